	.target	sm_80

	.elftype	@"ET_EXEC"


//--------------------- .note.nv.tkinfo           --------------------------
	.section	.note.nv.tkinfo,"",@"SHT_NOTE"
	.sectionflags	@"SHF_NOTE_NV_TKINFO"
	.tkinfo
        /*0018*/ 	.word	0x00000002
        /*0030*/ 	.string	""
        /*0030*/ 	.string	"ptxas"
        /*0030*/ 	.string	"Cuda compilation tools, release 13.0, V13.0.88"
        /*0030*/ 	.string	"Build cuda_13.0.r13.0/compiler.36424714_0"
        /*0030*/ 	.string	"-v  -suppress-debug-info  -lineinfo  -arch sm_80 "



//--------------------- .note.nv.cuinfo           --------------------------
	.section	.note.nv.cuinfo,"",@"SHT_NOTE"
	.sectionflags	@"SHF_NOTE_NV_CUINFO"
        /*0018*/ 	.short	0x0002
        /*001a*/ 	.short	0x0050
        /*001c*/ 	.short	0x0082
	.zero		2


//--------------------- .nv.info                  --------------------------
	.section	.nv.info,"",@"SHT_CUDA_INFO"
	.align	4


	//----- nvinfo : EIATTR_REGCOUNT
	.align		4
        /*0000*/ 	.byte	0x04, 0x2f
        /*0002*/ 	.short	(.L_2 - .L_1)
	.align		4
.L_1:
        /*0004*/ 	.word	index@(attn_fwd)
        /*0008*/ 	.word	0x00000020


	//----- nvinfo : EIATTR_FRAME_SIZE
	.align		4
.L_2:
        /*000c*/ 	.byte	0x04, 0x11
        /*000e*/ 	.short	(.L_4 - .L_3)
	.align		4
.L_3:
        /*0010*/ 	.word	index@(attn_fwd)
        /*0014*/ 	.word	0x00008508


	//----- nvinfo : EIATTR_MIN_STACK_SIZE
	.align		4
.L_4:
        /*0018*/ 	.byte	0x04, 0x12
        /*001a*/ 	.short	(.L_6 - .L_5)
	.align		4
.L_5:
        /*001c*/ 	.word	index@(attn_fwd)
        /*0020*/ 	.word	0x00008508
.L_6:


//--------------------- .nv.info.attn_fwd         --------------------------
	.section	.nv.info.attn_fwd,"",@"SHT_CUDA_INFO"
	.sectionflags	@""
	.align	4


	//----- nvinfo : EIATTR_CUDA_API_VERSION
	.align		4
        /*0000*/ 	.byte	0x04, 0x37
        /*0002*/ 	.short	(.L_8 - .L_7)
.L_7:
        /*0004*/ 	.word	0x00000082


	//----- nvinfo : EIATTR_SW2861232_WAR
	.align		4
.L_8:
        /*0008*/ 	.byte	0x01, 0x35
	.zero		2


	//----- nvinfo : EIATTR_PARAM_CBANK
	.align		4
        /*000c*/ 	.byte	0x04, 0x0a
        /*000e*/ 	.short	(.L_10 - .L_9)
	.align		4
.L_9:
        /*0010*/ 	.word	index@(.nv.constant0.attn_fwd)
        /*0014*/ 	.short	0x0160
        /*0016*/ 	.short	0x0088


	//----- nvinfo : EIATTR_CBANK_PARAM_SIZE
	.align		4
.L_10:
        /*0018*/ 	.byte	0x03, 0x19
        /*001a*/ 	.short	0x0088


	//----- nvinfo : EIATTR_KPARAM_INFO
	.align		4
        /*001c*/ 	.byte	0x04, 0x17
        /*001e*/ 	.short	(.L_12 - .L_11)
.L_11:
        /*0020*/ 	.word	0x00000000
        /*0024*/ 	.short	0x0019
        /*0026*/ 	.short	0x0080
        /*0028*/ 	.byte	0x00, 0xf4, 0x21, 0x00


	//----- nvinfo : EIATTR_KPARAM_INFO
	.align		4
.L_12:
        /*002c*/ 	.byte	0x04, 0x17
        /*002e*/ 	.short	(.L_14 - .L_13)
.L_13:
        /*0030*/ 	.word	0x00000000
        /*0034*/ 	.short	0x0018
        /*0036*/ 	.short	0x0078
        /*0038*/ 	.byte	0x00, 0xf4, 0x21, 0x00


	//----- nvinfo : EIATTR_KPARAM_INFO
	.align		4
.L_14:
        /*003c*/ 	.byte	0x04, 0x17
        /*003e*/ 	.short	(.L_16 - .L_15)
.L_15:
        /*0040*/ 	.word	0x00000000
        /*0044*/ 	.short	0x0017
        /*0046*/ 	.short	0x0070
        /*0048*/ 	.byte	0x00, 0xf0, 0x11, 0x00


	//----- nvinfo : EIATTR_KPARAM_INFO
	.align		4
.L_16:
        /*004c*/ 	.byte	0x04, 0x17
        /*004e*/ 	.short	(.L_18 - .L_17)
.L_17:
        /*0050*/ 	.word	0x00000000
        /*0054*/ 	.short	0x0016
        /*0056*/ 	.short	0x006c
        /*0058*/ 	.byte	0x00, 0xf0, 0x11, 0x00


	//----- nvinfo : EIATTR_KPARAM_INFO
	.align		4
.L_18:
        /*005c*/ 	.byte	0x04, 0x17
        /*005e*/ 	.short	(.L_20 - .L_19)
.L_19:
        /*0060*/ 	.word	0x00000000
        /*0064*/ 	.short	0x0015
        /*0066*/ 	.short	0x0068
        /*0068*/ 	.byte	0x00, 0xf0, 0x11, 0x00


	//----- nvinfo : EIATTR_KPARAM_INFO
	.align		4
.L_20:
        /*006c*/ 	.byte	0x04, 0x17
        /*006e*/ 	.short	(.L_22 - .L_21)
.L_21:
        /*0070*/ 	.word	0x00000000
        /*0074*/ 	.short	0x0014
        /*0076*/ 	.short	0x0064
        /*0078*/ 	.byte	0x00, 0xf0, 0x11, 0x00


	//----- nvinfo : EIATTR_KPARAM_INFO
	.align		4
.L_22:
        /*007c*/ 	.byte	0x04, 0x17
        /*007e*/ 	.short	(.L_24 - .L_23)
.L_23:
        /*0080*/ 	.word	0x00000000
        /*0084*/ 	.short	0x0013
        /*0086*/ 	.short	0x0060
        /*0088*/ 	.byte	0x00, 0xf0, 0x11, 0x00


	//----- nvinfo : EIATTR_KPARAM_INFO
	.align		4
.L_24:
        /*008c*/ 	.byte	0x04, 0x17
        /*008e*/ 	.short	(.L_26 - .L_25)
.L_25:
        /*0090*/ 	.word	0x00000000
        /*0094*/ 	.short	0x0012
        /*0096*/ 	.short	0x005c
        /*0098*/ 	.byte	0x00, 0xf0, 0x11, 0x00


	//----- nvinfo : EIATTR_KPARAM_INFO
	.align		4
.L_26:
        /*009c*/ 	.byte	0x04, 0x17
        /*009e*/ 	.short	(.L_28 - .L_27)
.L_27:
        /*00a0*/ 	.word	0x00000000
        /*00a4*/ 	.short	0x0011
        /*00a6*/ 	.short	0x0058
        /*00a8*/ 	.byte	0x00, 0xf0, 0x11, 0x00


	//----- nvinfo : EIATTR_KPARAM_INFO
	.align		4
.L_28:
        /*00ac*/ 	.byte	0x04, 0x17
        /*00ae*/ 	.short	(.L_30 - .L_29)
.L_29:
        /*00b0*/ 	.word	0x00000000
        /*00b4*/ 	.short	0x0010
        /*00b6*/ 	.short	0x0054
        /*00b8*/ 	.byte	0x00, 0xf0, 0x11, 0x00


	//----- nvinfo : EIATTR_KPARAM_INFO
	.align		4
.L_30:
        /*00bc*/ 	.byte	0x04, 0x17
        /*00be*/ 	.short	(.L_32 - .L_31)
.L_31:
        /*00c0*/ 	.word	0x00000000
        /*00c4*/ 	.short	0x000f
        /*00c6*/ 	.short	0x0050
        /*00c8*/ 	.byte	0x00, 0xf0, 0x11, 0x00


	//----- nvinfo : EIATTR_KPARAM_INFO
	.align		4
.L_32:
        /*00cc*/ 	.byte	0x04, 0x17
        /*00ce*/ 	.short	(.L_34 - .L_33)
.L_33:
        /*00d0*/ 	.word	0x00000000
        /*00d4*/ 	.short	0x000e
        /*00d6*/ 	.short	0x004c
        /*00d8*/ 	.byte	0x00, 0xf0, 0x11, 0x00


	//----- nvinfo : EIATTR_KPARAM_INFO
	.align		4
.L_34:
        /*00dc*/ 	.byte	0x04, 0x17
        /*00de*/ 	.short	(.L_36 - .L_35)
.L_35:
        /*00e0*/ 	.word	0x00000000
        /*00e4*/ 	.short	0x000d
        /*00e6*/ 	.short	0x0048
        /*00e8*/ 	.byte	0x00, 0xf0, 0x11, 0x00


	//----- nvinfo : EIATTR_KPARAM_INFO
	.align		4
.L_36:
        /*00ec*/ 	.byte	0x04, 0x17
        /*00ee*/ 	.short	(.L_38 - .L_37)
.L_37:
        /*00f0*/ 	.word	0x00000000
        /*00f4*/ 	.short	0x000c
        /*00f6*/ 	.short	0x0044
        /*00f8*/ 	.byte	0x00, 0xf0, 0x11, 0x00


	//----- nvinfo : EIATTR_KPARAM_INFO
	.align		4
.L_38:
        /*00fc*/ 	.byte	0x04, 0x17
        /*00fe*/ 	.short	(.L_40 - .L_39)
.L_39:
        /*0100*/ 	.word	0x00000000
        /*0104*/ 	.short	0x000b
        /*0106*/ 	.short	0x0040
        /*0108*/ 	.byte	0x00, 0xf0, 0x11, 0x00


	//----- nvinfo : EIATTR_KPARAM_INFO
	.align		4
.L_40:
        /*010c*/ 	.byte	0x04, 0x17
        /*010e*/ 	.short	(.L_42 - .L_41)
.L_41:
        /*0110*/ 	.word	0x00000000
        /*0114*/ 	.short	0x000a
        /*0116*/ 	.short	0x003c
        /*0118*/ 	.byte	0x00, 0xf0, 0x11, 0x00


	//----- nvinfo : EIATTR_KPARAM_INFO
	.align		4
.L_42:
        /*011c*/ 	.byte	0x04, 0x17
        /*011e*/ 	.short	(.L_44 - .L_43)
.L_43:
        /*0120*/ 	.word	0x00000000
        /*0124*/ 	.short	0x0009
        /*0126*/ 	.short	0x0038
        /*0128*/ 	.byte	0x00, 0xf0, 0x11, 0x00


	//----- nvinfo : EIATTR_KPARAM_INFO
	.align		4
.L_44:
        /*012c*/ 	.byte	0x04, 0x17
        /*012e*/ 	.short	(.L_46 - .L_45)
.L_45:
        /*0130*/ 	.word	0x00000000
        /*0134*/ 	.short	0x0008
        /*0136*/ 	.short	0x0034
        /*0138*/ 	.byte	0x00, 0xf0, 0x11, 0x00


	//----- nvinfo : EIATTR_KPARAM_INFO
	.align		4
.L_46:
        /*013c*/ 	.byte	0x04, 0x17
        /*013e*/ 	.short	(.L_48 - .L_47)
.L_47:
        /*0140*/ 	.word	0x00000000
        /*0144*/ 	.short	0x0007
        /*0146*/ 	.short	0x0030
        /*0148*/ 	.byte	0x00, 0xf0, 0x11, 0x00


	//----- nvinfo : EIATTR_KPARAM_INFO
	.align		4
.L_48:
        /*014c*/ 	.byte	0x04, 0x17
        /*014e*/ 	.short	(.L_50 - .L_49)
.L_49:
        /*0150*/ 	.word	0x00000000
        /*0154*/ 	.short	0x0006
        /*0156*/ 	.short	0x002c
        /*0158*/ 	.byte	0x00, 0xf0, 0x11, 0x00


	//----- nvinfo : EIATTR_KPARAM_INFO
	.align		4
.L_50:
        /*015c*/ 	.byte	0x04, 0x17
        /*015e*/ 	.short	(.L_52 - .L_51)
.L_51:
        /*0160*/ 	.word	0x00000000
        /*0164*/ 	.short	0x0005
        /*0166*/ 	.short	0x0028
        /*0168*/ 	.byte	0x00, 0xf0, 0x11, 0x00


	//----- nvinfo : EIATTR_KPARAM_INFO
	.align		4
.L_52:
        /*016c*/ 	.byte	0x04, 0x17
        /*016e*/ 	.short	(.L_54 - .L_53)
.L_53:
        /*0170*/ 	.word	0x00000000
        /*0174*/ 	.short	0x0004
        /*0176*/ 	.short	0x0020
        /*0178*/ 	.byte	0x00, 0xf4, 0x21, 0x00


	//----- nvinfo : EIATTR_KPARAM_INFO
	.align		4
.L_54:
        /*017c*/ 	.byte	0x04, 0x17
        /*017e*/ 	.short	(.L_56 - .L_55)
.L_55:
        /*0180*/ 	.word	0x00000000
        /*0184*/ 	.short	0x0003
        /*0186*/ 	.short	0x0018
        /*0188*/ 	.byte	0x00, 0xf4, 0x21, 0x00


	//----- nvinfo : EIATTR_KPARAM_INFO
	.align		4
.L_56:
        /*018c*/ 	.byte	0x04, 0x17
        /*018e*/ 	.short	(.L_58 - .L_57)
.L_57:
        /*0190*/ 	.word	0x00000000
        /*0194*/ 	.short	0x0002
        /*0196*/ 	.short	0x0010
        /*0198*/ 	.byte	0x00, 0xf4, 0x21, 0x00


	//----- nvinfo : EIATTR_KPARAM_INFO
	.align		4
.L_58:
        /*019c*/ 	.byte	0x04, 0x17
        /*019e*/ 	.short	(.L_60 - .L_59)
.L_59:
        /*01a0*/ 	.word	0x00000000
        /*01a4*/ 	.short	0x0001
        /*01a6*/ 	.short	0x0008
        /*01a8*/ 	.byte	0x00, 0xf4, 0x21, 0x00


	//----- nvinfo : EIATTR_KPARAM_INFO
	.align		4
.L_60:
        /*01ac*/ 	.byte	0x04, 0x17
        /*01ae*/ 	.short	(.L_62 - .L_61)
.L_61:
        /*01b0*/ 	.word	0x00000000
        /*01b4*/ 	.short	0x0000
        /*01b6*/ 	.short	0x0000
        /*01b8*/ 	.byte	0x00, 0xf4, 0x21, 0x00


	//----- nvinfo : EIATTR_MAXREG_COUNT
	.align		4
.L_62:
        /*01bc*/ 	.byte	0x03, 0x1b
        /*01be*/ 	.short	0x00ff


	//----- nvinfo : EIATTR_NUM_BARRIERS
	.align		4
        /*01c0*/ 	.byte	0x02, 0x4c
        /*01c2*/ 	.byte	0x01
	.zero		1


	//----- nvinfo : EIATTR_ANNOTATIONS
	.align		4
        /*01c4*/ 	.byte	0x04, 0x55
        /*01c6*/ 	.short	(.L_64 - .L_63)


	//   ....[0]....
.L_63:
        /*01c8*/ 	.word	0x00000001
        /*01cc*/ 	.byte	0x20, 0x04, 0x00, 0x00, 0x01, 0x00, 0x00, 0x00, 0x30, 0x04, 0x00, 0x00, 0x01, 0x00, 0x00, 0x00
        /* <DEDUP_REMOVED lines=2992> */
        /*bcdc*/ 	.byte	0x70, 0x55, 0x03, 0x00


	//----- nvinfo : EIATTR_MERCURY_ISA_VERSION
	.align		4
.L_64:
        /*bce0*/ 	.byte	0x03, 0x5f
        /*bce2*/ 	.short	0x0000


	//----- nvinfo : EIATTR_COOP_GROUP_MASK_REGIDS
	.align		4
        /*bce4*/ 	.byte	0x04, 0x29
        /*bce6*/ 	.short	(.L_66 - .L_65)


	//   ....[0]....
.L_65:
        /*bce8*/ 	.word	0xffffffff


	//   ....[1]....
        /*bcec*/ 	.word	0xffffffff


	//   ....[2]....
        /*bcf0*/ 	.word	0xffffffff


	//   ....[3]....
        /*bcf4*/ 	.word	0xffffffff


	//   ....[4]....
        /*bcf8*/ 	.word	0xffffffff


	//   ....[5]....
        /*bcfc*/ 	.word	0xffffffff


	//   ....[6]....
        /*bd00*/ 	.word	0xffffffff


	//   ....[7]....
        /*bd04*/ 	.word	0xffffffff


	//   ....[8]....
        /*bd08*/ 	.word	0xffffffff


	//   ....[9]....
        /*bd0c*/ 	.word	0xffffffff


	//   ....[10]....
        /*bd10*/ 	.word	0xffffffff


	//   ....[11]....
        /*bd14*/ 	.word	0xffffffff


	//   ....[12]....
        /*bd18*/ 	.word	0xffffffff


	//   ....[13]....
        /*bd1c*/ 	.word	0xffffffff


	//   ....[14]....
        /*bd20*/ 	.word	0xffffffff


	//   ....[15]....
        /*bd24*/ 	.word	0xffffffff


	//   ....[16]....
        /*bd28*/ 	.word	0xffffffff


	//   ....[17]....
        /*bd2c*/ 	.word	0xffffffff


	//   ....[18]....
        /*bd30*/ 	.word	0xffffffff


	//   ....[19]....
        /*bd34*/ 	.word	0xffffffff


	//   ....[20]....
        /*bd38*/ 	.word	0xffffffff


	//   ....[21]....
        /*bd3c*/ 	.word	0xffffffff


	//   ....[22]....
        /*bd40*/ 	.word	0xffffffff


	//   ....[23]....
        /*bd44*/ 	.word	0xffffffff


	//   ....[24]....
        /*bd48*/ 	.word	0xffffffff


	//   ....[25]....
        /*bd4c*/ 	.word	0xffffffff


	//   ....[26]....
        /*bd50*/ 	.word	0xffffffff


	//   ....[27]....
        /*bd54*/ 	.word	0xffffffff


	//   ....[28]....
        /*bd58*/ 	.word	0xffffffff


	//   ....[29]....
        /*bd5c*/ 	.word	0xffffffff


	//   ....[30]....
        /*bd60*/ 	.word	0xffffffff


	//   ....[31]....
        /*bd64*/ 	.word	0xffffffff


	//   ....[32]....
        /*bd68*/ 	.word	0xffffffff


	//   ....[33]....
        /*bd6c*/ 	.word	0xffffffff


	//   ....[34]....
        /*bd70*/ 	.word	0xffffffff


	//   ....[35]....
        /*bd74*/ 	.word	0xffffffff


	//   ....[36]....
        /*bd78*/ 	.word	0xffffffff


	//   ....[37]....
        /*bd7c*/ 	.word	0xffffffff


	//   ....[38]....
        /*bd80*/ 	.word	0xffffffff


	//   ....[39]....
        /*bd84*/ 	.word	0xffffffff


	//   ....[40]....
        /*bd88*/ 	.word	0xffffffff


	//   ....[41]....
        /*bd8c*/ 	.word	0xffffffff


	//   ....[42]....
        /*bd90*/ 	.word	0xffffffff


	//   ....[43]....
        /*bd94*/ 	.word	0xffffffff


	//   ....[44]....
        /*bd98*/ 	.word	0xffffffff


	//   ....[45]....
        /*bd9c*/ 	.word	0xffffffff


	//   ....[46]....
        /*bda0*/ 	.word	0xffffffff


	//   ....[47]....
        /*bda4*/ 	.word	0xffffffff


	//   ....[48]....
        /*bda8*/ 	.word	0xffffffff


	//   ....[49]....
        /*bdac*/ 	.word	0xffffffff


	//   ....[50]....
        /*bdb0*/ 	.word	0xffffffff


	//   ....[51]....
        /*bdb4*/ 	.word	0xffffffff


	//   ....[52]....
        /*bdb8*/ 	.word	0xffffffff


	//   ....[53]....
        /*bdbc*/ 	.word	0xffffffff


	//   ....[54]....
        /*bdc0*/ 	.word	0xffffffff


	//   ....[55]....
        /*bdc4*/ 	.word	0xffffffff


	//   ....[56]....
        /*bdc8*/ 	.word	0xffffffff


	//   ....[57]....
        /*bdcc*/ 	.word	0xffffffff


	//   ....[58]....
        /*bdd0*/ 	.word	0xffffffff


	//   ....[59]....
        /*bdd4*/ 	.word	0xffffffff


	//   ....[60]....
        /*bdd8*/ 	.word	0xffffffff


	//   ....[61]....
        /*bddc*/ 	.word	0xffffffff


	//   ....[62]....
        /*bde0*/ 	.word	0xffffffff


	//   ....[63]....
        /*bde4*/ 	.word	0xffffffff


	//   ....[64]....
        /*bde8*/ 	.word	0xffffffff


	//   ....[65]....
        /*bdec*/ 	.word	0xffffffff


	//   ....[66]....
        /*bdf0*/ 	.word	0xffffffff


	//   ....[67]....
        /*bdf4*/ 	.word	0xffffffff


	//   ....[68]....
        /*bdf8*/ 	.word	0xffffffff


	//   ....[69]....
        /*bdfc*/ 	.word	0xffffffff


	//   ....[70]....
        /*be00*/ 	.word	0xffffffff


	//   ....[71]....
        /*be04*/ 	.word	0xffffffff


	//   ....[72]....
        /*be08*/ 	.word	0xffffffff


	//   ....[73]....
        /*be0c*/ 	.word	0xffffffff


	//   ....[74]....
        /*be10*/ 	.word	0xffffffff


	//   ....[75]....
        /*be14*/ 	.word	0xffffffff


	//   ....[76]....
        /*be18*/ 	.word	0xffffffff


	//   ....[77]....
        /*be1c*/ 	.word	0xffffffff


	//   ....[78]....
        /*be20*/ 	.word	0xffffffff


	//   ....[79]....
        /*be24*/ 	.word	0xffffffff


	//----- nvinfo : EIATTR_COOP_GROUP_INSTR_OFFSETS
	.align		4
.L_66:
        /*be28*/ 	.byte	0x04, 0x28
        /*be2a*/ 	.short	(.L_68 - .L_67)


	//   ....[0]....
.L_67:
        /*be2c*/ 	.word	0x00073880


	//   ....[1]....
        /*be30*/ 	.word	0x00073890


	//   ....[2]....
        /*be34*/ 	.word	0x00074bd0


	//   ....[3]....
        /*be38*/ 	.word	0x00074be0


	//   ....[4]....
        /*be3c*/ 	.word	0x00074bf0


	//   ....[5]....
        /*be40*/ 	.word	0x00074c20


	//   ....[6]....
        /*be44*/ 	.word	0x00074c60


	//   ....[7]....
        /*be48*/ 	.word	0x00074cc0


	//   ....[8]....
        /*be4c*/ 	.word	0x00074ce0


	//   ....[9]....
        /*be50*/ 	.word	0x00074d20


	//   ....[10]....
        /*be54*/ 	.word	0x00074d80


	//   ....[11]....
        /*be58*/ 	.word	0x00074dc0


	//   ....[12]....
        /*be5c*/ 	.word	0x00074e20


	//   ....[13]....
        /*be60*/ 	.word	0x00074e30


	//   ....[14]....
        /*be64*/ 	.word	0x00074e40


	//   ....[15]....
        /*be68*/ 	.word	0x00074e50


	//   ....[16]....
        /*be6c*/ 	.word	0x00074e60


	//   ....[17]....
        /*be70*/ 	.word	0x00074e70


	//   ....[18]....
        /*be74*/ 	.word	0x00074e80


	//   ....[19]....
        /*be78*/ 	.word	0x00074ec0


	//   ....[20]....
        /*be7c*/ 	.word	0x00074ed0


	//   ....[21]....
        /*be80*/ 	.word	0x00074f50


	//   ....[22]....
        /*be84*/ 	.word	0x00074f60


	//   ....[23]....
        /*be88*/ 	.word	0x00074f70


	//   ....[24]....
        /*be8c*/ 	.word	0x00074f80


	//   ....[25]....
        /*be90*/ 	.word	0x00074f90


	//   ....[26]....
        /*be94*/ 	.word	0x00074fa0


	//   ....[27]....
        /*be98*/ 	.word	0x00074fb0


	//   ....[28]....
        /*be9c*/ 	.word	0x00074fc0


	//   ....[29]....
        /*bea0*/ 	.word	0x00074fd0


	//   ....[30]....
        /*bea4*/ 	.word	0x00075000


	//   ....[31]....
        /*bea8*/ 	.word	0x00075010


	//   ....[32]....
        /*beac*/ 	.word	0x00075b90


	//   ....[33]....
        /*beb0*/ 	.word	0x00075ba0


	//   ....[34]....
        /*beb4*/ 	.word	0x00075bb0


	//   ....[35]....
        /*beb8*/ 	.word	0x00075bc0


	//   ....[36]....
        /*bebc*/ 	.word	0x00075c10


	//   ....[37]....
        /*bec0*/ 	.word	0x00075c30


	//   ....[38]....
        /*bec4*/ 	.word	0x00075c40


	//   ....[39]....
        /*bec8*/ 	.word	0x00075c50


	//   ....[40]....
        /*becc*/ 	.word	0x00079180


	//   ....[41]....
        /*bed0*/ 	.word	0x000791a0


	//   ....[42]....
        /*bed4*/ 	.word	0x000791c0


	//   ....[43]....
        /*bed8*/ 	.word	0x000791e0


	//   ....[44]....
        /*bedc*/ 	.word	0x000791f0


	//   ....[45]....
        /*bee0*/ 	.word	0x00079200


	//   ....[46]....
        /*bee4*/ 	.word	0x00079210


	//   ....[47]....
        /*bee8*/ 	.word	0x00079240


	//   ....[48]....
        /*beec*/ 	.word	0x00079270


	//   ....[49]....
        /*bef0*/ 	.word	0x00079340


	//   ....[50]....
        /*bef4*/ 	.word	0x00079360


	//   ....[51]....
        /*bef8*/ 	.word	0x00079400


	//   ....[52]....
        /*befc*/ 	.word	0x000795a0


	//   ....[53]....
        /*bf00*/ 	.word	0x000795d0


	//   ....[54]....
        /*bf04*/ 	.word	0x00079700


	//   ....[55]....
        /*bf08*/ 	.word	0x00079710


	//   ....[56]....
        /*bf0c*/ 	.word	0x00079e40


	//   ....[57]....
        /*bf10*/ 	.word	0x00079e60


	//   ....[58]....
        /*bf14*/ 	.word	0x00079f10


	//   ....[59]....
        /*bf18*/ 	.word	0x00079f40


	//   ....[60]....
        /*bf1c*/ 	.word	0x00079f50


	//   ....[61]....
        /*bf20*/ 	.word	0x00079f60


	//   ....[62]....
        /*bf24*/ 	.word	0x00079f70


	//   ....[63]....
        /*bf28*/ 	.word	0x00079fd0


	//   ....[64]....
        /*bf2c*/ 	.word	0x00079fe0


	//   ....[65]....
        /*bf30*/ 	.word	0x0007a000


	//   ....[66]....
        /*bf34*/ 	.word	0x0007a020


	//   ....[67]....
        /*bf38*/ 	.word	0x0007a040


	//   ....[68]....
        /*bf3c*/ 	.word	0x0007a060


	//   ....[69]....
        /*bf40*/ 	.word	0x0007a090


	//   ....[70]....
        /*bf44*/ 	.word	0x0007a0b0


	//   ....[71]....
        /*bf48*/ 	.word	0x0007a0d0


	//   ....[72]....
        /*bf4c*/ 	.word	0x0007be50


	//   ....[73]....
        /*bf50*/ 	.word	0x0007be60


	//   ....[74]....
        /*bf54*/ 	.word	0x0007be80


	//   ....[75]....
        /*bf58*/ 	.word	0x0007be90


	//   ....[76]....
        /*bf5c*/ 	.word	0x0007c9f0


	//   ....[77]....
        /*bf60*/ 	.word	0x0007ca00


	//   ....[78]....
        /*bf64*/ 	.word	0x0007ca10


	//   ....[79]....
        /*bf68*/ 	.word	0x0007ca20


	//----- nvinfo : EIATTR_EXIT_INSTR_OFFSETS
	.align		4
.L_68:
        /*bf6c*/ 	.byte	0x04, 0x1c
        /*bf6e*/ 	.short	(.L_70 - .L_69)


	//   ....[0]....
.L_69:
        /*bf70*/ 	.word	0x000fb280


	//----- nvinfo : EIATTR_REQNTID
	.align		4
.L_70:
        /*bf74*/ 	.byte	0x04, 0x10
        /*bf76*/ 	.short	(.L_72 - .L_71)
.L_71:
        /*bf78*/ 	.word	0x00000080
        /*bf7c*/ 	.word	0x00000001
        /*bf80*/ 	.word	0x00000001


	//----- nvinfo : EIATTR_CRS_STACK_SIZE
	.align		4
.L_72:
        /*bf84*/ 	.byte	0x04, 0x1e
        /*bf86*/ 	.short	(.L_74 - .L_73)
.L_73:
        /*bf88*/ 	.word	0x00000000
.L_74:


//--------------------- .nv.callgraph             --------------------------
	.section	.nv.callgraph,"",@"SHT_CUDA_CALLGRAPH"
	.align	4
	.sectionentsize	8
	.align		4
        /*0000*/ 	.word	0x00000000
	.align		4
        /*0004*/ 	.word	0xffffffff
	.align		4
        /*0008*/ 	.word	0x00000000
	.align		4
        /*000c*/ 	.word	0xfffffffe
	.align		4
        /*0010*/ 	.word	0x00000000
	.align		4
        /*0014*/ 	.word	0xfffffffd
	.align		4
        /*0018*/ 	.word	0x00000000
	.align		4
        /*001c*/ 	.word	0xfffffffc


//--------------------- .nv.rel.action            --------------------------
	.section	.nv.rel.action,"",@"SHT_CUDA_RELOCINFO"
	.align	8
	.sectionentsize	8
        /*0000*/ 	.byte	0x73, 0x00, 0x00, 0x00, 0x00, 0x00, 0x00, 0x00, 0x00, 0x00, 0x00, 0x11, 0x25, 0x00, 0x05, 0x36


//--------------------- .nv.constant4             --------------------------
	.section	.nv.constant4,"a",@progbits
	.align	8
	.align		8
.nv.constant4:
        /*0000*/ 	.dword	_$_str


//--------------------- .nv.constant0.attn_fwd    --------------------------
	.section	.nv.constant0.attn_fwd,"a",@progbits
	.sectionflags	@""
	.align	4
.nv.constant0.attn_fwd:
	.zero		488


//--------------------- .text.attn_fwd            --------------------------
	.section	.text.attn_fwd,"ax",@progbits
	.sectioninfo	@"SHI_REGISTERS=32"
	.align	128
        .global         attn_fwd
        .type           attn_fwd,@function
        .size           attn_fwd,(.L_x_37 - attn_fwd)
        .other          attn_fwd,@"STO_CUDA_ENTRY STV_DEFAULT"
attn_fwd:
.text.attn_fwd:
[----:B------:R-:W-:Y:S02]  /*0000*/  MOV R1, c[0x0][0x28] ;  /* 0x00000a0000017a02 */ /* 0x000fe40000000f00 */
[----:B------:R-:W0:Y:S01]  /*0010*/  S2R R0, SR_CTAID.X ;  /* 0x0000000000007919 */ /* 0x000e220000002500 */
[----:B------:R-:W-:Y:S01]  /*0020*/  ULDC.64 UR6, c[0x0][0x118] ;  /* 0x0000460000067ab9 */ /* 0x000fe20000000a00 */
[----:B------:R-:W-:Y:S02]  /*0030*/  IADD3 R1, R1, -0x8508, RZ ;  /* 0xffff7af801017810 */ /* 0x000fe40007ffe0ff */
[----:B------:R-:W1:Y:S04]  /*0040*/  S2R R3, SR_TID.X ;  /* 0x0000000000037919 */ /* 0x000e680000002100 */
[----:B------:R-:W2:Y:S01]  /*0050*/  S2R R2, SR_CTAID.Y ;  /* 0x0000000000027919 */ /* 0x000ea20000002600 */
[----:B0-----:R-:W-:-:S04]  /*0060*/  SHF.L.U32 R0, R0, 0x7, RZ ;  /* 0x0000000700007819 */ /* 0x001fc800000006ff */
[----:B-1----:R-:W-:Y:S02]  /*0070*/  LOP3.LUT R3, R0, 0x7f, R3, 0xf8, !PT ;  /* 0x0000007f00037812 */ /* 0x002fe400078ef803 */
[----:B------:R-:W-:Y:S01]  /*0080*/  MOV R0, c[0x0][0x198] ;  /* 0x0000660000007a02 */ /* 0x000fe20000000f00 */
[----:B--2---:R-:W-:Y:S02]  /*0090*/  IMAD R2, R2, c[0x0][0x190], RZ ;  /* 0x0000640002027a24 */ /* 0x004fe400078e02ff */
[----:B------:R-:W-:Y:S01]  /*00a0*/  IMAD R5, R3, c[0x0][0x194], RZ ;  /* 0x0000650003057a24 */ /* 0x000fe200078e02ff */
[----:B------:R-:W-:Y:S01]  /*00b0*/  SHF.L.U32 R7, R0, 0x3, RZ ;  /* 0x0000000300077819 */ /* 0x000fe200000006ff */
[C---:B------:R-:W-:Y:S01]  /*00c0*/  IMAD.HI R4, R2.reuse, 0x2, RZ ;  /* 0x0000000202047827 */ /* 0x040fe200078e02ff */
[----:B------:R-:W-:Y:S02]  /*00d0*/  SHF.L.U32 R3, R2, 0x1, RZ ;  /* 0x0000000102037819 */ /* 0x000fe400000006ff */
[----:B------:R-:W-:Y:S01]  /*00e0*/  SHF.L.U32 R9, R0, 0x4, RZ ;  /* 0x0000000400097819 */ /* 0x000fe200000006ff */
[----:B------:R-:W-:-:S02]  /*00f0*/  IMAD.SHL.U32 R6, R5, 0x2, RZ ;  /* 0x0000000205067824 */ /* 0x000fc400078e00ff */
[----:B------:R-:W-:-:S03]  /*0100*/  IMAD.HI R5, R5, 0x2, RZ ;  /* 0x0000000205057827 */ /* 0x000fc600078e02ff */
[----:B------:R-:W-:Y:S01]  /*0110*/  IADD3 R2, P0, P1, R6, c[0x0][0x160], R3 ;  /* 0x0000580006027a10 */ /* 0x000fe2000791e003 */
[----:B------:R-:W-:-:S03]  /*0120*/  IMAD.SHL.U32 R11, R0, 0x20, RZ ;  /* 0x00000020000b7824 */ /* 0x000fc600078e00ff */
[----:B------:R-:W-:Y:S02]  /*0130*/  IADD3.X R3, R5, c[0x0][0x164], R4, P0, P1 ;  /* 0x0000590005037a10 */ /* 0x000fe400007e2404 */
[CC--:B------:R-:W-:Y:S02]  /*0140*/  LEA R4, P0, R0.reuse, R2.reuse, 0x4 ;  /* 0x0000000200047211 */ /* 0x0c0fe400078020ff */
[CC--:B------:R-:W-:Y:S01]  /*0150*/  LEA R16, P1, R0.reuse, R2.reuse, 0x5 ;  /* 0x0000000200107211 */ /* 0x0c0fe200078228ff */
[----:B------:R-:W2:Y:S01]  /*0160*/  LDG.E.U16 R22, [R2.64] ;  /* 0x0000000602167981 */ /* 0x000ea2000c1e1500 */
[-C--:B------:R-:W-:Y:S02]  /*0170*/  LEA.HI.X.SX32 R5, R7, R3.reuse, 0x1, P0 ;  /* 0x0000000307057211 */ /* 0x080fe400000f0eff */
[----:B------:R-:W-:Y:S02]  /*0180*/  LEA R14, P2, R0, R2, 0x6 ;  /* 0x00000002000e7211 */ /* 0x000fe400078430ff */
[-C--:B------:R-:W-:Y:S01]  /*0190*/  LEA.HI.X.SX32 R17, R9, R3.reuse, 0x1, P1 ;  /* 0x0000000309117211 */ /* 0x080fe200008f0eff */
[----:B------:R0:W3:Y:S01]  /*01a0*/  LDG.E.U16 R21, [R4.64] ;  /* 0x0000000604157981 */ /* 0x0000e2000c1e1500 */
[----:B------:R-:W-:-:S03]  /*01b0*/  LEA.HI.X.SX32 R15, R11, R3, 0x1, P2 ;  /* 0x000000030b0f7211 */ /* 0x000fc600010f0eff */
[----:B------:R1:W4:Y:S01]  /*01c0*/  LDG.E.U16 R19, [R16.64] ;  /* 0x0000000610137981 */ /* 0x000322000c1e1500 */
[C---:B------:R-:W-:Y:S01]  /*01d0*/  SHF.L.U32 R7, R0.reuse, 0x6, RZ ;  /* 0x0000000600077819 */ /* 0x040fe200000006ff */
[C---:B------:R-:W-:Y:S01]  /*01e0*/  IMAD R10, R0.reuse, 0x42, RZ ;  /* 0x00000042000a7824 */ /* 0x040fe200078e02ff */
[CC--:B------:R-:W-:Y:S01]  /*01f0*/  LEA R12, P0, R0.reuse, R2.reuse, 0x7 ;  /* 0x00000002000c7211 */ /* 0x0c0fe200078038ff */
[----:B-1----:R1:W5:Y:S01]  /*0200*/  LDG.E.U16 R16, [R14.64] ;  /* 0x000000060e107981 */ /* 0x002362000c1e1500 */
[C---:B------:R-:W-:Y:S01]  /*0210*/  SHF.L.U32 R9, R0.reuse, 0x7, RZ ;  /* 0x0000000700097819 */ /* 0x040fe200000006ff */
[C---:B0-----:R-:W-:Y:S01]  /*0220*/  IMAD R5, R0.reuse, 0x21, RZ ;  /* 0x0000002100057824 */ /* 0x041fe200078e02ff */
[CC--:B------:R-:W-:Y:S02]  /*0230*/  LEA R8, P1, R0.reuse, R2.reuse, 0x8 ;  /* 0x0000000200087211 */ /* 0x0c0fe400078240ff */
[C---:B------:R-:W-:Y:S02]  /*0240*/  SHF.L.U32 R11, R0.reuse, 0x8, RZ ;  /* 0x00000008000b7819 */ /* 0x040fe400000006ff */
[----:B------:R-:W-:-:S02]  /*0250*/  LEA R6, P2, R0, R2, 0x9 ;  /* 0x0000000200067211 */ /* 0x000fc400078448ff */
[-C--:B------:R-:W-:Y:S02]  /*0260*/  LEA.HI.X.SX32 R13, R7, R3.reuse, 0x1, P0 ;  /* 0x00000003070d7211 */ /* 0x080fe400000f0eff */
[----:B------:R-:W-:Y:S02]  /*0270*/  IADD3 R4, P0, R10, R2, RZ ;  /* 0x000000020a047210 */ /* 0x000fe40007f1e0ff */
[-C--:B------:R-:W-:Y:S01]  /*0280*/  LEA.HI.X.SX32 R9, R9, R3.reuse, 0x1, P1 ;  /* 0x0000000309097211 */ /* 0x080fe200008f0eff */
[----:B------:R0:W5:Y:S01]  /*0290*/  LDG.E.U16 R20, [R12.64] ;  /* 0x000000060c147981 */ /* 0x000162000c1e1500 */
[-C--:B------:R-:W-:Y:S02]  /*02a0*/  LEA.HI.X.SX32 R7, R11, R3.reuse, 0x1, P2 ;  /* 0x000000030b077211 */ /* 0x080fe400010f0eff */
[----:B------:R-:W-:Y:S01]  /*02b0*/  LEA.HI.X.SX32 R5, R5, R3, 0x1, P0 ;  /* 0x0000000305057211 */ /* 0x000fe200000f0eff */
[----:B------:R0:W5:Y:S04]  /*02c0*/  LDG.E.U16 R18, [R8.64] ;  /* 0x0000000608127981 */ /* 0x000168000c1e1500 */
[----:B------:R0:W5:Y:S04]  /*02d0*/  LDG.E.U16 R17, [R6.64] ;  /* 0x0000000606117981 */ /* 0x000168000c1e1500 */
[----:B-1----:R1:W5:Y:S01]  /*02e0*/  LDG.E.U16 R15, [R4.64] ;  /* 0x00000006040f7981 */ /* 0x002362000c1e1500 */
[----:B0-----:R-:W-:-:S02]  /*02f0*/  IMAD R9, R0, 0x84, RZ ;  /* 0x0000008400097824 */ /* 0x001fc400078e02ff */
[C---:B------:R-:W-:Y:S02]  /*0300*/  IMAD R11, R0.reuse, 0x210, RZ ;  /* 0x00000210000b7824 */ /* 0x040fe400078e02ff */
[C---:B------:R-:W-:Y:S01]  /*0310*/  IMAD R7, R0.reuse, 0x108, RZ ;  /* 0x0000010800077824 */ /* 0x040fe200078e02ff */
[----:B-1----:R-:W-:Y:S01]  /*0320*/  IADD3 R4, P0, R9, R2, RZ ;  /* 0x0000000209047210 */ /* 0x002fe20007f1e0ff */
[----:B------:R-:W-:-:S03]  /*0330*/  IMAD R13, R0, 0x22, RZ ;  /* 0x00000022000d7824 */ /* 0x000fc600078e02ff */
[-C--:B------:R-:W-:Y:S01]  /*0340*/  IADD3 R8, P1, R7, R2.reuse, RZ ;  /* 0x0000000207087210 */ /* 0x080fe20007f3e0ff */
[----:B------:R-:W-:Y:S01]  /*0350*/  IMAD R12, R0, 0x44, RZ ;  /* 0x00000044000c7824 */ /* 0x000fe200078e02ff */
[-C--:B------:R-:W-:Y:S02]  /*0360*/  LEA.HI.X.SX32 R5, R10, R3.reuse, 0x1, P0 ;  /* 0x000000030a057211 */ /* 0x080fe400000f0eff */
[-C--:B------:R-:W-:Y:S01]  /*0370*/  IADD3 R10, P2, R11, R2.reuse, RZ ;  /* 0x000000020b0a7210 */ /* 0x080fe20007f5e0ff */
[----:B------:R-:W-:Y:S01]  /*0380*/  IMAD R14, R0, 0x11, RZ ;  /* 0x00000011000e7824 */ /* 0x000fe200078e02ff */
[-C--:B------:R-:W-:Y:S01]  /*0390*/  LEA.HI.X.SX32 R9, R9, R3.reuse, 0x1, P1 ;  /* 0x0000000309097211 */ /* 0x080fe200008f0eff */
[----:B------:R0:W5:Y:S01]  /*03a0*/  LDG.E.U16 R23, [R4.64] ;  /* 0x0000000604177981 */ /* 0x000162000c1e1500 */
[----:B------:R-:W-:Y:S02]  /*03b0*/  IADD3 R6, P0, R13, R2, RZ ;  /* 0x000000020d067210 */ /* 0x000fe40007f1e0ff */
[----:B------:R-:W-:-:S02]  /*03c0*/  LEA.HI.X.SX32 R11, R7, R3, 0x1, P2 ;  /* 0x00000003070b7211 */ /* 0x000fc400010f0eff */
[----:B------:R-:W-:Y:S02]  /*03d0*/  LEA.HI.X.SX32 R7, R14, R3, 0x1, P0 ;  /* 0x000000030e077211 */ /* 0x000fe400000f0eff */
[----:B0-----:R-:W-:-:S04]  /*03e0*/  IADD3 R4, P1, R12, R2, RZ ;  /* 0x000000020c047210 */ /* 0x001fc80007f3e0ff */
[----:B------:R-:W-:Y:S01]  /*03f0*/  LEA.HI.X.SX32 R5, R13, R3, 0x1, P1 ;  /* 0x000000030d057211 */ /* 0x000fe200008f0eff */
[C---:B------:R-:W-:Y:S02]  /*0400*/  IMAD R13, R0.reuse, 0x46, RZ ;  /* 0x00000046000d7824 */ /* 0x040fe400078e02ff */
[C---:B------:R-:W-:Y:S01]  /*0410*/  IMAD R14, R0.reuse, 0x23, RZ ;  /* 0x00000023000e7824 */ /* 0x040fe200078e02ff */
[----:B--2---:R0:W-:Y:S04]  /*0420*/  STL [R1+0x27c], R22 ;  /* 0x00027c1601007387 */ /* 0x0041e80000100800 */
[----:B---3--:R1:W-:Y:S04]  /*0430*/  STL [R1+0x278], R21 ;  /* 0x0002781501007387 */ /* 0x0083e80000100800 */
[----:B0-----:R0:W2:Y:S04]  /*0440*/  LDG.E.U16 R22, [R8.64] ;  /* 0x0000000608167981 */ /* 0x0010a8000c1e1500 */
[----:B-1----:R1:W3:Y:S01]  /*0450*/  LDG.E.U16 R21, [R10.64] ;  /* 0x000000060a157981 */ /* 0x0022e2000c1e1500 */
[----:B0-----:R-:W-:-:S03]  /*0460*/  IMAD R9, R0, 0x88, RZ ;  /* 0x0000008800097824 */ /* 0x001fc600078e02ff */
[----:B----4-:R0:W-:Y:S04]  /*0470*/  STL [R1+0x26c], R19 ;  /* 0x00026c1301007387 */ /* 0x0101e80000100800 */
[----:B-----5:R4:W-:Y:S01]  /*0480*/  STL [R1+0x268], R16 ;  /* 0x0002681001007387 */ /* 0x0209e20000100800 */
[----:B------:R-:W-:-:S03]  /*0490*/  IMAD R8, R0, 0x220, RZ ;  /* 0x0000022000087824 */ /* 0x000fc600078e02ff */
[----:B0-----:R0:W5:Y:S04]  /*04a0*/  LDG.E.U16 R19, [R6.64] ;  /* 0x0000000606137981 */ /* 0x001168000c1e1500 */
[----:B----4-:R4:W5:Y:S01]  /*04b0*/  LDG.E.U16 R16, [R4.64] ;  /* 0x0000000604107981 */ /* 0x010962000c1e1500 */
[----:B0-----:R-:W-:Y:S01]  /*04c0*/  IADD3 R6, P0, R9, R2, RZ ;  /* 0x0000000209067210 */ /* 0x001fe20007f1e0ff */
[----:B----4-:R-:W-:-:S03]  /*04d0*/  IMAD R5, R0, 0x110, RZ ;  /* 0x0000011000057824 */ /* 0x010fc600078e02ff */
[----:B------:R-:W-:Y:S01]  /*04e0*/  LEA.HI.X.SX32 R7, R12, R3, 0x1, P0 ;  /* 0x000000030c077211 */ /* 0x000fe200000f0eff */
[----:B------:R-:W-:Y:S01]  /*04f0*/  IMAD R12, R0, 0x8c, RZ ;  /* 0x0000008c000c7824 */ /* 0x000fe200078e02ff */
[----:B-1----:R-:W-:-:S03]  /*0500*/  IADD3 R10, P1, R5, R2, RZ ;  /* 0x00000002050a7210 */ /* 0x002fc60007f3e0ff */
[----:B------:R0:W4:Y:S01]  /*0510*/  LDG.E.U16 R24, [R6.64] ;  /* 0x0000000606187981 */ /* 0x000122000c1e1500 */
[-C--:B------:R-:W-:Y:S02]  /*0520*/  IADD3 R8, P2, R8, R2.reuse, RZ ;  /* 0x0000000208087210 */ /* 0x080fe40007f5e0ff */
[-C--:B------:R-:W-:Y:S02]  /*0530*/  IADD3 R4, P0, R13, R2.reuse, RZ ;  /* 0x000000020d047210 */ /* 0x080fe40007f1e0ff */
[-C--:B------:R-:W-:Y:S02]  /*0540*/  LEA.HI.X.SX32 R11, R9, R3.reuse, 0x1, P1 ;  /* 0x00000003090b7211 */ /* 0x080fe400008f0eff */
[-C--:B------:R-:W-:Y:S02]  /*0550*/  LEA.HI.X.SX32 R9, R5, R3.reuse, 0x1, P2 ;  /* 0x0000000305097211 */ /* 0x080fe400010f0eff */
[----:B0-----:R-:W-:Y:S02]  /*0560*/  IADD3 R6, P1, R12, R2, RZ ;  /* 0x000000020c067210 */ /* 0x001fe40007f3e0ff */
[-C--:B------:R-:W-:Y:S01]  /*0570*/  LEA.HI.X.SX32 R5, R14, R3.reuse, 0x1, P0 ;  /* 0x000000030e057211 */ /* 0x080fe200000f0eff */
[----:B------:R0:W-:Y:S01]  /*0580*/  STL [R1+0x260], R20 ;  /* 0x0002601401007387 */ /* 0x0001e20000100800 */
[----:B------:R-:W-:-:S03]  /*0590*/  LEA.HI.X.SX32 R7, R13, R3, 0x1, P1 ;  /* 0x000000030d077211 */ /* 0x000fc600008f0eff */
[----:B------:R1:W-:Y:S04]  /*05a0*/  STL [R1+0x258], R18 ;  /* 0x0002581201007387 */ /* 0x0003e80000100800 */
[----:B------:R1:W-:Y:S04]  /*05b0*/  STL [R1+0x230], R17 ;  /* 0x0002301101007387 */ /* 0x0003e80000100800 */
[----:B0-----:R0:W4:Y:S04]  /*05c0*/  LDG.E.U16 R20, [R10.64] ;  /* 0x000000060a147981 */ /* 0x001128000c1e1500 */
[----:B-1----:R1:W4:Y:S04]  /*05d0*/  LDG.E.U16 R18, [R8.64] ;  /* 0x0000000608127981 */ /* 0x002328000c1e1500 */
[----:B------:R0:W-:Y:S04]  /*05e0*/  STL [R1+0x28c], R15 ;  /* 0x00028c0f01007387 */ /* 0x0001e80000100800 */
[----:B------:R1:W4:Y:S04]  /*05f0*/  LDG.E.U16 R17, [R4.64] ;  /* 0x0000000604117981 */ /* 0x000328000c1e1500 */
[----:B0-----:R0:W4:Y:S01]  /*0600*/  LDG.E.U16 R15, [R6.64] ;  /* 0x00000006060f7981 */ /* 0x001122000c1e1500 */
[----:B-1----:R-:W-:-:S02]  /*0610*/  IMAD R9, R0, 0x118, RZ ;  /* 0x0000011800097824 */ /* 0x002fc400078e02ff */
[----:B------:R-:W-:-:S03]  /*0620*/  IMAD R10, R0, 0x230, RZ ;  /* 0x00000230000a7824 */ /* 0x000fc600078e02ff */
[-C--:B------:R-:W-:Y:S01]  /*0630*/  IADD3 R4, P0, R9, R2.reuse, RZ ;  /* 0x0000000209047210 */ /* 0x080fe20007f1e0ff */
[----:B0-----:R-:W-:Y:S01]  /*0640*/  IMAD R7, R0, 0x12, RZ ;  /* 0x0000001200077824 */ /* 0x001fe200078e02ff */
[-C--:B------:R-:W-:Y:S01]  /*0650*/  IADD3 R10, P2, R10, R2.reuse, RZ ;  /* 0x000000020a0a7210 */ /* 0x080fe20007f5e0ff */
[----:B------:R-:W-:Y:S01]  /*0660*/  IMAD R14, R0, 0x9, RZ ;  /* 0x00000009000e7824 */ /* 0x000fe200078e02ff */
[-C--:B------:R-:W-:Y:S01]  /*0670*/  LEA.HI.X.SX32 R5, R12, R3.reuse, 0x1, P0 ;  /* 0x000000030c057211 */ /* 0x080fe200000f0eff */
[C---:B------:R-:W-:Y:S01]  /*0680*/  IMAD R13, R0.reuse, 0x24, RZ ;  /* 0x00000024000d7824 */ /* 0x040fe200078e02ff */
[----:B------:R-:W-:Y:S01]  /*0690*/  IADD3 R8, P0, R7, R2, RZ ;  /* 0x0000000207087210 */ /* 0x000fe20007f1e0ff */
[----:B------:R-:W-:Y:S01]  /*06a0*/  IMAD R12, R0, 0x48, RZ ;  /* 0x00000048000c7824 */ /* 0x000fe200078e02ff */
[----:B------:R0:W-:Y:S01]  /*06b0*/  STL [R1+0x284], R23 ;  /* 0x0002841701007387 */ /* 0x0001e20000100800 */
[-C--:B------:R-:W-:Y:S02]  /*06c0*/  LEA.HI.X.SX32 R11, R9, R3.reuse, 0x1, P2 ;  /* 0x00000003090b7211 */ /* 0x080fe400010f0eff */
[----:B------:R-:W-:-:S02]  /*06d0*/  LEA.HI.X.SX32 R9, R14, R3, 0x1, P0 ;  /* 0x000000030e097211 */ /* 0x000fc400000f0eff */
[-C--:B------:R-:W-:Y:S01]  /*06e0*/  IADD3 R6, P1, R13, R2.reuse, RZ ;  /* 0x000000020d067210 */ /* 0x080fe20007f3e0ff */
[----:B0-----:R0:W4:Y:S03]  /*06f0*/  LDG.E.U16 R23, [R4.64] ;  /* 0x0000000604177981 */ /* 0x001126000c1e1500 */
        /* <DEDUP_REMOVED lines=8> */
[----:B-1----:R1:W3:Y:S04]  /*0780*/  LDG.E.U16 R21, [R8.64] ;  /* 0x0000000608157981 */ /* 0x0022e8000c1e1500 */
[----:B-----5:R5:W-:Y:S01]  /*0790*/  STL [R1+0x280], R19 ;  /* 0x0002801301007387 */ /* 0x020be20000100800 */
[----:B-1----:R-:W-:-:S03]  /*07a0*/  IMAD R9, R0, 0x90, RZ ;  /* 0x0000009000097824 */ /* 0x002fc600078e02ff */
[----:B------:R1:W-:Y:S04]  /*07b0*/  STL [R1+0x288], R16 ;  /* 0x0002881001007387 */ /* 0x0003e80000100800 */
[----:B-----5:R5:W3:Y:S01]  /*07c0*/  LDG.E.U16 R19, [R6.64] ;  /* 0x0000000606137981 */ /* 0x020ae2000c1e1500 */
[----:B------:R-:W-:-:S03]  /*07d0*/  IMAD R8, R0, 0x240, RZ ;  /* 0x0000024000087824 */ /* 0x000fc600078e02ff */
[----:B-1----:R1:W3:Y:S01]  /*07e0*/  LDG.E.U16 R16, [R4.64] ;  /* 0x0000000604107981 */ /* 0x0022e2000c1e1500 */
[----:B-----5:R-:W-:Y:S01]  /*07f0*/  IADD3 R6, P0, R9, R2, RZ ;  /* 0x0000000209067210 */ /* 0x020fe20007f1e0ff */
[----:B-1----:R-:W-:-:S03]  /*0800*/  IMAD R5, R0, 0x120, RZ ;  /* 0x0000012000057824 */ /* 0x002fc600078e02ff */
[-C--:B------:R-:W-:Y:S01]  /*0810*/  LEA.HI.X.SX32 R7, R12, R3.reuse, 0x1, P0 ;  /* 0x000000030c077211 */ /* 0x080fe200000f0eff */
[----:B------:R-:W-:Y:S01]  /*0820*/  IMAD R12, R0, 0x94, RZ ;  /* 0x00000094000c7824 */ /* 0x000fe200078e02ff */
[-C--:B0-----:R-:W-:Y:S01]  /*0830*/  IADD3 R10, P1, R5, R2.reuse, RZ ;  /* 0x00000002050a7210 */ /* 0x081fe20007f3e0ff */
[----:B----4-:R0:W-:Y:S01]  /*0840*/  STL [R1+0x838], R24 ;  /* 0x0008381801007387 */ /* 0x0101e20000100800 */
[-C--:B------:R-:W-:Y:S02]  /*0850*/  IADD3 R8, P2, R8, R2.reuse, RZ ;  /* 0x0000000208087210 */ /* 0x080fe40007f5e0ff */
[----:B------:R-:W-:Y:S02]  /*0860*/  IADD3 R4, P0, R13, R2, RZ ;  /* 0x000000020d047210 */ /* 0x000fe40007f1e0ff */
[-C--:B------:R-:W-:Y:S02]  /*0870*/  LEA.HI.X.SX32 R11, R9, R3.reuse, 0x1, P1 ;  /* 0x00000003090b7211 */ /* 0x080fe400008f0eff */
[-C--:B------:R-:W-:Y:S01]  /*0880*/  LEA.HI.X.SX32 R9, R5, R3.reuse, 0x1, P2 ;  /* 0x0000000305097211 */ /* 0x080fe200010f0eff */
[----:B0-----:R0:W4:Y:S01]  /*0890*/  LDG.E.U16 R24, [R6.64] ;  /* 0x0000000606187981 */ /* 0x001122000c1e1500 */
[----:B------:R-:W-:-:S03]  /*08a0*/  LEA.HI.X.SX32 R5, R14, R3, 0x1, P0 ;  /* 0x000000030e057211 */ /* 0x000fc600000f0eff */
[----:B------:R1:W-:Y:S01]  /*08b0*/  STL [R1+0x254], R20 ;  /* 0x0002541401007387 */ /* 0x0003e20000100800 */
[----:B0-----:R-:W-:-:S03]  /*08c0*/  IADD3 R6, P1, R12, R2, RZ ;  /* 0x000000020c067210 */ /* 0x001fc60007f3e0ff */
[----:B------:R0:W-:Y:S01]  /*08d0*/  STL [R1+0x220], R18 ;  /* 0x0002201201007387 */ /* 0x0001e20000100800 */
[----:B------:R-:W-:-:S03]  /*08e0*/  LEA.HI.X.SX32 R7, R13, R3, 0x1, P1 ;  /* 0x000000030d077211 */ /* 0x000fc600008f0eff */
[----:B-1----:R1:W5:Y:S04]  /*08f0*/  LDG.E.U16 R20, [R10.64] ;  /* 0x000000060a147981 */ /* 0x002368000c1e1500 */
[----:B------:R1:W-:Y:S04]  /*0900*/  STL [R1+0x7b4], R17 ;  /* 0x0007b41101007387 */ /* 0x0003e80000100800 */
[----:B0-----:R0:W5:Y:S04]  /*0910*/  LDG.E.U16 R18, [R8.64] ;  /* 0x0000000608127981 */ /* 0x001168000c1e1500 */
[----:B------:R0:W-:Y:S04]  /*0920*/  STL [R1+0x834], R15 ;  /* 0x0008340f01007387 */ /* 0x0001e80000100800 */
[----:B-1----:R1:W5:Y:S04]  /*0930*/  LDG.E.U16 R17, [R4.64] ;  /* 0x0000000604117981 */ /* 0x002368000c1e1500 */
[----:B0-----:R0:W5:Y:S01]  /*0940*/  LDG.E.U16 R15, [R6.64] ;  /* 0x00000006060f7981 */ /* 0x001162000c1e1500 */
        /* <DEDUP_REMOVED lines=8> */
[-C--:B------:R-:W-:Y:S01]  /*09d0*/  IADD3 R4, P0, R7, R2.reuse, RZ ;  /* 0x0000000207047210 */ /* 0x080fe20007f1e0ff */
[----:B------:R-:W-:Y:S01]  /*09e0*/  IMAD R12, R0, 0x98, RZ ;  /* 0x00000098000c7824 */ /* 0x000fe200078e02ff */
[----:B------:R0:W-:Y:S01]  /*09f0*/  STL [R1+0x830], R23 ;  /* 0x0008301701007387 */ /* 0x0001e20000100800 */
[----:B------:R-:W-:Y:S02]  /*0a00*/  IADD3 R6, P1, R13, R2, RZ ;  /* 0x000000020d067210 */ /* 0x000fe40007f3e0ff */
[----:B------:R-:W-:-:S02]  /*0a10*/  LEA.HI.X.SX32 R11, R5, R3, 0x1, P2 ;  /* 0x00000003050b7211 */ /* 0x000fc400010f0eff */
[-C--:B------:R-:W-:Y:S01]  /*0a20*/  LEA.HI.X.SX32 R5, R14, R3.reuse, 0x1, P0 ;  /* 0x000000030e057211 */ /* 0x080fe200000f0eff */
[----:B0-----:R0:W5:Y:S01]  /*0a30*/  LDG.E.U16 R23, [R8.64] ;  /* 0x0000000608177981 */ /* 0x001162000c1e1500 */
        /* <DEDUP_REMOVED lines=9> */
[----:B------:R1:W-:Y:S01]  /*0ad0*/  STL [R1+0x274], R19 ;  /* 0x0002741301007387 */ /* 0x0003e20000100800 */
[----:B0-----:R-:W-:-:S02]  /*0ae0*/  IMAD R10, R0, 0x260, RZ ;  /* 0x00000260000a7824 */ /* 0x001fc400078e02ff */
[C---:B-1----:R-:W-:Y:S01]  /*0af0*/  IMAD R5, R0.reuse, 0x130, RZ ;  /* 0x0000013000057824 */ /* 0x042fe200078e02ff */
[----:B------:R0:W-:Y:S04]  /*0b00*/  STL [R1+0x82c], R16 ;  /* 0x00082c1001007387 */ /* 0x0001e80000100800 */
[----:B------:R1:W3:Y:S04]  /*0b10*/  LDG.E.U16 R19, [R6.64] ;  /* 0x0000000606137981 */ /* 0x0002e8000c1e1500 */
[----:B0-----:R0:W3:Y:S01]  /*0b20*/  LDG.E.U16 R16, [R8.64] ;  /* 0x0000000608107981 */ /* 0x0010e2000c1e1500 */
[----:B-1----:R-:W-:Y:S01]  /*0b30*/  IMAD R7, R0, 0x4e, RZ ;  /* 0x0000004e00077824 */ /* 0x002fe200078e02ff */
[----:B------:R-:W-:-:S02]  /*0b40*/  IADD3 R10, P2, R10, R2, RZ ;  /* 0x000000020a0a7210 */ /* 0x000fc40007f5e0ff */
[----:B0-----:R-:W-:-:S04]  /*0b50*/  IADD3 R8, P0, R5, R2, RZ ;  /* 0x0000000205087210 */ /* 0x001fc80007f1e0ff */
[-C--:B------:R-:W-:Y:S01]  /*0b60*/  LEA.HI.X.SX32 R9, R12, R3.reuse, 0x1, P0 ;  /* 0x000000030c097211 */ /* 0x080fe200000f0eff */
[----:B----4-:R0:W-:Y:S01]  /*0b70*/  STL [R1+0x25c], R24 ;  /* 0x00025c1801007387 */ /* 0x0101e20000100800 */
[-C--:B------:R-:W-:Y:S01]  /*0b80*/  IADD3 R4, P0, R7, R2.reuse, RZ ;  /* 0x0000000207047210 */ /* 0x080fe20007f1e0ff */
[----:B------:R-:W-:Y:S01]  /*0b90*/  IMAD R12, R0, 0x138, RZ ;  /* 0x00000138000c7824 */ /* 0x000fe200078e02ff */
[-C--:B------:R-:W-:Y:S02]  /*0ba0*/  LEA.HI.X.SX32 R11, R5, R3.reuse, 0x1, P2 ;  /* 0x00000003050b7211 */ /* 0x080fe400010f0eff */
[-C--:B------:R-:W-:Y:S02]  /*0bb0*/  LEA.HI.X.SX32 R5, R14, R3.reuse, 0x1, P0 ;  /* 0x000000030e057211 */ /* 0x080fe400000f0eff */
[----:B------:R-:W-:Y:S01]  /*0bc0*/  IADD3 R6, P1, R13, R2, RZ ;  /* 0x000000020d067210 */ /* 0x000fe20007f3e0ff */
[----:B0-----:R0:W4:Y:S04]  /*0bd0*/  LDG.E.U16 R24, [R10.64] ;  /* 0x000000060a187981 */ /* 0x001128000c1e1500 */
[----:B-----5:R1:W-:Y:S04]  /*0be0*/  STL [R1+0x250], R20 ;  /* 0x0002501401007387 */ /* 0x0203e80000100800 */
[----:B------:R5:W-:Y:S01]  /*0bf0*/  STL [R1+0x20c], R18 ;  /* 0x00020c1201007387 */ /* 0x000be20000100800 */
[----:B------:R-:W-:-:S03]  /*0c00*/  LEA.HI.X.SX32 R7, R7, R3, 0x1, P1 ;  /* 0x0000000307077211 */ /* 0x000fc600008f0eff */
[----:B-1----:R1:W4:Y:S04]  /*0c10*/  LDG.E.U16 R20, [R4.64] ;  /* 0x0000000604147981 */ /* 0x002328000c1e1500 */
[----:B------:R-:W-:Y:S04]  /*0c20*/  STL [R1+0x828], R17 ;  /* 0x0008281101007387 */ /* 0x000fe80000100800 */
[----:B-----5:R5:W4:Y:S04]  /*0c30*/  LDG.E.U16 R18, [R6.64] ;  /* 0x0000000606127981 */ /* 0x020b28000c1e1500 */
[----:B------:R0:W-:Y:S04]  /*0c40*/  STL [R1+0x264], R15 ;  /* 0x0002640f01007387 */ /* 0x0001e80000100800 */
[----:B0-----:R0:W4:Y:S02]  /*0c50*/  LDG.E.U16 R15, [R8.64] ;  /* 0x00000006080f7981 */ /* 0x001124000c1e1500 */
[----:B0-----:R-:W-:-:S04]  /*0c60*/  IADD3 R8, P2, R12, R2, RZ ;  /* 0x000000020c087210 */ /* 0x001fc80007f5e0ff */
[----:B------:R-:W-:-:S05]  /*0c70*/  LEA.HI.X.SX32 R9, R13, R3, 0x1, P2 ;  /* 0x000000030d097211 */ /* 0x000fca00010f0eff */
[----:B------:R0:W4:Y:S01]  /*0c80*/  LDG.E.U16 R17, [R8.64] ;  /* 0x0000000608117981 */ /* 0x000122000c1e1500 */
[C---:B-----5:R-:W-:Y:S02]  /*0c90*/  IMAD R6, R0.reuse, 0x270, RZ ;  /* 0x0000027000067824 */ /* 0x060fe400078e02ff */
[----:B-1----:R-:W-:-:S03]  /*0ca0*/  IMAD R5, R0, 0xa, RZ ;  /* 0x0000000a00057824 */ /* 0x002fc600078e02ff */
[-C--:B------:R-:W-:Y:S01]  /*0cb0*/  IADD3 R6, P1, R6, R2.reuse, RZ ;  /* 0x0000000206067210 */ /* 0x080fe20007f3e0ff */
[C---:B------:R-:W-:Y:S02]  /*0cc0*/  IMAD R13, R0.reuse, 0x14, RZ ;  /* 0x00000014000d7824 */ /* 0x040fe400078e02ff */
[----:B0-----:R-:W-:Y:S01]  /*0cd0*/  IMAD R9, R0, 0x5, RZ ;  /* 0x0000000500097824 */ /* 0x001fe200078e02ff */
[-C--:B------:R-:W-:Y:S01]  /*0ce0*/  LEA.HI.X.SX32 R7, R12, R3.reuse, 0x1, P1 ;  /* 0x000000030c077211 */ /* 0x080fe200008f0eff */
[C---:B------:R-:W-:Y:S01]  /*0cf0*/  IMAD R12, R0.reuse, 0x50, RZ ;  /* 0x00000050000c7824 */ /* 0x040fe200078e02ff */
[----:B------:R-:W-:Y:S01]  /*0d00*/  IADD3 R8, P0, R5, R2, RZ ;  /* 0x0000000205087210 */ /* 0x000fe20007f1e0ff */
[----:B------:R-:W-:Y:S01]  /*0d10*/  IMAD R14, R0, 0x28, RZ ;  /* 0x00000028000e7824 */ /* 0x000fe200078e02ff */
[----:B------:R0:W-:Y:S02]  /*0d20*/  STL [R1+0x824], R23 ;  /* 0x0008241701007387 */ /* 0x0001e40000100800 */
[----:B------:R-:W-:-:S02]  /*0d30*/  LEA.HI.X.SX32 R9, R9, R3, 0x1, P0 ;  /* 0x0000000309097211 */ /* 0x000fc400000f0eff */
[-C--:B------:R-:W-:Y:S02]  /*0d40*/  IADD3 R10, P1, R13, R2.reuse, RZ ;  /* 0x000000020d0a7210 */ /* 0x080fe40007f3e0ff */
[-C--:B------:R-:W-:Y:S01]  /*0d50*/  IADD3 R4, P2, R14, R2.reuse, RZ ;  /* 0x000000020e047210 */ /* 0x080fe20007f5e0ff */
[----:B0-----:R0:W5:Y:S01]  /*0d60*/  LDG.E.U16 R23, [R6.64] ;  /* 0x0000000606177981 */ /* 0x001162000c1e1500 */
[-C--:B------:R-:W-:Y:S02]  /*0d70*/  LEA.HI.X.SX32 R11, R5, R3.reuse, 0x1, P1 ;  /* 0x00000003050b7211 */ /* 0x080fe400008f0eff */
        /* <DEDUP_REMOVED lines=10> */
[----:B------:R0:W-:Y:S01]  /*0e20*/  STL [R1+0x820], R19 ;  /* 0x0008201301007387 */ /* 0x0001e20000100800 */
[----:B------:R-:W-:-:S03]  /*0e30*/  IMAD R8, R0, 0x280, RZ ;  /* 0x0000028000087824 */ /* 0x000fc600078e02ff */
[----:B------:R1:W-:Y:S04]  /*0e40*/  STL [R1+0x81c], R16 ;  /* 0x00081c1001007387 */ /* 0x0003e80000100800 */
[----:B0-----:R0:W3:Y:S04]  /*0e50*/  LDG.E.U16 R19, [R4.64] ;  /* 0x0000000604137981 */ /* 0x0010e8000c1e1500 */
[----:B-1----:R1:W3:Y:S01]  /*0e60*/  LDG.E.U16 R16, [R6.64] ;  /* 0x0000000606107981 */ /* 0x0022e2000c1e1500 */
[----:B0-----:R-:W-:Y:S01]  /*0e70*/  IADD3 R4, P0, R9, R2, RZ ;  /* 0x0000000209047210 */ /* 0x001fe20007f1e0ff */
[----:B-1----:R-:W-:-:S03]  /*0e80*/  IMAD R7, R0, 0x140, RZ ;  /* 0x0000014000077824 */ /* 0x002fc600078e02ff */
[-C--:B------:R-:W-:Y:S02]  /*0e90*/  LEA.HI.X.SX32 R5, R12, R3.reuse, 0x1, P0 ;  /* 0x000000030c057211 */ /* 0x080fe400000f0eff */
[-C--:B------:R-:W-:Y:S02]  /*0ea0*/  IADD3 R8, P2, R8, R2.reuse, RZ ;  /* 0x0000000208087210 */ /* 0x080fe40007f5e0ff */
[-C--:B------:R-:W-:Y:S01]  /*0eb0*/  IADD3 R10, P1, R7, R2.reuse, RZ ;  /* 0x00000002070a7210 */ /* 0x080fe20007f3e0ff */
[----:B------:R0:W3:Y:S01]  /*0ec0*/  LDG.E.U16 R25, [R4.64] ;  /* 0x0000000604197981 */ /* 0x0000e2000c1e1500 */
[----:B------:R-:W-:Y:S02]  /*0ed0*/  IADD3 R6, P0, R13, R2, RZ ;  /* 0x000000020d067210 */ /* 0x000fe40007f1e0ff */
[-C--:B------:R-:W-:Y:S02]  /*0ee0*/  LEA.HI.X.SX32 R11, R9, R3.reuse, 0x1, P1 ;  /* 0x00000003090b7211 */ /* 0x080fe400008f0eff */
[----:B------:R-:W-:-:S02]  /*0ef0*/  LEA.HI.X.SX32 R9, R7, R3, 0x1, P2 ;  /* 0x0000000307097211 */ /* 0x000fc400010f0eff */
[----:B0-----:R-:W-:-:S04]  /*0f00*/  IADD3 R4, P1, R14, R2, RZ ;  /* 0x000000020e047210 */ /* 0x001fc80007f3e0ff */
[----:B------:R-:W-:Y:S01]  /*0f10*/  LEA.HI.X.SX32 R5, R13, R3, 0x1, P1 ;  /* 0x000000030d057211 */ /* 0x000fe200008f0eff */
[----:B----4-:R0:W-:Y:S04]  /*0f20*/  STL [R1+0x24c], R15 ;  /* 0x00024c0f01007387 */ /* 0x0101e80000100800 */
[----:B------:R1:W-:Y:S01]  /*0f30*/  STL [R1+0x200], R24 ;  /* 0x0002001801007387 */ /* 0x0003e20000100800 */
[----:B0-----:R-:W-:-:S03]  /*0f40*/  IMAD R15, R0, 0x29, RZ ;  /* 0x00000029000f7824 */ /* 0x001fc600078e02ff */
[----:B------:R0:W-:Y:S04]  /*0f50*/  STL [R1+0x818], R20 ;  /* 0x0008181401007387 */ /* 0x0001e80000100800 */
[----:B-1----:R1:W4:Y:S01]  /*0f60*/  LDG.E.U16 R24, [R10.64] ;  /* 0x000000060a187981 */ /* 0x002322000c1e1500 */
[----:B------:R-:W-:-:S03]  /*0f70*/  LEA.HI.X.SX32 R7, R15, R3, 0x1, P0 ;  /* 0x000000030f077211 */ /* 0x000fc600000f0eff */
[----:B0-----:R0:W4:Y:S04]  /*0f80*/  LDG.E.U16 R20, [R8.64] ;  /* 0x0000000608147981 */ /* 0x001128000c1e1500 */
[----:B------:R0:W-:Y:S04]  /*0f90*/  STL [R1+0x814], R18 ;  /* 0x0008141201007387 */ /* 0x0001e80000100800 */
[----:B------:R1:W-:Y:S04]  /*0fa0*/  STL [R1+0x810], R17 ;  /* 0x0008101101007387 */ /* 0x0003e80000100800 */
[----:B0-----:R0:W4:Y:S04]  /*0fb0*/  LDG.E.U16 R18, [R6.64] ;  /* 0x0000000606127981 */ /* 0x001128000c1e1500 */
[----:B-1----:R1:W4:Y:S01]  /*0fc0*/  LDG.E.U16 R17, [R4.64] ;  /* 0x0000000604117981 */ /* 0x002322000c1e1500 */
[----:B------:R-:W-:-:S02]  /*0fd0*/  IMAD R10, R0, 0x290, RZ ;  /* 0x00000290000a7824 */ /* 0x000fc400078e02ff */
[----:B0-----:R-:W-:-:S03]  /*0fe0*/  IMAD R7, R0, 0x148, RZ ;  /* 0x0000014800077824 */ /* 0x001fc600078e02ff */
[-C--:B------:R-:W-:Y:S01]  /*0ff0*/  IADD3 R10, P2, R10, R2.reuse, RZ ;  /* 0x000000020a0a7210 */ /* 0x080fe20007f5e0ff */
[C---:B------:R-:W-:Y:S02]  /*1000*/  IMAD R9, R0.reuse, 0x2a, RZ ;  /* 0x0000002a00097824 */ /* 0x040fe400078e02ff */
[C---:B------:R-:W-:Y:S01]  /*1010*/  IMAD R12, R0.reuse, 0x54, RZ ;  /* 0x00000054000c7824 */ /* 0x040fe200078e02ff */
[CC--:B-1----:R-:W-:Y:S01]  /*1020*/  IADD3 R4, P0, R7.reuse, R2.reuse, RZ ;  /* 0x0000000207047210 */ /* 0x0c2fe20007f1e0ff */
[C---:B------:R-:W-:Y:S01]  /*1030*/  IMAD R15, R0.reuse, 0x15, RZ ;  /* 0x00000015000f7824 */ /* 0x040fe200078e02ff */
[-C--:B------:R-:W-:Y:S01]  /*1040*/  LEA.HI.X.SX32 R11, R7, R3.reuse, 0x1, P2 ;  /* 0x00000003070b7211 */ /* 0x080fe200010f0eff */
[----:B------:R-:W-:Y:S01]  /*1050*/  IMAD R13, R0, 0xa8, RZ ;  /* 0x000000a8000d7824 */ /* 0x000fe200078e02ff */
[----:B------:R-:W-:Y:S02]  /*1060*/  LEA.HI.X.SX32 R5, R14, R3, 0x1, P0 ;  /* 0x000000030e057211 */ /* 0x000fe400000f0eff */
[----:B------:R-:W-:-:S02]  /*1070*/  IADD3 R6, P0, R9, R2, RZ ;  /* 0x0000000209067210 */ /* 0x000fc40007f1e0ff */
[-C--:B------:R-:W-:Y:S01]  /*1080*/  IADD3 R8, P1, R12, R2.reuse, RZ ;  /* 0x000000020c087210 */ /* 0x080fe20007f3e0ff */
[----:B-----5:R0:W-:Y:S01]  /*1090*/  STL [R1+0x1fc], R23 ;  /* 0x0001fc1701007387 */ /* 0x0201e20000100800 */
[-C--:B------:R-:W-:Y:S02]  /*10a0*/  LEA.HI.X.SX32 R7, R15, R3.reuse, 0x1, P0 ;  /* 0x000000030f077211 */ /* 0x080fe400000f0eff */
[----:B------:R-:W-:Y:S01]  /*10b0*/  LEA.HI.X.SX32 R9, R9, R3, 0x1, P1 ;  /* 0x0000000309097211 */ /* 0x000fe200008f0eff */
[----:B0-----:R0:W5:Y:S02]  /*10c0*/  LDG.E.U16 R23, [R4.64] ;  /* 0x0000000604177981 */ /* 0x001164000c1e1500 */
[----:B0-----:R-:W-:-:S04]  /*10d0*/  IADD3 R4, P2, R13, R2, RZ ;  /* 0x000000020d047210 */ /* 0x001fc80007f5e0ff */
[----:B------:R-:W-:Y:S01]  /*10e0*/  LEA.HI.X.SX32 R5, R12, R3, 0x1, P2 ;  /* 0x000000030c057211 */ /* 0x000fe200010f0eff */
        /* <DEDUP_REMOVED lines=9> */
[----:B0-----:R0:W3:Y:S01]  /*1180*/  LDG.E.U16 R19, [R8.64] ;  /* 0x0000000608137981 */ /* 0x0010e2000c1e1500 */
[----:B-1----:R-:W-:Y:S01]  /*1190*/  IMAD R7, R0, 0x56, RZ ;  /* 0x0000005600077824 */ /* 0x002fe200078e02ff */
[-C--:B------:R-:W-:Y:S02]  /*11a0*/  IADD3 R10, P2, R10, R2.reuse, RZ ;  /* 0x000000020a0a7210 */ /* 0x080fe40007f5e0ff */
[----:B------:R1:W3:Y:S01]  /*11b0*/  LDG.E.U16 R16, [R4.64] ;  /* 0x0000000604107981 */ /* 0x0002e2000c1e1500 */
[----:B0-----:R-:W-:-:S04]  /*11c0*/  IADD3 R8, P0, R11, R2, RZ ;  /* 0x000000020b087210 */ /* 0x001fc80007f1e0ff */
[-C--:B------:R-:W-:Y:S01]  /*11d0*/  LEA.HI.X.SX32 R9, R13, R3.reuse, 0x1, P0 ;  /* 0x000000030d097211 */ /* 0x080fe200000f0eff */
[C---:B------:R-:W-:Y:S01]  /*11e0*/  IMAD R13, R0.reuse, 0x158, RZ ;  /* 0x00000158000d7824 */ /* 0x040fe200078e02ff */
[----:B------:R-:W-:Y:S01]  /*11f0*/  LEA.HI.X.SX32 R11, R11, R3, 0x1, P2 ;  /* 0x000000030b0b7211 */ /* 0x000fe200010f0eff */
[----:B-1----:R-:W-:Y:S01]  /*1200*/  IMAD R5, R0, 0x2b, RZ ;  /* 0x0000002b00057824 */ /* 0x002fe200078e02ff */
[-C--:B------:R-:W-:Y:S01]  /*1210*/  IADD3 R4, P0, R7, R2.reuse, RZ ;  /* 0x0000000207047210 */ /* 0x080fe20007f1e0ff */
[----:B------:R0:W3:Y:S01]  /*1220*/  LDG.E.U16 R14, [R8.64] ;  /* 0x00000006080e7981 */ /* 0x0000e2000c1e1500 */
[----:B------:R-:W-:-:S03]  /*1230*/  IADD3 R6, P1, R12, R2, RZ ;  /* 0x000000020c067210 */ /* 0x000fc60007f3e0ff */
[----:B------:R-:W-:Y:S01]  /*1240*/  STL [R1+0x240], R25 ;  /* 0x0002401901007387 */ /* 0x000fe20000100800 */
[-C--:B------:R-:W-:Y:S02]  /*1250*/  LEA.HI.X.SX32 R5, R5, R3.reuse, 0x1, P0 ;  /* 0x0000000305057211 */ /* 0x080fe400000f0eff */
[----:B------:R-:W-:Y:S02]  /*1260*/  LEA.HI.X.SX32 R7, R7, R3, 0x1, P1 ;  /* 0x0000000307077211 */ /* 0x000fe400008f0eff */
[----:B0-----:R-:W-:-:S04]  /*1270*/  IADD3 R8, P2, R13, R2, RZ ;  /* 0x000000020d087210 */ /* 0x001fc80007f5e0ff */
[----:B------:R-:W-:-:S05]  /*1280*/  LEA.HI.X.SX32 R9, R12, R3, 0x1, P2 ;  /* 0x000000030c097211 */ /* 0x000fca00010f0eff */
[----:B------:R0:W3:Y:S04]  /*1290*/  LDG.E.U16 R15, [R8.64] ;  /* 0x00000006080f7981 */ /* 0x0000e8000c1e1500 */
[----:B----4-:R-:W-:Y:S04]  /*12a0*/  STL [R1+0x234], R24 ;  /* 0x0002341801007387 */ /* 0x010fe80000100800 */
[----:B------:R1:W-:Y:S04]  /*12b0*/  STL [R1+0x1e0], R20 ;  /* 0x0001e01401007387 */ /* 0x0003e80000100800 */
[----:B-1----:R1:W4:Y:S04]  /*12c0*/  LDG.E.U16 R20, [R10.64] ;  /* 0x000000060a147981 */ /* 0x002328000c1e1500 */
[----:B------:R0:W-:Y:S04]  /*12d0*/  STL [R1+0x238], R18 ;  /* 0x0002381201007387 */ /* 0x0001e80000100800 */
[----:B------:R1:W-:Y:S04]  /*12e0*/  STL [R1+0x23c], R17 ;  /* 0x00023c1101007387 */ /* 0x0003e80000100800 */
[----:B0-----:R0:W4:Y:S04]  /*12f0*/  LDG.E.U16 R18, [R4.64] ;  /* 0x0000000604127981 */ /* 0x001128000c1e1500 */
[----:B-1----:R1:W4:Y:S01]  /*1300*/  LDG.E.U16 R17, [R6.64] ;  /* 0x0000000606117981 */ /* 0x002322000c1e1500 */
[----:B------:R-:W-:-:S02]  /*1310*/  IMAD R10, R0, 0x2b0, RZ ;  /* 0x000002b0000a7824 */ /* 0x000fc400078e02ff */
[----:B------:R-:W-:-:S03]  /*1320*/  IMAD R9, R0, 0x2c, RZ ;  /* 0x0000002c00097824 */ /* 0x000fc600078e02ff */
[----:B------:R-:W-:Y:S01]  /*1330*/  IADD3 R10, P1, R10, R2, RZ ;  /* 0x000000020a0a7210 */ /* 0x000fe20007f3e0ff */
[----:B-1----:R-:W-:-:S03]  /*1340*/  IMAD R7, R0, 0x16, RZ ;  /* 0x0000001600077824 */ /* 0x002fc600078e02ff */
[-C--:B------:R-:W-:Y:S01]  /*1350*/  LEA.HI.X.SX32 R11, R13, R3.reuse, 0x1, P1 ;  /* 0x000000030d0b7211 */ /* 0x080fe200008f0eff */
[C---:B0-----:R-:W-:Y:S01]  /*1360*/  IMAD R5, R0.reuse, 0xb, RZ ;  /* 0x0000000b00057824 */ /* 0x041fe200078e02ff */
[-C--:B------:R-:W-:Y:S01]  /*1370*/  IADD3 R6, P1, R9, R2.reuse, RZ ;  /* 0x0000000209067210 */ /* 0x080fe20007f3e0ff */
[C---:B------:R-:W-:Y:S01]  /*1380*/  IMAD R13, R0.reuse, 0xb0, RZ ;  /* 0x000000b0000d7824 */ /* 0x040fe200078e02ff */
[CC--:B------:R-:W-:Y:S01]  /*1390*/  IADD3 R4, P0, R7.reuse, R2.reuse, RZ ;  /* 0x0000000207047210 */ /* 0x0c0fe20007f1e0ff */
[----:B------:R-:W-:Y:S01]  /*13a0*/  IMAD R12, R0, 0x58, RZ ;  /* 0x00000058000c7824 */ /* 0x000fe200078e02ff */
[-C--:B------:R-:W-:Y:S02]  /*13b0*/  LEA.HI.X.SX32 R7, R7, R3.reuse, 0x1, P1 ;  /* 0x0000000307077211 */ /* 0x080fe400008f0eff */
[----:B------:R-:W-:Y:S01]  /*13c0*/  LEA.HI.X.SX32 R5, R5, R3, 0x1, P0 ;  /* 0x0000000305057211 */ /* 0x000fe200000f0eff */
[----:B-----5:R0:W-:Y:S01]  /*13d0*/  STL [R1+0x804], R23 ;  /* 0x0008041701007387 */ /* 0x0201e20000100800 */
[----:B------:R-:W-:-:S03]  /*13e0*/  IADD3 R8, P2, R12, R2, RZ ;  /* 0x000000020c087210 */ /* 0x000fc60007f5e0ff */
[----:B0-----:R0:W5:Y:S01]  /*13f0*/  LDG.E.U16 R23, [R10.64] ;  /* 0x000000060a177981 */ /* 0x001162000c1e1500 */
[----:B------:R-:W-:Y:S02]  /*1400*/  LEA.HI.X.SX32 R9, R9, R3, 0x1, P2 ;  /* 0x0000000309097211 */ /* 0x000fe400010f0eff */
[----:B0-----:R-:W-:-:S04]  /*1410*/  IADD3 R10, P0, R13, R2, RZ ;  /* 0x000000020d0a7210 */ /* 0x001fc80007f1e0ff */
[----:B------:R-:W-:Y:S01]  /*1420*/  LEA.HI.X.SX32 R11, R12, R3, 0x1, P0 ;  /* 0x000000030c0b7211 */ /* 0x000fe200000f0eff */
[C---:B------:R-:W-:Y:S01]  /*1430*/  IMAD R12, R0.reuse, 0xb4, RZ ;  /* 0x000000b4000c7824 */ /* 0x040fe200078e02ff */
[----:B--2---:R0:W-:Y:S04]  /*1440*/  STL [R1+0x1d4], R22 ;  /* 0x0001d41601007387 */ /* 0x0041e80000100800 */
[----:B---3--:R1:W-:Y:S04]  /*1450*/  STL [R1+0x800], R21 ;  /* 0x0008001501007387 */ /* 0x0083e80000100800 */
[----:B0-----:R0:W2:Y:S04]  /*1460*/  LDG.E.U16 R22, [R4.64] ;  /* 0x0000000604167981 */ /* 0x0010a8000c1e1500 */
[----:B-1----:R1:W3:Y:S04]  /*1470*/  LDG.E.U16 R21, [R6.64] ;  /* 0x0000000606157981 */ /* 0x0022e8000c1e1500 */
[----:B------:R0:W-:Y:S01]  /*1480*/  STL [R1+0x22c], R19 ;  /* 0x00022c1301007387 */ /* 0x0001e20000100800 */
[----:B-1----:R-:W-:-:S03]  /*1490*/  IMAD R7, R0, 0x160, RZ ;  /* 0x0000016000077824 */ /* 0x002fc600078e02ff */
[----:B------:R1:W-:Y:S04]  /*14a0*/  STL [R1+0x7fc], R16 ;  /* 0x0007fc1001007387 */ /* 0x0003e80000100800 */
[----:B0-----:R0:W3:Y:S01]  /*14b0*/  LDG.E.U16 R19, [R8.64] ;  /* 0x0000000608137981 */ /* 0x0010e2000c1e1500 */
[----:B------:R-:W-:-:S03]  /*14c0*/  IADD3 R4, P0, R7, R2, RZ ;  /* 0x0000000207047210 */ /* 0x000fc60007f1e0ff */
[----:B-1----:R1:W3:Y:S01]  /*14d0*/  LDG.E.U16 R16, [R10.64] ;  /* 0x000000060a107981 */ /* 0x0022e2000c1e1500 */
[----:B------:R-:W-:Y:S01]  /*14e0*/  LEA.HI.X.SX32 R5, R13, R3, 0x1, P0 ;  /* 0x000000030d057211 */ /* 0x000fe200000f0eff */
[C---:B0-----:R-:W-:Y:S02]  /*14f0*/  IMAD R9, R0.reuse, 0x5a, RZ ;  /* 0x0000005a00097824 */ /* 0x041fe400078e02ff */
[----:B------:R0:W-:Y:S01]  /*1500*/  STL [R1+0x224], R14 ;  /* 0x0002240e01007387 */ /* 0x0001e20000100800 */
[C---:B-1----:R-:W-:Y:S02]  /*1510*/  IMAD R10, R0.reuse, 0x2c0, RZ ;  /* 0x000002c0000a7824 */ /* 0x042fe400078e02ff */
[-C--:B------:R-:W-:Y:S01]  /*1520*/  IADD3 R6, P0, R9, R2.reuse, RZ ;  /* 0x0000000209067210 */ /* 0x080fe20007f1e0ff */
[----:B------:R-:W-:Y:S01]  /*1530*/  IMAD R13, R0, 0x168, RZ ;  /* 0x00000168000d7824 */ /* 0x000fe200078e02ff */
[-C--:B------:R-:W-:Y:S01]  /*1540*/  IADD3 R8, P1, R12, R2.reuse, RZ ;  /* 0x000000020c087210 */ /* 0x080fe20007f3e0ff */
[----:B0-----:R-:W-:Y:S01]  /*1550*/  IMAD R14, R0, 0x2d, RZ ;  /* 0x0000002d000e7824 */ /* 0x001fe200078e02ff */
[----:B------:R-:W-:-:S02]  /*1560*/  IADD3 R10, P2, R10, R2, RZ ;  /* 0x000000020a0a7210 */ /* 0x000fc40007f5e0ff */
[-C--:B------:R-:W-:Y:S02]  /*1570*/  LEA.HI.X.SX32 R9, R9, R3.reuse, 0x1, P1 ;  /* 0x0000000309097211 */ /* 0x080fe400008f0eff */
[-C--:B------:R-:W-:Y:S02]  /*1580*/  LEA.HI.X.SX32 R11, R7, R3.reuse, 0x1, P2 ;  /* 0x00000003070b7211 */ /* 0x080fe400010f0eff */
[----:B------:R-:W-:Y:S01]  /*1590*/  LEA.HI.X.SX32 R7, R14, R3, 0x1, P0 ;  /* 0x000000030e077211 */ /* 0x000fe200000f0eff */
[----:B----4-:R0:W-:Y:S04]  /*15a0*/  STL [R1+0x1cc], R20 ;  /* 0x0001cc1401007387 */ /* 0x0101e80000100800 */
[----:B0-----:R0:W4:Y:S04]  /*15b0*/  LDG.E.U16 R20, [R4.64] ;  /* 0x0000000604147981 */ /* 0x001128000c1e1500 */
[----:B------:R1:W-:Y:S01]  /*15c0*/  STL [R1+0x738], R18 ;  /* 0x0007381201007387 */ /* 0x0003e20000100800 */
[----:B0-----:R-:W-:-:S03]  /*15d0*/  IADD3 R4, P2, R13, R2, RZ ;  /* 0x000000020d047210 */ /* 0x001fc60007f5e0ff */
[----:B------:R0:W-:Y:S01]  /*15e0*/  STL [R1+0x7f8], R17 ;  /* 0x0007f81101007387 */ /* 0x0001e20000100800 */
[----:B------:R-:W-:-:S03]  /*15f0*/  LEA.HI.X.SX32 R5, R12, R3, 0x1, P2 ;  /* 0x000000030c057211 */ /* 0x000fc600010f0eff */
[----:B-1----:R1:W4:Y:S04]  /*1600*/  LDG.E.U16 R18, [R10.64] ;  /* 0x000000060a127981 */ /* 0x002328000c1e1500 */
[----:B------:R1:W-:Y:S04]  /*1610*/  STL [R1+0x7f4], R15 ;  /* 0x0007f40f01007387 */ /* 0x0003e80000100800 */
[----:B0-----:R0:W4:Y:S04]  /*1620*/  LDG.E.U16 R17, [R6.64] ;  /* 0x0000000606117981 */ /* 0x001128000c1e1500 */
[----:B------:R5:W4:Y:S04]  /*1630*/  LDG.E.U16 R14, [R4.64] ;  /* 0x00000006040e7981 */ /* 0x000b28000c1e1500 */
[----:B-1----:R1:W4:Y:S01]  /*1640*/  LDG.E.U16 R15, [R8.64] ;  /* 0x00000006080f7981 */ /* 0x002322000c1e1500 */
[----:B------:R-:W-:-:S02]  /*1650*/  IMAD R10, R0, 0x2d0, RZ ;  /* 0x000002d0000a7824 */ /* 0x000fc400078e02ff */
[----:B0-----:R-:W-:-:S03]  /*1660*/  IMAD R7, R0, 0x2e, RZ ;  /* 0x0000002e00077824 */ /* 0x001fc600078e02ff */
[-C--:B------:R-:W-:Y:S01]  /*1670*/  IADD3 R10, P1, R10, R2.reuse, RZ ;  /* 0x000000020a0a7210 */ /* 0x080fe20007f3e0ff */
[C---:B-----5:R-:W-:Y:S01]  /*1680*/  IMAD R5, R0.reuse, 0x17, RZ ;  /* 0x0000001700057824 */ /* 0x060fe200078e02ff */
[-C--:B------:R-:W-:Y:S01]  /*1690*/  IADD3 R4, P0, R7, R2.reuse, RZ ;  /* 0x0000000207047210 */ /* 0x080fe20007f1e0ff */
[C---:B------:R-:W-:Y:S01]  /*16a0*/  IMAD R12, R0.reuse, 0xb8, RZ ;  /* 0x000000b8000c7824 */ /* 0x040fe200078e02ff */
[-C--:B------:R-:W-:Y:S01]  /*16b0*/  LEA.HI.X.SX32 R11, R13, R3.reuse, 0x1, P1 ;  /* 0x000000030d0b7211 */ /* 0x080fe200008f0eff */
[C---:B-1----:R-:W-:Y:S02]  /*16c0*/  IMAD R9, R0.reuse, 0x5c, RZ ;  /* 0x0000005c00097824 */ /* 0x042fe400078e02ff */
[----:B------:R-:W-:Y:S01]  /*16d0*/  IMAD R13, R0, 0x170, RZ ;  /* 0x00000170000d7824 */ /* 0x000fe200078e02ff */
[----:B------:R0:W-:Y:S01]  /*16e0*/  STL [R1+0x1c8], R23 ;  /* 0x0001c81701007387 */ /* 0x0001e20000100800 */
[----:B------:R-:W-:Y:S02]  /*16f0*/  LEA.HI.X.SX32 R5, R5, R3, 0x1, P0 ;  /* 0x0000000305057211 */ /* 0x000fe400000f0eff */
[----:B------:R-:W-:-:S02]  /*1700*/  IADD3 R6, P1, R9, R2, RZ ;  /* 0x0000000209067210 */ /* 0x000fc40007f3e0ff */
[-C--:B------:R-:W-:Y:S01]  /*1710*/  IADD3 R8, P2, R12, R2.reuse, RZ ;  /* 0x000000020c087210 */ /* 0x080fe20007f5e0ff */
[----:B0-----:R0:W5:Y:S01]  /*1720*/  LDG.E.U16 R23, [R10.64] ;  /* 0x000000060a177981 */ /* 0x001162000c1e1500 */
[-C--:B------:R-:W-:Y:S02]  /*1730*/  LEA.HI.X.SX32 R7, R7, R3.reuse, 0x1, P1 ;  /* 0x0000000307077211 */ /* 0x080fe400008f0eff */
[----:B------:R-:W-:Y:S02]  /*1740*/  LEA.HI.X.SX32 R9, R9, R3, 0x1, P2 ;  /* 0x0000000309097211 */ /* 0x000fe400010f0eff */
        /* <DEDUP_REMOVED lines=9> */
[C---:B------:R-:W-:Y:S02]  /*17e0*/  IMAD R5, R0.reuse, 0x2f, RZ ;  /* 0x0000002f00057824 */ /* 0x040fe400078e02ff */
[C---:B-1----:R-:W-:Y:S01]  /*17f0*/  IMAD R7, R0.reuse, 0x5e, RZ ;  /* 0x0000005e00077824 */ /* 0x042fe200078e02ff */
[----:B------:R1:W-:Y:S04]  /*1800*/  STL [R1+0x218], R16 ;  /* 0x0002181001007387 */ /* 0x0003e80000100800 */
[----:B0-----:R0:W3:Y:S04]  /*1810*/  LDG.E.U16 R19, [R8.64] ;  /* 0x0000000608137981 */ /* 0x0010e8000c1e1500 */
[----:B-1----:R1:W3:Y:S01]  /*1820*/  LDG.E.U16 R16, [R10.64] ;  /* 0x000000060a107981 */ /* 0x0022e2000c1e1500 */
[----:B0-----:R-:W-:Y:S01]  /*1830*/  IMAD R9, R0, 0xbc, RZ ;  /* 0x000000bc00097824 */ /* 0x001fe200078e02ff */
[----:B-1----:R-:W-:-:S02]  /*1840*/  IADD3 R10, P1, R4, R2, RZ ;  /* 0x00000002040a7210 */ /* 0x002fc40007f3e0ff */
[-C--:B------:R-:W-:Y:S02]  /*1850*/  IADD3 R4, P0, R7, R2.reuse, RZ ;  /* 0x0000000207047210 */ /* 0x080fe40007f1e0ff */
[-C--:B------:R-:W-:Y:S02]  /*1860*/  LEA.HI.X.SX32 R11, R13, R3.reuse, 0x1, P1 ;  /* 0x000000030d0b7211 */ /* 0x080fe400008f0eff */
[-C--:B------:R-:W-:Y:S02]  /*1870*/  IADD3 R6, P1, R9, R2.reuse, RZ ;  /* 0x0000000209067210 */ /* 0x080fe40007f3e0ff */
[----:B------:R-:W-:Y:S02]  /*1880*/  IADD3 R8, P2, R12, R2, RZ ;  /* 0x000000020c087210 */ /* 0x000fe40007f5e0ff */
[-C--:B------:R-:W-:Y:S02]  /*1890*/  LEA.HI.X.SX32 R5, R5, R3.reuse, 0x1, P0 ;  /* 0x0000000305057211 */ /* 0x080fe400000f0eff */
[----:B------:R-:W-:-:S02]  /*18a0*/  LEA.HI.X.SX32 R7, R7, R3, 0x1, P1 ;  /* 0x0000000307077211 */ /* 0x000fc400008f0eff */
[----:B------:R-:W-:Y:S01]  /*18b0*/  LEA.HI.X.SX32 R9, R9, R3, 0x1, P2 ;  /* 0x0000000309097211 */ /* 0x000fe200010f0eff */
[----:B------:R-:W-:Y:S01]  /*18c0*/  IMAD R13, R0, 0x2f0, RZ ;  /* 0x000002f0000d7824 */ /* 0x000fe200078e02ff */
[----:B----4-:R0:W-:Y:S04]  /*18d0*/  STL [R1+0x214], R20 ;  /* 0x0002141401007387 */ /* 0x0101e80000100800 */
[----:B0-----:R0:W4:Y:S04]  /*18e0*/  LDG.E.U16 R20, [R4.64] ;  /* 0x0000000604147981 */ /* 0x001128000c1e1500 */
[----:B------:R1:W-:Y:S04]  /*18f0*/  STL [R1+0x1b4], R18 ;  /* 0x0001b41201007387 */ /* 0x0003e80000100800 */
[----:B------:R-:W-:Y:S04]  /*1900*/  STL [R1+0x7e8], R17 ;  /* 0x0007e81101007387 */ /* 0x000fe80000100800 */
[----:B-1----:R1:W4:Y:S04]  /*1910*/  LDG.E.U16 R18, [R6.64] ;  /* 0x0000000606127981 */ /* 0x002328000c1e1500 */
[----:B------:R0:W-:Y:S04]  /*1920*/  STL [R1+0x210], R15 ;  /* 0x0002100f01007387 */ /* 0x0001e80000100800 */
[----:B------:R1:W-:Y:S04]  /*1930*/  STL [R1+0x7e4], R14 ;  /* 0x0007e40e01007387 */ /* 0x0003e80000100800 */
[----:B0-----:R0:W4:Y:S04]  /*1940*/  LDG.E.U16 R15, [R10.64] ;  /* 0x000000060a0f7981 */ /* 0x001128000c1e1500 */
[----:B-1----:R1:W4:Y:S01]  /*1950*/  LDG.E.U16 R14, [R8.64] ;  /* 0x00000006080e7981 */ /* 0x002322000c1e1500 */
[----:B0-----:R-:W-:-:S04]  /*1960*/  IADD3 R10, P0, R13, R2, RZ ;  /* 0x000000020d0a7210 */ /* 0x001fc80007f1e0ff */
[----:B------:R-:W-:-:S05]  /*1970*/  LEA.HI.X.SX32 R11, R12, R3, 0x1, P0 ;  /* 0x000000030c0b7211 */ /* 0x000fca00000f0eff */
[----:B------:R0:W4:Y:S01]  /*1980*/  LDG.E.U16 R17, [R10.64] ;  /* 0x000000060a117981 */ /* 0x000122000c1e1500 */
[C---:B------:R-:W-:Y:S02]  /*1990*/  IMAD R7, R0.reuse, 0x6, RZ ;  /* 0x0000000600077824 */ /* 0x040fe400078e02ff */
[C---:B-1----:R-:W-:Y:S02]  /*19a0*/  IMAD R9, R0.reuse, 0xc, RZ ;  /* 0x0000000c00097824 */ /* 0x042fe400078e02ff */
[C---:B------:R-:W-:Y:S01]  /*19b0*/  IMAD R5, R0.reuse, 0x3, RZ ;  /* 0x0000000300057824 */ /* 0x040fe200078e02ff */
[-C--:B------:R-:W-:Y:S01]  /*19c0*/  IADD3 R4, P0, R7, R2.reuse, RZ ;  /* 0x0000000207047210 */ /* 0x080fe20007f1e0ff */
[C---:B------:R-:W-:Y:S02]  /*19d0*/  IMAD R12, R0.reuse, 0x30, RZ ;  /* 0x00000030000c7824 */ /* 0x040fe400078e02ff */
[----:B0-----:R-:W-:Y:S01]  /*19e0*/  IMAD R11, R0, 0x18, RZ ;  /* 0x00000018000b7824 */ /* 0x001fe200078e02ff */
[----:B------:R-:W-:-:S02]  /*19f0*/  IADD3 R6, P1, R9, R2, RZ ;  /* 0x0000000209067210 */ /* 0x000fc40007f3e0ff */
[-C--:B------:R-:W-:Y:S01]  /*1a00*/  LEA.HI.X.SX32 R5, R5, R3.reuse, 0x1, P0 ;  /* 0x0000000305057211 */ /* 0x080fe200000f0eff */
[----:B------:R-:W-:Y:S01]  /*1a10*/  IMAD R13, R0, 0x60, RZ ;  /* 0x00000060000d7824 */ /* 0x000fe200078e02ff */
[-C--:B------:R-:W-:Y:S02]  /*1a20*/  IADD3 R8, P0, R11, R2.reuse, RZ ;  /* 0x000000020b087210 */ /* 0x080fe40007f1e0ff */
[----:B------:R-:W-:Y:S01]  /*1a30*/  IADD3 R10, P2, R12, R2, RZ ;  /* 0x000000020c0a7210 */ /* 0x000fe20007f5e0ff */
[----:B------:R0:W4:Y:S01]  /*1a40*/  LDG.E.U16 R24, [R4.64] ;  /* 0x0000000604187981 */ /* 0x000122000c1e1500 */
[-C--:B------:R-:W-:Y:S02]  /*1a50*/  LEA.HI.X.SX32 R7, R7, R3.reuse, 0x1, P1 ;  /* 0x0000000307077211 */ /* 0x080fe400008f0eff */
[-C--:B------:R-:W-:Y:S01]  /*1a60*/  LEA.HI.X.SX32 R9, R9, R3.reuse, 0x1, P0 ;  /* 0x0000000309097211 */ /* 0x080fe200000f0eff */
[----:B-----5:R1:W-:Y:S01]  /*1a70*/  STL [R1+0x1b0], R23 ;  /* 0x0001b01701007387 */ /* 0x0203e20000100800 */
[----:B------:R-:W-:-:S02]  /*1a80*/  LEA.HI.X.SX32 R11, R11, R3, 0x1, P2 ;  /* 0x000000030b0b7211 */ /* 0x000fc400010f0eff */
[----:B0-----:R-:W-:Y:S01]  /*1a90*/  IADD3 R4, P1, R13, R2, RZ ;  /* 0x000000020d047210 */ /* 0x001fe20007f3e0ff */
[----:B-1----:R0:W5:Y:S03]  /*1aa0*/  LDG.E.U16 R23, [R6.64] ;  /* 0x0000000606177981 */ /* 0x002166000c1e1500 */
[----:B------:R-:W-:Y:S01]  /*1ab0*/  LEA.HI.X.SX32 R5, R12, R3, 0x1, P1 ;  /* 0x000000030c057211 */ /* 0x000fe200008f0eff */
[C---:B0-----:R-:W-:Y:S02]  /*1ac0*/  IMAD R7, R0.reuse, 0xc0, RZ ;  /* 0x000000c000077824 */ /* 0x041fe400078e02ff */
[C---:B------:R-:W-:Y:S01]  /*1ad0*/  IMAD R12, R0.reuse, 0x62, RZ ;  /* 0x00000062000c7824 */ /* 0x040fe200078e02ff */
[----:B--2---:R-:W-:Y:S04]  /*1ae0*/  STL [R1+0x7e0], R22 ;  /* 0x0007e01601007387 */ /* 0x004fe80000100800 */
[----:B---3--:R0:W-:Y:S04]  /*1af0*/  STL [R1+0x7dc], R21 ;  /* 0x0007dc1501007387 */ /* 0x0081e80000100800 */
[----:B0-----:R0:W2:Y:S04]  /*1b00*/  LDG.E.U16 R21, [R8.64] ;  /* 0x0000000608157981 */ /* 0x0010a8000c1e1500 */
[----:B------:R1:W-:Y:S04]  /*1b10*/  STL [R1+0x7d8], R19 ;  /* 0x0007d81301007387 */ /* 0x0003e80000100800 */
[----:B------:R3:W-:Y:S04]  /*1b20*/  STL [R1+0x204], R16 ;  /* 0x0002041001007387 */ /* 0x0007e80000100800 */
[----:B-1----:R1:W2:Y:S01]  /*1b30*/  LDG.E.U16 R19, [R10.64] ;  /* 0x000000060a137981 */ /* 0x0022a2000c1e1500 */
[----:B0-----:R-:W-:-:S03]  /*1b40*/  IMAD R9, R0, 0x180, RZ ;  /* 0x0000018000097824 */ /* 0x001fc600078e02ff */
[----:B---3--:R0:W3:Y:S01]  /*1b50*/  LDG.E.U16 R16, [R4.64] ;  /* 0x0000000604107981 */ /* 0x0080e2000c1e1500 */
[----:B------:R-:W-:Y:S01]  /*1b60*/  IMAD R8, R0, 0x300, RZ ;  /* 0x0000030000087824 */ /* 0x000fe200078e02ff */
[-C--:B-1----:R-:W-:Y:S02]  /*1b70*/  IADD3 R10, P1, R9, R2.reuse, RZ ;  /* 0x00000002090a7210 */ /* 0x082fe40007f3e0ff */
[----:B0-----:R-:W-:-:S04]  /*1b80*/  IADD3 R4, P0, R7, R2, RZ ;  /* 0x0000000207047210 */ /* 0x001fc80007f1e0ff */
[-C--:B------:R-:W-:Y:S02]  /*1b90*/  LEA.HI.X.SX32 R5, R13, R3.reuse, 0x1, P0 ;  /* 0x000000030d057211 */ /* 0x080fe400000f0eff */
[-C--:B------:R-:W-:Y:S02]  /*1ba0*/  IADD3 R8, P2, R8, R2.reuse, RZ ;  /* 0x0000000208087210 */ /* 0x080fe40007f5e0ff */
[----:B------:R-:W-:Y:S01]  /*1bb0*/  IADD3 R6, P0, R12, R2, RZ ;  /* 0x000000020c067210 */ /* 0x000fe20007f1e0ff */
[----:B------:R0:W3:Y:S01]  /*1bc0*/  LDG.E.U16 R22, [R4.64] ;  /* 0x0000000604167981 */ /* 0x0000e2000c1e1500 */
[-C--:B------:R-:W-:Y:S02]  /*1bd0*/  LEA.HI.X.SX32 R11, R7, R3.reuse, 0x1, P1 ;  /* 0x00000003070b7211 */ /* 0x080fe400008f0eff */
[----:B------:R-:W-:Y:S01]  /*1be0*/  LEA.HI.X.SX32 R9, R9, R3, 0x1, P2 ;  /* 0x0000000309097211 */ /* 0x000fe200010f0eff */
[----:B----4-:R1:W-:Y:S04]  /*1bf0*/  STL [R1+0x1a8], R15 ;  /* 0x0001a80f01007387 */ /* 0x0103e80000100800 */
[----:B------:R4:W-:Y:S04]  /*1c00*/  STL [R1+0x7d4], R20 ;  /* 0x0007d41401007387 */ /* 0x0009e80000100800 */
[----:B------:R0:W-:Y:S04]  /*1c10*/  STL [R1+0x7d0], R18 ;  /* 0x0007d01201007387 */ /* 0x0001e80000100800 */
[----:B------:R4:W-:Y:S01]  /*1c20*/  STL [R1+0x7cc], R14 ;  /* 0x0007cc0e01007387 */ /* 0x0009e20000100800 */
[----:B-1----:R-:W-:-:S03]  /*1c30*/  IMAD R15, R0, 0x31, RZ ;  /* 0x00000031000f7824 */ /* 0x002fc600078e02ff */
[----:B----4-:R1:W4:Y:S04]  /*1c40*/  LDG.E.U16 R20, [R10.64] ;  /* 0x000000060a147981 */ /* 0x010328000c1e1500 */
[----:B0-----:R0:W4:Y:S01]  /*1c50*/  LDG.E.U16 R18, [R8.64] ;  /* 0x0000000608127981 */ /* 0x001122000c1e1500 */
[----:B------:R-:W-:Y:S01]  /*1c60*/  IMAD R14, R0, 0xc4, RZ ;  /* 0x000000c4000e7824 */ /* 0x000fe200078e02ff */
[----:B------:R-:W-:-:S04]  /*1c70*/  LEA.HI.X.SX32 R7, R15, R3, 0x1, P0 ;  /* 0x000000030f077211 */ /* 0x000fc800000f0eff */
[----:B------:R-:W-:Y:S01]  /*1c80*/  IADD3 R4, P1, R14, R2, RZ ;  /* 0x000000020e047210 */ /* 0x000fe20007f3e0ff */
[----:B------:R0:W-:Y:S03]  /*1c90*/  STL [R1+0x1a4], R17 ;  /* 0x0001a41101007387 */ /* 0x0001e60000100800 */
[----:B------:R-:W-:-:S05]  /*1ca0*/  LEA.HI.X.SX32 R5, R12, R3, 0x1, P1 ;  /* 0x000000030c057211 */ /* 0x000fca00008f0eff */
[----:B------:R5:W4:Y:S04]  /*1cb0*/  LDG.E.U16 R15, [R4.64] ;  /* 0x00000006040f7981 */ /* 0x000b28000c1e1500 */
[----:B0-----:R0:W4:Y:S01]  /*1cc0*/  LDG.E.U16 R17, [R6.64] ;  /* 0x0000000606117981 */ /* 0x001122000c1e1500 */
[C---:B-1----:R-:W-:Y:S02]  /*1cd0*/  IMAD R10, R0.reuse, 0x310, RZ ;  /* 0x00000310000a7824 */ /* 0x042fe400078e02ff */
[C---:B------:R-:W-:Y:S02]  /*1ce0*/  IMAD R13, R0.reuse, 0x64, RZ ;  /* 0x00000064000d7824 */ /* 0x040fe400078e02ff */
[C---:B------:R-:W-:Y:S02]  /*1cf0*/  IMAD R12, R0.reuse, 0x32, RZ ;  /* 0x00000032000c7824 */ /* 0x040fe400078e02ff */
[----:B0-----:R-:W-:Y:S01]  /*1d00*/  IMAD R7, R0, 0x188, RZ ;  /* 0x0000018800077824 */ /* 0x001fe200078e02ff */
[----:B------:R-:W-:-:S02]  /*1d10*/  IADD3 R10, P2, R10, R2, RZ ;  /* 0x000000020a0a7210 */ /* 0x000fc40007f5e0ff */
[-C--:B------:R-:W-:Y:S02]  /*1d20*/  IADD3 R6, P1, R13, R2.reuse, RZ ;  /* 0x000000020d067210 */ /* 0x080fe40007f3e0ff */
[CC--:B-----5:R-:W-:Y:S01]  /*1d30*/  IADD3 R4, P0, R7.reuse, R2.reuse, RZ ;  /* 0x0000000207047210 */ /* 0x0e0fe20007f1e0ff */
[----:B------:R-:W-:Y:S01]  /*1d40*/  IMAD R9, R0, 0x19, RZ ;  /* 0x0000001900097824 */ /* 0x000fe200078e02ff */
[-C--:B------:R-:W-:Y:S02]  /*1d50*/  LEA.HI.X.SX32 R11, R7, R3.reuse, 0x1, P2 ;  /* 0x00000003070b7211 */ /* 0x080fe400010f0eff */
[-C--:B------:R-:W-:Y:S01]  /*1d60*/  LEA.HI.X.SX32 R5, R14, R3.reuse, 0x1, P0 ;  /* 0x000000030e057211 */ /* 0x080fe200000f0eff */
[----:B------:R0:W-:Y:S01]  /*1d70*/  STL [R1+0x72c], R24 ;  /* 0x00072c1801007387 */ /* 0x0001e20000100800 */
[C---:B------:R-:W-:Y:S02]  /*1d80*/  IADD3 R8, P0, R12.reuse, R2, RZ ;  /* 0x000000020c087210 */ /* 0x040fe40007f1e0ff */
[-C--:B------:R-:W-:Y:S01]  /*1d90*/  LEA.HI.X.SX32 R7, R12, R3.reuse, 0x1, P1 ;  /* 0x000000030c077211 */ /* 0x080fe200008f0eff */
[----:B------:R1:W-:Y:S01]  /*1da0*/  STL [R1+0x7c8], R23 ;  /* 0x0007c81701007387 */ /* 0x0003e20000100800 */
[----:B------:R-:W-:Y:S01]  /*1db0*/  IMAD R14, R0, 0xc8, RZ ;  /* 0x000000c8000e7824 */ /* 0x000fe200078e02ff */
[----:B------:R-:W-:-:S02]  /*1dc0*/  LEA.HI.X.SX32 R9, R9, R3, 0x1, P0 ;  /* 0x0000000309097211 */ /* 0x000fc400000f0eff */
[----:B0-----:R0:W5:Y:S04]  /*1dd0*/  LDG.E.U16 R24, [R4.64] ;  /* 0x0000000604187981 */ /* 0x001168000c1e1500 */
[----:B-1----:R1:W5:Y:S01]  /*1de0*/  LDG.E.U16 R23, [R10.64] ;  /* 0x000000060a177981 */ /* 0x002362000c1e1500 */
[----:B0-----:R-:W-:Y:S01]  /*1df0*/  IADD3 R4, P2, R14, R2, RZ ;  /* 0x000000020e047210 */ /* 0x001fe20007f5e0ff */
[C---:B------:R-:W-:Y:S02]  /*1e00*/  IMAD R12, R0.reuse, 0x66, RZ ;  /* 0x00000066000c7824 */ /* 0x040fe400078e02ff */
[C---:B-1----:R-:W-:Y:S01]  /*1e10*/  IMAD R10, R0.reuse, 0x320, RZ ;  /* 0x00000320000a7824 */ /* 0x042fe200078e02ff */
[----:B------:R-:W-:Y:S01]  /*1e20*/  LEA.HI.X.SX32 R5, R13, R3, 0x1, P2 ;  /* 0x000000030d057211 */ /* 0x000fe200010f0eff */
[----:B------:R-:W-:-:S03]  /*1e30*/  IMAD R13, R0, 0xcc, RZ ;  /* 0x000000cc000d7824 */ /* 0x000fc600078e02ff */
[----:B------:R-:W-:Y:S01]  /*1e40*/  IADD3 R10, P2, R10, R2, RZ ;  /* 0x000000020a0a7210 */ /* 0x000fe20007f5e0ff */
[----:B--2---:R0:W-:Y:S04]  /*1e50*/  STL [R1+0x7c4], R21 ;  /* 0x0007c41501007387 */ /* 0x0041e80000100800 */
[----:B0-----:R0:W2:Y:S04]  /*1e60*/  LDG.E.U16 R21, [R8.64] ;  /* 0x0000000608157981 */ /* 0x0010a8000c1e1500 */
[----:B------:R1:W-:Y:S04]  /*1e70*/  STL [R1+0x1f8], R19 ;  /* 0x0001f81301007387 */ /* 0x0003e80000100800 */
[----:B-1----:R1:W2:Y:S02]  /*1e80*/  LDG.E.U16 R19, [R6.64] ;  /* 0x0000000606137981 */ /* 0x0022a4000c1e1500 */
[----:B-1----:R-:W-:-:S05]  /*1e90*/  IMAD R7, R0, 0x190, RZ ;  /* 0x0000019000077824 */ /* 0x002fca00078e02ff */
[-C--:B0-----:R-:W-:Y:S01]  /*1ea0*/  IADD3 R8, P0, R7, R2.reuse, RZ ;  /* 0x0000000207087210 */ /* 0x081fe20007f1e0ff */
[----:B---3--:R0:W-:Y:S03]  /*1eb0*/  STL [R1+0x1f4], R16 ;  /* 0x0001f41001007387 */ /* 0x0081e60000100800 */
[----:B------:R-:W-:Y:S01]  /*1ec0*/  LEA.HI.X.SX32 R9, R14, R3, 0x1, P0 ;  /* 0x000000030e097211 */ /* 0x000fe200000f0eff */
[----:B------:R-:W-:Y:S01]  /*1ed0*/  IMAD R14, R0, 0x198, RZ ;  /* 0x00000198000e7824 */ /* 0x000fe200078e02ff */
[----:B------:R1:W-:Y:S01]  /*1ee0*/  STL [R1+0x1f0], R22 ;  /* 0x0001f01601007387 */ /* 0x0003e20000100800 */
[----:B------:R-:W-:-:S03]  /*1ef0*/  IADD3 R6, P1, R13, R2, RZ ;  /* 0x000000020d067210 */ /* 0x000fc60007f3e0ff */
[----:B0-----:R0:W3:Y:S01]  /*1f00*/  LDG.E.U16 R16, [R4.64] ;  /* 0x0000000604107981 */ /* 0x0010e2000c1e1500 */
[----:B------:R-:W-:-:S03]  /*1f10*/  LEA.HI.X.SX32 R11, R7, R3, 0x1, P2 ;  /* 0x00000003070b7211 */ /* 0x000fc600010f0eff */
[----:B-1----:R1:W3:Y:S01]  /*1f20*/  LDG.E.U16 R22, [R8.64] ;  /* 0x0000000608167981 */ /* 0x0022e2000c1e1500 */
[----:B0-----:R-:W-:Y:S01]  /*1f30*/  IMAD R5, R0, 0x33, RZ ;  /* 0x0000003300057824 */ /* 0x001fe200078e02ff */
[-C--:B------:R-:W-:Y:S02]  /*1f40*/  IADD3 R4, P0, R12, R2.reuse, RZ ;  /* 0x000000020c047210 */ /* 0x080fe40007f1e0ff */
[----:B-1----:R-:W-:Y:S02]  /*1f50*/  IADD3 R8, P2, R14, R2, RZ ;  /* 0x000000020e087210 */ /* 0x002fe40007f5e0ff */
[-C--:B------:R-:W-:Y:S02]  /*1f60*/  LEA.HI.X.SX32 R5, R5, R3.reuse, 0x1, P0 ;  /* 0x0000000305057211 */ /* 0x080fe400000f0eff */
[-C--:B------:R-:W-:Y:S02]  /*1f70*/  LEA.HI.X.SX32 R7, R12, R3.reuse, 0x1, P1 ;  /* 0x000000030c077211 */ /* 0x080fe400008f0eff */
[----:B------:R-:W-:Y:S01]  /*1f80*/  LEA.HI.X.SX32 R9, R13, R3, 0x1, P2 ;  /* 0x000000030d097211 */ /* 0x000fe200010f0eff */
[----:B----4-:R0:W-:Y:S04]  /*1f90*/  STL [R1+0x1e4], R20 ;  /* 0x0001e41401007387 */ /* 0x0101e80000100800 */
[----:B------:R1:W-:Y:S04]  /*1fa0*/  STL [R1+0x18c], R18 ;  /* 0x00018c1201007387 */ /* 0x0003e80000100800 */
[----:B0-----:R0:W4:Y:S04]  /*1fb0*/  LDG.E.U16 R20, [R10.64] ;  /* 0x000000060a147981 */ /* 0x001128000c1e1500 */
[----:B-1----:R1:W4:Y:S04]  /*1fc0*/  LDG.E.U16 R18, [R4.64] ;  /* 0x0000000604127981 */ /* 0x002328000c1e1500 */
[----:B------:R0:W-:Y:S04]  /*1fd0*/  STL [R1+0x1e8], R17 ;  /* 0x0001e81101007387 */ /* 0x0001e80000100800 */
[----:B------:R1:W-:Y:S04]  /*1fe0*/  STL [R1+0x1ec], R15 ;  /* 0x0001ec0f01007387 */ /* 0x0003e80000100800 */
[----:B0-----:R0:W4:Y:S04]  /*1ff0*/  LDG.E.U16 R17, [R6.64] ;  /* 0x0000000606117981 */ /* 0x001128000c1e1500 */
[----:B-1----:R1:W4:Y:S01]  /*2000*/  LDG.E.U16 R15, [R8.64] ;  /* 0x00000006080f7981 */ /* 0x002322000c1e1500 */
[----:B------:R-:W-:-:S02]  /*2010*/  IMAD R11, R0, 0x1a, RZ ;  /* 0x0000001a000b7824 */ /* 0x000fc400078e02ff */
[C---:B0-----:R-:W-:Y:S02]  /*2020*/  IMAD R6, R0.reuse, 0x330, RZ ;  /* 0x0000033000067824 */ /* 0x041fe400078e02ff */
[C---:B------:R-:W-:Y:S02]  /*2030*/  IMAD R5, R0.reuse, 0x34, RZ ;  /* 0x0000003400057824 */ /* 0x040fe400078e02ff */
[----:B-1----:R-:W-:Y:S01]  /*2040*/  IMAD R9, R0, 0xd, RZ ;  /* 0x0000000d00097824 */ /* 0x002fe200078e02ff */
[-C--:B------:R-:W-:Y:S01]  /*2050*/  IADD3 R6, P1, R6, R2.reuse, RZ ;  /* 0x0000000206067210 */ /* 0x080fe20007f3e0ff */
[----:B------:R-:W-:Y:S01]  /*2060*/  IMAD R12, R0, 0x68, RZ ;  /* 0x00000068000c7824 */ /* 0x000fe200078e02ff */
[----:B------:R-:W-:Y:S02]  /*2070*/  IADD3 R8, P0, R11, R2, RZ ;  /* 0x000000020b087210 */ /* 0x000fe40007f1e0ff */
[-C--:B------:R-:W-:Y:S01]  /*2080*/  LEA.HI.X.SX32 R7, R14, R3.reuse, 0x1, P1 ;  /* 0x000000030e077211 */ /* 0x080fe200008f0eff */
[----:B------:R-:W-:Y:S01]  /*2090*/  IMAD R14, R0, 0xd0, RZ ;  /* 0x000000d0000e7824 */ /* 0x000fe200078e02ff */
[----:B------:R-:W-:-:S02]  /*20a0*/  LEA.HI.X.SX32 R9, R9, R3, 0x1, P0 ;  /* 0x0000000309097211 */ /* 0x000fc400000f0eff */
[-C--:B------:R-:W-:Y:S02]  /*20b0*/  IADD3 R10, P1, R5, R2.reuse, RZ ;  /* 0x00000002050a7210 */ /* 0x080fe40007f3e0ff */
[-C--:B------:R-:W-:Y:S01]  /*20c0*/  IADD3 R4, P2, R12, R2.reuse, RZ ;  /* 0x000000020c047210 */ /* 0x080fe20007f5e0ff */
[----:B-----5:R0:W-:Y:S01]  /*20d0*/  STL [R1+0x7c0], R24 ;  /* 0x0007c01801007387 */ /* 0x0201e20000100800 */
[-C--:B------:R-:W-:Y:S02]  /*20e0*/  LEA.HI.X.SX32 R11, R11, R3.reuse, 0x1, P1 ;  /* 0x000000030b0b7211 */ /* 0x080fe400008f0eff */
[----:B------:R-:W-:Y:S01]  /*20f0*/  LEA.HI.X.SX32 R5, R5, R3, 0x1, P2 ;  /* 0x0000000305057211 */ /* 0x000fe200010f0eff */
[----:B------:R1:W-:Y:S04]  /*2100*/  STL [R1+0x184], R23 ;  /* 0x0001841701007387 */ /* 0x0003e80000100800 */
[----:B0-----:R0:W5:Y:S04]  /*2110*/  LDG.E.U16 R24, [R6.64] ;  /* 0x0000000606187981 */ /* 0x001168000c1e1500 */
[----:B-1----:R1:W5:Y:S01]  /*2120*/  LDG.E.U16 R23, [R8.64] ;  /* 0x0000000608177981 */ /* 0x002362000c1e1500 */
[----:B0-----:R-:W-:Y:S01]  /*2130*/  IADD3 R6, P0, R14, R2, RZ ;  /* 0x000000020e067210 */ /* 0x001fe20007f1e0ff */
[----:B-1----:R-:W-:-:S03]  /*2140*/  IMAD R9, R0, 0x1a0, RZ ;  /* 0x000001a000097824 */ /* 0x002fc600078e02ff */
[----:B------:R-:W-:Y:S01]  /*2150*/  LEA.HI.X.SX32 R7, R12, R3, 0x1, P0 ;  /* 0x000000030c077211 */ /* 0x000fe200000f0eff */
[C---:B------:R-:W-:Y:S02]  /*2160*/  IMAD R12, R0.reuse, 0x6a, RZ ;  /* 0x0000006a000c7824 */ /* 0x040fe400078e02ff */
[----:B------:R-:W-:-:S05]  /*2170*/  IMAD R13, R0, 0xd4, RZ ;  /* 0x000000d4000d7824 */ /* 0x000fca00078e02ff */
[----:B------:R-:W-:Y:S01]  /*2180*/  IADD3 R8, P1, R13, R2, RZ ;  /* 0x000000020d087210 */ /* 0x000fe20007f3e0ff */
[----:B--2---:R0:W-:Y:S04]  /*2190*/  STL [R1+0x1d8], R21 ;  /* 0x0001d81501007387 */ /* 0x0041e80000100800 */
[----:B0-----:R0:W2:Y:S04]  /*21a0*/  LDG.E.U16 R21, [R10.64] ;  /* 0x000000060a157981 */ /* 0x0010a8000c1e1500 */
[----:B------:R1:W-:Y:S01]  /*21b0*/  STL [R1+0x1dc], R19 ;  /* 0x0001dc1301007387 */ /* 0x0003e20000100800 */
[----:B0-----:R-:W-:-:S03]  /*21c0*/  IMAD R10, R0, 0x340, RZ ;  /* 0x00000340000a7824 */ /* 0x001fc600078e02ff */
[----:B-1----:R0:W2:Y:S02]  /*21d0*/  LDG.E.U16 R19, [R4.64] ;  /* 0x0000000604137981 */ /* 0x0020a4000c1e1500 */
[-C--:B------:R-:W-:Y:S02]  /*21e0*/  IADD3 R10, P2, R10, R2.reuse, RZ ;  /* 0x000000020a0a7210 */ /* 0x080fe40007f5e0ff */
[----:B0-----:R-:W-:-:S04]  /*21f0*/  IADD3 R4, P0, R9, R2, RZ ;  /* 0x0000000209047210 */ /* 0x001fc80007f1e0ff */
[-C--:B------:R-:W-:Y:S01]  /*2200*/  LEA.HI.X.SX32 R5, R14, R3.reuse, 0x1, P0 ;  /* 0x000000030e057211 */ /* 0x080fe200000f0eff */
[----:B------:R-:W-:Y:S01]  /*2210*/  IMAD R14, R0, 0x1a8, RZ ;  /* 0x000001a8000e7824 */ /* 0x000fe200078e02ff */
[----:B---3--:R0:W-:Y:S01]  /*2220*/  STL [R1+0x7bc], R16 ;  /* 0x0007bc1001007387 */ /* 0x0081e20000100800 */
[----:B------:R-:W-:-:S03]  /*2230*/  LEA.HI.X.SX32 R11, R9, R3, 0x1, P2 ;  /* 0x00000003090b7211 */ /* 0x000fc600010f0eff */
[----:B------:R1:W-:Y:S04]  /*2240*/  STL [R1+0x1d0], R22 ;  /* 0x0001d01601007387 */ /* 0x0003e80000100800 */
[----:B0-----:R0:W3:Y:S01]  /*2250*/  LDG.E.U16 R16, [R6.64] ;  /* 0x0000000606107981 */ /* 0x0010e2000c1e1500 */
[----:B------:R-:W-:-:S03]  /*2260*/  LEA.HI.X.SX32 R9, R12, R3, 0x1, P1 ;  /* 0x000000030c097211 */ /* 0x000fc600008f0eff */
[----:B-1----:R1:W3:Y:S01]  /*2270*/  LDG.E.U16 R22, [R4.64] ;  /* 0x0000000604167981 */ /* 0x0022e2000c1e1500 */
[----:B0-----:R-:W-:Y:S01]  /*2280*/  IMAD R7, R0, 0x35, RZ ;  /* 0x0000003500077824 */ /* 0x001fe200078e02ff */
[-C--:B------:R-:W-:Y:S02]  /*2290*/  IADD3 R6, P0, R12, R2.reuse, RZ ;  /* 0x000000020c067210 */ /* 0x080fe40007f1e0ff */
[----:B-1----:R-:W-:Y:S02]  /*22a0*/  IADD3 R4, P2, R14, R2, RZ ;  /* 0x000000020e047210 */ /* 0x002fe40007f5e0ff */
        /* <DEDUP_REMOVED lines=11> */
[C---:B------:R-:W-:Y:S02]  /*2360*/  IMAD R7, R0.reuse, 0x36, RZ ;  /* 0x0000003600077824 */ /* 0x040fe400078e02ff */
[----:B------:R-:W-:Y:S01]  /*2370*/  IMAD R12, R0, 0xd8, RZ ;  /* 0x000000d8000c7824 */ /* 0x000fe200078e02ff */
[-C--:B------:R-:W-:Y:S01]  /*2380*/  IADD3 R10, P1, R10, R2.reuse, RZ ;  /* 0x000000020a0a7210 */ /* 0x080fe20007f3e0ff */
[C---:B0-----:R-:W-:Y:S02]  /*2390*/  IMAD R9, R0.reuse, 0x6c, RZ ;  /* 0x0000006c00097824 */ /* 0x041fe400078e02ff */
[C---:B-1----:R-:W-:Y:S01]  /*23a0*/  IMAD R5, R0.reuse, 0x1b, RZ ;  /* 0x0000001b00057824 */ /* 0x042fe200078e02ff */
[-C--:B------:R-:W-:Y:S01]  /*23b0*/  IADD3 R4, P0, R7, R2.reuse, RZ ;  /* 0x0000000207047210 */ /* 0x080fe20007f1e0ff */
[----:B------:R-:W-:Y:S01]  /*23c0*/  IMAD R13, R0, 0x1b0, RZ ;  /* 0x000001b0000d7824 */ /* 0x000fe200078e02ff */
[----:B------:R-:W-:Y:S02]  /*23d0*/  LEA.HI.X.SX32 R11, R14, R3, 0x1, P1 ;  /* 0x000000030e0b7211 */ /* 0x000fe400008f0eff */
[----:B------:R-:W-:-:S02]  /*23e0*/  IADD3 R6, P1, R9, R2, RZ ;  /* 0x0000000209067210 */ /* 0x000fc40007f3e0ff */
[----:B------:R-:W-:Y:S02]  /*23f0*/  IADD3 R8, P2, R12, R2, RZ ;  /* 0x000000020c087210 */ /* 0x000fe40007f5e0ff */
[-C--:B------:R-:W-:Y:S01]  /*2400*/  LEA.HI.X.SX32 R5, R5, R3.reuse, 0x1, P0 ;  /* 0x0000000305057211 */ /* 0x080fe200000f0eff */
[----:B-----5:R-:W-:Y:S01]  /*2410*/  STL [R1+0x178], R24 ;  /* 0x0001781801007387 */ /* 0x020fe20000100800 */
[----:B------:R-:W-:-:S03]  /*2420*/  LEA.HI.X.SX32 R7, R7, R3, 0x1, P1 ;  /* 0x0000000307077211 */ /* 0x000fc600008f0eff */
[----:B------:R0:W-:Y:S01]  /*2430*/  STL [R1+0x7ac], R23 ;  /* 0x0007ac1701007387 */ /* 0x0001e20000100800 */
[----:B------:R-:W-:-:S05]  /*2440*/  LEA.HI.X.SX32 R9, R9, R3, 0x1, P2 ;  /* 0x0000000309097211 */ /* 0x000fca00010f0eff */
[----:B------:R1:W5:Y:S04]  /*2450*/  LDG.E.U16 R14, [R8.64] ;  /* 0x00000006080e7981 */ /* 0x000368000c1e1500 */
[----:B0-----:R0:W5:Y:S02]  /*2460*/  LDG.E.U16 R23, [R10.64] ;  /* 0x000000060a177981 */ /* 0x001164000c1e1500 */
[----:B0-----:R-:W-:-:S04]  /*2470*/  IADD3 R10, P0, R13, R2, RZ ;  /* 0x000000020d0a7210 */ /* 0x001fc80007f1e0ff */
[----:B------:R-:W-:Y:S01]  /*2480*/  LEA.HI.X.SX32 R11, R12, R3, 0x1, P0 ;  /* 0x000000030c0b7211 */ /* 0x000fe200000f0eff */
[C---:B-1----:R-:W-:Y:S02]  /*2490*/  IMAD R9, R0.reuse, 0xdc, RZ ;  /* 0x000000dc00097824 */ /* 0x042fe400078e02ff */
[----:B------:R-:W-:-:S05]  /*24a0*/  IMAD R12, R0, 0x1b8, RZ ;  /* 0x000001b8000c7824 */ /* 0x000fca00078e02ff */
[----:B------:R-:W-:Y:S01]  /*24b0*/  IADD3 R8, P2, R12, R2, RZ ;  /* 0x000000020c087210 */ /* 0x000fe20007f5e0ff */
[----:B--2---:R0:W-:Y:S04]  /*24c0*/  STL [R1+0x1c4], R21 ;  /* 0x0001c41501007387 */ /* 0x0041e80000100800 */
[----:B0-----:R0:W2:Y:S04]  /*24d0*/  LDG.E.U16 R21, [R4.64] ;  /* 0x0000000604157981 */ /* 0x0010a8000c1e1500 */
[----:B------:R1:W-:Y:S01]  /*24e0*/  STL [R1+0x7a8], R19 ;  /* 0x0007a81301007387 */ /* 0x0003e20000100800 */
[----:B0-----:R-:W-:-:S03]  /*24f0*/  IMAD R4, R0, 0x360, RZ ;  /* 0x0000036000047824 */ /* 0x001fc600078e02ff */
[----:B-1----:R0:W2:Y:S04]  /*2500*/  LDG.E.U16 R19, [R6.64] ;  /* 0x0000000606137981 */ /* 0x0020a8000c1e1500 */
[----:B---3--:R1:W-:Y:S04]  /*2510*/  STL [R1+0x1c0], R16 ;  /* 0x0001c01001007387 */ /* 0x0083e80000100800 */
[----:B------:R3:W-:Y:S04]  /*2520*/  STL [R1+0x1bc], R22 ;  /* 0x0001bc1601007387 */ /* 0x0007e80000100800 */
[----:B-1----:R1:W2:Y:S02]  /*2530*/  LDG.E.U16 R16, [R10.64] ;  /* 0x000000060a107981 */ /* 0x0022a4000c1e1500 */
[----:B-1----:R-:W-:-:S04]  /*2540*/  IADD3 R10, P1, R4, R2, RZ ;  /* 0x00000002040a7210 */ /* 0x002fc80007f3e0ff */
[-C--:B------:R-:W-:Y:S01]  /*2550*/  LEA.HI.X.SX32 R11, R13, R3.reuse, 0x1, P1 ;  /* 0x000000030d0b7211 */ /* 0x080fe200008f0eff */
[C---:B0-----:R-:W-:Y:S02]  /*2560*/  IMAD R7, R0.reuse, 0x6e, RZ ;  /* 0x0000006e00077824 */ /* 0x041fe400078e02ff */
[C---:B------:R-:W-:Y:S02]  /*2570*/  IMAD R5, R0.reuse, 0x37, RZ ;  /* 0x0000003700057824 */ /* 0x040fe400078e02ff */
[----:B------:R-:W-:Y:S01]  /*2580*/  IMAD R13, R0, 0x370, RZ ;  /* 0x00000370000d7824 */ /* 0x000fe200078e02ff */
[-C--:B------:R-:W-:Y:S02]  /*2590*/  IADD3 R4, P0, R7, R2.reuse, RZ ;  /* 0x0000000207047210 */ /* 0x080fe40007f1e0ff */
[----:B------:R-:W-:Y:S02]  /*25a0*/  IADD3 R6, P1, R9, R2, RZ ;  /* 0x0000000209067210 */ /* 0x000fe40007f3e0ff */
[----:B------:R-:W-:-:S02]  /*25b0*/  LEA.HI.X.SX32 R5, R5, R3, 0x1, P0 ;  /* 0x0000000305057211 */ /* 0x000fc400000f0eff */
[-C--:B------:R-:W-:Y:S02]  /*25c0*/  LEA.HI.X.SX32 R7, R7, R3.reuse, 0x1, P1 ;  /* 0x0000000307077211 */ /* 0x080fe400008f0eff */
[----:B------:R-:W-:Y:S01]  /*25d0*/  LEA.HI.X.SX32 R9, R9, R3, 0x1, P2 ;  /* 0x0000000309097211 */ /* 0x000fe200010f0eff */
[----:B---3--:R0:W3:Y:S04]  /*25e0*/  LDG.E.U16 R22, [R4.64] ;  /* 0x0000000604167981 */ /* 0x0080e8000c1e1500 */
[----:B----4-:R1:W-:Y:S04]  /*25f0*/  STL [R1+0x16c], R20 ;  /* 0x00016c1401007387 */ /* 0x0103e80000100800 */
[----:B------:R4:W-:Y:S04]  /*2600*/  STL [R1+0x7a4], R18 ;  /* 0x0007a41201007387 */ /* 0x0009e80000100800 */
[----:B-1----:R1:W3:Y:S04]  /*2610*/  LDG.E.U16 R20, [R6.64] ;  /* 0x0000000606147981 */ /* 0x0022e8000c1e1500 */
[----:B----4-:R4:W3:Y:S04]  /*2620*/  LDG.E.U16 R18, [R8.64] ;  /* 0x0000000608127981 */ /* 0x0108e8000c1e1500 */
[----:B------:R-:W-:Y:S04]  /*2630*/  STL [R1+0x1b8], R17 ;  /* 0x0001b81101007387 */ /* 0x000fe80000100800 */
[----:B------:R0:W-:Y:S04]  /*2640*/  STL [R1+0x7a0], R15 ;  /* 0x0007a00f01007387 */ /* 0x0001e80000100800 */
[----:B0-----:R0:W3:Y:S02]  /*2650*/  LDG.E.U16 R15, [R10.64] ;  /* 0x000000060a0f7981 */ /* 0x0010e4000c1e1500 */
[----:B0-----:R-:W-:-:S04]  /*2660*/  IADD3 R10, P0, R13, R2, RZ ;  /* 0x000000020d0a7210 */ /* 0x001fc80007f1e0ff */
[----:B------:R-:W-:-:S05]  /*2670*/  LEA.HI.X.SX32 R11, R12, R3, 0x1, P0 ;  /* 0x000000030c0b7211 */ /* 0x000fca00000f0eff */
[----:B------:R0:W3:Y:S01]  /*2680*/  LDG.E.U16 R17, [R10.64] ;  /* 0x000000060a117981 */ /* 0x0000e2000c1e1500 */
[C---:B------:R-:W-:Y:S02]  /*2690*/  IMAD R4, R0.reuse, 0x3fe, RZ ;  /* 0x000003fe00047824 */ /* 0x040fe400078e02ff */
[C---:B-1----:R-:W-:Y:S02]  /*26a0*/  IMAD R6, R0.reuse, 0x1ff, RZ ;  /* 0x000001ff00067824 */ /* 0x042fe400078e02ff */
[C---:B------:R-:W-:Y:S02]  /*26b0*/  IMAD R5, R0.reuse, 0xe, RZ ;  /* 0x0000000e00057824 */ /* 0x040fe400078e02ff */
[C---:B------:R-:W-:Y:S01]  /*26c0*/  IMAD R12, R0.reuse, 0x1c, RZ ;  /* 0x0000001c000c7824 */ /* 0x040fe200078e02ff */
[----:B-----5:R1:W-:Y:S01]  /*26d0*/  STL [R1+0x164], R23 ;  /* 0x0001641701007387 */ /* 0x0203e20000100800 */
[----:B------:R-:W-:Y:S01]  /*26e0*/  IMAD R13, R0, 0x38, RZ ;  /* 0x00000038000d7824 */ /* 0x000fe200078e02ff */
[-C--:B0-----:R-:W-:Y:S01]  /*26f0*/  IADD3 R10, P1, R4, R2.reuse, RZ ;  /* 0x00000002040a7210 */ /* 0x081fe20007f3e0ff */
[----:B------:R-:W-:Y:S01]  /*2700*/  IMAD R7, R0, 0x7, RZ ;  /* 0x0000000700077824 */ /* 0x000fe200078e02ff */
[----:B----4-:R-:W-:-:S02]  /*2710*/  IADD3 R8, P0, R5, R2, RZ ;  /* 0x0000000205087210 */ /* 0x010fc40007f1e0ff */
[-C--:B------:R-:W-:Y:S02]  /*2720*/  LEA.HI.X.SX32 R11, R6, R3.reuse, 0x1, P1 ;  /* 0x00000003060b7211 */ /* 0x080fe400008f0eff */
[CC--:B------:R-:W-:Y:S02]  /*2730*/  IADD3 R6, P1, R12.reuse, R2.reuse, RZ ;  /* 0x000000020c067210 */ /* 0x0c0fe40007f3e0ff */
[----:B------:R-:W-:Y:S01]  /*2740*/  IADD3 R4, P2, R13, R2, RZ ;  /* 0x000000020d047210 */ /* 0x000fe20007f5e0ff */
[----:B-1----:R0:W4:Y:S01]  /*2750*/  LDG.E.U16 R23, [R10.64] ;  /* 0x000000060a177981 */ /* 0x002122000c1e1500 */
[-C--:B------:R-:W-:Y:S02]  /*2760*/  LEA.HI.X.SX32 R9, R7, R3.reuse, 0x1, P0 ;  /* 0x0000000307097211 */ /* 0x080fe400000f0eff */
[-C--:B------:R-:W-:Y:S02]  /*2770*/  LEA.HI.X.SX32 R7, R5, R3.reuse, 0x1, P1 ;  /* 0x0000000305077211 */ /* 0x080fe400008f0eff */
[----:B------:R-:W-:Y:S01]  /*2780*/  LEA.HI.X.SX32 R5, R12, R3, 0x1, P2 ;  /* 0x000000030c057211 */ /* 0x000fe200010f0eff */
[C---:B------:R-:W-:Y:S01]  /*2790*/  IMAD R12, R0.reuse, 0x39, RZ ;  /* 0x00000039000c7824 */ /* 0x040fe200078e02ff */
[----:B--2---:R1:W-:Y:S04]  /*27a0*/  STL [R1+0x71c], R21 ;  /* 0x00071c1501007387 */ /* 0x0043e80000100800 */
[----:B-1----:R1:W2:Y:S04]  /*27b0*/  LDG.E.U16 R21, [R8.64] ;  /* 0x0000000608157981 */ /* 0x0022a8000c1e1500 */
[----:B------:R5:W-:Y:S04]  /*27c0*/  STL [R1+0x79c], R19 ;  /* 0x00079c1301007387 */ /* 0x000be80000100800 */
[----:B------:R0:W-:Y:S04]  /*27d0*/  STL [R1+0x798], R14 ;  /* 0x0007980e01007387 */ /* 0x0001e80000100800 */
[----:B-----5:R5:W2:Y:S01]  /*27e0*/  LDG.E.U16 R19, [R6.64] ;  /* 0x0000000606137981 */ /* 0x020aa2000c1e1500 */
[----:B0-----:R-:W-:-:S05]  /*27f0*/  IMAD R14, R0, 0x70, RZ ;  /* 0x00000070000e7824 */ /* 0x001fca00078e02ff */
[----:B------:R-:W-:-:S04]  /*2800*/  IADD3 R10, P0, R14, R2, RZ ;  /* 0x000000020e0a7210 */ /* 0x000fc80007f1e0ff */
[----:B------:R-:W-:Y:S01]  /*2810*/  LEA.HI.X.SX32 R11, R13, R3, 0x1, P0 ;  /* 0x000000030d0b7211 */ /* 0x000fe200000f0eff */
[----:B------:R0:W-:Y:S01]  /*2820*/  STL [R1+0x1ac], R16 ;  /* 0x0001ac1001007387 */ /* 0x0001e20000100800 */
[----:B-----5:R-:W-:-:S03]  /*2830*/  IMAD R7, R0, 0xe0, RZ ;  /* 0x000000e000077824 */ /* 0x020fc600078e02ff */
[----:B0-----:R0:W5:Y:S01]  /*2840*/  LDG.E.U16 R16, [R4.64] ;  /* 0x0000000604107981 */ /* 0x001162000c1e1500 */
[C---:B------:R-:W-:Y:S02]  /*2850*/  IMAD R6, R0.reuse, 0x380, RZ ;  /* 0x0000038000067824 */ /* 0x040fe400078e02ff */
[C---:B------:R-:W-:Y:S02]  /*2860*/  IMAD R13, R0.reuse, 0x72, RZ ;  /* 0x00000072000d7824 */ /* 0x040fe400078e02ff */
[----:B0-----:R-:W-:Y:S01]  /*2870*/  IMAD R5, R0, 0x1c0, RZ ;  /* 0x000001c000057824 */ /* 0x001fe200078e02ff */
[----:B------:R-:W-:-:S04]  /*2880*/  IADD3 R6, P2, R6, R2, RZ ;  /* 0x0000000206067210 */ /* 0x000fc80007f5e0ff */
[----:B-1----:R-:W-:-:S04]  /*2890*/  IADD3 R8, P1, R5, R2, RZ ;  /* 0x0000000205087210 */ /* 0x002fc80007f3e0ff */
[C---:B------:R-:W-:Y:S01]  /*28a0*/  LEA.HI.X.SX32 R9, R7.reuse, R3, 0x1, P1 ;  /* 0x0000000307097211 */ /* 0x040fe200008f0eff */
[----:B---3--:R0:W-:Y:S04]  /*28b0*/  STL [R1+0x15c], R15 ;  /* 0x00015c0f01007387 */ /* 0x0081e80000100800 */
[----:B0-----:R0:W3:Y:S02]  /*28c0*/  LDG.E.U16 R15, [R10.64] ;  /* 0x000000060a0f7981 */ /* 0x0010e4000c1e1500 */
[----:B0-----:R-:W-:-:S04]  /*28d0*/  IADD3 R10, P0, R7, R2, RZ ;  /* 0x00000002070a7210 */ /* 0x001fc80007f1e0ff */
[-C--:B------:R-:W-:Y:S02]  /*28e0*/  LEA.HI.X.SX32 R11, R14, R3.reuse, 0x1, P0 ;  /* 0x000000030e0b7211 */ /* 0x080fe400000f0eff */
[----:B------:R-:W-:Y:S02]  /*28f0*/  IADD3 R4, P0, R13, R2, RZ ;  /* 0x000000020d047210 */ /* 0x000fe40007f1e0ff */
[-C--:B------:R-:W-:Y:S01]  /*2900*/  LEA.HI.X.SX32 R7, R5, R3.reuse, 0x1, P2 ;  /* 0x0000000305077211 */ /* 0x080fe200010f0eff */
[----:B------:R0:W-:Y:S01]  /*2910*/  STL [R1+0x794], R22 ;  /* 0x0007941601007387 */ /* 0x0001e20000100800 */
[----:B------:R-:W-:-:S03]  /*2920*/  LEA.HI.X.SX32 R5, R12, R3, 0x1, P0 ;  /* 0x000000030c057211 */ /* 0x000fc600000f0eff */
[----:B------:R1:W-:Y:S04]  /*2930*/  STL [R1+0x790], R20 ;  /* 0x0007901401007387 */ /* 0x0003e80000100800 */
[----:B------:R4:W-:Y:S04]  /*2940*/  STL [R1+0x78c], R18 ;  /* 0x00078c1201007387 */ /* 0x0009e80000100800 */
[----:B0-----:R0:W3:Y:S04]  /*2950*/  LDG.E.U16 R22, [R10.64] ;  /* 0x000000060a167981 */ /* 0x0010e8000c1e1500 */
[----:B-1----:R1:W3:Y:S04]  /*2960*/  LDG.E.U16 R20, [R8.64] ;  /* 0x0000000608147981 */ /* 0x0022e8000c1e1500 */
[----:B------:R0:W-:Y:S04]  /*2970*/  STL [R1+0x150], R17 ;  /* 0x0001501101007387 */ /* 0x0001e80000100800 */
[----:B----4-:R4:W3:Y:S04]  /*2980*/  LDG.E.U16 R18, [R6.64] ;  /* 0x0000000606127981 */ /* 0x0108e8000c1e1500 */
[----:B0-----:R0:W3:Y:S01]  /*2990*/  LDG.E.U16 R17, [R4.64] ;  /* 0x0000000604117981 */ /* 0x0010e2000c1e1500 */
[----:B-1----:R-:W-:-:S02]  /*29a0*/  IMAD R9, R0, 0xe4, RZ ;  /* 0x000000e400097824 */ /* 0x002fc400078e02ff */
[C---:B------:R-:W-:Y:S02]  /*29b0*/  IMAD R10, R0.reuse, 0x390, RZ ;  /* 0x00000390000a7824 */ /* 0x040fe400078e02ff */
[C---:B------:R-:W-:Y:S01]  /*29c0*/  IMAD R12, R0.reuse, 0x3a, RZ ;  /* 0x0000003a000c7824 */ /* 0x040fe200078e02ff */
[----:B----4-:R-:W-:Y:S01]  /*29d0*/  IADD3 R6, P0, R9, R2, RZ ;  /* 0x0000000209067210 */ /* 0x010fe20007f1e0ff */
[----:B0-----:R-:W-:-:S03]  /*29e0*/  IMAD R5, R0, 0x1c8, RZ ;  /* 0x000001c800057824 */ /* 0x001fc600078e02ff */
[-C--:B------:R-:W-:Y:S01]  /*29f0*/  LEA.HI.X.SX32 R7, R13, R3.reuse, 0x1, P0 ;  /* 0x000000030d077211 */ /* 0x080fe200000f0eff */
[----:B------:R-:W-:Y:S01]  /*2a00*/  IMAD R14, R0, 0x1d, RZ ;  /* 0x0000001d000e7824 */ /* 0x000fe200078e02ff */
[-C--:B------:R-:W-:Y:S01]  /*2a10*/  IADD3 R10, P2, R10, R2.reuse, RZ ;  /* 0x000000020a0a7210 */ /* 0x080fe20007f5e0ff */
[----:B------:R-:W-:Y:S01]  /*2a20*/  IMAD R13, R0, 0x74, RZ ;  /* 0x00000074000d7824 */ /* 0x000fe200078e02ff */
[-C--:B------:R-:W-:Y:S01]  /*2a30*/  IADD3 R8, P1, R5, R2.reuse, RZ ;  /* 0x0000000205087210 */ /* 0x080fe20007f3e0ff */
[----:B------:R0:W4:Y:S01]  /*2a40*/  LDG.E.U16 R24, [R6.64] ;  /* 0x0000000606187981 */ /* 0x000122000c1e1500 */
[----:B------:R-:W-:Y:S02]  /*2a50*/  IADD3 R4, P0, R12, R2, RZ ;  /* 0x000000020c047210 */ /* 0x000fe40007f1e0ff */
[-C--:B------:R-:W-:Y:S02]  /*2a60*/  LEA.HI.X.SX32 R9, R9, R3.reuse, 0x1, P1 ;  /* 0x0000000309097211 */ /* 0x080fe400008f0eff */
[-C--:B------:R-:W-:Y:S01]  /*2a70*/  LEA.HI.X.SX32 R11, R5, R3.reuse, 0x1, P2 ;  /* 0x00000003050b7211 */ /* 0x080fe200010f0eff */
[----:B------:R-:W-:Y:S01]  /*2a80*/  STL [R1+0x788], R23 ;  /* 0x0007881701007387 */ /* 0x000fe20000100800 */
[----:B------:R-:W-:-:S02]  /*2a90*/  LEA.HI.X.SX32 R5, R14, R3, 0x1, P0 ;  /* 0x000000030e057211 */ /* 0x000fc400000f0eff */
[----:B0-----:R-:W-:-:S04]  /*2aa0*/  IADD3 R6, P1, R13, R2, RZ ;  /* 0x000000020d067210 */ /* 0x001fc80007f3e0ff */
[----:B------:R-:W-:Y:S01]  /*2ab0*/  LEA.HI.X.SX32 R7, R12, R3, 0x1, P1 ;  /* 0x000000030c077211 */ /* 0x000fe200008f0eff */
[C---:B------:R-:W-:Y:S02]  /*2ac0*/  IMAD R12, R0.reuse, 0x76, RZ ;  /* 0x00000076000c7824 */ /* 0x040fe400078e02ff */
[C---:B------:R-:W-:Y:S01]  /*2ad0*/  IMAD R14, R0.reuse, 0x3b, RZ ;  /* 0x0000003b000e7824 */ /* 0x040fe200078e02ff */
[----:B--2---:R0:W-:Y:S04]  /*2ae0*/  STL [R1+0x784], R21 ;  /* 0x0007841501007387 */ /* 0x0041e80000100800 */
[----:B0-----:R0:W2:Y:S04]  /*2af0*/  LDG.E.U16 R21, [R8.64] ;  /* 0x0000000608157981 */ /* 0x0010a8000c1e1500 */
[----:B------:R1:W-:Y:S01]  /*2b00*/  STL [R1+0x77c], R19 ;  /* 0x00077c1301007387 */ /* 0x0003e20000100800 */
[----:B0-----:R-:W-:-:S03]  /*2b10*/  IMAD R9, R0, 0x1d0, RZ ;  /* 0x000001d000097824 */ /* 0x001fc600078e02ff */
[----:B-1----:R0:W2:Y:S01]  /*2b20*/  LDG.E.U16 R19, [R10.64] ;  /* 0x000000060a137981 */ /* 0x0020a2000c1e1500 */
[----:B------:R-:W-:-:S03]  /*2b30*/  IMAD R8, R0, 0x3a0, RZ ;  /* 0x000003a000087824 */ /* 0x000fc600078e02ff */
[----:B-----5:R1:W-:Y:S04]  /*2b40*/  STL [R1+0x778], R16 ;  /* 0x0007781001007387 */ /* 0x0203e80000100800 */
[----:B-1----:R1:W5:Y:S02]  /*2b50*/  LDG.E.U16 R16, [R4.64] ;  /* 0x0000000604107981 */ /* 0x002364000c1e1500 */
[----:B-1----:R-:W-:Y:S01]  /*2b60*/  IMAD R5, R0, 0xe8, RZ ;  /* 0x000000e800057824 */ /* 0x002fe200078e02ff */
[-C--:B0-----:R-:W-:Y:S02]  /*2b70*/  IADD3 R10, P1, R9, R2.reuse, RZ ;  /* 0x00000002090a7210 */ /* 0x081fe40007f3e0ff */
[----:B------:R-:W-:Y:S02]  /*2b80*/  IADD3 R8, P2, R8, R2, RZ ;  /* 0x0000000208087210 */ /* 0x000fe40007f5e0ff */
[----:B------:R-:W-:-:S02]  /*2b90*/  LEA.HI.X.SX32 R11, R5, R3, 0x1, P1 ;  /* 0x00000003050b7211 */ /* 0x000fc400008f0eff */
[----:B------:R-:W-:Y:S01]  /*2ba0*/  LEA.HI.X.SX32 R9, R9, R3, 0x1, P2 ;  /* 0x0000000309097211 */ /* 0x000fe200010f0eff */
[----:B---3--:R0:W-:Y:S04]  /*2bb0*/  STL [R1+0x1a0], R15 ;  /* 0x0001a00f01007387 */ /* 0x0081e80000100800 */
[----:B0-----:R0:W3:Y:S02]  /*2bc0*/  LDG.E.U16 R15, [R6.64] ;  /* 0x00000006060f7981 */ /* 0x0010e4000c1e1500 */
[----:B0-----:R-:W-:-:S04]  /*2bd0*/  IADD3 R6, P0, R5, R2, RZ ;  /* 0x0000000205067210 */ /* 0x001fc80007f1e0ff */
[----:B------:R-:W-:Y:S01]  /*2be0*/  LEA.HI.X.SX32 R7, R13, R3, 0x1, P0 ;  /* 0x000000030d077211 */ /* 0x000fe200000f0eff */
[----:B------:R-:W-:Y:S01]  /*2bf0*/  IMAD R13, R0, 0xec, RZ ;  /* 0x000000ec000d7824 */ /* 0x000fe200078e02ff */
[----:B------:R-:W-:-:S03]  /*2c00*/  IADD3 R4, P0, R12, R2, RZ ;  /* 0x000000020c047210 */ /* 0x000fc60007f1e0ff */
[----:B------:R0:W3:Y:S01]  /*2c10*/  LDG.E.U16 R23, [R6.64] ;  /* 0x0000000606177981 */ /* 0x0000e2000c1e1500 */
[----:B------:R-:W-:-:S03]  /*2c20*/  LEA.HI.X.SX32 R5, R14, R3, 0x1, P0 ;  /* 0x000000030e057211 */ /* 0x000fc600000f0eff */
[----:B------:R1:W-:Y:S01]  /*2c30*/  STL [R1+0x198], R22 ;  /* 0x0001981601007387 */ /* 0x0003e20000100800 */
[----:B0-----:R-:W-:-:S03]  /*2c40*/  IADD3 R6, P1, R13, R2, RZ ;  /* 0x000000020d067210 */ /* 0x001fc60007f3e0ff */
[----:B------:R0:W-:Y:S01]  /*2c50*/  STL [R1+0x190], R20 ;  /* 0x0001901401007387 */ /* 0x0001e20000100800 */
[----:B------:R-:W-:-:S03]  /*2c60*/  LEA.HI.X.SX32 R7, R12, R3, 0x1, P1 ;  /* 0x000000030c077211 */ /* 0x000fc600008f0eff */
[----:B-1----:R1:W3:Y:S04]  /*2c70*/  LDG.E.U16 R22, [R10.64] ;  /* 0x000000060a167981 */ /* 0x0022e8000c1e1500 */
[----:B------:R1:W-:Y:S04]  /*2c80*/  STL [R1+0xf4], R18 ;  /* 0x0000f41201007387 */ /* 0x0003e80000100800 */
[----:B0-----:R0:W3:Y:S04]  /*2c90*/  LDG.E.U16 R20, [R8.64] ;  /* 0x0000000608147981 */ /* 0x0010e8000c1e1500 */
[----:B------:R0:W-:Y:S04]  /*2ca0*/  STL [R1+0x19c], R17 ;  /* 0x00019c1101007387 */ /* 0x0001e80000100800 */
[----:B-1----:R1:W3:Y:S04]  /*2cb0*/  LDG.E.U16 R18, [R4.64] ;  /* 0x0000000604127981 */ /* 0x0022e8000c1e1500 */
[----:B0-----:R0:W3:Y:S01]  /*2cc0*/  LDG.E.U16 R17, [R6.64] ;  /* 0x0000000606117981 */ /* 0x0010e2000c1e1500 */
[----:B-1----:R-:W-:-:S02]  /*2cd0*/  IMAD R5, R0, 0x1d8, RZ ;  /* 0x000001d800057824 */ /* 0x002fc400078e02ff */
[C---:B------:R-:W-:Y:S02]  /*2ce0*/  IMAD R10, R0.reuse, 0x3b0, RZ ;  /* 0x000003b0000a7824 */ /* 0x040fe400078e02ff */
[C---:B------:R-:W-:Y:S01]  /*2cf0*/  IMAD R12, R0.reuse, 0x3c, RZ ;  /* 0x0000003c000c7824 */ /* 0x040fe200078e02ff */
[-C--:B------:R-:W-:Y:S01]  /*2d00*/  IADD3 R8, P0, R5, R2.reuse, RZ ;  /* 0x0000000205087210 */ /* 0x080fe20007f1e0ff */
[----:B0-----:R-:W-:Y:S01]  /*2d10*/  IMAD R7, R0, 0x1e, RZ ;  /* 0x0000001e00077824 */ /* 0x001fe200078e02ff */
[-C--:B------:R-:W-:Y:S02]  /*2d20*/  IADD3 R10, P2, R10, R2.reuse, RZ ;  /* 0x000000020a0a7210 */ /* 0x080fe40007f5e0ff */
[-C--:B------:R-:W-:Y:S01]  /*2d30*/  LEA.HI.X.SX32 R9, R13, R3.reuse, 0x1, P0 ;  /* 0x000000030d097211 */ /* 0x080fe200000f0eff */
[----:B------:R-:W-:Y:S01]  /*2d40*/  IMAD R14, R0, 0xf, RZ ;  /* 0x0000000f000e7824 */ /* 0x000fe200078e02ff */
[-C--:B------:R-:W-:Y:S01]  /*2d50*/  IADD3 R6, P1, R12, R2.reuse, RZ ;  /* 0x000000020c067210 */ /* 0x080fe20007f3e0ff */
[----:B----4-:R-:W-:Y:S01]  /*2d60*/  STL [R1+0x194], R24 ;  /* 0x0001941801007387 */ /* 0x010fe20000100800 */
[----:B------:R-:W-:Y:S01]  /*2d70*/  IADD3 R4, P0, R7, R2, RZ ;  /* 0x0000000207047210 */ /* 0x000fe20007f1e0ff */
[----:B------:R-:W-:Y:S01]  /*2d80*/  IMAD R13, R0, 0x78, RZ ;  /* 0x00000078000d7824 */ /* 0x000fe200078e02ff */
[----:B------:R-:W-:-:S02]  /*2d90*/  LEA.HI.X.SX32 R11, R5, R3, 0x1, P2 ;  /* 0x00000003050b7211 */ /* 0x000fc400010f0eff */
[-C--:B------:R-:W-:Y:S02]  /*2da0*/  LEA.HI.X.SX32 R7, R7, R3.reuse, 0x1, P1 ;  /* 0x0000000307077211 */ /* 0x080fe400008f0eff */
[----:B------:R-:W-:Y:S01]  /*2db0*/  LEA.HI.X.SX32 R5, R14, R3, 0x1, P0 ;  /* 0x000000030e057211 */ /* 0x000fe200000f0eff */
[----:B--2---:R0:W-:Y:S04]  /*2dc0*/  STL [R1+0x774], R21 ;  /* 0x0007741501007387 */ /* 0x0041e80000100800 */
[----:B0-----:R0:W2:Y:S04]  /*2dd0*/  LDG.E.U16 R21, [R8.64] ;  /* 0x0000000608157981 */ /* 0x0010a8000c1e1500 */
[----:B------:R1:W-:Y:S01]  /*2de0*/  STL [R1+0xec], R19 ;  /* 0x0000ec1301007387 */ /* 0x0003e20000100800 */
[----:B0-----:R-:W-:-:S03]  /*2df0*/  IADD3 R8, P0, R13, R2, RZ ;  /* 0x000000020d087210 */ /* 0x001fc60007f1e0ff */
[----:B-1----:R0:W4:Y:S01]  /*2e00*/  LDG.E.U16 R19, [R10.64] ;  /* 0x000000060a137981 */ /* 0x002122000c1e1500 */
[----:B------:R-:W-:Y:S01]  /*2e10*/  LEA.HI.X.SX32 R9, R12, R3, 0x1, P0 ;  /* 0x000000030c097211 */ /* 0x000fe200000f0eff */
[----:B------:R-:W-:-:S04]  /*2e20*/  IMAD R12, R0, 0x7a, RZ ;  /* 0x0000007a000c7824 */ /* 0x000fc800078e02ff */
[----:B------:R1:W4:Y:S04]  /*2e30*/  LDG.E.U16 R14, [R8.64] ;  /* 0x00000006080e7981 */ /* 0x000328000c1e1500 */
[----:B-----5:R5:W-:Y:S04]  /*2e40*/  STL [R1+0x770], R16 ;  /* 0x0007701001007387 */ /* 0x020be80000100800 */
[----:B-----5:R5:W4:Y:S02]  /*2e50*/  LDG.E.U16 R16, [R4.64] ;  /* 0x0000000604107981 */ /* 0x020b24000c1e1500 */
[----:B-----5:R-:W-:-:S05]  /*2e60*/  IMAD R5, R0, 0x1e0, RZ ;  /* 0x000001e000057824 */ /* 0x020fca00078e02ff */
[----:B-1----:R-:W-:Y:S01]  /*2e70*/  IADD3 R8, P1, R5, R2, RZ ;  /* 0x0000000205087210 */ /* 0x002fe20007f3e0ff */
[----:B---3--:R1:W-:Y:S04]  /*2e80*/  STL [R1+0x188], R15 ;  /* 0x0001880f01007387 */ /* 0x0083e80000100800 */
[----:B-1----:R1:W3:Y:S02]  /*2e90*/  LDG.E.U16 R15, [R6.64] ;  /* 0x00000006060f7981 */ /* 0x0022e4000c1e1500 */
[C---:B-1----:R-:W-:Y:S02]  /*2ea0*/  IMAD R7, R0.reuse, 0xf0, RZ ;  /* 0x000000f000077824 */ /* 0x042fe400078e02ff */
[----:B------:R-:W-:-:S03]  /*2eb0*/  IMAD R6, R0, 0x3c0, RZ ;  /* 0x000003c000067824 */ /* 0x000fc600078e02ff */
[-C--:B0-----:R-:W-:Y:S02]  /*2ec0*/  IADD3 R10, P0, R7, R2.reuse, RZ ;  /* 0x00000002070a7210 */ /* 0x081fe40007f1e0ff */
[-C--:B------:R-:W-:Y:S02]  /*2ed0*/  IADD3 R6, P2, R6, R2.reuse, RZ ;  /* 0x0000000206067210 */ /* 0x080fe40007f5e0ff */
[-C--:B------:R-:W-:Y:S01]  /*2ee0*/  LEA.HI.X.SX32 R11, R13, R3.reuse, 0x1, P0 ;  /* 0x000000030d0b7211 */ /* 0x080fe200000f0eff */
[----:B------:R-:W-:Y:S01]  /*2ef0*/  IMAD R13, R0, 0x3d, RZ ;  /* 0x0000003d000d7824 */ /* 0x000fe200078e02ff */
[----:B------:R-:W-:Y:S02]  /*2f00*/  IADD3 R4, P0, R12, R2, RZ ;  /* 0x000000020c047210 */ /* 0x000fe40007f1e0ff */
[-C--:B------:R-:W-:Y:S01]  /*2f10*/  LEA.HI.X.SX32 R9, R7, R3.reuse, 0x1, P1 ;  /* 0x0000000307097211 */ /* 0x080fe200008f0eff */
[----:B------:R-:W-:Y:S01]  /*2f20*/  STL [R1+0x76c], R23 ;  /* 0x00076c1701007387 */ /* 0x000fe20000100800 */
[----:B------:R-:W-:-:S02]  /*2f30*/  LEA.HI.X.SX32 R7, R5, R3, 0x1, P2 ;  /* 0x0000000305077211 */ /* 0x000fc400010f0eff */
[----:B------:R-:W-:Y:S01]  /*2f40*/  LEA.HI.X.SX32 R5, R13, R3, 0x1, P0 ;  /* 0x000000030d057211 */ /* 0x000fe200000f0eff */
[----:B------:R-:W-:Y:S04]  /*2f50*/  STL [R1+0x180], R22 ;  /* 0x0001801601007387 */ /* 0x000fe80000100800 */
[----:B------:R0:W-:Y:S01]  /*2f60*/  STL [R1+0xe4], R20 ;  /* 0x0000e41401007387 */ /* 0x0001e20000100800 */
[----:B------:R-:W-:-:S03]  /*2f70*/  IMAD R24, R0, 0x3d0, RZ ;  /* 0x000003d000187824 */ /* 0x000fc600078e02ff */
[----:B------:R1:W5:Y:S04]  /*2f80*/  LDG.E.U16 R29, [R6.64] ;  /* 0x00000006061d7981 */ /* 0x000368000c1e1500 */
        /* <DEDUP_REMOVED lines=12> */
[----:B------:R-:W-:Y:S01]  /*3050*/  IMAD R13, R0, 0x1f, RZ ;  /* 0x0000001f000d7824 */ /* 0x000fe200078e02ff */
[-C--:B------:R-:W-:Y:S02]  /*3060*/  IADD3 R8, P1, R5, R2.reuse, RZ ;  /* 0x0000000205087210 */ /* 0x080fe40007f3e0ff */
[----:B------:R-:W-:Y:S02]  /*3070*/  IADD3 R4, P0, R10, R2, RZ ;  /* 0x000000020a047210 */ /* 0x000fe40007f1e0ff */
[----:B------:R-:W-:-:S02]  /*3080*/  LEA.HI.X.SX32 R9, R9, R3, 0x1, P1 ;  /* 0x0000000309097211 */ /* 0x000fc400008f0eff */
[-C--:B------:R-:W-:Y:S02]  /*3090*/  LEA.HI.X.SX32 R25, R5, R3.reuse, 0x1, P2 ;  /* 0x0000000305197211 */ /* 0x080fe400010f0eff */
[----:B------:R-:W-:Y:S01]  /*30a0*/  LEA.HI.X.SX32 R5, R13, R3, 0x1, P0 ;  /* 0x000000030d057211 */ /* 0x000fe200000f0eff */
[----:B------:R-:W-:Y:S01]  /*30b0*/  IMAD R12, R0, 0x7e, RZ ;  /* 0x0000007e000c7824 */ /* 0x000fe200078e02ff */
[----:B--2---:R0:W-:Y:S04]  /*30c0*/  STL [R1+0x764], R21 ;  /* 0x0007641501007387 */ /* 0x0041e80000100800 */
[----:B------:R1:W2:Y:S04]  /*30d0*/  LDG.E.U16 R24, [R24.64] ;  /* 0x0000000618187981 */ /* 0x0002a8000c1e1500 */
[----:B0-----:R0:W2:Y:S04]  /*30e0*/  LDG.E.U16 R21, [R6.64] ;  /* 0x0000000606157981 */ /* 0x0010a8000c1e1500 */
[----:B----4-:R4:W-:Y:S01]  /*30f0*/  STL [R1+0xd4], R19 ;  /* 0x0000d41301007387 */ /* 0x0109e20000100800 */
[----:B0-----:R-:W-:-:S04]  /*3100*/  IADD3 R6, P1, R11, R2, RZ ;  /* 0x000000020b067210 */ /* 0x001fc80007f3e0ff */
[----:B------:R-:W-:Y:S01]  /*3110*/  LEA.HI.X.SX32 R7, R10, R3, 0x1, P1 ;  /* 0x000000030a077211 */ /* 0x000fe200008f0eff */
[----:B----4-:R0:W2:Y:S02]  /*3120*/  LDG.E.U16 R19, [R8.64] ;  /* 0x0000000608137981 */ /* 0x0100a4000c1e1500 */
[C---:B0-----:R-:W-:Y:S02]  /*3130*/  IMAD R9, R0.reuse, 0x1f0, RZ ;  /* 0x000001f000097824 */ /* 0x041fe400078e02ff */
[----:B------:R0:W-:Y:S04]  /*3140*/  STL [R1+0x760], R16 ;  /* 0x0007601001007387 */ /* 0x0001e80000100800 */
[----:B0-----:R0:W2:Y:S01]  /*3150*/  LDG.E.U16 R16, [R4.64] ;  /* 0x0000000604107981 */ /* 0x0010a2000c1e1500 */
[----:B------:R-:W-:Y:S01]  /*3160*/  IADD3 R10, P1, R9, R2, RZ ;  /* 0x00000002090a7210 */ /* 0x000fe20007f3e0ff */
[----:B0-----:R-:W-:-:S02]  /*3170*/  IMAD R5, R0, 0xf8, RZ ;  /* 0x000000f800057824 */ /* 0x001fc400078e02ff */
[----:B---3--:R0:W-:Y:S04]  /*3180*/  STL [R1+0x75c], R15 ;  /* 0x00075c0f01007387 */ /* 0x0081e80000100800 */
[----:B------:R3:W-:Y:S04]  /*3190*/  STL [R1+0x758], R14 ;  /* 0x0007580e01007387 */ /* 0x0007e80000100800 */
[----:B0-----:R0:W4:Y:S01]  /*31a0*/  LDG.E.U16 R15, [R6.64] ;  /* 0x00000006060f7981 */ /* 0x001122000c1e1500 */
[----:B---3--:R-:W-:Y:S01]  /*31b0*/  IMAD R14, R0, 0x3f, RZ ;  /* 0x0000003f000e7824 */ /* 0x008fe200078e02ff */
[----:B0-----:R-:W-:-:S04]  /*31c0*/  IADD3 R6, P0, R5, R2, RZ ;  /* 0x0000000205067210 */ /* 0x001fc80007f1e0ff */
[-C--:B------:R-:W-:Y:S02]  /*31d0*/  LEA.HI.X.SX32 R7, R11, R3.reuse, 0x1, P0 ;  /* 0x000000030b077211 */ /* 0x080fe400000f0eff */
[----:B------:R-:W-:Y:S02]  /*31e0*/  IADD3 R4, P0, R12, R2, RZ ;  /* 0x000000020c047210 */ /* 0x000fe40007f1e0ff */
[-C--:B------:R-:W-:Y:S02]  /*31f0*/  LEA.HI.X.SX32 R11, R5, R3.reuse, 0x1, P1 ;  /* 0x00000003050b7211 */ /* 0x080fe400008f0eff */
[----:B------:R-:W-:Y:S01]  /*3200*/  LEA.HI.X.SX32 R5, R14, R3, 0x1, P0 ;  /* 0x000000030e057211 */ /* 0x000fe200000f0eff */
[----:B-----5:R0:W-:Y:S04]  /*3210*/  STL [R1+0x174], R20 ;  /* 0x0001741401007387 */ /* 0x0201e80000100800 */
[----:B------:R3:W-:Y:S04]  /*3220*/  STL [R1+0x170], R18 ;  /* 0x0001701201007387 */ /* 0x0007e80000100800 */
[----:B0-----:R0:W5:Y:S04]  /*3230*/  LDG.E.U16 R20, [R6.64] ;  /* 0x0000000606147981 */ /* 0x001168000c1e1500 */
[----:B------:R0:W-:Y:S04]  /*3240*/  STL [R1+0x754], R17 ;  /* 0x0007541101007387 */ /* 0x0001e80000100800 */
[----:B---3--:R3:W5:Y:S04]  /*3250*/  LDG.E.U16 R18, [R10.64] ;  /* 0x000000060a127981 */ /* 0x008768000c1e1500 */
[----:B0-----:R0:W5:Y:S01]  /*3260*/  LDG.E.U16 R17, [R4.64] ;  /* 0x0000000604117981 */ /* 0x001162000c1e1500 */
[----:B------:R-:W-:-:S05]  /*3270*/  IMAD R13, R0, 0xfc, RZ ;  /* 0x000000fc000d7824 */ /* 0x000fca00078e02ff */
[----:B------:R-:W-:Y:S01]  /*3280*/  IADD3 R6, P1, R13, R2, RZ ;  /* 0x000000020d067210 */ /* 0x000fe20007f3e0ff */
[----:B------:R-:W-:-:S03]  /*3290*/  IMAD R8, R0, 0x3e0, RZ ;  /* 0x000003e000087824 */ /* 0x000fc600078e02ff */
[----:B------:R-:W-:Y:S02]  /*32a0*/  LEA.HI.X.SX32 R7, R12, R3, 0x1, P1 ;  /* 0x000000030c077211 */ /* 0x000fe400008f0eff */
[----:B------:R-:W-:-:S03]  /*32b0*/  IADD3 R8, P2, R8, R2, RZ ;  /* 0x0000000208087210 */ /* 0x000fc60007f5e0ff */
[----:B------:R1:W5:Y:S01]  /*32c0*/  LDG.E.U16 R14, [R6.64] ;  /* 0x00000006060e7981 */ /* 0x000362000c1e1500 */
[----:B------:R-:W-:Y:S01]  /*32d0*/  LEA.HI.X.SX32 R9, R9, R3, 0x1, P2 ;  /* 0x0000000309097211 */ /* 0x000fe200010f0eff */
[C---:B0-----:R-:W-:Y:S02]  /*32e0*/  IMAD R5, R0.reuse, 0x1f8, RZ ;  /* 0x000001f800057824 */ /* 0x041fe400078e02ff */
[C---:B------:R-:W-:Y:S02]  /*32f0*/  IMAD R12, R0.reuse, 0x3f0, RZ ;  /* 0x000003f0000c7824 */ /* 0x040fe400078e02ff */
[----:B---3--:R0:W3:Y:S01]  /*3300*/  LDG.E.U16 R11, [R8.64] ;  /* 0x00000006080b7981 */ /* 0x0080e2000c1e1500 */
[C---:B------:R-:W-:Y:S02]  /*3310*/  IMAD R4, R0.reuse, 0x212, RZ ;  /* 0x0000021200047824 */ /* 0x040fe400078e02ff */
[----:B-1----:R-:W-:Y:S01]  /*3320*/  IMAD R6, R0, 0x202, RZ ;  /* 0x0000020200067824 */ /* 0x002fe200078e02ff */
[-C--:B------:R-:W-:Y:S01]  /*3330*/  IADD3 R12, P2, R12, R2.reuse, RZ ;  /* 0x000000020c0c7210 */ /* 0x080fe20007f5e0ff */
[C---:B------:R-:W-:Y:S01]  /*3340*/  IMAD R7, R0.reuse, 0x101, RZ ;  /* 0x0000010100077824 */ /* 0x040fe200078e02ff */
[-C--:B0-----:R-:W-:Y:S01]  /*3350*/  IADD3 R8, P0, R5, R2.reuse, RZ ;  /* 0x0000000205087210 */ /* 0x081fe20007f1e0ff */
[----:B------:R-:W-:Y:S01]  /*3360*/  IMAD R10, R0, 0x109, RZ ;  /* 0x00000109000a7824 */ /* 0x000fe200078e02ff */
[----:B------:R-:W-:-:S02]  /*3370*/  IADD3 R6, P1, R6, R2, RZ ;  /* 0x0000000206067210 */ /* 0x000fc40007f3e0ff */
[-C--:B------:R-:W-:Y:S02]  /*3380*/  LEA.HI.X.SX32 R9, R13, R3.reuse, 0x1, P0 ;  /* 0x000000030d097211 */ /* 0x080fe400000f0eff */
[----:B------:R-:W-:Y:S02]  /*3390*/  IADD3 R4, P0, R4, R2, RZ ;  /* 0x0000000204047210 */ /* 0x000fe40007f1e0ff */
[-C--:B------:R-:W-:Y:S02]  /*33a0*/  LEA.HI.X.SX32 R13, R5, R3.reuse, 0x1, P2 ;  /* 0x00000003050d7211 */ /* 0x080fe400010f0eff */
[-C--:B------:R-:W-:Y:S02]  /*33b0*/  LEA.HI.X.SX32 R7, R7, R3.reuse, 0x1, P1 ;  /* 0x0000000307077211 */ /* 0x080fe400008f0eff */
[----:B------:R-:W-:Y:S02]  /*33c0*/  LEA.HI.X.SX32 R5, R10, R3, 0x1, P0 ;  /* 0x000000030a057211 */ /* 0x000fe400000f0eff */
[----:B------:R0:W3:Y:S02]  /*33d0*/  LDG.E.U16 R10, [R12.64] ;  /* 0x000000060c0a7981 */ /* 0x0000e4000c1e1500 */
[----:B0-----:R-:W-:-:S05]  /*33e0*/  IMAD R12, R0, 0x222, RZ ;  /* 0x00000222000c7824 */ /* 0x001fca00078e02ff */
[----:B------:R-:W-:Y:S01]  /*33f0*/  IADD3 R12, P0, R12, R2, RZ ;  /* 0x000000020c0c7210 */ /* 0x000fe20007f1e0ff */
[----:B--2---:R-:W-:Y:S04]  /*3400*/  STL [R1+0x168], R21 ;  /* 0x0001681501007387 */ /* 0x004fe80000100800 */
[----:B------:R0:W-:Y:S04]  /*3410*/  STL [R1+0x750], R19 ;  /* 0x0007501301007387 */ /* 0x0001e80000100800 */
[----:B0-----:R0:W2:Y:S02]  /*3420*/  LDG.E.U16 R19, [R8.64] ;  /* 0x0000000608137981 */ /* 0x0010a4000c1e1500 */
[----:B0-----:R-:W-:-:S02]  /*3430*/  IMAD R8, R0, 0x232, RZ ;  /* 0x0000023200087824 */ /* 0x001fc400078e02ff */
[----:B------:R0:W-:Y:S01]  /*3440*/  STL [R1+0x74c], R16 ;  /* 0x00074c1001007387 */ /* 0x0001e20000100800 */
[----:B------:R-:W-:Y:S02]  /*3450*/  IMAD R9, R0, 0x119, RZ ;  /* 0x0000011900097824 */ /* 0x000fe400078e02ff */
[----:B------:R-:W-:Y:S01]  /*3460*/  IADD3 R8, P1, R8, R2, RZ ;  /* 0x0000000208087210 */ /* 0x000fe20007f3e0ff */
[----:B0-----:R0:W3:Y:S03]  /*3470*/  LDG.E.U16 R16, [R6.64] ;  /* 0x0000000606107981 */ /* 0x0010e6000c1e1500 */
[----:B------:R-:W-:Y:S01]  /*3480*/  LEA.HI.X.SX32 R9, R9, R3, 0x1, P1 ;  /* 0x0000000309097211 */ /* 0x000fe200008f0eff */
[C---:B0-----:R-:W-:Y:S02]  /*3490*/  IMAD R6, R0.reuse, 0x242, RZ ;  /* 0x0000024200067824 */ /* 0x041fe400078e02ff */
[----:B------:R-:W-:-:S03]  /*34a0*/  IMAD R7, R0, 0x121, RZ ;  /* 0x0000012100077824 */ /* 0x000fc600078e02ff */
[----:B------:R-:W-:-:S04]  /*34b0*/  IADD3 R6, P2, R6, R2, RZ ;  /* 0x0000000206067210 */ /* 0x000fc80007f5e0ff */
[----:B------:R-:W-:Y:S01]  /*34c0*/  LEA.HI.X.SX32 R7, R7, R3, 0x1, P2 ;  /* 0x0000000307077211 */ /* 0x000fe200010f0eff */
[----:B----4-:R0:W-:Y:S04]  /*34d0*/  STL [R1+0x748], R15 ;  /* 0x0007480f01007387 */ /* 0x0101e80000100800 */
[----:B0-----:R0:W4:Y:S02]  /*34e0*/  LDG.E.U16 R15, [R4.64] ;  /* 0x00000006040f7981 */ /* 0x001124000c1e1500 */
[----:B0-----:R-:W-:-:S05]  /*34f0*/  IMAD R5, R0, 0x111, RZ ;  /* 0x0000011100057824 */ /* 0x001fca00078e02ff */
[----:B------:R-:W-:-:S05]  /*3500*/  LEA.HI.X.SX32 R13, R5, R3, 0x1, P0 ;  /* 0x00000003050d7211 */ /* 0x000fca00000f0eff */
[----:B------:R0:W4:Y:S04]  /*3510*/  LDG.E.U16 R21, [R12.64] ;  /* 0x000000060c157981 */ /* 0x000128000c1e1500 */
[----:B-----5:R-:W-:Y:S04]  /*3520*/  STL [R1+0x744], R20 ;  /* 0x0007441401007387 */ /* 0x020fe80000100800 */
[----:B------:R1:W-:Y:S04]  /*3530*/  STL [R1+0x160], R18 ;  /* 0x0001601201007387 */ /* 0x0003e80000100800 */
[----:B------:R5:W-:Y:S04]  /*3540*/  STL [R1+0x740], R17 ;  /* 0x0007401101007387 */ /* 0x000be80000100800 */
[----:B-1----:R1:W4:Y:S04]  /*3550*/  LDG.E.U16 R18, [R8.64] ;  /* 0x0000000608127981 */ /* 0x002328000c1e1500 */
[----:B-----5:R5:W4:Y:S01]  /*3560*/  LDG.E.U16 R17, [R6.64] ;  /* 0x0000000606117981 */ /* 0x020b22000c1e1500 */
[----:B------:R-:W-:-:S02]  /*3570*/  IMAD R4, R0, 0x252, RZ ;  /* 0x0000025200047824 */ /* 0x000fc400078e02ff */
[----:B------:R-:W-:-:S03]  /*3580*/  IMAD R5, R0, 0x129, RZ ;  /* 0x0000012900057824 */ /* 0x000fc600078e02ff */
[----:B------:R-:W-:Y:S01]  /*3590*/  IADD3 R4, P0, R4, R2, RZ ;  /* 0x0000000204047210 */ /* 0x000fe20007f1e0ff */
[----:B0-----:R-:W-:-:S03]  /*35a0*/  IMAD R12, R0, 0x262, RZ ;  /* 0x00000262000c7824 */ /* 0x001fc600078e02ff */
[----:B------:R-:W-:Y:S01]  /*35b0*/  LEA.HI.X.SX32 R5, R5, R3, 0x1, P0 ;  /* 0x0000000305057211 */ /* 0x000fe200000f0eff */
[----:B------:R0:W-:Y:S01]  /*35c0*/  STL [R1+0x73c], R14 ;  /* 0x00073c0e01007387 */ /* 0x0001e20000100800 */
[----:B------:R-:W-:-:S03]  /*35d0*/  IADD3 R12, P0, R12, R2, RZ ;  /* 0x000000020c0c7210 */ /* 0x000fc60007f1e0ff */
[----:B0-----:R0:W4:Y:S02]  /*35e0*/  LDG.E.U16 R14, [R4.64] ;  /* 0x00000006040e7981 */ /* 0x001124000c1e1500 */
[----:B0-----:R-:W-:-:S05]  /*35f0*/  IMAD R5, R0, 0x131, RZ ;  /* 0x0000013100057824 */ /* 0x001fca00078e02ff */
[-C--:B------:R-:W-:Y:S01]  /*3600*/  LEA.HI.X.SX32 R13, R5, R3.reuse, 0x1, P0 ;  /* 0x00000003050d7211 */ /* 0x080fe200000f0eff */
[C---:B-1----:R-:W-:Y:S02]  /*3610*/  IMAD R8, R0.reuse, 0x272, RZ ;  /* 0x0000027200087824 */ /* 0x042fe400078e02ff */
[C---:B-----5:R-:W-:Y:S02]  /*3620*/  IMAD R6, R0.reuse, 0x282, RZ ;  /* 0x0000028200067824 */ /* 0x060fe400078e02ff */
[----:B------:R0:W5:Y:S01]  /*3630*/  LDG.E.U16 R20, [R12.64] ;  /* 0x000000060c147981 */ /* 0x000162000c1e1500 */
[----:B------:R-:W-:Y:S01]  /*3640*/  IMAD R4, R0, 0x292, RZ ;  /* 0x0000029200047824 */ /* 0x000fe200078e02ff */
[-C--:B------:R-:W-:Y:S01]  /*3650*/  IADD3 R8, P1, R8, R2.reuse, RZ ;  /* 0x0000000208087210 */ /* 0x080fe20007f3e0ff */
[----:B------:R-:W-:Y:S01]  /*3660*/  IMAD R9, R0, 0x139, RZ ;  /* 0x0000013900097824 */ /* 0x000fe200078e02ff */
[-C--:B------:R-:W-:Y:S01]  /*3670*/  IADD3 R6, P2, R6, R2.reuse, RZ ;  /* 0x0000000206067210 */ /* 0x080fe20007f5e0ff */
[----:B------:R-:W-:Y:S01]  /*3680*/  IMAD R7, R0, 0x141, RZ ;  /* 0x0000014100077824 */ /* 0x000fe200078e02ff */
[----:B------:R-:W-:Y:S01]  /*3690*/  IADD3 R4, P0, R4, R2, RZ ;  /* 0x0000000204047210 */ /* 0x000fe20007f1e0ff */
[----:B------:R-:W-:Y:S01]  /*36a0*/  IMAD R5, R0, 0x149, RZ ;  /* 0x0000014900057824 */ /* 0x000fe200078e02ff */
[----:B------:R-:W-:-:S02]  /*36b0*/  LEA.HI.X.SX32 R9, R9, R3, 0x1, P1 ;  /* 0x0000000309097211 */ /* 0x000fc400008f0eff */
[-C--:B------:R-:W-:Y:S02]  /*36c0*/  LEA.HI.X.SX32 R7, R7, R3.reuse, 0x1, P2 ;  /* 0x0000000307077211 */ /* 0x080fe400010f0eff */
[----:B------:R-:W-:Y:S01]  /*36d0*/  LEA.HI.X.SX32 R5, R5, R3, 0x1, P0 ;  /* 0x0000000305057211 */ /* 0x000fe200000f0eff */
[----:B0-----:R-:W-:-:S05]  /*36e0*/  IMAD R12, R0, 0x2a2, RZ ;  /* 0x000002a2000c7824 */ /* 0x001fca00078e02ff */
[----:B------:R-:W-:Y:S01]  /*36f0*/  IADD3 R12, P0, R12, R2, RZ ;  /* 0x000000020c0c7210 */ /* 0x000fe20007f1e0ff */
[----:B--2---:R0:W-:Y:S04]  /*3700*/  STL [R1+0x734], R19 ;  /* 0x0007341301007387 */ /* 0x0041e80000100800 */
[----:B0-----:R0:W2:Y:S02]  /*3710*/  LDG.E.U16 R19, [R8.64] ;  /* 0x0000000608137981 */ /* 0x0010a4000c1e1500 */
[C---:B0-----:R-:W-:Y:S02]  /*3720*/  IMAD R8, R0.reuse, 0x2b2, RZ ;  /* 0x000002b200087824 */ /* 0x041fe400078e02ff */
[----:B---3--:R0:W-:Y:S01]  /*3730*/  STL [R1+0x158], R16 ;  /* 0x0001581001007387 */ /* 0x0081e20000100800 */
[----:B------:R-:W-:-:S02]  /*3740*/  IMAD R9, R0, 0x159, RZ ;  /* 0x0000015900097824 */ /* 0x000fc400078e02ff */
[----:B------:R-:W-:Y:S01]  /*3750*/  IADD3 R8, P1, R8, R2, RZ ;  /* 0x0000000208087210 */ /* 0x000fe20007f3e0ff */
[----:B0-----:R0:W3:Y:S03]  /*3760*/  LDG.E.U16 R16, [R6.64] ;  /* 0x0000000606107981 */ /* 0x0010e6000c1e1500 */
[----:B------:R-:W-:Y:S01]  /*3770*/  LEA.HI.X.SX32 R9, R9, R3, 0x1, P1 ;  /* 0x0000000309097211 */ /* 0x000fe200008f0eff */
[C---:B0-----:R-:W-:Y:S02]  /*3780*/  IMAD R6, R0.reuse, 0x2c2, RZ ;  /* 0x000002c200067824 */ /* 0x041fe400078e02ff */
[----:B------:R-:W-:-:S03]  /*3790*/  IMAD R7, R0, 0x161, RZ ;  /* 0x0000016100077824 */ /* 0x000fc600078e02ff */
[----:B------:R-:W-:-:S04]  /*37a0*/  IADD3 R6, P2, R6, R2, RZ ;  /* 0x0000000206067210 */ /* 0x000fc80007f5e0ff */
[-C--:B------:R-:W-:Y:S01]  /*37b0*/  LEA.HI.X.SX32 R7, R7, R3.reuse, 0x1, P2 ;  /* 0x0000000307077211 */ /* 0x080fe200010f0eff */
[----:B----4-:R0:W-:Y:S04]  /*37c0*/  STL [R1+0x154], R15 ;  /* 0x0001540f01007387 */ /* 0x0101e80000100800 */
[----:B0-----:R0:W4:Y:S02]  /*37d0*/  LDG.E.U16 R15, [R4.64] ;  /* 0x00000006040f7981 */ /* 0x001124000c1e1500 */
[----:B0-----:R-:W-:Y:S02]  /*37e0*/  IMAD R5, R0, 0x151, RZ ;  /* 0x0000015100057824 */ /* 0x001fe400078e02ff */
[----:B------:R0:W-:Y:S03]  /*37f0*/  STL [R1+0x14c], R21 ;  /* 0x00014c1501007387 */ /* 0x0001e60000100800 */
[----:B------:R-:W-:-:S05]  /*3800*/  LEA.HI.X.SX32 R13, R5, R3, 0x1, P0 ;  /* 0x00000003050d7211 */ /* 0x000fca00000f0eff */
[----:B0-----:R0:W4:Y:S04]  /*3810*/  LDG.E.U16 R21, [R12.64] ;  /* 0x000000060c157981 */ /* 0x001128000c1e1500 */
[----:B------:R1:W-:Y:S04]  /*3820*/  STL [R1+0x148], R18 ;  /* 0x0001481201007387 */ /* 0x0003e80000100800 */
[----:B------:R0:W-:Y:S04]  /*3830*/  STL [R1+0x144], R17 ;  /* 0x0001441101007387 */ /* 0x0001e80000100800 */
[----:B-1----:R1:W4:Y:S04]  /*3840*/  LDG.E.U16 R18, [R8.64] ;  /* 0x0000000608127981 */ /* 0x002328000c1e1500 */
[----:B0-----:R0:W4:Y:S01]  /*3850*/  LDG.E.U16 R17, [R6.64] ;  /* 0x0000000606117981 */ /* 0x001122000c1e1500 */
[----:B------:R-:W-:-:S02]  /*3860*/  IMAD R4, R0, 0x2d2, RZ ;  /* 0x000002d200047824 */ /* 0x000fc400078e02ff */
[----:B------:R-:W-:-:S03]  /*3870*/  IMAD R5, R0, 0x169, RZ ;  /* 0x0000016900057824 */ /* 0x000fc600078e02ff */
[----:B------:R-:W-:Y:S01]  /*3880*/  IADD3 R4, P0, R4, R2, RZ ;  /* 0x0000000204047210 */ /* 0x000fe20007f1e0ff */
[----:B------:R-:W-:-:S03]  /*3890*/  IMAD R12, R0, 0x2e2, RZ ;  /* 0x000002e2000c7824 */ /* 0x000fc600078e02ff */
[----:B------:R-:W-:Y:S01]  /*38a0*/  LEA.HI.X.SX32 R5, R5, R3, 0x1, P0 ;  /* 0x0000000305057211 */ /* 0x000fe200000f0eff */
[----:B------:R0:W-:Y:S01]  /*38b0*/  STL [R1+0x140], R14 ;  /* 0x0001400e01007387 */ /* 0x0001e20000100800 */
[----:B------:R-:W-:-:S03]  /*38c0*/  IADD3 R12, P0, R12, R2, RZ ;  /* 0x000000020c0c7210 */ /* 0x000fc60007f1e0ff */
[----:B0-----:R0:W4:Y:S02]  /*38d0*/  LDG.E.U16 R14, [R4.64] ;  /* 0x00000006040e7981 */ /* 0x001124000c1e1500 */
[C---:B0-----:R-:W-:Y:S02]  /*38e0*/  IMAD R5, R0.reuse, 0x171, RZ ;  /* 0x0000017100057824 */ /* 0x041fe400078e02ff */
[----:B-----5:R0:W-:Y:S03]  /*38f0*/  STL [R1+0x13c], R20 ;  /* 0x00013c1401007387 */ /* 0x0201e60000100800 */
[----:B------:R-:W-:Y:S01]  /*3900*/  LEA.HI.X.SX32 R13, R5, R3, 0x1, P0 ;  /* 0x00000003050d7211 */ /* 0x000fe200000f0eff */
[C---:B-1----:R-:W-:Y:S02]  /*3910*/  IMAD R8, R0.reuse, 0x2f2, RZ ;  /* 0x000002f200087824 */ /* 0x042fe400078e02ff */
[----:B------:R-:W-:-:S02]  /*3920*/  IMAD R6, R0, 0x302, RZ ;  /* 0x0000030200067824 */ /* 0x000fc400078e02ff */
[----:B0-----:R0:W5:Y:S01]  /*3930*/  LDG.E.U16 R20, [R12.64] ;  /* 0x000000060c147981 */ /* 0x001162000c1e1500 */
[----:B------:R-:W-:Y:S01]  /*3940*/  IMAD R4, R0, 0x312, RZ ;  /* 0x0000031200047824 */ /* 0x000fe200078e02ff */
[-C--:B------:R-:W-:Y:S01]  /*3950*/  IADD3 R8, P1, R8, R2.reuse, RZ ;  /* 0x0000000208087210 */ /* 0x080fe20007f3e0ff */
[----:B------:R-:W-:Y:S01]  /*3960*/  IMAD R9, R0, 0x179, RZ ;  /* 0x0000017900097824 */ /* 0x000fe200078e02ff */
[-C--:B------:R-:W-:Y:S01]  /*3970*/  IADD3 R6, P2, R6, R2.reuse, RZ ;  /* 0x0000000206067210 */ /* 0x080fe20007f5e0ff */
[----:B------:R-:W-:Y:S01]  /*3980*/  IMAD R7, R0, 0x181, RZ ;  /* 0x0000018100077824 */ /* 0x000fe200078e02ff */
[----:B------:R-:W-:Y:S01]  /*3990*/  IADD3 R4, P0, R4, R2, RZ ;  /* 0x0000000204047210 */ /* 0x000fe20007f1e0ff */
[----:B------:R-:W-:Y:S01]  /*39a0*/  IMAD R5, R0, 0x189, RZ ;  /* 0x0000018900057824 */ /* 0x000fe200078e02ff */
[-C--:B------:R-:W-:Y:S02]  /*39b0*/  LEA.HI.X.SX32 R9, R9, R3.reuse, 0x1, P1 ;  /* 0x0000000309097211 */ /* 0x080fe400008f0eff */
[----:B------:R-:W-:-:S02]  /*39c0*/  LEA.HI.X.SX32 R7, R7, R3, 0x1, P2 ;  /* 0x0000000307077211 */ /* 0x000fc400010f0eff */
        /* <DEDUP_REMOVED lines=26> */
[C---:B0-----:R-:W-:Y:S02]  /*3b70*/  IMAD R6, R0.reuse, 0x382, RZ ;  /* 0x0000038200067824 */ /* 0x041fe400078e02ff */
[----:B------:R-:W-:-:S03]  /*3b80*/  IMAD R7, R0, 0x1c1, RZ ;  /* 0x000001c100077824 */ /* 0x000fc600078e02ff */
[-C--:B------:R-:W-:Y:S01]  /*3b90*/  IADD3 R6, P2, R6, R2.reuse, RZ ;  /* 0x0000000206067210 */ /* 0x080fe20007f5e0ff */
[----:B------:R-:W-:Y:S01]  /*3ba0*/  IMAD R5, R0, 0x1a9, RZ ;  /* 0x000001a900057824 */ /* 0x000fe200078e02ff */
[-C--:B------:R-:W-:Y:S02]  /*3bb0*/  IADD3 R4, P0, R4, R2.reuse, RZ ;  /* 0x0000000204047210 */ /* 0x080fe40007f1e0ff */
[-C--:B------:R-:W-:Y:S01]  /*3bc0*/  LEA.HI.X.SX32 R7, R7, R3.reuse, 0x1, P2 ;  /* 0x0000000307077211 */ /* 0x080fe200010f0eff */
[----:B------:R0:W-:Y:S01]  /*3bd0*/  STL [R1+0x120], R14 ;  /* 0x0001200e01007387 */ /* 0x0001e20000100800 */
[----:B------:R-:W-:Y:S01]  /*3be0*/  LEA.HI.X.SX32 R5, R5, R3, 0x1, P0 ;  /* 0x0000000305057211 */ /* 0x000fe200000f0eff */
[C---:B------:R-:W-:Y:S02]  /*3bf0*/  IMAD R12, R0.reuse, 0x362, RZ ;  /* 0x00000362000c7824 */ /* 0x040fe400078e02ff */
[C---:B-1----:R-:W-:Y:S01]  /*3c00*/  IMAD R8, R0.reuse, 0x372, RZ ;  /* 0x0000037200087824 */ /* 0x042fe200078e02ff */
[----:B-----5:R1:W-:Y:S01]  /*3c10*/  STL [R1+0x11c], R20 ;  /* 0x00011c1401007387 */ /* 0x0203e20000100800 */
[----:B------:R-:W-:Y:S01]  /*3c20*/  IMAD R9, R0, 0x1b9, RZ ;  /* 0x000001b900097824 */ /* 0x000fe200078e02ff */
[----:B------:R-:W-:-:S02]  /*3c30*/  IADD3 R12, P0, R12, R2, RZ ;  /* 0x000000020c0c7210 */ /* 0x000fc40007f1e0ff */
[----:B0-----:R0:W5:Y:S04]  /*3c40*/  LDG.E.U16 R14, [R4.64] ;  /* 0x00000006040e7981 */ /* 0x001168000c1e1500 */
[----:B-1----:R1:W5:Y:S01]  /*3c50*/  LDG.E.U16 R20, [R6.64] ;  /* 0x0000000606147981 */ /* 0x002362000c1e1500 */
[----:B------:R-:W-:Y:S01]  /*3c60*/  IADD3 R8, P1, R8, R2, RZ ;  /* 0x0000000208087210 */ /* 0x000fe20007f3e0ff */
[C---:B0-----:R-:W-:Y:S02]  /*3c70*/  IMAD R5, R0.reuse, 0x1b1, RZ ;  /* 0x000001b100057824 */ /* 0x041fe400078e02ff */
[C---:B-1----:R-:W-:Y:S02]  /*3c80*/  IMAD R6, R0.reuse, 0x3c2, RZ ;  /* 0x000003c200067824 */ /* 0x042fe400078e02ff */
[----:B------:R-:W-:-:S03]  /*3c90*/  IMAD R7, R0, 0x1e1, RZ ;  /* 0x000001e100077824 */ /* 0x000fc600078e02ff */
[-C--:B------:R-:W-:Y:S01]  /*3ca0*/  IADD3 R6, P2, R6, R2.reuse, RZ ;  /* 0x0000000206067210 */ /* 0x080fe20007f5e0ff */
[C---:B------:R-:W-:Y:S01]  /*3cb0*/  IMAD R4, R0.reuse, 0x392, RZ ;  /* 0x0000039200047824 */ /* 0x040fe200078e02ff */
[-C--:B------:R-:W-:Y:S02]  /*3cc0*/  LEA.HI.X.SX32 R13, R5, R3.reuse, 0x1, P0 ;  /* 0x00000003050d7211 */ /* 0x080fe400000f0eff */
[-C--:B------:R-:W-:Y:S01]  /*3cd0*/  LEA.HI.X.SX32 R7, R7, R3.reuse, 0x1, P2 ;  /* 0x0000000307077211 */ /* 0x080fe200010f0eff */
[----:B------:R-:W-:Y:S01]  /*3ce0*/  IMAD R5, R0, 0x1c9, RZ ;  /* 0x000001c900057824 */ /* 0x000fe200078e02ff */
[-C--:B------:R-:W-:Y:S02]  /*3cf0*/  LEA.HI.X.SX32 R9, R9, R3.reuse, 0x1, P1 ;  /* 0x0000000309097211 */ /* 0x080fe400008f0eff */
[----:B------:R-:W-:Y:S01]  /*3d00*/  IADD3 R4, P0, R4, R2, RZ ;  /* 0x0000000204047210 */ /* 0x000fe20007f1e0ff */
[----:B------:R0:W5:Y:S03]  /*3d10*/  LDG.E.U16 R28, [R6.64] ;  /* 0x00000006061c7981 */ /* 0x000166000c1e1500 */
[----:B------:R-:W-:Y:S01]  /*3d20*/  LEA.HI.X.SX32 R5, R5, R3, 0x1, P0 ;  /* 0x0000000305057211 */ /* 0x000fe200000f0eff */
[----:B--2---:R1:W-:Y:S04]  /*3d30*/  STL [R1+0x118], R19 ;  /* 0x0001181301007387 */ /* 0x0043e80000100800 */
[----:B-1----:R1:W2:Y:S04]  /*3d40*/  LDG.E.U16 R19, [R4.64] ;  /* 0x0000000604137981 */ /* 0x0022a8000c1e1500 */
[----:B---3--:R3:W-:Y:S01]  /*3d50*/  STL [R1+0x114], R16 ;  /* 0x0001141001007387 */ /* 0x0087e20000100800 */
[----:B-1----:R-:W-:-:S03]  /*3d60*/  IMAD R5, R0, 0x1d1, RZ ;  /* 0x000001d100057824 */ /* 0x002fc600078e02ff */
[----:B---3--:R1:W3:Y:S02]  /*3d70*/  LDG.E.U16 R16, [R8.64] ;  /* 0x0000000608107981 */ /* 0x0082e4000c1e1500 */
[C---:B-1----:R-:W-:Y:S02]  /*3d80*/  IMAD R8, R0.reuse, 0x3b2, RZ ;  /* 0x000003b200087824 */ /* 0x042fe400078e02ff */
[----:B------:R-:W-:-:S03]  /*3d90*/  IMAD R9, R0, 0x1d9, RZ ;  /* 0x000001d900097824 */ /* 0x000fc600078e02ff */
[----:B------:R-:W-:-:S04]  /*3da0*/  IADD3 R8, P1, R8, R2, RZ ;  /* 0x0000000208087210 */ /* 0x000fc80007f3e0ff */
[----:B------:R-:W-:Y:S01]  /*3db0*/  LEA.HI.X.SX32 R9, R9, R3, 0x1, P1 ;  /* 0x0000000309097211 */ /* 0x000fe200008f0eff */
[----:B----4-:R1:W-:Y:S04]  /*3dc0*/  STL [R1+0x110], R15 ;  /* 0x0001100f01007387 */ /* 0x0103e80000100800 */
[----:B-1----:R1:W4:Y:S02]  /*3dd0*/  LDG.E.U16 R15, [R12.64] ;  /* 0x000000060c0f7981 */ /* 0x002324000c1e1500 */
[----:B-1----:R-:W-:-:S05]  /*3de0*/  IMAD R12, R0, 0x3a2, RZ ;  /* 0x000003a2000c7824 */ /* 0x002fca00078e02ff */
[----:B------:R-:W-:Y:S01]  /*3df0*/  IADD3 R12, P0, R12, R2, RZ ;  /* 0x000000020c0c7210 */ /* 0x000fe20007f1e0ff */
[----:B------:R-:W-:Y:S03]  /*3e00*/  STL [R1+0x10c], R21 ;  /* 0x00010c1501007387 */ /* 0x000fe60000100800 */
[----:B------:R-:W-:Y:S01]  /*3e10*/  LEA.HI.X.SX32 R13, R5, R3, 0x1, P0 ;  /* 0x00000003050d7211 */ /* 0x000fe200000f0eff */
[----:B------:R1:W-:Y:S04]  /*3e20*/  STL [R1+0x108], R18 ;  /* 0x0001081201007387 */ /* 0x0003e80000100800 */
[----:B------:R0:W-:Y:S04]  /*3e30*/  STL [R1+0x104], R17 ;  /* 0x0001041101007387 */ /* 0x0001e80000100800 */
[----:B-1----:R1:W2:Y:S04]  /*3e40*/  LDG.E.U16 R18, [R8.64] ;  /* 0x0000000608127981 */ /* 0x0022a8000c1e1500 */
[----:B0-----:R0:W2:Y:S01]  /*3e50*/  LDG.E.U16 R17, [R12.64] ;  /* 0x000000060c117981 */ /* 0x0010a2000c1e1500 */
[----:B------:R-:W-:-:S02]  /*3e60*/  IMAD R4, R0, 0x3d2, RZ ;  /* 0x000003d200047824 */ /* 0x000fc400078e02ff */
[----:B------:R-:W-:-:S03]  /*3e70*/  IMAD R5, R0, 0x1e9, RZ ;  /* 0x000001e900057824 */ /* 0x000fc600078e02ff */
[----:B------:R-:W-:-:S04]  /*3e80*/  IADD3 R4, P0, R4, R2, RZ ;  /* 0x0000000204047210 */ /* 0x000fc80007f1e0ff */
[----:B------:R-:W-:Y:S01]  /*3e90*/  LEA.HI.X.SX32 R5, R5, R3, 0x1, P0 ;  /* 0x0000000305057211 */ /* 0x000fe200000f0eff */
[----:B0-----:R-:W-:-:S04]  /*3ea0*/  IMAD R12, R0, 0x82, RZ ;  /* 0x00000082000c7824 */ /* 0x001fc800078e02ff */
[----:B-1----:R0:W2:Y:S01]  /*3eb0*/  LDG.E.U16 R9, [R4.64] ;  /* 0x0000000604097981 */ /* 0x0020a2000c1e1500 */
[----:B------:R-:W-:Y:S01]  /*3ec0*/  IMAD R6, R0, 0x3f2, RZ ;  /* 0x000003f200067824 */ /* 0x000fe200078e02ff */
[----:B------:R-:W-:Y:S01]  /*3ed0*/  IADD3 R12, P0, R12, R2, RZ ;  /* 0x000000020c0c7210 */ /* 0x000fe20007f1e0ff */
[C---:B------:R-:W-:Y:S01]  /*3ee0*/  IMAD R8, R0.reuse, 0x41, RZ ;  /* 0x0000004100087824 */ /* 0x040fe200078e02ff */
[----:B-----5:R1:W-:Y:S01]  /*3ef0*/  STL [R1+0x100], R14 ;  /* 0x0001000e01007387 */ /* 0x0203e20000100800 */
[C---:B0-----:R-:W-:Y:S02]  /*3f00*/  IMAD R4, R0.reuse, 0x1f1, RZ ;  /* 0x000001f100047824 */ /* 0x041fe400078e02ff */
[----:B-1----:R-:W-:-:S05]  /*3f10*/  IMAD R14, R0, 0x3e2, RZ ;  /* 0x000003e2000e7824 */ /* 0x002fca00078e02ff */
[-C--:B------:R-:W-:Y:S01]  /*3f20*/  IADD3 R14, P1, R14, R2.reuse, RZ ;  /* 0x000000020e0e7210 */ /* 0x080fe20007f3e0ff */
[----:B------:R-:W-:Y:S01]  /*3f30*/  IMAD R5, R0, 0x49, RZ ;  /* 0x0000004900057824 */ /* 0x000fe200078e02ff */
[----:B------:R-:W-:Y:S01]  /*3f40*/  IADD3 R6, P2, R6, R2, RZ ;  /* 0x0000000206067210 */ /* 0x000fe20007f5e0ff */
[----:B------:R-:W-:Y:S01]  /*3f50*/  IMAD R7, R0, 0x1f9, RZ ;  /* 0x000001f900077824 */ /* 0x000fe200078e02ff */
[-C--:B------:R-:W-:Y:S01]  /*3f60*/  LEA.HI.X.SX32 R13, R8, R3.reuse, 0x1, P0 ;  /* 0x00000003080d7211 */ /* 0x080fe200000f0eff */
[----:B------:R-:W-:Y:S03]  /*3f70*/  STL [R1+0x3ce0], R28 ;  /* 0x003ce01c01007387 */ /* 0x000fe60000100800 */
[----:B------:R-:W-:Y:S01]  /*3f80*/  LEA.HI.X.SX32 R7, R7, R3, 0x1, P2 ;  /* 0x0000000307077211 */ /* 0x000fe200010f0eff */
[----:B------:R0:W5:Y:S05]  /*3f90*/  LDG.E.U16 R25, [R12.64] ;  /* 0x000000060c197981 */ /* 0x00016a000c1e1500 */
[----:B------:R1:W5:Y:S01]  /*3fa0*/  LDG.E.U16 R7, [R6.64] ;  /* 0x0000000606077981 */ /* 0x000362000c1e1500 */
[----:B0-----:R-:W-:-:S02]  /*3fb0*/  IMAD R12, R0, 0xc2, RZ ;  /* 0x000000c2000c7824 */ /* 0x001fc400078e02ff */
[C---:B------:R-:W-:Y:S02]  /*3fc0*/  IMAD R13, R0.reuse, 0x59, RZ ;  /* 0x00000059000d7824 */ /* 0x040fe400078e02ff */
[----:B-1----:R-:W-:Y:S01]  /*3fd0*/  IMAD R6, R0, 0x61, RZ ;  /* 0x0000006100067824 */ /* 0x002fe200078e02ff */
[----:B------:R-:W-:Y:S01]  /*3fe0*/  IADD3 R12, P2, R12, R2, RZ ;  /* 0x000000020c0c7210 */ /* 0x000fe20007f5e0ff */
[----:B----4-:R0:W-:Y:S04]  /*3ff0*/  STL [R1+0xfc], R15 ;  /* 0x0000fc0f01007387 */ /* 0x0101e80000100800 */
[----:B---3--:R1:W-:Y:S01]  /*4000*/  STL [R1+0xf8], R16 ;  /* 0x0000f81001007387 */ /* 0x0083e20000100800 */
[----:B0-----:R-:W-:Y:S01]  /*4010*/  LEA.HI.X.SX32 R15, R4, R3, 0x1, P1 ;  /* 0x00000003040f7211 */ /* 0x001fe200008f0eff */
[----:B-1----:R-:W-:-:S04]  /*4020*/  IMAD R16, R0, 0x92, RZ ;  /* 0x0000009200107824 */ /* 0x002fc800078e02ff */
[----:B------:R0:W3:Y:S01]  /*4030*/  LDG.E.U16 R8, [R14.64] ;  /* 0x000000060e087981 */ /* 0x0000e2000c1e1500 */
[----:B------:R-:W-:-:S04]  /*4040*/  IADD3 R4, P1, R16, R2, RZ ;  /* 0x0000000210047210 */ /* 0x000fc80007f3e0ff */
[----:B------:R-:W-:Y:S01]  /*4050*/  LEA.HI.X.SX32 R5, R5, R3, 0x1, P1 ;  /* 0x0000000305057211 */ /* 0x000fe200008f0eff */
[C---:B0-----:R-:W-:Y:S01]  /*4060*/  IMAD R15, R0.reuse, 0xa2, RZ ;  /* 0x000000a2000f7824 */ /* 0x041fe200078e02ff */
[----:B------:R0:W-:Y:S01]  /*4070*/  STL [R1+0xf0], R20 ;  /* 0x0000f01401007387 */ /* 0x0001e20000100800 */
[----:B------:R-:W-:-:S03]  /*4080*/  IMAD R14, R0, 0xb2, RZ ;  /* 0x000000b2000e7824 */ /* 0x000fc600078e02ff */
[----:B--2---:R-:W-:Y:S01]  /*4090*/  STL [R1+0xe8], R19 ;  /* 0x0000e81301007387 */ /* 0x004fe20000100800 */
[----:B------:R-:W-:-:S03]  /*40a0*/  IADD3 R16, P0, R15, R2, RZ ;  /* 0x000000020f107210 */ /* 0x000fc60007f1e0ff */
[----:B------:R1:W2:Y:S01]  /*40b0*/  LDG.E.U16 R23, [R4.64] ;  /* 0x0000000604177981 */ /* 0x0002a2000c1e1500 */
[----:B------:R-:W-:Y:S01]  /*40c0*/  IADD3 R14, P1, R14, R2, RZ ;  /* 0x000000020e0e7210 */ /* 0x000fe20007f3e0ff */
[----:B-1----:R-:W-:-:S03]  /*40d0*/  IMAD R4, R0, 0x51, RZ ;  /* 0x0000005100047824 */ /* 0x002fc600078e02ff */
[-C--:B------:R-:W-:Y:S01]  /*40e0*/  LEA.HI.X.SX32 R15, R13, R3.reuse, 0x1, P1 ;  /* 0x000000030d0f7211 */ /* 0x080fe200008f0eff */
[----:B------:R-:W-:Y:S01]  /*40f0*/  IMAD R5, R0, 0x69, RZ ;  /* 0x0000006900057824 */ /* 0x000fe200078e02ff */
[----:B------:R-:W-:-:S03]  /*4100*/  LEA.HI.X.SX32 R13, R6, R3, 0x1, P2 ;  /* 0x00000003060d7211 */ /* 0x000fc600010f0eff */
[----:B0-----:R0:W4:Y:S04]  /*4110*/  LDG.E.U16 R20, [R14.64] ;  /* 0x000000060e147981 */ /* 0x001128000c1e1500 */
[----:B------:R1:W3:Y:S04]  /*4120*/  LDG.E.U16 R21, [R12.64] ;  /* 0x000000060c157981 */ /* 0x0002e8000c1e1500 */
[----:B------:R0:W-:Y:S04]  /*4130*/  STL [R1+0xe0], R17 ;  /* 0x0000e01101007387 */ /* 0x0001e80000100800 */
[----:B------:R1:W-:Y:S01]  /*4140*/  STL [R1+0xd0], R18 ;  /* 0x0000d01201007387 */ /* 0x0003e20000100800 */
[----:B0-----:R-:W-:Y:S01]  /*4150*/  LEA.HI.X.SX32 R17, R4, R3, 0x1, P0 ;  /* 0x0000000304117211 */ /* 0x001fe200000f0eff */
[----:B-1----:R-:W-:-:S04]  /*4160*/  IMAD R18, R0, 0xd2, RZ ;  /* 0x000000d200127824 */ /* 0x002fc800078e02ff */
[----:B------:R0:W3:Y:S01]  /*4170*/  LDG.E.U16 R27, [R16.64] ;  /* 0x00000006101b7981 */ /* 0x0000e2000c1e1500 */
[----:B------:R-:W-:-:S04]  /*4180*/  IADD3 R4, P0, R18, R2, RZ ;  /* 0x0000000212047210 */ /* 0x000fc80007f1e0ff */
[----:B------:R-:W-:-:S05]  /*4190*/  LEA.HI.X.SX32 R5, R5, R3, 0x1, P0 ;  /* 0x0000000305057211 */ /* 0x000fca00000f0eff */
[----:B------:R1:W4:Y:S01]  /*41a0*/  LDG.E.U16 R22, [R4.64] ;  /* 0x0000000604167981 */ /* 0x000322000c1e1500 */
[C---:B------:R-:W-:Y:S02]  /*41b0*/  IMAD R28, R0.reuse, 0xe2, RZ ;  /* 0x000000e2001c7824 */ /* 0x040fe400078e02ff */
[C---:B------:R-:W-:Y:S02]  /*41c0*/  IMAD R12, R0.reuse, 0xf2, RZ ;  /* 0x000000f2000c7824 */ /* 0x040fe400078e02ff */
[----:B------:R-:W-:Y:S01]  /*41d0*/  IMAD R19, R0, 0x112, RZ ;  /* 0x0000011200137824 */ /* 0x000fe200078e02ff */
[-C--:B0-----:R-:W-:Y:S01]  /*41e0*/  IADD3 R16, P0, R28, R2.reuse, RZ ;  /* 0x000000021c107210 */ /* 0x081fe20007f1e0ff */
[C---:B------:R-:W-:Y:S02]  /*41f0*/  IMAD R18, R0.reuse, 0x102, RZ ;  /* 0x0000010200127824 */ /* 0x040fe400078e02ff */
[----:B-1----:R-:W-:Y:S01]  /*4200*/  IMAD R4, R0, 0x71, RZ ;  /* 0x0000007100047824 */ /* 0x002fe200078e02ff */
[----:B------:R-:W-:Y:S01]  /*4210*/  IADD3 R14, P1, R12, R2, RZ ;  /* 0x000000020c0e7210 */ /* 0x000fe20007f3e0ff */
[----:B------:R-:W-:-:S02]  /*4220*/  IMAD R13, R0, 0x79, RZ ;  /* 0x00000079000d7824 */ /* 0x000fc400078e02ff */
[----:B------:R-:W-:Y:S01]  /*4230*/  IMAD R5, R0, 0x89, RZ ;  /* 0x0000008900057824 */ /* 0x000fe200078e02ff */
[-C--:B------:R-:W-:Y:S01]  /*4240*/  LEA.HI.X.SX32 R17, R4, R3.reuse, 0x1, P0 ;  /* 0x0000000304117211 */ /* 0x080fe200000f0eff */
[----:B------:R-:W-:Y:S01]  /*4250*/  IMAD R6, R0, 0x81, RZ ;  /* 0x0000008100067824 */ /* 0x000fe200078e02ff */
[-C--:B------:R-:W-:Y:S02]  /*4260*/  IADD3 R4, P0, R19, R2.reuse, RZ ;  /* 0x0000000213047210 */ /* 0x080fe40007f1e0ff */
[----:B------:R-:W-:Y:S02]  /*4270*/  IADD3 R12, P2, R18, R2, RZ ;  /* 0x00000002120c7210 */ /* 0x000fe40007f5e0ff */
[-C--:B------:R-:W-:Y:S02]  /*4280*/  LEA.HI.X.SX32 R15, R13, R3.reuse, 0x1, P1 ;  /* 0x000000030d0f7211 */ /* 0x080fe400008f0eff */
[-C--:B------:R-:W-:Y:S02]  /*4290*/  LEA.HI.X.SX32 R5, R5, R3.reuse, 0x1, P0 ;  /* 0x0000000305057211 */ /* 0x080fe400000f0eff */
[----:B------:R-:W-:-:S05]  /*42a0*/  LEA.HI.X.SX32 R13, R6, R3, 0x1, P2 ;  /* 0x00000003060d7211 */ /* 0x000fca00010f0eff */
[----:B------:R0:W4:Y:S04]  /*42b0*/  LDG.E.U16 R26, [R12.64] ;  /* 0x000000060c1a7981 */ /* 0x000128000c1e1500 */
[----:B-----5:R1:W-:Y:S04]  /*42c0*/  STL [R1+0xdc], R25 ;  /* 0x0000dc1901007387 */ /* 0x0203e80000100800 */
[----:B-1----:R1:W5:Y:S01]  /*42d0*/  LDG.E.U16 R25, [R16.64] ;  /* 0x0000000610197981 */ /* 0x002362000c1e1500 */
[C---:B0-----:R-:W-:Y:S02]  /*42e0*/  IMAD R13, R0.reuse, 0x99, RZ ;  /* 0x00000099000d7824 */ /* 0x041fe400078e02ff */
[C---:B------:R-:W-:Y:S01]  /*42f0*/  IMAD R6, R0.reuse, 0xa1, RZ ;  /* 0x000000a100067824 */ /* 0x040fe200078e02ff */
[----:B--2---:R0:W-:Y:S04]  /*4300*/  STL [R1+0xd8], R23 ;  /* 0x0000d81701007387 */ /* 0x0041e80000100800 */
[----:B0-----:R0:W2:Y:S04]  /*4310*/  LDG.E.U16 R23, [R14.64] ;  /* 0x000000060e177981 */ /* 0x0010a8000c1e1500 */
[----:B---3--:R3:W-:Y:S04]  /*4320*/  STL [R1+0xcc], R27 ;  /* 0x0000cc1b01007387 */ /* 0x0087e80000100800 */
[----:B----4-:R4:W-:Y:S04]  /*4330*/  STL [R1+0xc8], R20 ;  /* 0x0000c81401007387 */ /* 0x0109e80000100800 */
[----:B------:R0:W-:Y:S04]  /*4340*/  STL [R1+0xc4], R21 ;  /* 0x0000c41501007387 */ /* 0x0001e80000100800 */
[----:B---3--:R3:W2:Y:S01]  /*4350*/  LDG.E.U16 R27, [R4.64] ;  /* 0x00000006041b7981 */ /* 0x0086a2000c1e1500 */
[----:B----4-:R-:W-:-:S02]  /*4360*/  IMAD R20, R0, 0x122, RZ ;  /* 0x0000012200147824 */ /* 0x010fc400078e02ff */
[----:B0-----:R-:W-:Y:S01]  /*4370*/  IMAD R21, R0, 0x132, RZ ;  /* 0x0000013200157824 */ /* 0x001fe200078e02ff */
[----:B------:R0:W-:Y:S02]  /*4380*/  STL [R1+0xc0], R22 ;  /* 0x0000c01601007387 */ /* 0x0001e40000100800 */
[-C--:B-1----:R-:W-:Y:S01]  /*4390*/  IADD3 R16, P0, R20, R2.reuse, RZ ;  /* 0x0000000214107210 */ /* 0x082fe20007f1e0ff */
[C---:B---3--:R-:W-:Y:S01]  /*43a0*/  IMAD R4, R0.reuse, 0x91, RZ ;  /* 0x0000009100047824 */ /* 0x048fe200078e02ff */
[----:B------:R-:W-:Y:S01]  /*43b0*/  IADD3 R14, P1, R21, R2, RZ ;  /* 0x00000002150e7210 */ /* 0x000fe20007f3e0ff */
[----:B0-----:R-:W-:-:S03]  /*43c0*/  IMAD R22, R0, 0x142, RZ ;  /* 0x0000014200167824 */ /* 0x001fc600078e02ff */
[-C--:B------:R-:W-:Y:S02]  /*43d0*/  LEA.HI.X.SX32 R17, R4, R3.reuse, 0x1, P0 ;  /* 0x0000000304117211 */ /* 0x080fe400000f0eff */
[-C--:B------:R-:W-:Y:S02]  /*43e0*/  LEA.HI.X.SX32 R15, R13, R3.reuse, 0x1, P1 ;  /* 0x000000030d0f7211 */ /* 0x080fe400008f0eff */
[----:B------:R-:W-:Y:S02]  /*43f0*/  IADD3 R12, P2, R22, R2, RZ ;  /* 0x00000002160c7210 */ /* 0x000fe40007f5e0ff */
[----:B------:R0:W3:Y:S02]  /*4400*/  LDG.E.U16 R17, [R16.64] ;  /* 0x0000000610117981 */ /* 0x0000e4000c1e1500 */
[----:B------:R-:W-:Y:S02]  /*4410*/  LEA.HI.X.SX32 R13, R6, R3, 0x1, P2 ;  /* 0x00000003060d7211 */ /* 0x000fe400010f0eff */
[----:B------:R1:W4:Y:S04]  /*4420*/  LDG.E.U16 R15, [R14.64] ;  /* 0x000000060e0f7981 */ /* 0x000328000c1e1500 */
[----:B------:R0:W4:Y:S01]  /*4430*/  LDG.E.U16 R12, [R12.64] ;  /* 0x000000060c0c7981 */ /* 0x000122000c1e1500 */
[----:B------:R-:W-:-:S03]  /*4440*/  IMAD R5, R0, 0xa9, RZ ;  /* 0x000000a900057824 */ /* 0x000fc600078e02ff */
[----:B-----5:R5:W-:Y:S02]  /*4450*/  STL [R1+0xbc], R25 ;  /* 0x0000bc1901007387 */ /* 0x020be40000100800 */
[----:B-----5:R-:W-:-:S05]  /*4460*/  IMAD R25, R0, 0x152, RZ ;  /* 0x0000015200197824 */ /* 0x020fca00078e02ff */
[----:B------:R-:W-:-:S04]  /*4470*/  IADD3 R4, P0, R25, R2, RZ ;  /* 0x0000000219047210 */ /* 0x000fc80007f1e0ff */
[----:B------:R-:W-:Y:S01]  /*4480*/  LEA.HI.X.SX32 R5, R5, R3, 0x1, P0 ;  /* 0x0000000305057211 */ /* 0x000fe200000f0eff */
[----:B0-----:R-:W-:-:S05]  /*4490*/  IMAD R13, R0, 0xb9, RZ ;  /* 0x000000b9000d7824 */ /* 0x001fca00078e02ff */
[----:B------:R0:W5:Y:S01]  /*44a0*/  LDG.E.U16 R5, [R4.64] ;  /* 0x0000000604057981 */ /* 0x000162000c1e1500 */
[C---:B------:R-:W-:Y:S02]  /*44b0*/  IMAD R6, R0.reuse, 0xc1, RZ ;  /* 0x000000c100067824 */ /* 0x040fe400078e02ff */
[C---:B0-----:R-:W-:Y:S01]  /*44c0*/  IMAD R4, R0.reuse, 0xb1, RZ ;  /* 0x000000b100047824 */ /* 0x041fe200078e02ff */
[----:B--2---:R0:W-:Y:S04]  /*44d0*/  STL [R1+0xb8], R23 ;  /* 0x0000b81701007387 */ /* 0x0041e80000100800 */
[----:B------:R2:W-:Y:S01]  /*44e0*/  STL [R1+0xb4], R26 ;  /* 0x0000b41a01007387 */ /* 0x0005e20000100800 */
[C---:B0-----:R-:W-:Y:S02]  /*44f0*/  IMAD R23, R0.reuse, 0x162, RZ ;  /* 0x0000016200177824 */ /* 0x041fe400078e02ff */
[----:B--2---:R-:W-:-:S03]  /*4500*/  IMAD R26, R0, 0x172, RZ ;  /* 0x00000172001a7824 */ /* 0x004fc600078e02ff */
[-C--:B------:R-:W-:Y:S02]  /*4510*/  IADD3 R16, P0, R23, R2.reuse, RZ ;  /* 0x0000000217107210 */ /* 0x080fe40007f1e0ff */
[-C--:B-1----:R-:W-:Y:S01]  /*4520*/  IADD3 R14, P1, R26, R2.reuse, RZ ;  /* 0x000000021a0e7210 */ /* 0x082fe20007f3e0ff */
[----:B------:R0:W-:Y:S02]  /*4530*/  STL [R1+0xb0], R27 ;  /* 0x0000b01b01007387 */ /* 0x0001e40000100800 */
[----:B0-----:R-:W-:Y:S02]  /*4540*/  IMAD R27, R0, 0x182, RZ ;  /* 0x00000182001b7824 */ /* 0x001fe400078e02ff */
[----:B---3--:R0:W-:Y:S04]  /*4550*/  STL [R1+0xac], R17 ;  /* 0x0000ac1101007387 */ /* 0x0081e80000100800 */
[----:B----4-:R1:W-:Y:S04]  /*4560*/  STL [R1+0xa8], R15 ;  /* 0x0000a80f01007387 */ /* 0x0103e80000100800 */
[----:B------:R2:W-:Y:S01]  /*4570*/  STL [R1+0xa4], R12 ;  /* 0x0000a40c01007387 */ /* 0x0005e20000100800 */
[----:B0-----:R-:W-:Y:S01]  /*4580*/  LEA.HI.X.SX32 R17, R4, R3, 0x1, P0 ;  /* 0x0000000304117211 */ /* 0x001fe200000f0eff */
[----:B-1----:R-:W-:Y:S01]  /*4590*/  IMAD R15, R0, 0x192, RZ ;  /* 0x00000192000f7824 */ /* 0x002fe200078e02ff */
[----:B--2---:R-:W-:-:S04]  /*45a0*/  IADD3 R12, P2, R27, R2, RZ ;  /* 0x000000021b0c7210 */ /* 0x004fc80007f5e0ff */
[----:B------:R-:W-:Y:S02]  /*45b0*/  IADD3 R4, P0, R15, R2, RZ ;  /* 0x000000020f047210 */ /* 0x000fe40007f1e0ff */
[-C--:B------:R-:W-:Y:S02]  /*45c0*/  LEA.HI.X.SX32 R15, R13, R3.reuse, 0x1, P1 ;  /* 0x000000030d0f7211 */ /* 0x080fe400008f0eff */
[----:B------:R-:W-:Y:S02]  /*45d0*/  LEA.HI.X.SX32 R13, R6, R3, 0x1, P2 ;  /* 0x00000003060d7211 */ /* 0x000fe400010f0eff */
[----:B------:R0:W2:Y:S04]  /*45e0*/  LDG.E.U16 R6, [R16.64] ;  /* 0x0000000610067981 */ /* 0x0000a8000c1e1500 */
[----:B0-----:R0:W3:Y:S04]  /*45f0*/  LDG.E.U16 R17, [R12.64] ;  /* 0x000000060c117981 */ /* 0x0010e8000c1e1500 */
[----:B------:R1:W4:Y:S04]  /*4600*/  LDG.E.U16 R16, [R14.64] ;  /* 0x000000060e107981 */ /* 0x000328000c1e1500 */
[----:B-----5:R5:W-:Y:S02]  /*4610*/  STL [R1+0xa0], R5 ;  /* 0x0000a00501007387 */ /* 0x020be40000100800 */
[----:B-----5:R-:W-:-:S05]  /*4620*/  IMAD R5, R0, 0xc9, RZ ;  /* 0x000000c900057824 */ /* 0x020fca00078e02ff */
[----:B------:R-:W-:Y:S01]  /*4630*/  LEA.HI.X.SX32 R5, R5, R3, 0x1, P0 ;  /* 0x0000000305057211 */ /* 0x000fe200000f0eff */
[C---:B-1----:R-:W-:Y:S02]  /*4640*/  IMAD R15, R0.reuse, 0x1a2, RZ ;  /* 0x000001a2000f7824 */ /* 0x042fe400078e02ff */
[----:B------:R-:W-:-:S03]  /*4650*/  IMAD R14, R0, 0x1b2, RZ ;  /* 0x000001b2000e7824 */ /* 0x000fc600078e02ff */
[----:B------:R1:W5:Y:S01]  /*4660*/  LDG.E.U16 R5, [R4.64] ;  /* 0x0000000604057981 */ /* 0x000362000c1e1500 */
[----:B0-----:R-:W-:Y:S01]  /*4670*/  IMAD R13, R0, 0xd9, RZ ;  /* 0x000000d9000d7824 */ /* 0x001fe200078e02ff */
[-C--:B------:R-:W-:Y:S01]  /*4680*/  IADD3 R14, P1, R14, R2.reuse, RZ ;  /* 0x000000020e0e7210 */ /* 0x080fe20007f3e0ff */
[C---:B-1----:R-:W-:Y:S01]  /*4690*/  IMAD R4, R0.reuse, 0xd1, RZ ;  /* 0x000000d100047824 */ /* 0x042fe200078e02ff */
[----:B--2---:R-:W-:Y:S04]  /*46a0*/  STL [R1+0x9c], R6 ;  /* 0x00009c0601007387 */ /* 0x004fe80000100800 */
[----:B---3--:R-:W-:Y:S04]  /*46b0*/  STL [R1+0x94], R17 ;  /* 0x0000941101007387 */ /* 0x008fe80000100800 */
[----:B----4-:R0:W-:Y:S02]  /*46c0*/  STL [R1+0x98], R16 ;  /* 0x0000981001007387 */ /* 0x0101e40000100800 */
[----:B0-----:R-:W-:Y:S01]  /*46d0*/  IADD3 R16, P0, R15, R2, RZ ;  /* 0x000000020f107210 */ /* 0x001fe20007f1e0ff */
[----:B------:R-:W-:-:S03]  /*46e0*/  IMAD R15, R0, 0x1d2, RZ ;  /* 0x000001d2000f7824 */ /* 0x000fc600078e02ff */
[-C--:B------:R-:W-:Y:S02]  /*46f0*/  LEA.HI.X.SX32 R17, R4, R3.reuse, 0x1, P0 ;  /* 0x0000000304117211 */ /* 0x080fe400000f0eff */
[----:B------:R-:W-:Y:S02]  /*4700*/  IADD3 R4, P0, R15, R2, RZ ;  /* 0x000000020f047210 */ /* 0x000fe40007f1e0ff */
[----:B------:R-:W-:Y:S01]  /*4710*/  LEA.HI.X.SX32 R15, R13, R3, 0x1, P1 ;  /* 0x000000030d0f7211 */ /* 0x000fe200008f0eff */
[----:B------:R0:W2:Y:S04]  /*4720*/  LDG.E.U16 R16, [R16.64] ;  /* 0x0000000610107981 */ /* 0x0000a8000c1e1500 */
[----:B0-----:R0:W3:Y:S01]  /*4730*/  LDG.E.U16 R17, [R14.64] ;  /* 0x000000060e117981 */ /* 0x0010e2000c1e1500 */
[----:B------:R-:W-:-:S02]  /*4740*/  IMAD R12, R0, 0x1c2, RZ ;  /* 0x000001c2000c7824 */ /* 0x000fc400078e02ff */
[----:B------:R-:W-:Y:S01]  /*4750*/  IMAD R6, R0, 0xe1, RZ ;  /* 0x000000e100067824 */ /* 0x000fe200078e02ff */
[----:B-----5:R1:W-:Y:S02]  /*4760*/  STL [R1+0x90], R5 ;  /* 0x0000900501007387 */ /* 0x0203e40000100800 */
[----:B------:R-:W-:-:S04]  /*4770*/  IADD3 R12, P2, R12, R2, RZ ;  /* 0x000000020c0c7210 */ /* 0x000fc80007f5e0ff */
[----:B------:R-:W-:Y:S01]  /*4780*/  LEA.HI.X.SX32 R13, R6, R3, 0x1, P2 ;  /* 0x00000003060d7211 */ /* 0x000fe200010f0eff */
[C---:B-1----:R-:W-:Y:S02]  /*4790*/  IMAD R5, R0.reuse, 0xe9, RZ ;  /* 0x000000e900057824 */ /* 0x042fe400078e02ff */
[----:B------:R-:W-:-:S03]  /*47a0*/  IMAD R6, R0, 0x1e2, RZ ;  /* 0x000001e200067824 */ /* 0x000fc600078e02ff */
[----:B------:R1:W4:Y:S01]  /*47b0*/  LDG.E.U16 R13, [R12.64] ;  /* 0x000000060c0d7981 */ /* 0x000322000c1e1500 */
[----:B------:R-:W-:-:S05]  /*47c0*/  LEA.HI.X.SX32 R5, R5, R3, 0x1, P0 ;  /* 0x0000000305057211 */ /* 0x000fca00000f0eff */
[----:B0-----:R0:W5:Y:S01]  /*47d0*/  LDG.E.U16 R14, [R4.64] ;  /* 0x00000006040e7981 */ /* 0x001162000c1e1500 */
[C---:B-1----:R-:W-:Y:S02]  /*47e0*/  IMAD R12, R0.reuse, 0x1f2, RZ ;  /* 0x000001f2000c7824 */ /* 0x042fe400078e02ff */
[C---:B------:R-:W-:Y:S02]  /*47f0*/  IMAD R15, R0.reuse, 0xf9, RZ ;  /* 0x000000f9000f7824 */ /* 0x040fe400078e02ff */
[----:B0-----:R-:W-:Y:S01]  /*4800*/  IMAD R5, R0, 0xf1, RZ ;  /* 0x000000f100057824 */ /* 0x001fe200078e02ff */
[----:B------:R-:W-:-:S04]  /*4810*/  IADD3 R4, P0, R6, R2, RZ ;  /* 0x0000000206047210 */ /* 0x000fc80007f1e0ff */
[----:B------:R-:W-:Y:S01]  /*4820*/  LEA.HI.X.SX32 R5, R5, R3, 0x1, P0 ;  /* 0x0000000305057211 */ /* 0x000fe200000f0eff */
[----:B---3--:R-:W-:Y:S04]  /*4830*/  STL [R1+0x88], R17 ;  /* 0x0000881101007387 */ /* 0x008fe80000100800 */
[----:B--2---:R0:W-:Y:S02]  /*4840*/  STL [R1+0x8c], R16 ;  /* 0x00008c1001007387 */ /* 0x0041e40000100800 */
[----:B0-----:R-:W-:-:S04]  /*4850*/  IADD3 R16, P2, R12, R2, RZ ;  /* 0x000000020c107210 */ /* 0x001fc80007f5e0ff */
[----:B------:R-:W-:Y:S02]  /*4860*/  LEA.HI.X.SX32 R17, R15, R3, 0x1, P2 ;  /* 0x000000030f117211 */ /* 0x000fe400010f0eff */
[----:B------:R0:W2:Y:S01]  /*4870*/  LDG.E.U16 R15, [R4.64] ;  /* 0x00000006040f7981 */ /* 0x0000a2000c1e1500 */
[----:B------:R-:W-:-:S03]  /*4880*/  IMAD.SHL.U32 R6, R0, 0x2, RZ ;  /* 0x0000000200067824 */ /* 0x000fc600078e00ff */
[----:B----4-:R1:W-:Y:S01]  /*4890*/  STL [R1+0x84], R13 ;  /* 0x0000840d01007387 */ /* 0x0103e20000100800 */
[----:B------:R-:W-:-:S03]  /*48a0*/  LEA R12, P1, R0, R2, 0x2 ;  /* 0x00000002000c7211 */ /* 0x000fc600078210ff */
[----:B-----5:R3:W-:Y:S04]  /*48b0*/  STL [R1+0x80], R14 ;  /* 0x0000800e01007387 */ /* 0x0207e80000100800 */
[----:B------:R4:W5:Y:S01]  /*48c0*/  LDG.E.U16 R16, [R16.64] ;  /* 0x0000000610107981 */ /* 0x000962000c1e1500 */
[----:B-1----:R-:W-:Y:S01]  /*48d0*/  IMAD R13, R0, 0x204, RZ ;  /* 0x00000204000d7824 */ /* 0x002fe200078e02ff */
[----:B---3--:R-:W-:-:S04]  /*48e0*/  IADD3 R14, P0, R6, R2, RZ ;  /* 0x00000002060e7210 */ /* 0x008fc80007f1e0ff */
[----:B0-----:R-:W-:Y:S02]  /*48f0*/  IADD3 R4, P2, R13, R2, RZ ;  /* 0x000000020d047210 */ /* 0x001fe40007f5e0ff */
[----:B------:R-:W-:-:S06]  /*4900*/  LEA.HI.X.SX32 R13, R6, R3, 0x1, P1 ;  /* 0x00000003060d7211 */ /* 0x000fcc00008f0eff */
[----:B------:R0:W3:Y:S04]  /*4910*/  LDG.E.U16 R13, [R12.64] ;  /* 0x000000060c0d7981 */ /* 0x0000e8000c1e1500 */
[----:B--2---:R1:W-:Y:S02]  /*4920*/  STL [R1+0x7c], R15 ;  /* 0x00007c0f01007387 */ /* 0x0043e40000100800 */
[----:B-1----:R-:W-:-:S05]  /*4930*/  LEA.HI.X.SX32 R15, R0, R3, 0x1, P0 ;  /* 0x00000003000f7211 */ /* 0x002fca00000f0eff */
[----:B----4-:R1:W2:Y:S01]  /*4940*/  LDG.E.U16 R17, [R14.64] ;  /* 0x000000060e117981 */ /* 0x0102a2000c1e1500 */
[----:B------:R-:W-:Y:S01]  /*4950*/  LEA.HI.X.SX32 R5, R18, R3, 0x1, P2 ;  /* 0x0000000312057211 */ /* 0x000fe200010f0eff */
[C---:B------:R-:W-:Y:S02]  /*4960*/  IMAD R6, R0.reuse, 0x10a, RZ ;  /* 0x0000010a00067824 */ /* 0x040fe400078e02ff */
[----:B-----5:R4:W-:Y:S01]  /*4970*/  STL [R1+0x70], R16 ;  /* 0x0000701001007387 */ /* 0x0209e20000100800 */
[----:B0-----:R-:W-:-:S03]  /*4980*/  IMAD R12, R0, 0x224, RZ ;  /* 0x00000224000c7824 */ /* 0x001fc600078e02ff */
[----:B------:R0:W5:Y:S01]  /*4990*/  LDG.E.U16 R5, [R4.64] ;  /* 0x0000000604057981 */ /* 0x000162000c1e1500 */
[----:B-1----:R-:W-:Y:S01]  /*49a0*/  IADD3 R14, P0, R6, R2, RZ ;  /* 0x00000002060e7210 */ /* 0x002fe20007f1e0ff */
[C---:B----4-:R-:W-:Y:S02]  /*49b0*/  IMAD R16, R0.reuse, 0x214, RZ ;  /* 0x0000021400107824 */ /* 0x050fe400078e02ff */
[----:B0-----:R-:W-:-:S03]  /*49c0*/  IMAD R4, R0, 0x85, RZ ;  /* 0x0000008500047824 */ /* 0x001fc600078e02ff */
[-C--:B------:R-:W-:Y:S02]  /*49d0*/  IADD3 R16, P1, R16, R2.reuse, RZ ;  /* 0x0000000210107210 */ /* 0x080fe40007f3e0ff */
[----:B------:R-:W-:Y:S02]  /*49e0*/  IADD3 R12, P2, R12, R2, RZ ;  /* 0x000000020c0c7210 */ /* 0x000fe40007f5e0ff */
[----:B------:R-:W-:-:S06]  /*49f0*/  LEA.HI.X.SX32 R15, R4, R3, 0x1, P0 ;  /* 0x00000003040f7211 */ /* 0x000fcc00000f0eff */
[----:B------:R0:W4:Y:S04]  /*4a00*/  LDG.E.U16 R15, [R14.64] ;  /* 0x000000060e0f7981 */ /* 0x000128000c1e1500 */
[----:B--2---:R1:W-:Y:S04]  /*4a10*/  STL [R1+0x78], R17 ;  /* 0x0000781101007387 */ /* 0x0043e80000100800 */
[----:B---3--:R2:W-:Y:S01]  /*4a20*/  STL [R1+0x74], R13 ;  /* 0x0000740d01007387 */ /* 0x0085e20000100800 */
[-C--:B-1----:R-:W-:Y:S02]  /*4a30*/  LEA.HI.X.SX32 R17, R6, R3.reuse, 0x1, P1 ;  /* 0x0000000306117211 */ /* 0x082fe400008f0eff */
[----:B--2---:R-:W-:-:S04]  /*4a40*/  LEA.HI.X.SX32 R13, R19, R3, 0x1, P2 ;  /* 0x00000003130d7211 */ /* 0x004fc800010f0eff */
[----:B------:R1:W2:Y:S04]  /*4a50*/  LDG.E.U16 R17, [R16.64] ;  /* 0x0000000610117981 */ /* 0x0002a8000c1e1500 */
[----:B0-----:R-:W3:Y:S01]  /*4a60*/  LDG.E.U16 R14, [R12.64] ;  /* 0x000000060c0e7981 */ /* 0x001ee2000c1e1500 */
[----:B------:R-:W-:-:S03]  /*4a70*/  IMAD R18, R0, 0x11a, RZ ;  /* 0x0000011a00127824 */ /* 0x000fc600078e02ff */
[----:B-----5:R0:W-:Y:S02]  /*4a80*/  STL [R1+0x6c], R5 ;  /* 0x00006c0501007387 */ /* 0x0201e40000100800 */
[----:B------:R-:W-:Y:S01]  /*4a90*/  IADD3 R4, P0, R18, R2, RZ ;  /* 0x0000000212047210 */ /* 0x000fe20007f1e0ff */
[C---:B------:R-:W-:Y:S02]  /*4aa0*/  IMAD R6, R0.reuse, 0x234, RZ ;  /* 0x0000023400067824 */ /* 0x040fe400078e02ff */
[----:B0-----:R-:W-:-:S05]  /*4ab0*/  IMAD R5, R0, 0x8d, RZ ;  /* 0x0000008d00057824 */ /* 0x001fca00078e02ff */
[----:B------:R-:W-:Y:S01]  /*4ac0*/  LEA.HI.X.SX32 R5, R5, R3, 0x1, P0 ;  /* 0x0000000305057211 */ /* 0x000fe200000f0eff */
[----:B-1----:R-:W-:-:S04]  /*4ad0*/  IMAD R16, R0, 0x244, RZ ;  /* 0x0000024400107824 */ /* 0x002fc800078e02ff */
[----:B------:R0:W5:Y:S01]  /*4ae0*/  LDG.E.U16 R19, [R4.64] ;  /* 0x0000000604137981 */ /* 0x000162000c1e1500 */
[----:B------:R-:W-:-:S03]  /*4af0*/  IADD3 R16, P1, R16, R2, RZ ;  /* 0x0000000210107210 */ /* 0x000fc60007f3e0ff */
[----:B----4-:R1:W-:Y:S01]  /*4b00*/  STL [R1+0x724], R15 ;  /* 0x0007240f01007387 */ /* 0x0103e20000100800 */
[----:B0-----:R-:W-:Y:S01]  /*4b10*/  IADD3 R4, P0, R6, R2, RZ ;  /* 0x0000000206047210 */ /* 0x001fe20007f1e0ff */
[C---:B------:R-:W-:Y:S02]  /*4b20*/  IMAD R6, R0.reuse, 0x12a, RZ ;  /* 0x0000012a00067824 */ /* 0x040fe400078e02ff */
[----:B-1----:R-:W-:Y:S01]  /*4b30*/  IMAD R15, R0, 0x95, RZ ;  /* 0x00000095000f7824 */ /* 0x002fe200078e02ff */
[----:B------:R-:W-:-:S05]  /*4b40*/  LEA.HI.X.SX32 R5, R18, R3, 0x1, P0 ;  /* 0x0000000312057211 */ /* 0x000fca00000f0eff */
[----:B------:R0:W4:Y:S04]  /*4b50*/  LDG.E.U16 R18, [R4.64] ;  /* 0x0000000604127981 */ /* 0x000128000c1e1500 */
[----:B--2---:R1:W-:Y:S04]  /*4b60*/  STL [R1+0x68], R17 ;  /* 0x0000681101007387 */ /* 0x0043e80000100800 */
[----:B---3--:R2:W-:Y:S01]  /*4b70*/  STL [R1+0x64], R14 ;  /* 0x0000640e01007387 */ /* 0x0085e20000100800 */
[----:B-1----:R-:W-:Y:S02]  /*4b80*/  LEA.HI.X.SX32 R17, R20, R3, 0x1, P1 ;  /* 0x0000000314117211 */ /* 0x002fe400008f0eff */
[----:B--2---:R-:W-:-:S04]  /*4b90*/  IADD3 R14, P0, R6, R2, RZ ;  /* 0x00000002060e7210 */ /* 0x004fc80007f1e0ff */
[----:B------:R-:W2:Y:S01]  /*4ba0*/  LDG.E.U16 R17, [R16.64] ;  /* 0x0000000610117981 */ /* 0x000ea2000c1e1500 */
[----:B------:R-:W-:-:S05]  /*4bb0*/  LEA.HI.X.SX32 R15, R15, R3, 0x1, P0 ;  /* 0x000000030f0f7211 */ /* 0x000fca00000f0eff */
[----:B------:R1:W3:Y:S01]  /*4bc0*/  LDG.E.U16 R20, [R14.64] ;  /* 0x000000060e147981 */ /* 0x0002e2000c1e1500 */
[C---:B------:R-:W-:Y:S02]  /*4bd0*/  IMAD R12, R0.reuse, 0x254, RZ ;  /* 0x00000254000c7824 */ /* 0x040fe400078e02ff */
[----:B------:R-:W-:-:S03]  /*4be0*/  IMAD R13, R0, 0x264, RZ ;  /* 0x00000264000d7824 */ /* 0x000fc600078e02ff */
[-C--:B------:R-:W-:Y:S02]  /*4bf0*/  IADD3 R12, P2, R12, R2.reuse, RZ ;  /* 0x000000020c0c7210 */ /* 0x080fe40007f5e0ff */
[-C--:B0-----:R-:W-:Y:S02]  /*4c00*/  IADD3 R4, P1, R13, R2.reuse, RZ ;  /* 0x000000020d047210 */ /* 0x081fe40007f3e0ff */
[-C--:B------:R-:W-:Y:S02]  /*4c10*/  LEA.HI.X.SX32 R13, R6, R3.reuse, 0x1, P2 ;  /* 0x00000003060d7211 */ /* 0x080fe400010f0eff */
[----:B------:R-:W-:Y:S01]  /*4c20*/  LEA.HI.X.SX32 R5, R21, R3, 0x1, P1 ;  /* 0x0000000315057211 */ /* 0x000fe200008f0eff */
[----:B------:R-:W-:Y:S01]  /*4c30*/  IMAD R6, R0, 0x13a, RZ ;  /* 0x0000013a00067824 */ /* 0x000fe200078e02ff */
[----:B-----5:R0:W-:Y:S04]  /*4c40*/  STL [R1+0x720], R19 ;  /* 0x0007201301007387 */ /* 0x0201e80000100800 */
[----:B------:R5:W3:Y:S01]  /*4c50*/  LDG.E.U16 R21, [R4.64] ;  /* 0x0000000604157981 */ /* 0x000ae2000c1e1500 */
[----:B-1----:R-:W-:-:S03]  /*4c60*/  IADD3 R14, P0, R6, R2, RZ ;  /* 0x00000002060e7210 */ /* 0x002fc60007f1e0ff */
[----:B0-----:R0:W3:Y:S01]  /*4c70*/  LDG.E.U16 R19, [R12.64] ;  /* 0x000000060c137981 */ /* 0x0010e2000c1e1500 */
[----:B-----5:R-:W-:-:S03]  /*4c80*/  IMAD R4, R0, 0x9d, RZ ;  /* 0x0000009d00047824 */ /* 0x020fc600078e02ff */
[----:B----4-:R-:W-:Y:S02]  /*4c90*/  STL [R1+0x60], R18 ;  /* 0x0000601201007387 */ /* 0x010fe40000100800 */
[----:B------:R-:W-:Y:S02]  /*4ca0*/  LEA.HI.X.SX32 R15, R4, R3, 0x1, P0 ;  /* 0x00000003040f7211 */ /* 0x000fe400000f0eff */
[----:B--2---:R-:W-:Y:S04]  /*4cb0*/  STL [R1+0x5c], R17 ;  /* 0x00005c1101007387 */ /* 0x004fe80000100800 */
[----:B---3--:R1:W-:Y:S04]  /*4cc0*/  STL [R1+0x718], R20 ;  /* 0x0007181401007387 */ /* 0x0083e80000100800 */
[----:B-1----:R-:W2:Y:S01]  /*4cd0*/  LDG.E.U16 R20, [R14.64] ;  /* 0x000000060e147981 */ /* 0x002ea2000c1e1500 */
[----:B------:R-:W-:-:S02]  /*4ce0*/  IMAD R16, R0, 0x274, RZ ;  /* 0x0000027400107824 */ /* 0x000fc400078e02ff */
[C---:B0-----:R-:W-:Y:S02]  /*4cf0*/  IMAD R12, R0.reuse, 0x284, RZ ;  /* 0x00000284000c7824 */ /* 0x041fe400078e02ff */
[----:B------:R-:W-:Y:S01]  /*4d00*/  IMAD R18, R0, 0x14a, RZ ;  /* 0x0000014a00127824 */ /* 0x000fe200078e02ff */
[-C--:B------:R-:W-:Y:S01]  /*4d10*/  IADD3 R16, P1, R16, R2.reuse, RZ ;  /* 0x0000000210107210 */ /* 0x080fe20007f3e0ff */
[----:B------:R-:W-:Y:S01]  /*4d20*/  IMAD R5, R0, 0xa5, RZ ;  /* 0x000000a500057824 */ /* 0x000fe200078e02ff */
[-C--:B------:R-:W-:Y:S02]  /*4d30*/  IADD3 R12, P2, R12, R2.reuse, RZ ;  /* 0x000000020c0c7210 */ /* 0x080fe40007f5e0ff */
[-C--:B------:R-:W-:Y:S02]  /*4d40*/  IADD3 R4, P0, R18, R2.reuse, RZ ;  /* 0x0000000212047210 */ /* 0x080fe40007f1e0ff */
[-C--:B------:R-:W-:Y:S02]  /*4d50*/  LEA.HI.X.SX32 R17, R6, R3.reuse, 0x1, P1 ;  /* 0x0000000306117211 */ /* 0x080fe400008f0eff */
[-C--:B------:R-:W-:Y:S01]  /*4d60*/  LEA.HI.X.SX32 R13, R22, R3.reuse, 0x1, P2 ;  /* 0x00000003160d7211 */ /* 0x080fe200010f0eff */
[----:B------:R-:W-:Y:S01]  /*4d70*/  IMAD R6, R0, 0x294, RZ ;  /* 0x0000029400067824 */ /* 0x000fe200078e02ff */
[----:B------:R-:W-:Y:S01]  /*4d80*/  LEA.HI.X.SX32 R5, R5, R3, 0x1, P0 ;  /* 0x0000000305057211 */ /* 0x000fe200000f0eff */
[----:B------:R0:W3:Y:S04]  /*4d90*/  LDG.E.U16 R22, [R16.64] ;  /* 0x0000000610167981 */ /* 0x0000e8000c1e1500 */
[----:B------:R1:W-:Y:S04]  /*4da0*/  STL [R1+0x58], R19 ;  /* 0x0000581301007387 */ /* 0x0003e80000100800 */
[----:B------:R4:W-:Y:S04]  /*4db0*/  STL [R1+0x54], R21 ;  /* 0x0000541501007387 */ /* 0x0009e80000100800 */
[----:B-1----:R1:W5:Y:S04]  /*4dc0*/  LDG.E.U16 R19, [R12.64] ;  /* 0x000000060c137981 */ /* 0x002368000c1e1500 */
[----:B----4-:R4:W5:Y:S02]  /*4dd0*/  LDG.E.U16 R21, [R4.64] ;  /* 0x0000000604157981 */ /* 0x010964000c1e1500 */
[----:B----4-:R-:W-:-:S04]  /*4de0*/  IADD3 R4, P0, R6, R2, RZ ;  /* 0x0000000206047210 */ /* 0x010fc80007f1e0ff */
[----:B------:R-:W-:Y:S01]  /*4df0*/  LEA.HI.X.SX32 R5, R18, R3, 0x1, P0 ;  /* 0x0000000312057211 */ /* 0x000fe200000f0eff */
[----:B0-----:R-:W-:-:S05]  /*4e00*/  IMAD R16, R0, 0x2a4, RZ ;  /* 0x000002a400107824 */ /* 0x001fca00078e02ff */
[----:B------:R-:W-:-:S04]  /*4e10*/  IADD3 R16, P1, R16, R2, RZ ;  /* 0x0000000210107210 */ /* 0x000fc80007f3e0ff */
[----:B------:R-:W-:-:S05]  /*4e20*/  LEA.HI.X.SX32 R17, R25, R3, 0x1, P1 ;  /* 0x0000000319117211 */ /* 0x000fca00008f0eff */
[----:B------:R0:W4:Y:S04]  /*4e30*/  LDG.E.U16 R25, [R16.64] ;  /* 0x0000000610197981 */ /* 0x000128000c1e1500 */
[----:B--2---:R2:W-:Y:S04]  /*4e40*/  STL [R1+0x714], R20 ;  /* 0x0007141401007387 */ /* 0x0045e80000100800 */
[----:B--2---:R2:W4:Y:S01]  /*4e50*/  LDG.E.U16 R20, [R4.64] ;  /* 0x0000000604147981 */ /* 0x004522000c1e1500 */
[C---:B------:R-:W-:Y:S02]  /*4e60*/  IMAD R6, R0.reuse, 0x15a, RZ ;  /* 0x0000015a00067824 */ /* 0x040fe400078e02ff */
[----:B-1----:R-:W-:-:S02]  /*4e70*/  IMAD R13, R0, 0x2c4, RZ ;  /* 0x000002c4000d7824 */ /* 0x002fc400078e02ff */
[----:B------:R-:W-:Y:S01]  /*4e80*/  IMAD R12, R0, 0x2b4, RZ ;  /* 0x000002b4000c7824 */ /* 0x000fe200078e02ff */
[-C--:B------:R-:W-:Y:S01]  /*4e90*/  IADD3 R14, P0, R6, R2.reuse, RZ ;  /* 0x00000002060e7210 */ /* 0x080fe20007f1e0ff */
[----:B------:R-:W-:Y:S01]  /*4ea0*/  IMAD R15, R0, 0xad, RZ ;  /* 0x000000ad000f7824 */ /* 0x000fe200078e02ff */
[-C--:B--2---:R-:W-:Y:S02]  /*4eb0*/  IADD3 R4, P1, R13, R2.reuse, RZ ;  /* 0x000000020d047210 */ /* 0x084fe40007f3e0ff */
[----:B------:R-:W-:Y:S02]  /*4ec0*/  IADD3 R12, P2, R12, R2, RZ ;  /* 0x000000020c0c7210 */ /* 0x000fe40007f5e0ff */
[-C--:B------:R-:W-:Y:S02]  /*4ed0*/  LEA.HI.X.SX32 R15, R15, R3.reuse, 0x1, P0 ;  /* 0x000000030f0f7211 */ /* 0x080fe400000f0eff */
[-C--:B------:R-:W-:Y:S02]  /*4ee0*/  LEA.HI.X.SX32 R5, R23, R3.reuse, 0x1, P1 ;  /* 0x0000000317057211 */ /* 0x080fe400008f0eff */
[----:B------:R-:W-:Y:S01]  /*4ef0*/  LEA.HI.X.SX32 R13, R6, R3, 0x1, P2 ;  /* 0x00000003060d7211 */ /* 0x000fe200010f0eff */
[C---:B------:R-:W-:Y:S01]  /*4f00*/  IMAD R6, R0.reuse, 0x16a, RZ ;  /* 0x0000016a00067824 */ /* 0x040fe200078e02ff */
[----:B---3--:R1:W-:Y:S01]  /*4f10*/  STL [R1+0x50], R22 ;  /* 0x0000501601007387 */ /* 0x0083e20000100800 */
[----:B0-----:R-:W-:-:S03]  /*4f20*/  IMAD R16, R0, 0x2d4, RZ ;  /* 0x000002d400107824 */ /* 0x001fc600078e02ff */
[----:B-----5:R0:W-:Y:S04]  /*4f30*/  STL [R1+0x4c], R19 ;  /* 0x00004c1301007387 */ /* 0x0201e80000100800 */
[----:B------:R2:W3:Y:S01]  /*4f40*/  LDG.E.U16 R23, [R14.64] ;  /* 0x000000060e177981 */ /* 0x0004e2000c1e1500 */
[----:B------:R-:W-:-:S03]  /*4f50*/  IADD3 R16, P1, R16, R2, RZ ;  /* 0x0000000210107210 */ /* 0x000fc60007f3e0ff */
[----:B-1----:R1:W5:Y:S04]  /*4f60*/  LDG.E.U16 R22, [R12.64] ;  /* 0x000000060c167981 */ /* 0x002368000c1e1500 */
[----:B0-----:R0:W5:Y:S01]  /*4f70*/  LDG.E.U16 R19, [R4.64] ;  /* 0x0000000604137981 */ /* 0x001162000c1e1500 */
[C---:B--2---:R-:W-:Y:S02]  /*4f80*/  IADD3 R14, P0, R6.reuse, R2, RZ ;  /* 0x00000002060e7210 */ /* 0x044fe40007f1e0ff */
[----:B------:R-:W-:Y:S01]  /*4f90*/  LEA.HI.X.SX32 R17, R6, R3, 0x1, P1 ;  /* 0x0000000306117211 */ /* 0x000fe200008f0eff */
[C---:B0-----:R-:W-:Y:S01]  /*4fa0*/  IMAD R4, R0.reuse, 0xb5, RZ ;  /* 0x000000b500047824 */ /* 0x041fe200078e02ff */
[----:B------:R0:W-:Y:S01]  /*4fb0*/  STL [R1+0x710], R21 ;  /* 0x0007101501007387 */ /* 0x0001e20000100800 */
[----:B-1----:R-:W-:-:S03]  /*4fc0*/  IMAD R12, R0, 0x2e4, RZ ;  /* 0x000002e4000c7824 */ /* 0x002fc600078e02ff */
[----:B------:R-:W-:Y:S02]  /*4fd0*/  LEA.HI.X.SX32 R15, R4, R3, 0x1, P0 ;  /* 0x00000003040f7211 */ /* 0x000fe400000f0eff */
[----:B------:R-:W-:-:S03]  /*4fe0*/  IADD3 R12, P2, R12, R2, RZ ;  /* 0x000000020c0c7210 */ /* 0x000fc60007f5e0ff */
[----:B0-----:R0:W5:Y:S01]  /*4ff0*/  LDG.E.U16 R21, [R14.64] ;  /* 0x000000060e157981 */ /* 0x001162000c1e1500 */
[----:B------:R-:W-:Y:S01]  /*5000*/  LEA.HI.X.SX32 R13, R26, R3, 0x1, P2 ;  /* 0x000000031a0d7211 */ /* 0x000fe200010f0eff */
[----:B------:R-:W-:-:S04]  /*5010*/  IMAD R18, R0, 0x17a, RZ ;  /* 0x0000017a00127824 */ /* 0x000fc800078e02ff */
[----:B------:R1:W5:Y:S01]  /*5020*/  LDG.E.U16 R26, [R12.64] ;  /* 0x000000060c1a7981 */ /* 0x000362000c1e1500 */
[----:B------:R-:W-:Y:S01]  /*5030*/  IMAD R5, R0, 0xbd, RZ ;  /* 0x000000bd00057824 */ /* 0x000fe200078e02ff */
[----:B------:R-:W-:-:S04]  /*5040*/  IADD3 R4, P0, R18, R2, RZ ;  /* 0x0000000212047210 */ /* 0x000fc80007f1e0ff */
[----:B------:R-:W-:Y:S01]  /*5050*/  LEA.HI.X.SX32 R5, R5, R3, 0x1, P0 ;  /* 0x0000000305057211 */ /* 0x000fe200000f0eff */
[----:B----4-:R4:W-:Y:S04]  /*5060*/  STL [R1+0x48], R20 ;  /* 0x0000481401007387 */ /* 0x0109e80000100800 */
[----:B----4-:R4:W2:Y:S04]  /*5070*/  LDG.E.U16 R20, [R16.64] ;  /* 0x0000000610147981 */ /* 0x0108a8000c1e1500 */
[----:B------:R0:W-:Y:S04]  /*5080*/  STL [R1+0x44], R25 ;  /* 0x0000441901007387 */ /* 0x0001e80000100800 */
[----:B0-----:R0:W2:Y:S01]  /*5090*/  LDG.E.U16 R25, [R4.64] ;  /* 0x0000000604197981 */ /* 0x0010a2000c1e1500 */
[----:B------:R-:W-:-:S02]  /*50a0*/  IMAD R6, R0, 0x2f4, RZ ;  /* 0x000002f400067824 */ /* 0x000fc400078e02ff */
[C---:B----4-:R-:W-:Y:S01]  /*50b0*/  IMAD R16, R0.reuse, 0x304, RZ ;  /* 0x0000030400107824 */ /* 0x050fe200078e02ff */
[----:B---3--:R3:W-:Y:S01]  /*50c0*/  STL [R1+0x70c], R23 ;  /* 0x00070c1701007387 */ /* 0x0087e20000100800 */
[----:B-1----:R-:W-:Y:S01]  /*50d0*/  IMAD R13, R0, 0x324, RZ ;  /* 0x00000324000d7824 */ /* 0x002fe200078e02ff */
[-C--:B0-----:R-:W-:Y:S01]  /*50e0*/  IADD3 R4, P0, R6, R2.reuse, RZ ;  /* 0x0000000206047210 */ /* 0x081fe20007f1e0ff */
[----:B------:R-:W-:Y:S01]  /*50f0*/  IMAD R12, R0, 0x314, RZ ;  /* 0x00000314000c7824 */ /* 0x000fe200078e02ff */
[----:B------:R-:W-:Y:S02]  /*5100*/  IADD3 R16, P1, R16, R2, RZ ;  /* 0x0000000210107210 */ /* 0x000fe40007f3e0ff */
[-C--:B------:R-:W-:Y:S01]  /*5110*/  LEA.HI.X.SX32 R5, R18, R3.reuse, 0x1, P0 ;  /* 0x0000000312057211 */ /* 0x080fe200000f0eff */
[C---:B------:R-:W-:Y:S01]  /*5120*/  IMAD R6, R0.reuse, 0x18a, RZ ;  /* 0x0000018a00067824 */ /* 0x040fe200078e02ff */
[----:B-----5:R0:W-:Y:S01]  /*5130*/  STL [R1+0x40], R22 ;  /* 0x0000401601007387 */ /* 0x0201e20000100800 */
[----:B------:R-:W-:Y:S01]  /*5140*/  LEA.HI.X.SX32 R17, R27, R3, 0x1, P1 ;  /* 0x000000031b117211 */ /* 0x000fe200008f0eff */
[----:B------:R-:W-:-:S02]  /*5150*/  IMAD R15, R0, 0xc5, RZ ;  /* 0x000000c5000f7824 */ /* 0x000fc400078e02ff */
[----:B------:R1:W-:Y:S01]  /*5160*/  STL [R1+0x3c], R19 ;  /* 0x00003c1301007387 */ /* 0x0003e20000100800 */
[----:B------:R-:W-:-:S03]  /*5170*/  IADD3 R12, P2, R12, R2, RZ ;  /* 0x000000020c0c7210 */ /* 0x000fc60007f5e0ff */
[----:B---3--:R3:W4:Y:S01]  /*5180*/  LDG.E.U16 R23, [R4.64] ;  /* 0x0000000604177981 */ /* 0x008722000c1e1500 */
[----:B------:R-:W-:-:S03]  /*5190*/  IADD3 R14, P0, R6, R2, RZ ;  /* 0x00000002060e7210 */ /* 0x000fc60007f1e0ff */
[----:B0-----:R0:W5:Y:S01]  /*51a0*/  LDG.E.U16 R22, [R16.64] ;  /* 0x0000000610167981 */ /* 0x001162000c1e1500 */
[----:B-1----:R-:W-:Y:S01]  /*51b0*/  IMAD R19, R0, 0x192, RZ ;  /* 0x0000019200137824 */ /* 0x002fe200078e02ff */
[-C--:B---3--:R-:W-:Y:S02]  /*51c0*/  IADD3 R4, P1, R13, R2.reuse, RZ ;  /* 0x000000020d047210 */ /* 0x088fe40007f3e0ff */
[-C--:B------:R-:W-:Y:S02]  /*51d0*/  LEA.HI.X.SX32 R15, R15, R3.reuse, 0x1, P0 ;  /* 0x000000030f0f7211 */ /* 0x080fe400000f0eff */
[-C--:B------:R-:W-:Y:S02]  /*51e0*/  LEA.HI.X.SX32 R5, R19, R3.reuse, 0x1, P1 ;  /* 0x0000000313057211 */ /* 0x080fe400008f0eff */
[----:B------:R-:W-:Y:S01]  /*51f0*/  LEA.HI.X.SX32 R13, R6, R3, 0x1, P2 ;  /* 0x00000003060d7211 */ /* 0x000fe200010f0eff */
[----:B------:R-:W-:Y:S01]  /*5200*/  IMAD R6, R0, 0x19a, RZ ;  /* 0x0000019a00067824 */ /* 0x000fe200078e02ff */
[----:B------:R1:W-:Y:S04]  /*5210*/  STL [R1+0x708], R21 ;  /* 0x0007081501007387 */ /* 0x0003e80000100800 */
[----:B------:R3:W5:Y:S04]  /*5220*/  LDG.E.U16 R27, [R14.64] ;  /* 0x000000060e1b7981 */ /* 0x000768000c1e1500 */
[----:B-1----:R1:W5:Y:S01]  /*5230*/  LDG.E.U16 R21, [R12.64] ;  /* 0x000000060c157981 */ /* 0x002362000c1e1500 */
[----:B---3--:R-:W-:Y:S01]  /*5240*/  IADD3 R14, P0, R6, R2, RZ ;  /* 0x00000002060e7210 */ /* 0x008fe20007f1e0ff */
[----:B0-----:R-:W-:-:S05]  /*5250*/  IMAD R16, R0, 0x334, RZ ;  /* 0x0000033400107824 */ /* 0x001fca00078e02ff */
[----:B------:R-:W-:-:S04]  /*5260*/  IADD3 R16, P1, R16, R2, RZ ;  /* 0x0000000210107210 */ /* 0x000fc80007f3e0ff */
[-C--:B------:R-:W-:Y:S01]  /*5270*/  LEA.HI.X.SX32 R17, R6, R3.reuse, 0x1, P1 ;  /* 0x0000000306117211 */ /* 0x080fe200008f0eff */
[----:B--2---:R0:W-:Y:S04]  /*5280*/  STL [R1+0x38], R20 ;  /* 0x0000381401007387 */ /* 0x0041e80000100800 */
[----:B0-----:R0:W2:Y:S02]  /*5290*/  LDG.E.U16 R20, [R4.64] ;  /* 0x0000000604147981 */ /* 0x0010a4000c1e1500 */
[----:B0-----:R-:W-:Y:S02]  /*52a0*/  IMAD R4, R0, 0xcd, RZ ;  /* 0x000000cd00047824 */ /* 0x001fe400078e02ff */
[----:B------:R0:W-:Y:S03]  /*52b0*/  STL [R1+0x34], R26 ;  /* 0x0000341a01007387 */ /* 0x0001e60000100800 */
[----:B------:R-:W-:-:S05]  /*52c0*/  LEA.HI.X.SX32 R15, R4, R3, 0x1, P0 ;  /* 0x00000003040f7211 */ /* 0x000fca00000f0eff */
[----:B0-----:R0:W3:Y:S04]  /*52d0*/  LDG.E.U16 R26, [R14.64] ;  /* 0x000000060e1a7981 */ /* 0x0010e8000c1e1500 */
[----:B------:R0:W-:Y:S04]  /*52e0*/  STL [R1+0x704], R25 ;  /* 0x0007041901007387 */ /* 0x0001e80000100800 */
[----:B0-----:R0:W3:Y:S01]  /*52f0*/  LDG.E.U16 R25, [R16.64] ;  /* 0x0000000610197981 */ /* 0x0010e2000c1e1500 */
[C---:B-1----:R-:W-:Y:S02]  /*5300*/  IMAD R12, R0.reuse, 0x344, RZ ;  /* 0x00000344000c7824 */ /* 0x042fe400078e02ff */
[----:B------:R-:W-:-:S02]  /*5310*/  IMAD R5, R0, 0x354, RZ ;  /* 0x0000035400057824 */ /* 0x000fc400078e02ff */
[----:B------:R-:W-:Y:S01]  /*5320*/  IMAD R19, R0, 0x1a2, RZ ;  /* 0x000001a200137824 */ /* 0x000fe200078e02ff */
[-C--:B------:R-:W-:Y:S01]  /*5330*/  IADD3 R12, P2, R12, R2.reuse, RZ ;  /* 0x000000020c0c7210 */ /* 0x080fe20007f5e0ff */
[C---:B------:R-:W-:Y:S01]  /*5340*/  IMAD R18, R0.reuse, 0x1aa, RZ ;  /* 0x000001aa00127824 */ /* 0x040fe200078e02ff */
[-C--:B------:R-:W-:Y:S02]  /*5350*/  IADD3 R4, P0, R5, R2.reuse, RZ ;  /* 0x0000000205047210 */ /* 0x080fe40007f1e0ff */
[-C--:B------:R-:W-:Y:S01]  /*5360*/  LEA.HI.X.SX32 R13, R19, R3.reuse, 0x1, P2 ;  /* 0x00000003130d7211 */ /* 0x080fe200010f0eff */
[----:B0-----:R-:W-:Y:S01]  /*5370*/  IMAD R16, R0, 0x364, RZ ;  /* 0x0000036400107824 */ /* 0x001fe200078e02ff */
[-C--:B------:R-:W-:Y:S01]  /*5380*/  LEA.HI.X.SX32 R5, R18, R3.reuse, 0x1, P0 ;  /* 0x0000000312057211 */ /* 0x080fe200000f0eff */
[----:B----4-:R0:W-:Y:S01]  /*5390*/  STL [R1+0x30], R23 ;  /* 0x0000301701007387 */ /* 0x0101e20000100800 */
[----:B------:R-:W-:Y:S02]  /*53a0*/  IMAD R19, R0, 0x1b2, RZ ;  /* 0x000001b200137824 */ /* 0x000fe400078e02ff */
[----:B------:R-:W-:Y:S01]  /*53b0*/  IADD3 R16, P0, R16, R2, RZ ;  /* 0x0000000210107210 */ /* 0x000fe20007f1e0ff */
[----:B-----5:R1:W-:Y:S04]  /*53c0*/  STL [R1+0x2c], R22 ;  /* 0x00002c1601007387 */ /* 0x0203e80000100800 */
[----:B0-----:R0:W4:Y:S01]  /*53d0*/  LDG.E.U16 R23, [R12.64] ;  /* 0x000000060c177981 */ /* 0x001122000c1e1500 */
[----:B------:R-:W-:-:S03]  /*53e0*/  LEA.HI.X.SX32 R17, R19, R3, 0x1, P0 ;  /* 0x0000000313117211 */ /* 0x000fc600000f0eff */
[----:B-1----:R1:W5:Y:S01]  /*53f0*/  LDG.E.U16 R22, [R4.64] ;  /* 0x0000000604167981 */ /* 0x002362000c1e1500 */
[C---:B------:R-:W-:Y:S02]  /*5400*/  IMAD R19, R0.reuse, 0x1c2, RZ ;  /* 0x000001c200137824 */ /* 0x040fe400078e02ff */
[C---:B0-----:R-:W-:Y:S02]  /*5410*/  IMAD R12, R0.reuse, 0x384, RZ ;  /* 0x00000384000c7824 */ /* 0x041fe400078e02ff */
[----:B-1----:R-:W-:-:S03]  /*5420*/  IMAD R4, R0, 0x394, RZ ;  /* 0x0000039400047824 */ /* 0x002fc600078e02ff */
[-C--:B------:R-:W-:Y:S01]  /*5430*/  IADD3 R12, P2, R12, R2.reuse, RZ ;  /* 0x000000020c0c7210 */ /* 0x080fe20007f5e0ff */
[----:B------:R-:W-:Y:S01]  /*5440*/  IMAD R6, R0, 0x1ca, RZ ;  /* 0x000001ca00067824 */ /* 0x000fe200078e02ff */
[----:B------:R0:W-:Y:S01]  /*5450*/  STL [R1+0x700], R27 ;  /* 0x0007001b01007387 */ /* 0x0001e20000100800 */
[----:B------:R-:W-:-:S03]  /*5460*/  IADD3 R4, P0, R4, R2, RZ ;  /* 0x0000000204047210 */ /* 0x000fc60007f1e0ff */
[----:B------:R1:W-:Y:S01]  /*5470*/  STL [R1+0x28], R21 ;  /* 0x0000281501007387 */ /* 0x0003e20000100800 */
[-C--:B------:R-:W-:Y:S02]  /*5480*/  LEA.HI.X.SX32 R13, R19, R3.reuse, 0x1, P2 ;  /* 0x00000003130d7211 */ /* 0x080fe400010f0eff */
[----:B------:R-:W-:Y:S01]  /*5490*/  LEA.HI.X.SX32 R5, R6, R3, 0x1, P0 ;  /* 0x0000000306057211 */ /* 0x000fe200000f0eff */
[C---:B------:R-:W-:Y:S02]  /*54a0*/  IMAD R19, R0.reuse, 0x1d2, RZ ;  /* 0x000001d200137824 */ /* 0x040fe400078e02ff */
[----:B0-----:R0:W5:Y:S04]  /*54b0*/  LDG.E.U16 R27, [R12.64] ;  /* 0x000000060c1b7981 */ /* 0x001168000c1e1500 */
[----:B-1----:R1:W5:Y:S02]  /*54c0*/  LDG.E.U16 R21, [R16.64] ;  /* 0x0000000610157981 */ /* 0x002364000c1e1500 */
[----:B-1----:R-:W-:-:S02]  /*54d0*/  IMAD R16, R0, 0x3a4, RZ ;  /* 0x000003a400107824 */ /* 0x002fc400078e02ff */
[----:B0-----:R-:W-:-:S03]  /*54e0*/  IMAD R12, R0, 0x3c4, RZ ;  /* 0x000003c4000c7824 */ /* 0x001fc600078e02ff */
[-C--:B------:R-:W-:Y:S01]  /*54f0*/  IADD3 R16, P0, R16, R2.reuse, RZ ;  /* 0x0000000210107210 */ /* 0x080fe20007f1e0ff */
[----:B------:R-:W-:Y:S01]  /*5500*/  IMAD R14, R0, 0x374, RZ ;  /* 0x00000374000e7824 */ /* 0x000fe200078e02ff */
[-C--:B------:R-:W-:Y:S02]  /*5510*/  IADD3 R12, P2, R12, R2.reuse, RZ ;  /* 0x000000020c0c7210 */ /* 0x080fe40007f5e0ff */
[-C--:B------:R-:W-:Y:S01]  /*5520*/  LEA.HI.X.SX32 R17, R19, R3.reuse, 0x1, P0 ;  /* 0x0000000313117211 */ /* 0x080fe200000f0eff */
[C---:B------:R-:W-:Y:S02]  /*5530*/  IMAD R19, R0.reuse, 0x1e2, RZ ;  /* 0x000001e200137824 */ /* 0x040fe400078e02ff */
[----:B------:R-:W-:Y:S01]  /*5540*/  IMAD R6, R0, 0x1ea, RZ ;  /* 0x000001ea00067824 */ /* 0x000fe200078e02ff */
[----:B------:R-:W-:Y:S01]  /*5550*/  IADD3 R14, P1, R14, R2, RZ ;  /* 0x000000020e0e7210 */ /* 0x000fe20007f3e0ff */
[----:B------:R-:W-:Y:S01]  /*5560*/  IMAD R18, R0, 0x1ba, RZ ;  /* 0x000001ba00127824 */ /* 0x000fe200078e02ff */
[----:B------:R-:W-:-:S04]  /*5570*/  LEA.HI.X.SX32 R13, R19, R3, 0x1, P2 ;  /* 0x00000003130d7211 */ /* 0x000fc800010f0eff */
[----:B------:R-:W-:Y:S01]  /*5580*/  LEA.HI.X.SX32 R15, R18, R3, 0x1, P1 ;  /* 0x00000003120f7211 */ /* 0x000fe200008f0eff */
[----:B--2---:R0:W-:Y:S04]  /*5590*/  STL [R1+0x24], R20 ;  /* 0x0000241401007387 */ /* 0x0041e80000100800 */
[----:B0-----:R0:W2:Y:S04]  /*55a0*/  LDG.E.U16 R20, [R14.64] ;  /* 0x000000060e147981 */ /* 0x0010a8000c1e1500 */
[----:B---3--:R1:W-:Y:S04]  /*55b0*/  STL [R1+0x6fc], R26 ;  /* 0x0006fc1a01007387 */ /* 0x0083e80000100800 */
[----:B-1----:R1:W3:Y:S02]  /*55c0*/  LDG.E.U16 R26, [R4.64] ;  /* 0x00000006041a7981 */ /* 0x0022e4000c1e1500 */
[----:B-1----:R-:W-:-:S05]  /*55d0*/  IMAD R4, R0, 0x3d4, RZ ;  /* 0x000003d400047824 */ /* 0x002fca00078e02ff */
[----:B------:R-:W-:Y:S01]  /*55e0*/  IADD3 R4, P0, R4, R2, RZ ;  /* 0x0000000204047210 */ /* 0x000fe20007f1e0ff */
[----:B------:R1:W-:Y:S03]  /*55f0*/  STL [R1+0x20], R25 ;  /* 0x0000201901007387 */ /* 0x0003e60000100800 */
[----:B------:R-:W-:-:S05]  /*5600*/  LEA.HI.X.SX32 R5, R6, R3, 0x1, P0 ;  /* 0x0000000306057211 */ /* 0x000fca00000f0eff */
[----:B------:R5:W2:Y:S04]  /*5610*/  LDG.E.U16 R6, [R4.64] ;  /* 0x0000000604067981 */ /* 0x000aa8000c1e1500 */
[----:B-1----:R1:W2:Y:S01]  /*5620*/  LDG.E.U16 R25, [R12.64] ;  /* 0x000000060c197981 */ /* 0x0022a2000c1e1500 */
[C---:B0-----:R-:W-:Y:S02]  /*5630*/  IMAD R14, R0.reuse, 0x3b4, RZ ;  /* 0x000003b4000e7824 */ /* 0x041fe400078e02ff */
[----:B------:R-:W-:Y:S01]  /*5640*/  IMAD R18, R0, 0x1da, RZ ;  /* 0x000001da00127824 */ /* 0x000fe200078e02ff */
[----:B----4-:R-:W-:Y:S02]  /*5650*/  STL [R1+0x1c], R23 ;  /* 0x00001c1701007387 */ /* 0x010fe40000100800 */
[----:B------:R-:W-:-:S02]  /*5660*/  IADD3 R14, P1, R14, R2, RZ ;  /* 0x000000020e0e7210 */ /* 0x000fc40007f3e0ff */
[----:B-----5:R0:W-:Y:S01]  /*5670*/  STL [R1+0x18], R22 ;  /* 0x0000181601007387 */ /* 0x0201e20000100800 */
[----:B-1----:R-:W-:Y:S01]  /*5680*/  IMAD R12, R0, 0x3e4, RZ ;  /* 0x000003e4000c7824 */ /* 0x002fe200078e02ff */
[----:B------:R-:W-:Y:S01]  /*5690*/  LEA.HI.X.SX32 R15, R18, R3, 0x1, P1 ;  /* 0x00000003120f7211 */ /* 0x000fe200008f0eff */
[----:B------:R-:W-:-:S03]  /*56a0*/  IMAD R19, R0, 0x1f2, RZ ;  /* 0x000001f200137824 */ /* 0x000fc600078e02ff */
[----:B------:R-:W-:Y:S01]  /*56b0*/  IADD3 R4, P1, R12, R2, RZ ;  /* 0x000000020c047210 */ /* 0x000fe20007f3e0ff */
[----:B0-----:R0:W4:Y:S01]  /*56c0*/  LDG.E.U16 R22, [R16.64] ;  /* 0x0000000610167981 */ /* 0x001122000c1e1500 */
[C---:B------:R-:W-:Y:S02]  /*56d0*/  IMAD R18, R0.reuse, 0x1fa, RZ ;  /* 0x000001fa00127824 */ /* 0x040fe400078e02ff */
[----:B------:R-:W-:Y:S01]  /*56e0*/  LEA.HI.X.SX32 R5, R19, R3, 0x1, P1 ;  /* 0x0000000313057211 */ /* 0x000fe200008f0eff */
[C---:B------:R-:W-:Y:S01]  /*56f0*/  IMAD R19, R0.reuse, 0x82, RZ ;  /* 0x0000008200137824 */ /* 0x040fe200078e02ff */
[----:B------:R1:W5:Y:S04]  /*5700*/  LDG.E.U16 R23, [R14.64] ;  /* 0x000000060e177981 */ /* 0x000368000c1e1500 */
[----:B------:R1:W3:Y:S01]  /*5710*/  LDG.E.U16 R5, [R4.64] ;  /* 0x0000000604057981 */ /* 0x0002e2000c1e1500 */
[----:B0-----:R-:W-:-:S05]  /*5720*/  IMAD R16, R0, 0x3f4, RZ ;  /* 0x000003f400107824 */ /* 0x001fca00078e02ff */
[----:B------:R-:W-:-:S04]  /*5730*/  IADD3 R16, P2, R16, R2, RZ ;  /* 0x0000000210107210 */ /* 0x000fc80007f5e0ff */
[----:B------:R-:W-:-:S05]  /*5740*/  LEA.HI.X.SX32 R17, R18, R3, 0x1, P2 ;  /* 0x0000000312117211 */ /* 0x000fca00010f0eff */
[----:B-1----:R-:W4:Y:S04]  /*5750*/  LDG.E.U16 R4, [R16.64] ;  /* 0x0000000610047981 */ /* 0x002f28000c1e1500 */
[----:B--2---:R-:W-:Y:S04]  /*5760*/  STL [R1+0x3c9c], R25 ;  /* 0x003c9c1901007387 */ /* 0x004fe80000100800 */
[----:B------:R-:W-:Y:S04]  /*5770*/  STL [R1+0x3ca0], R6 ;  /* 0x003ca00601007387 */ /* 0x000fe80000100800 */
[----:B------:R0:W-:Y:S04]  /*5780*/  STL [R1+0x14], R21 ;  /* 0x0000141501007387 */ /* 0x0001e80000100800 */
[----:B------:R1:W-:Y:S01]  /*5790*/  STL [R1+0x10], R20 ;  /* 0x0000101401007387 */ /* 0x0003e20000100800 */
[----:B0-----:R-:W-:-:S02]  /*57a0*/  IMAD R21, R0, 0x104, RZ ;  /* 0x0000010400157824 */ /* 0x001fc400078e02ff */
[----:B-1----:R-:W-:-:S03]  /*57b0*/  IMAD R20, R0, 0x114, RZ ;  /* 0x0000011400147824 */ /* 0x002fc600078e02ff */
[-C--:B------:R-:W-:Y:S01]  /*57c0*/  IADD3 R14, P0, R21, R2.reuse, RZ ;  /* 0x00000002150e7210 */ /* 0x080fe20007f1e0ff */
[----:B------:R-:W-:Y:S01]  /*57d0*/  IMAD R25, R0, 0x8a, RZ ;  /* 0x0000008a00197824 */ /* 0x000fe200078e02ff */
[----:B------:R-:W-:Y:S02]  /*57e0*/  IADD3 R12, P1, R20, R2, RZ ;  /* 0x00000002140c7210 */ /* 0x000fe40007f3e0ff */
[-C--:B------:R-:W-:Y:S02]  /*57f0*/  LEA.HI.X.SX32 R15, R19, R3.reuse, 0x1, P0 ;  /* 0x00000003130f7211 */ /* 0x080fe400000f0eff */
[----:B------:R-:W-:Y:S01]  /*5800*/  LEA.HI.X.SX32 R13, R25, R3, 0x1, P1 ;  /* 0x00000003190d7211 */ /* 0x000fe200008f0eff */
[----:B------:R0:W-:Y:S04]  /*5810*/  STL [R1+0xc], R27 ;  /* 0x00000c1b01007387 */ /* 0x0001e80000100800 */
[----:B---3--:R1:W-:Y:S04]  /*5820*/  STL [R1+0x8], R26 ;  /* 0x0000081a01007387 */ /* 0x0083e80000100800 */
[----:B0-----:R0:W2:Y:S04]  /*5830*/  LDG.E.U16 R27, [R14.64] ;  /* 0x000000060e1b7981 */ /* 0x0010a8000c1e1500 */
[----:B-1----:R-:W3:Y:S01]  /*5840*/  LDG.E.U16 R26, [R12.64] ;  /* 0x000000060c1a7981 */ /* 0x002ee2000c1e1500 */
[----:B------:R-:W-:-:S02]  /*5850*/  IMAD R18, R0, 0x124, RZ ;  /* 0x0000012400127824 */ /* 0x000fc400078e02ff */
[----:B------:R-:W-:-:S03]  /*5860*/  IMAD R20, R0, 0x92, RZ ;  /* 0x0000009200147824 */ /* 0x000fc600078e02ff */
[-C--:B------:R-:W-:Y:S01]  /*5870*/  IADD3 R18, P0, R18, R2.reuse, RZ ;  /* 0x0000000212127210 */ /* 0x080fe20007f1e0ff */
[----:B------:R-:W-:Y:S03]  /*5880*/  STL [R1+0x3ca4], R5 ;  /* 0x003ca40501007387 */ /* 0x000fe60000100800 */
[----:B------:R-:W-:Y:S01]  /*5890*/  LEA.HI.X.SX32 R19, R20, R3, 0x1, P0 ;  /* 0x0000000314137211 */ /* 0x000fe200000f0eff */
[----:B----4-:R1:W-:Y:S01]  /*58a0*/  STL [R1+0x3ca8], R4 ;  /* 0x003ca80401007387 */ /* 0x0103e20000100800 */
[C---:B------:R-:W-:Y:S02]  /*58b0*/  IMAD R21, R0.reuse, 0x144, RZ ;  /* 0x0000014400157824 */ /* 0x040fe400078e02ff */
[C---:B------:R-:W-:Y:S02]  /*58c0*/  IMAD R6, R0.reuse, 0x9a, RZ ;  /* 0x0000009a00067824 */ /* 0x040fe400078e02ff */
[C---:B------:R-:W-:Y:S01]  /*58d0*/  IMAD R20, R0.reuse, 0xa2, RZ ;  /* 0x000000a200147824 */ /* 0x040fe200078e02ff */
[-C--:B0-----:R-:W-:Y:S01]  /*58e0*/  IADD3 R14, P2, R21, R2.reuse, RZ ;  /* 0x00000002150e7210 */ /* 0x081fe20007f5e0ff */
[C---:B-1----:R-:W-:Y:S01]  /*58f0*/  IMAD R4, R0.reuse, 0x154, RZ ;  /* 0x0000015400047824 */ /* 0x042fe200078e02ff */
[----:B--2---:R-:W-:Y:S04]  /*5900*/  STL [R1+0x3cac], R27 ;  /* 0x003cac1b01007387 */ /* 0x004fe80000100800 */
[----:B------:R-:W-:Y:S04]  /*5910*/  STL [R1+0x4], R22 ;  /* 0x0000041601007387 */ /* 0x000fe80000100800 */
[----:B---3--:R-:W-:Y:S04]  /*5920*/  STL [R1+0x3cb0], R26 ;  /* 0x003cb01a01007387 */ /* 0x008fe80000100800 */
[----:B-----5:R0:W-:Y:S04]  /*5930*/  STL [R1], R23 ;  /* 0x0000001701007387 */ /* 0x0201e80000100800 */
[----:B0-----:R-:W2:Y:S01]  /*5940*/  LDG.E.U16 R23, [R18.64] ;  /* 0x0000000612177981 */ /* 0x001ea2000c1e1500 */
[----:B------:R-:W-:Y:S01]  /*5950*/  IMAD R22, R0, 0x134, RZ ;  /* 0x0000013400167824 */ /* 0x000fe200078e02ff */
[----:B------:R-:W-:Y:S01]  /*5960*/  IADD3 R12, P0, R4, R2, RZ ;  /* 0x00000002040c7210 */ /* 0x000fe20007f1e0ff */
[----:B------:R-:W-:-:S03]  /*5970*/  IMAD R5, R0, 0xaa, RZ ;  /* 0x000000aa00057824 */ /* 0x000fc600078e02ff */
[----:B------:R-:W-:Y:S02]  /*5980*/  IADD3 R16, P1, R22, R2, RZ ;  /* 0x0000000216107210 */ /* 0x000fe40007f3e0ff */
[-C--:B------:R-:W-:Y:S02]  /*5990*/  LEA.HI.X.SX32 R15, R20, R3.reuse, 0x1, P2 ;  /* 0x00000003140f7211 */ /* 0x080fe400010f0eff */
[-C--:B------:R-:W-:Y:S02]  /*59a0*/  LEA.HI.X.SX32 R17, R6, R3.reuse, 0x1, P1 ;  /* 0x0000000306117211 */ /* 0x080fe400008f0eff */
[----:B------:R-:W-:Y:S01]  /*59b0*/  LEA.HI.X.SX32 R13, R5, R3, 0x1, P0 ;  /* 0x00000003050d7211 */ /* 0x000fe200000f0eff */
[----:B------:R0:W3:Y:S04]  /*59c0*/  LDG.E.U16 R21, [R14.64] ;  /* 0x000000060e157981 */ /* 0x0000e8000c1e1500 */
[----:B------:R1:W4:Y:S04]  /*59d0*/  LDG.E.U16 R22, [R16.64] ;  /* 0x0000000610167981 */ /* 0x000328000c1e1500 */
[----:B------:R5:W3:Y:S01]  /*59e0*/  LDG.E.U16 R20, [R12.64] ;  /* 0x000000060c147981 */ /* 0x000ae2000c1e1500 */
[----:B------:R-:W-:-:S02]  /*59f0*/  IMAD R27, R0, 0x1aa, RZ ;  /* 0x000001aa001b7824 */ /* 0x000fc400078e02ff */
[----:B-----5:R-:W-:-:S03]  /*5a00*/  IMAD R13, R0, 0xd5, RZ ;  /* 0x000000d5000d7824 */ /* 0x020fc600078e02ff */
[----:B------:R-:W-:-:S04]  /*5a10*/  IADD3 R12, P0, R27, R2, RZ ;  /* 0x000000021b0c7210 */ /* 0x000fc80007f1e0ff */
[-C--:B------:R-:W-:Y:S01]  /*5a20*/  LEA.HI.X.SX32 R13, R13, R3.reuse, 0x1, P0 ;  /* 0x000000030d0d7211 */ /* 0x080fe200000f0eff */
[----:B--2---:R2:W-:Y:S04]  /*5a30*/  STL [R1+0x3cb4], R23 ;  /* 0x003cb41701007387 */ /* 0x0045e80000100800 */
[----:B--2---:R2:W5:Y:S01]  /*5a40*/  LDG.E.U16 R23, [R12.64] ;  /* 0x000000060c177981 */ /* 0x004562000c1e1500 */
[C---:B------:R-:W-:Y:S02]  /*5a50*/  IMAD R4, R0.reuse, 0x1ba, RZ ;  /* 0x000001ba00047824 */ /* 0x040fe400078e02ff */
[C---:B------:R-:W-:Y:S02]  /*5a60*/  IMAD R27, R0.reuse, 0x1ca, RZ ;  /* 0x000001ca001b7824 */ /* 0x040fe400078e02ff */
[----:B0-----:R-:W-:Y:S01]  /*5a70*/  IMAD R15, R0, 0xdd, RZ ;  /* 0x000000dd000f7824 */ /* 0x001fe200078e02ff */
[-C--:B------:R-:W-:Y:S01]  /*5a80*/  IADD3 R14, P1, R4, R2.reuse, RZ ;  /* 0x00000002040e7210 */ /* 0x080fe20007f3e0ff */
[C---:B-1----:R-:W-:Y:S01]  /*5a90*/  IMAD R17, R0.reuse, 0xe5, RZ ;  /* 0x000000e500117824 */ /* 0x042fe200078e02ff */
[-C--:B------:R-:W-:Y:S01]  /*5aa0*/  IADD3 R16, P2, R27, R2.reuse, RZ ;  /* 0x000000021b107210 */ /* 0x080fe20007f5e0ff */
[C---:B------:R-:W-:Y:S01]  /*5ab0*/  IMAD R4, R0.reuse, 0x1da, RZ ;  /* 0x000001da00047824 */ /* 0x040fe200078e02ff */
[-C--:B------:R-:W-:Y:S01]  /*5ac0*/  LEA.HI.X.SX32 R15, R15, R3.reuse, 0x1, P1 ;  /* 0x000000030f0f7211 */ /* 0x080fe200008f0eff */
[C---:B------:R-:W-:Y:S01]  /*5ad0*/  IMAD R19, R0.reuse, 0xed, RZ ;  /* 0x000000ed00137824 */ /* 0x040fe200078e02ff */
[----:B------:R-:W-:Y:S01]  /*5ae0*/  LEA.HI.X.SX32 R17, R17, R3, 0x1, P2 ;  /* 0x0000000311117211 */ /* 0x000fe200010f0eff */
[----:B------:R-:W-:Y:S01]  /*5af0*/  IMAD R27, R0, 0x1ea, RZ ;  /* 0x000001ea001b7824 */ /* 0x000fe200078e02ff */
[----:B----4-:R-:W-:Y:S01]  /*5b00*/  STL [R1+0x3cb8], R22 ;  /* 0x003cb81601007387 */ /* 0x010fe20000100800 */
[----:B------:R-:W-:Y:S01]  /*5b10*/  IADD3 R18, P0, R4, R2, RZ ;  /* 0x0000000204127210 */ /* 0x000fe20007f1e0ff */
[----:B--2---:R-:W-:-:S02]  /*5b20*/  IMAD R13, R0, 0xf5, RZ ;  /* 0x000000f5000d7824 */ /* 0x004fc400078e02ff */
[----:B---3--:R0:W-:Y:S01]  /*5b30*/  STL [R1+0x3cbc], R21 ;  /* 0x003cbc1501007387 */ /* 0x0081e20000100800 */
[----:B------:R-:W-:-:S03]  /*5b40*/  LEA.HI.X.SX32 R19, R19, R3, 0x1, P0 ;  /* 0x0000000313137211 */ /* 0x000fc600000f0eff */
[----:B------:R1:W-:Y:S01]  /*5b50*/  STL [R1+0x3cc0], R20 ;  /* 0x003cc01401007387 */ /* 0x0003e20000100800 */
[----:B------:R-:W-:-:S03]  /*5b60*/  IADD3 R12, P1, R27, R2, RZ ;  /* 0x000000021b0c7210 */ /* 0x000fc60007f3e0ff */
[----:B------:R2:W3:Y:S01]  /*5b70*/  LDG.E.U16 R26, [R14.64] ;  /* 0x000000060e1a7981 */ /* 0x0004e2000c1e1500 */
[----:B------:R-:W-:-:S03]  /*5b80*/  IMAD R4, R0, 0x1fa, RZ ;  /* 0x000001fa00047824 */ /* 0x000fc600078e02ff */
[----:B0-----:R0:W2:Y:S04]  /*5b90*/  LDG.E.U16 R21, [R18.64] ;  /* 0x0000000612157981 */ /* 0x0010a8000c1e1500 */
[----:B-1----:R1:W2:Y:S01]  /*5ba0*/  LDG.E.U16 R20, [R16.64] ;  /* 0x0000000610147981 */ /* 0x0022a2000c1e1500 */
[----:B------:R-:W-:Y:S01]  /*5bb0*/  LEA.HI.X.SX32 R13, R13, R3, 0x1, P1 ;  /* 0x000000030d0d7211 */ /* 0x000fe200008f0eff */
[----:B--2---:R-:W-:Y:S01]  /*5bc0*/  IMAD R15, R0, 0xfd, RZ ;  /* 0x000000fd000f7824 */ /* 0x004fe200078e02ff */
[----:B------:R-:W-:-:S03]  /*5bd0*/  IADD3 R14, P2, R4, R2, RZ ;  /* 0x00000002040e7210 */ /* 0x000fc60007f5e0ff */
[----:B------:R2:W2:Y:S01]  /*5be0*/  LDG.E.U16 R27, [R12.64] ;  /* 0x000000060c1b7981 */ /* 0x0004a2000c1e1500 */
[-C--:B------:R-:W-:Y:S01]  /*5bf0*/  LEA.HI.X.SX32 R15, R15, R3.reuse, 0x1, P2 ;  /* 0x000000030f0f7211 */ /* 0x080fe200010f0eff */
[C---:B0-----:R-:W-:Y:S02]  /*5c00*/  IMAD R19, R0.reuse, 0x4d, RZ ;  /* 0x0000004d00137824 */ /* 0x041fe400078e02ff */
[----:B-1----:R-:W-:Y:S01]  /*5c10*/  IMAD R17, R0, 0x45, RZ ;  /* 0x0000004500117824 */ /* 0x002fe200078e02ff */
[-C--:B------:R-:W-:Y:S01]  /*5c20*/  IADD3 R16, P0, R25, R2.reuse, RZ ;  /* 0x0000000219107210 */ /* 0x080fe20007f1e0ff */
[----:B------:R0:W2:Y:S01]  /*5c30*/  LDG.E.U16 R22, [R14.64] ;  /* 0x000000060e167981 */ /* 0x0000a2000c1e1500 */
[----:B------:R-:W-:Y:S02]  /*5c40*/  IADD3 R18, P1, R6, R2, RZ ;  /* 0x0000000206127210 */ /* 0x000fe40007f3e0ff */
[-C--:B------:R-:W-:Y:S02]  /*5c50*/  LEA.HI.X.SX32 R17, R17, R3.reuse, 0x1, P0 ;  /* 0x0000000311117211 */ /* 0x080fe400000f0eff */
[----:B------:R-:W-:-:S05]  /*5c60*/  LEA.HI.X.SX32 R19, R19, R3, 0x1, P1 ;  /* 0x0000000313137211 */ /* 0x000fca00008f0eff */
[----:B------:R1:W2:Y:S04]  /*5c70*/  LDG.E.U16 R6, [R18.64] ;  /* 0x0000000612067981 */ /* 0x0002a8000c1e1500 */
[----:B-----5:R5:W-:Y:S04]  /*5c80*/  STL [R1+0x6f4], R23 ;  /* 0x0006f41701007387 */ /* 0x020be80000100800 */
[----:B-----5:R5:W4:Y:S01]  /*5c90*/  LDG.E.U16 R23, [R16.64] ;  /* 0x0000000610177981 */ /* 0x020b22000c1e1500 */
[C---:B--2---:R-:W-:Y:S01]  /*5ca0*/  IMAD R13, R0.reuse, 0x55, RZ ;  /* 0x00000055000d7824 */ /* 0x044fe200078e02ff */
[----:B------:R-:W-:Y:S01]  /*5cb0*/  IADD3 R12, P0, R5, R2, RZ ;  /* 0x00000002050c7210 */ /* 0x000fe20007f1e0ff */
[----:B------:R-:W-:-:S02]  /*5cc0*/  IMAD R4, R0, 0x164, RZ ;  /* 0x0000016400047824 */ /* 0x000fc400078e02ff */
[C---:B-1----:R-:W-:Y:S01]  /*5cd0*/  IMAD R18, R0.reuse, 0xba, RZ ;  /* 0x000000ba00127824 */ /* 0x042fe200078e02ff */
[-C--:B------:R-:W-:Y:S01]  /*5ce0*/  LEA.HI.X.SX32 R13, R13, R3.reuse, 0x1, P0 ;  /* 0x000000030d0d7211 */ /* 0x080fe200000f0eff */
[C---:B------:R-:W-:Y:S02]  /*5cf0*/  IMAD R25, R0.reuse, 0xb2, RZ ;  /* 0x000000b200197824 */ /* 0x040fe400078e02ff */
[----:B------:R-:W-:Y:S01]  /*5d00*/  IMAD R5, R0, 0x174, RZ ;  /* 0x0000017400057824 */ /* 0x000fe200078e02ff */
[-C--:B-----5:R-:W-:Y:S01]  /*5d10*/  IADD3 R16, P1, R4, R2.reuse, RZ ;  /* 0x0000000204107210 */ /* 0x0a0fe20007f3e0ff */
[----:B0-----:R-:W-:Y:S01]  /*5d20*/  IMAD R15, R0, 0x5d, RZ ;  /* 0x0000005d000f7824 */ /* 0x001fe200078e02ff */
[----:B------:R-:W-:Y:S02]  /*5d30*/  IADD3 R14, P0, R18, R2, RZ ;  /* 0x00000002120e7210 */ /* 0x000fe40007f1e0ff */
[-C--:B------:R-:W-:Y:S01]  /*5d40*/  LEA.HI.X.SX32 R17, R25, R3.reuse, 0x1, P1 ;  /* 0x0000000319117211 */ /* 0x080fe200008f0eff */
[----:B---3--:R0:W-:Y:S01]  /*5d50*/  STL [R1+0x6f0], R26 ;  /* 0x0006f01a01007387 */ /* 0x0081e20000100800 */
[----:B------:R-:W-:Y:S01]  /*5d60*/  LEA.HI.X.SX32 R15, R15, R3, 0x1, P0 ;  /* 0x000000030f0f7211 */ /* 0x000fe200000f0eff */
[----:B------:R-:W-:-:S02]  /*5d70*/  IMAD R4, R0, 0x184, RZ ;  /* 0x0000018400047824 */ /* 0x000fc400078e02ff */
[----:B------:R1:W-:Y:S01]  /*5d80*/  STL [R1+0x6ec], R20 ;  /* 0x0006ec1401007387 */ /* 0x0003e20000100800 */
[----:B------:R-:W-:-:S03]  /*5d90*/  IMAD R19, R0, 0xca, RZ ;  /* 0x000000ca00137824 */ /* 0x000fc600078e02ff */
[----:B------:R2:W-:Y:S01]  /*5da0*/  STL [R1+0x6e8], R21 ;  /* 0x0006e81501007387 */ /* 0x0005e20000100800 */
[----:B------:R-:W-:-:S03]  /*5db0*/  IMAD R25, R0, 0xc2, RZ ;  /* 0x000000c200197824 */ /* 0x000fc600078e02ff */
[----:B0-----:R0:W3:Y:S04]  /*5dc0*/  LDG.E.U16 R26, [R14.64] ;  /* 0x000000060e1a7981 */ /* 0x0010e8000c1e1500 */
[----:B-1----:R1:W5:Y:S04]  /*5dd0*/  LDG.E.U16 R20, [R12.64] ;  /* 0x000000060c147981 */ /* 0x002368000c1e1500 */
[----:B--2---:R2:W3:Y:S01]  /*5de0*/  LDG.E.U16 R21, [R16.64] ;  /* 0x0000000610157981 */ /* 0x0044e2000c1e1500 */
[----:B-1----:R-:W-:Y:S01]  /*5df0*/  IADD3 R12, P1, R5, R2, RZ ;  /* 0x00000002050c7210 */ /* 0x002fe20007f3e0ff */
[----:B0-----:R-:W-:-:S03]  /*5e00*/  IMAD R15, R0, 0x65, RZ ;  /* 0x00000065000f7824 */ /* 0x001fc600078e02ff */
[-C--:B------:R-:W-:Y:S01]  /*5e10*/  LEA.HI.X.SX32 R13, R18, R3.reuse, 0x1, P1 ;  /* 0x00000003120d7211 */ /* 0x080fe200008f0eff */
[----:B------:R0:W-:Y:S01]  /*5e20*/  STL [R1+0x6e4], R27 ;  /* 0x0006e41b01007387 */ /* 0x0001e20000100800 */
[-C--:B--2---:R-:W-:Y:S01]  /*5e30*/  IADD3 R16, P2, R4, R2.reuse, RZ ;  /* 0x0000000204107210 */ /* 0x084fe20007f5e0ff */
[----:B------:R-:W-:Y:S01]  /*5e40*/  IMAD R5, R0, 0x194, RZ ;  /* 0x0000019400057824 */ /* 0x000fe200078e02ff */
[-C--:B------:R-:W-:Y:S02]  /*5e50*/  IADD3 R14, P0, R19, R2.reuse, RZ ;  /* 0x00000002130e7210 */ /* 0x080fe40007f1e0ff */
[-C--:B------:R-:W-:Y:S02]  /*5e60*/  LEA.HI.X.SX32 R17, R25, R3.reuse, 0x1, P2 ;  /* 0x0000000319117211 */ /* 0x080fe400010f0eff */
[----:B------:R-:W-:Y:S01]  /*5e70*/  LEA.HI.X.SX32 R15, R15, R3, 0x1, P0 ;  /* 0x000000030f0f7211 */ /* 0x000fe200000f0eff */
[----:B0-----:R0:W3:Y:S04]  /*5e80*/  LDG.E.U16 R27, [R12.64] ;  /* 0x000000060c1b7981 */ /* 0x0010e8000c1e1500 */
[----:B------:R1:W-:Y:S01]  /*5e90*/  STL [R1+0x6e0], R22 ;  /* 0x0006e01601007387 */ /* 0x0003e20000100800 */
[----:B0-----:R-:W-:-:S03]  /*5ea0*/  IADD3 R12, P0, R5, R2, RZ ;  /* 0x00000002050c7210 */ /* 0x001fc60007f1e0ff */
[----:B-1----:R0:W3:Y:S01]  /*5eb0*/  LDG.E.U16 R22, [R16.64] ;  /* 0x0000000610167981 */ /* 0x0020e2000c1e1500 */
[----:B------:R-:W-:-:S03]  /*5ec0*/  LEA.HI.X.SX32 R13, R19, R3, 0x1, P0 ;  /* 0x00000003130d7211 */ /* 0x000fc600000f0eff */
[----:B----4-:R1:W-:Y:S04]  /*5ed0*/  STL [R1+0x6dc], R23 ;  /* 0x0006dc1701007387 */ /* 0x0103e80000100800 */
[----:B------:R4:W-:Y:S04]  /*5ee0*/  STL [R1+0x6d8], R6 ;  /* 0x0006d80601007387 */ /* 0x0009e80000100800 */
[----:B-1----:R1:W2:Y:S04]  /*5ef0*/  LDG.E.U16 R23, [R14.64] ;  /* 0x000000060e177981 */ /* 0x0022a8000c1e1500 */
[----:B----4-:R4:W2:Y:S01]  /*5f00*/  LDG.E.U16 R6, [R12.64] ;  /* 0x000000060c067981 */ /* 0x0108a2000c1e1500 */
[----:B------:R-:W-:-:S02]  /*5f10*/  IMAD R4, R0, 0x1a4, RZ ;  /* 0x000001a400047824 */ /* 0x000fc400078e02ff */
[C---:B------:R-:W-:Y:S02]  /*5f20*/  IMAD R25, R0.reuse, 0xd2, RZ ;  /* 0x000000d200197824 */ /* 0x040fe400078e02ff */
[----:B------:R-:W-:Y:S01]  /*5f30*/  IMAD R18, R0, 0xda, RZ ;  /* 0x000000da00127824 */ /* 0x000fe200078e02ff */
[-C--:B0-----:R-:W-:Y:S01]  /*5f40*/  IADD3 R16, P1, R4, R2.reuse, RZ ;  /* 0x0000000204107210 */ /* 0x081fe20007f3e0ff */
[C---:B------:R-:W-:Y:S02]  /*5f50*/  IMAD R5, R0.reuse, 0x1b4, RZ ;  /* 0x000001b400057824 */ /* 0x040fe400078e02ff */
[C---:B-1----:R-:W-:Y:S01]  /*5f60*/  IMAD R15, R0.reuse, 0x6d, RZ ;  /* 0x0000006d000f7824 */ /* 0x042fe200078e02ff */
[----:B------:R-:W-:Y:S01]  /*5f70*/  LEA.HI.X.SX32 R17, R25, R3, 0x1, P1 ;  /* 0x0000000319117211 */ /* 0x000fe200008f0eff */
[----:B------:R-:W-:Y:S01]  /*5f80*/  IMAD R4, R0, 0x1c4, RZ ;  /* 0x000001c400047824 */ /* 0x000fe200078e02ff */
[-C--:B------:R-:W-:Y:S02]  /*5f90*/  IADD3 R14, P0, R18, R2.reuse, RZ ;  /* 0x00000002120e7210 */ /* 0x080fe40007f1e0ff */
[----:B----4-:R-:W-:-:S02]  /*5fa0*/  IADD3 R12, P1, R5, R2, RZ ;  /* 0x00000002050c7210 */ /* 0x010fc40007f3e0ff */
[-C--:B------:R-:W-:Y:S01]  /*5fb0*/  LEA.HI.X.SX32 R15, R15, R3.reuse, 0x1, P0 ;  /* 0x000000030f0f7211 */ /* 0x080fe200000f0eff */
[----:B------:R-:W-:Y:S01]  /*5fc0*/  IMAD R19, R0, 0xea, RZ ;  /* 0x000000ea00137824 */ /* 0x000fe200078e02ff */
[----:B------:R-:W-:Y:S01]  /*5fd0*/  LEA.HI.X.SX32 R13, R18, R3, 0x1, P1 ;  /* 0x00000003120d7211 */ /* 0x000fe200008f0eff */
[----:B-----5:R0:W-:Y:S04]  /*5fe0*/  STL [R1+0x6d4], R20 ;  /* 0x0006d41401007387 */ /* 0x0201e80000100800 */
[----:B---3--:R1:W-:Y:S04]  /*5ff0*/  STL [R1+0x6bc], R21 ;  /* 0x0006bc1501007387 */ /* 0x0083e80000100800 */
[----:B0-----:R0:W3:Y:S04]  /*6000*/  LDG.E.U16 R20, [R16.64] ;  /* 0x0000000610147981 */ /* 0x0010e8000c1e1500 */
[----:B-1----:R1:W4:Y:S01]  /*6010*/  LDG.E.U16 R21, [R14.64] ;  /* 0x000000060e157981 */ /* 0x002322000c1e1500 */
[----:B0-----:R-:W-:-:S03]  /*6020*/  IADD3 R16, P2, R4, R2, RZ ;  /* 0x0000000204107210 */ /* 0x001fc60007f5e0ff */
[----:B------:R0:W-:Y:S01]  /*6030*/  STL [R1+0x6d0], R26 ;  /* 0x0006d01a01007387 */ /* 0x0001e20000100800 */
[-C--:B------:R-:W-:Y:S01]  /*6040*/  LEA.HI.X.SX32 R17, R28, R3.reuse, 0x1, P2 ;  /* 0x000000031c117211 */ /* 0x080fe200010f0eff */
[C---:B-1----:R-:W-:Y:S01]  /*6050*/  IMAD R15, R0.reuse, 0x75, RZ ;  /* 0x00000075000f7824 */ /* 0x042fe200078e02ff */
[----:B------:R-:W-:Y:S01]  /*6060*/  IADD3 R14, P0, R19, R2, RZ ;  /* 0x00000002130e7210 */ /* 0x000fe20007f1e0ff */
[----:B------:R-:W-:Y:S01]  /*6070*/  IMAD R4, R0, 0x1d4, RZ ;  /* 0x000001d400047824 */ /* 0x000fe200078e02ff */
[----:B------:R1:W-:Y:S04]  /*6080*/  STL [R1+0x6b8], R27 ;  /* 0x0006b81b01007387 */ /* 0x0003e80000100800 */
[----:B0-----:R0:W5:Y:S01]  /*6090*/  LDG.E.U16 R26, [R12.64] ;  /* 0x000000060c1a7981 */ /* 0x001162000c1e1500 */
[----:B------:R-:W-:-:S03]  /*60a0*/  LEA.HI.X.SX32 R15, R15, R3, 0x1, P0 ;  /* 0x000000030f0f7211 */ /* 0x000fc600000f0eff */
[----:B-1----:R1:W5:Y:S04]  /*60b0*/  LDG.E.U16 R27, [R16.64] ;  /* 0x00000006101b7981 */ /* 0x002368000c1e1500 */
[----:B------:R0:W-:Y:S01]  /*60c0*/  STL [R1+0x6b4], R22 ;  /* 0x0006b41601007387 */ /* 0x0001e20000100800 */
[----:B-1----:R-:W-:-:S03]  /*60d0*/  IADD3 R16, P0, R4, R2, RZ ;  /* 0x0000000204107210 */ /* 0x002fc60007f1e0ff */
[----:B0-----:R0:W5:Y:S01]  /*60e0*/  LDG.E.U16 R22, [R14.64] ;  /* 0x000000060e167981 */ /* 0x001162000c1e1500 */
[----:B------:R-:W-:-:S03]  /*60f0*/  LEA.HI.X.SX32 R17, R19, R3, 0x1, P0 ;  /* 0x0000000313117211 */ /* 0x000fc600000f0eff */
[----:B--2---:R1:W-:Y:S04]  /*6100*/  STL [R1+0x6cc], R23 ;  /* 0x0006cc1701007387 */ /* 0x0043e80000100800 */
[----:B-1----:R-:W2:Y:S04]  /*6110*/  LDL R23, [R1+0x27c] ;  /* 0x00027c0001177983 */ /* 0x002ea80000100800 */
[----:B------:R1:W-:Y:S04]  /*6120*/  STL [R1+0x6b0], R6 ;  /* 0x0006b00601007387 */ /* 0x0003e80000100800 */
[----:B-1----:R1:W2:Y:S01]  /*6130*/  LDG.E.U16 R6, [R16.64] ;  /* 0x0000000610067981 */ /* 0x0022a2000c1e1500 */
[----:B------:R-:W-:Y:S01]  /*6140*/  MOV R25, c[0x0][0x198] ;  /* 0x0000660000197a02 */ /* 0x000fe20000000f00 */
[----:B------:R-:W-:-:S02]  /*6150*/  IMAD R5, R0, 0x1e4, RZ ;  /* 0x000001e400057824 */ /* 0x000fc400078e02ff */
[C---:B0-----:R-:W-:Y:S02]  /*6160*/  IMAD R15, R0.reuse, 0xfa, RZ ;  /* 0x000000fa000f7824 */ /* 0x041fe400078e02ff */
[C---:B------:R-:W-:Y:S02]  /*6170*/  IMAD R4, R0.reuse, 0x1f4, RZ ;  /* 0x000001f400047824 */ /* 0x040fe400078e02ff */
[----:B------:R-:W-:Y:S01]  /*6180*/  IMAD R13, R0, 0x7d, RZ ;  /* 0x0000007d000d7824 */ /* 0x000fe200078e02ff */
[----:B-1----:R-:W2:Y:S01]  /*6190*/  LDL.LU R17, [R1+0x278] ;  /* 0x0002780001117983 */ /* 0x002ea20000300800 */
[----:B------:R-:W-:Y:S01]  /*61a0*/  IMAD R25, R25, 0xf2, RZ ;  /* 0x000000f219197824 */ /* 0x000fe200078e02ff */
[-C--:B------:R-:W-:Y:S02]  /*61b0*/  IADD3 R18, P1, R5, R2.reuse, RZ ;  /* 0x0000000205127210 */ /* 0x080fe40007f3e0ff */
[----:B------:R-:W2:Y:S04]  /*61c0*/  LDL.LU R0, [R1+0x268] ;  /* 0x0002680001007983 */ /* 0x000ea80000300800 */
[----:B---3--:R0:W-:Y:S01]  /*61d0*/  STL [R1+0x6ac], R20 ;  /* 0x0006ac1401007387 */ /* 0x0081e20000100800 */
[----:B------:R-:W-:-:S02]  /*61e0*/  IADD3 R12, P0, R15, R2, RZ ;  /* 0x000000020f0c7210 */ /* 0x000fc40007f1e0ff */
[-C--:B------:R-:W-:Y:S01]  /*61f0*/  LEA.HI.X.SX32 R19, R25, R3.reuse, 0x1, P1 ;  /* 0x0000000319137211 */ /* 0x080fe200008f0eff */
[----:B0-----:R-:W3:Y:S04]  /*6200*/  LDL.LU R20, [R1+0x260] ;  /* 0x0002600001147983 */ /* 0x001ee80000300800 */
[----:B----4-:R0:W-:Y:S01]  /*6210*/  STL [R1+0x6c8], R21 ;  /* 0x0006c81501007387 */ /* 0x0101e20000100800 */
[----:B------:R-:W-:Y:S02]  /*6220*/  LEA.HI.X.SX32 R13, R13, R3, 0x1, P0 ;  /* 0x000000030d0d7211 */ /* 0x000fe400000f0eff */
[----:B------:R-:W-:-:S03]  /*6230*/  IADD3 R14, P2, R4, R2, RZ ;  /* 0x00000002040e7210 */ /* 0x000fc60007f5e0ff */
[----:B------:R1:W4:Y:S04]  /*6240*/  LDG.E.U16 R16, [R12.64] ;  /* 0x000000060c107981 */ /* 0x000328000c1e1500 */
[----:B0-----:R-:W3:Y:S04]  /*6250*/  LDL.LU R21, [R1+0x258] ;  /* 0x0002580001157983 */ /* 0x001ee80000300800 */
[----:B-----5:R0:W-:Y:S04]  /*6260*/  STL [R1+0x6a8], R26 ;  /* 0x0006a81a01007387 */ /* 0x0201e80000100800 */
[----:B0-----:R-:W5:Y:S04]  /*6270*/  LDL.LU R26, [R1+0x230] ;  /* 0x00023000011a7983 */ /* 0x001f680000300800 */
[----:B------:R0:W-:Y:S01]  /*6280*/  STL [R1+0x6a4], R27 ;  /* 0x0006a41b01007387 */ /* 0x0001e20000100800 */
[----:B------:R-:W-:-:S05]  /*6290*/  LEA.HI.X.SX32 R15, R15, R3, 0x1, P2 ;  /* 0x000000030f0f7211 */ /* 0x000fca00010f0eff */
[----:B------:R1:W3:Y:S04]  /*62a0*/  LDG.E.U16 R14, [R14.64] ;  /* 0x000000060e0e7981 */ /* 0x0002e8000c1e1500 */
[----:B0-----:R-:W3:Y:S04]  /*62b0*/  LDL.LU R27, [R1+0x228] ;  /* 0x00022800011b7983 */ /* 0x001ee80000300800 */
[----:B------:R-:W3:Y:S04]  /*62c0*/  LDL.LU R25, [R1+0x254] ;  /* 0x0002540001197983 */ /* 0x000ee80000300800 */
[----:B------:R0:W-:Y:S04]  /*62d0*/  STL [R1+0x3cc8], R2 ;  /* 0x003cc80201007387 */ /* 0x0001e80000100800 */
[----:B------:R1:W-:Y:S04]  /*62e0*/  STL [R1+0x3cc4], R3 ;  /* 0x003cc40301007387 */ /* 0x0003e80000100800 */
[----:B0-----:R0:W3:Y:S04]  /*62f0*/  LDG.E.U16 R2, [R18.64] ;  /* 0x0000000612027981 */ /* 0x0010e8000c1e1500 */
[----:B0-----:R-:W4:Y:S04]  /*6300*/  LDL.LU R18, [R1+0x21c] ;  /* 0x00021c0001127983 */ /* 0x001f280000300800 */
[----:B------:R-:W4:Y:S04]  /*6310*/  LDL.LU R4, [R1+0x25c] ;  /* 0x00025c0001047983 */ /* 0x000f280000300800 */
[----:B------:R0:W-:Y:S04]  /*6320*/  STL [R1+0x6c4], R22 ;  /* 0x0006c41601007387 */ /* 0x0001e80000100800 */
[----:B-1----:R-:W5:Y:S04]  /*6330*/  LDL.LU R13, [R1+0x220] ;  /* 0x00022000010d7983 */ /* 0x002f680000300800 */
[----:B------:R-:W5:Y:S04]  /*6340*/  LDL.LU R19, [R1+0x250] ;  /* 0x0002500001137983 */ /* 0x000f680000300800 */
[----:B------:R-:W5:Y:S04]  /*6350*/  LDL.LU R3, [R1+0x20c] ;  /* 0x00020c0001037983 */ /* 0x000f680000300800 */
[----:B0-----:R-:W5:Y:S04]  /*6360*/  LDL.LU R22, [R1+0x208] ;  /* 0x0002080001167983 */ /* 0x001f680000300800 */
[----:B------:R-:W5:Y:S04]  /*6370*/  LDL.LU R5, [R1+0x24c] ;  /* 0x00024c0001057983 */ /* 0x000f680000300800 */
[----:B--2---:R0:W-:Y:S04]  /*6380*/  STL [R1+0x6a0], R6 ;  /* 0x0006a00601007387 */ /* 0x0041e80000100800 */
[----:B0-----:R-:W2:Y:S04]  /*6390*/  LDL.LU R6, [R1+0x200] ;  /* 0x0002000001067983 */ /* 0x001ea80000300800 */
[----:B------:R-:W2:Y:S04]  /*63a0*/  LDL.LU R15, [R1+0x26c] ;  /* 0x00026c00010f7983 */ /* 0x000ea80000300800 */
[----:B------:R-:W0:Y:S02]  /*63b0*/  S2R R28, SR_TID.X ;  /* 0x00000000001c7919 */ /* 0x000e240000002100 */
[----:B0-----:R-:W-:-:S04]  /*63c0*/  LOP3.LUT R28, R28, 0x7f, RZ, 0xc0, !PT ;  /* 0x0000007f1c1c7812 */ /* 0x001fc800078ec0ff */
[----:B------:R-:W-:Y:S02]  /*63d0*/  SHF.L.U32 R12, R28, 0x1, RZ ;  /* 0x000000011c0c7819 */ /* 0x000fe400000006ff */
[----:B------:R-:W5:Y:S04]  /*63e0*/  LDL.LU R28, [R1+0x1fc] ;  /* 0x0001fc00011c7983 */ /* 0x000f680000300800 */
[----:B------:R-:W-:Y:S04]  /*63f0*/  STS.U16 [R12+0x800], R17 ;  /* 0x000800110c007388 */ /* 0x000fe80000000400 */
[----:B------:R-:W-:Y:S04]  /*6400*/  STS.U16 [R12], R23 ;  /* 0x000000170c007388 */ /* 0x000fe80000000400 */
[----:B---3--:R0:W-:Y:S04]  /*6410*/  STL [R1+0x69c], R2 ;  /* 0x00069c0201007387 */ /* 0x0081e80000100800 */
[----:B0-----:R-:W3:Y:S04]  /*6420*/  LDL.LU R2, [R1+0x244] ;  /* 0x0002440001027983 */ /* 0x001ee80000300800 */
[----:B----4-:R0:W-:Y:S04]  /*6430*/  STL [R1+0x6c0], R16 ;  /* 0x0006c01001007387 */ /* 0x0101e80000100800 */
[----:B0-----:R-:W3:Y:S04]  /*6440*/  LDL.LU R16, [R1+0x240] ;  /* 0x0002400001107983 */ /* 0x001ee80000300800 */
[----:B------:R-:W3:Y:S04]  /*6450*/  LDL.LU R17, [R1+0x234] ;  /* 0x0002340001117983 */ /* 0x000ee80000300800 */
[----:B------:R-:W3:Y:S04]  /*6460*/  LDL.LU R23, [R1+0x1e0] ;  /* 0x0001e00001177983 */ /* 0x000ee80000300800 */
[----:B--2---:R-:W-:Y:S04]  /*6470*/  STS.U16 [R12+0x1000], R15 ;  /* 0x0010000f0c007388 */ /* 0x004fe80000000400 */
[----:B------:R0:W-:Y:S04]  /*6480*/  STS.U16 [R12+0x2000], R0 ;  /* 0x002000000c007388 */ /* 0x0001e80000000400 */
[----:B------:R1:W-:Y:S04]  /*6490*/  STS.U16 [R12+0x4000], R20 ;  /* 0x004000140c007388 */ /* 0x0003e80000000400 */
[----:B------:R2:W-:Y:S04]  /*64a0*/  STS.U16 [R12+0x8000], R21 ;  /* 0x008000150c007388 */ /* 0x0005e80000000400 */
[----:B0-----:R-:W4:Y:S04]  /*64b0*/  LDL.LU R0, [R1+0x1d4] ;  /* 0x0001d40001007983 */ /* 0x001f280000300800 */
[----:B-1----:R-:W4:Y:S04]  /*64c0*/  LDL.LU R20, [R1+0x224] ;  /* 0x0002240001147983 */ /* 0x002f280000300800 */
[----:B-----5:R0:W-:Y:S04]  /*64d0*/  STS.U16 [R12+0x10000], R26 ;  /* 0x0100001a0c007388 */ /* 0x0201e80000000400 */
[----:B--2---:R-:W2:Y:S04]  /*64e0*/  LDL.LU R21, [R1+0x1cc] ;  /* 0x0001cc0001157983 */ /* 0x004ea80000300800 */
[----:B------:R1:W-:Y:S04]  /*64f0*/  STS.U16 [R12+0x10800], R27 ;  /* 0x0108001b0c007388 */ /* 0x0003e80000000400 */
[----:B0-----:R-:W5:Y:S04]  /*6500*/  LDL.LU R26, [R1+0x1c8] ;  /* 0x0001c800011a7983 */ /* 0x001f680000300800 */
[----:B------:R0:W-:Y:S04]  /*6510*/  STS.U16 [R12+0x8800], R25 ;  /* 0x008800190c007388 */ /* 0x0001e80000000400 */
[----:B-1----:R-:W5:Y:S04]  /*6520*/  LDL.LU R27, [R1+0x218] ;  /* 0x00021800011b7983 */ /* 0x002f680000300800 */
[----:B0-----:R-:W5:Y:S04]  /*6530*/  LDL.LU R25, [R1+0x214] ;  /* 0x0002140001197983 */ /* 0x001f680000300800 */
[----:B------:R-:W-:Y:S04]  /*6540*/  STS.U16 [R12+0x11000], R13 ;  /* 0x0110000d0c007388 */ /* 0x000fe80000000400 */
[----:B------:R-:W-:Y:S04]  /*6550*/  STS.U16 [R12+0x11800], R18 ;  /* 0x011800120c007388 */ /* 0x000fe80000000400 */
[----:B------:R0:W-:Y:S04]  /*6560*/  STS.U16 [R12+0x4800], R4 ;  /* 0x004800040c007388 */ /* 0x0001e80000000400 */
[----:B------:R-:W-:Y:S04]  /*6570*/  STS.U16 [R12+0x9000], R19 ;  /* 0x009000130c007388 */ /* 0x000fe80000000400 */
[----:B------:R-:W-:Y:S04]  /*6580*/  STS.U16 [R12+0x12000], R3 ;  /* 0x012000030c007388 */ /* 0x000fe80000000400 */
[----:B0-----:R-:W5:Y:S04]  /*6590*/  LDL.LU R4, [R1+0x1b4] ;  /* 0x0001b40001047983 */ /* 0x001f680000300800 */
[----:B------:R0:W-:Y:S04]  /*65a0*/  STS.U16 [R12+0x12800], R22 ;  /* 0x012800160c007388 */ /* 0x0001e80000000400 */
[----:B------:R-:W-:Y:S04]  /*65b0*/  STL [R1+0x698], R14 ;  /* 0x0006980e01007387 */ /* 0x000fe80000100800 */
[----:B------:R1:W-:Y:S04]  /*65c0*/  STS.U16 [R12+0x9800], R5 ;  /* 0x009800050c007388 */ /* 0x0003e80000000400 */
[----:B0-----:R-:W5:Y:S04]  /*65d0*/  LDL.LU R22, [R1+0x1b0] ;  /* 0x0001b00001167983 */ /* 0x001f680000300800 */
[----:B-1----:R-:W5:Y:S04]  /*65e0*/  LDL.LU R5, [R1+0x204] ;  /* 0x0002040001057983 */ /* 0x002f680000300800 */
[----:B------:R0:W-:Y:S04]  /*65f0*/  STS.U16 [R12+0x13000], R6 ;  /* 0x013000060c007388 */ /* 0x0001e80000000400 */
[----:B------:R1:W-:Y:S04]  /*6600*/  STS.U16 [R12+0x13800], R28 ;  /* 0x0138001c0c007388 */ /* 0x0003e80000000400 */
[----:B0-----:R-:W5:Y:S04]  /*6610*/  LDL.LU R6, [R1+0x1a8] ;  /* 0x0001a80001067983 */ /* 0x001f680000300800 */
[----:B-1----:R-:W5:Y:S04]  /*6620*/  LDL.LU R28, [R1+0x1a4] ;  /* 0x0001a400011c7983 */ /* 0x002f680000300800 */
[----:B---3--:R0:W-:Y:S04]  /*6630*/  STS.U16 [R12+0x2800], R2 ;  /* 0x002800020c007388 */ /* 0x0081e80000000400 */
[----:B------:R1:W-:Y:S04]  /*6640*/  STS.U16 [R12+0x5000], R16 ;  /* 0x005000100c007388 */ /* 0x0003e80000000400 */
[----:B------:R-:W3:Y:S04]  /*6650*/  LDL.LU R15, [R1+0x1f8] ;  /* 0x0001f800010f7983 */ /* 0x000ee80000300800 */
[----:B------:R-:W-:Y:S04]  /*6660*/  STS.U16 [R12+0xa000], R17 ;  /* 0x00a000110c007388 */ /* 0x000fe80000000400 */
[----:B------:R-:W3:Y:S04]  /*6670*/  LDL.LU R18, [R1+0x1f4] ;  /* 0x0001f40001127983 */ /* 0x000ee80000300800 */
[----:B------:R0:W-:Y:S04]  /*6680*/  STS.U16 [R12+0x14000], R23 ;  /* 0x014000170c007388 */ /* 0x0001e80000000400 */
[----:B------:R-:W3:Y:S04]  /*6690*/  LDL.LU R19, [R1+0x1f0] ;  /* 0x0001f00001137983 */ /* 0x000ee80000300800 */
[----:B------:R-:W3:Y:S04]  /*66a0*/  LDL.LU R3, [R1+0x1e4] ;  /* 0x0001e40001037983 */ /* 0x000ee80000300800 */
[----:B0-----:R-:W3:Y:S04]  /*66b0*/  LDL.LU R2, [R1+0x18c] ;  /* 0x00018c0001027983 */ /* 0x001ee80000300800 */
[----:B-1----:R-:W3:Y:S04]  /*66c0*/  LDL.LU R16, [R1+0x184] ;  /* 0x0001840001107983 */ /* 0x002ee80000300800 */
[----:B------:R-:W3:Y:S04]  /*66d0*/  LDL.LU R23, [R1+0x1d0] ;  /* 0x0001d00001177983 */ /* 0x000ee80000300800 */
[----:B------:R-:W3:Y:S04]  /*66e0*/  LDL.LU R13, [R1+0x17c] ;  /* 0x00017c00010d7983 */ /* 0x000ee80000300800 */
[----:B------:R-:W3:Y:S04]  /*66f0*/  LDL.LU R17, [R1+0x178] ;  /* 0x0001780001117983 */ /* 0x000ee80000300800 */
[----:B----4-:R-:W-:Y:S04]  /*6700*/  STS.U16 [R12+0x14800], R0 ;  /* 0x014800000c007388 */ /* 0x010fe80000000400 */
[----:B------:R-:W-:Y:S04]  /*6710*/  STS.U16 [R12+0xa800], R20 ;  /* 0x00a800140c007388 */ /* 0x000fe80000000400 */
[----:B--2---:R-:W-:Y:S04]  /*6720*/  STS.U16 [R12+0x15000], R21 ;  /* 0x015000150c007388 */ /* 0x004fe80000000400 */
[----:B-----5:R-:W-:Y:S04]  /*6730*/  STS.U16 [R12+0x15800], R26 ;  /* 0x0158001a0c007388 */ /* 0x020fe80000000400 */
[----:B------:R-:W-:Y:S04]  /*6740*/  STS.U16 [R12+0x5800], R27 ;  /* 0x0058001b0c007388 */ /* 0x000fe80000000400 */
[----:B------:R0:W-:Y:S04]  /*6750*/  STS.U16 [R12+0xb000], R25 ;  /* 0x00b000190c007388 */ /* 0x0001e80000000400 */
[----:B0-----:R-:W2:Y:S04]  /*6760*/  LDL.LU R25, [R1+0x1c0] ;  /* 0x0001c00001197983 */ /* 0x001ea80000300800 */
[----:B------:R-:W4:Y:S04]  /*6770*/  LDL.LU R0, [R1+0x1bc] ;  /* 0x0001bc0001007983 */ /* 0x000f280000300800 */
[----:B------:R-:W5:Y:S04]  /*6780*/  LDL.LU R20, [R1+0x16c] ;  /* 0x00016c0001147983 */ /* 0x000f680000300800 */
[----:B------:R-:W4:Y:S04]  /*6790*/  LDL.LU R26, [R1+0x164] ;  /* 0x00016400011a7983 */ /* 0x000f280000300800 */
[----:B------:R0:W-:Y:S04]  /*67a0*/  STS.U16 [R12+0x16000], R4 ;  /* 0x016000040c007388 */ /* 0x0001e80000000400 */
[----:B------:R-:W5:Y:S04]  /*67b0*/  LDL.LU R27, [R1+0x1ac] ;  /* 0x0001ac00011b7983 */ /* 0x000f680000300800 */
[----:B0-----:R-:W5:Y:S04]  /*67c0*/  LDL.LU R4, [R1+0x15c] ;  /* 0x00015c0001047983 */ /* 0x001f680000300800 */
[----:B------:R-:W-:Y:S04]  /*67d0*/  STS.U16 [R12+0x16800], R22 ;  /* 0x016800160c007388 */ /* 0x000fe80000000400 */
[----:B------:R0:W-:Y:S04]  /*67e0*/  STS.U16 [R12+0xb800], R5 ;  /* 0x00b800050c007388 */ /* 0x0001e80000000400 */
[----:B0-----:R-:W5:Y:S04]  /*67f0*/  LDL.LU R5, [R1+0x150] ;  /* 0x0001500001057983 */ /* 0x001f680000300800 */
[----:B------:R-:W5:Y:S04]  /*6800*/  LDL.LU R21, [R1+0x1a0] ;  /* 0x0001a00001157983 */ /* 0x000f680000300800 */
[----:B------:R0:W-:Y:S04]  /*6810*/  STS.U16 [R12+0x17000], R6 ;  /* 0x017000060c007388 */ /* 0x0001e80000000400 */
[----:B------:R-:W5:Y:S04]  /*6820*/  LDL.LU R22, [R1+0x198] ;  /* 0x0001980001167983 */ /* 0x000f680000300800 */
[----:B------:R1:W-:Y:S04]  /*6830*/  STS.U16 [R12+0x17800], R28 ;  /* 0x0178001c0c007388 */ /* 0x0003e80000000400 */
[----:B0-----:R-:W5:Y:S04]  /*6840*/  LDL.LU R6, [R1+0x190] ;  /* 0x0001900001067983 */ /* 0x001f680000300800 */
[----:B-1----:R-:W5:Y:S04]  /*6850*/  LDL.LU R28, [R1+0xf4] ;  /* 0x0000f400011c7983 */ /* 0x002f680000300800 */
[----:B---3--:R-:W-:Y:S04]  /*6860*/  STS.U16 [R12+0x1800], R15 ;  /* 0x0018000f0c007388 */ /* 0x008fe80000000400 */
[----:B------:R0:W-:Y:S04]  /*6870*/  STS.U16 [R12+0x3000], R18 ;  /* 0x003000120c007388 */ /* 0x0001e80000000400 */
[----:B------:R1:W-:Y:S04]  /*6880*/  STS.U16 [R12+0x6000], R19 ;  /* 0x006000130c007388 */ /* 0x0003e80000000400 */
[----:B------:R3:W-:Y:S04]  /*6890*/  STS.U16 [R12+0xc000], R3 ;  /* 0x00c000030c007388 */ /* 0x0007e80000000400 */
[----:B0-----:R-:W5:Y:S04]  /*68a0*/  LDL.LU R18, [R1+0xec] ;  /* 0x0000ec0001127983 */ /* 0x001f680000300800 */
[----:B-1----:R-:W5:Y:S04]  /*68b0*/  LDL.LU R19, [R1+0x180] ;  /* 0x0001800001137983 */ /* 0x002f680000300800 */
[----:B------:R0:W-:Y:S04]  /*68c0*/  STS.U16 [R12+0x18000], R2 ;  /* 0x018000020c007388 */ /* 0x0001e80000000400 */
[----:B---3--:R-:W3:Y:S04]  /*68d0*/  LDL.LU R3, [R1+0xe4] ;  /* 0x0000e40001037983 */ /* 0x008ee80000300800 */
[----:B------:R1:W-:Y:S04]  /*68e0*/  STS.U16 [R12+0x18800], R16 ;  /* 0x018800100c007388 */ /* 0x0003e80000000400 */
[----:B0-----:R-:W3:Y:S04]  /*68f0*/  LDL.LU R2, [R1+0xd4] ;  /* 0x0000d40001027983 */ /* 0x001ee80000300800 */
[----:B------:R0:W-:Y:S04]  /*6900*/  STS.U16 [R12+0xc800], R23 ;  /* 0x00c800170c007388 */ /* 0x0001e80000000400 */
[----:B-1----:R-:W3:Y:S04]  /*6910*/  LDL.LU R16, [R1+0x174] ;  /* 0x0001740001107983 */ /* 0x002ee80000300800 */
[----:B------:R-:W-:Y:S04]  /*6920*/  STS.U16 [R12+0x19000], R13 ;  /* 0x0190000d0c007388 */ /* 0x000fe80000000400 */
[----:B0-----:R-:W3:Y:S04]  /*6930*/  LDL.LU R23, [R1+0x170] ;  /* 0x0001700001177983 */ /* 0x001ee80000300800 */
[----:B------:R-:W-:Y:S04]  /*6940*/  STS.U16 [R12+0x19800], R17 ;  /* 0x019800110c007388 */ /* 0x000fe80000000400 */
[----:B--2---:R0:W-:Y:S04]  /*6950*/  STS.U16 [R12+0x6800], R25 ;  /* 0x006800190c007388 */ /* 0x0041e80000000400 */
[----:B0-----:R-:W2:Y:S04]  /*6960*/  LDL.LU R25, [R1+0x160] ;  /* 0x0001600001197983 */ /* 0x001ea80000300800 */
[----:B----4-:R-:W-:Y:S04]  /*6970*/  STS.U16 [R12+0xd000], R0 ;  /* 0x00d000000c007388 */ /* 0x010fe80000000400 */
[----:B-----5:R-:W-:Y:S04]  /*6980*/  STS.U16 [R12+0x1a000], R20 ;  /* 0x01a000140c007388 */ /* 0x020fe80000000400 */
[----:B------:R0:W-:Y:S04]  /*6990*/  STS.U16 [R12+0x1a800], R26 ;  /* 0x01a8001a0c007388 */ /* 0x0001e80000000400 */
[----:B------:R1:W-:Y:S04]  /*69a0*/  STS.U16 [R12+0xd800], R27 ;  /* 0x00d8001b0c007388 */ /* 0x0003e80000000400 */
[----:B------:R4:W-:Y:S04]  /*69b0*/  STS.U16 [R12+0x1b000], R4 ;  /* 0x01b000040c007388 */ /* 0x0009e80000000400 */
[----:B0-----:R-:W5:Y:S04]  /*69c0*/  LDL.LU R26, [R1+0x270] ;  /* 0x00027000011a7983 */ /* 0x001f680000300800 */
[----:B-1----:R-:W5:Y:S04]  /*69d0*/  LDL.LU R27, [R1+0x280] ;  /* 0x00028000011b7983 */ /* 0x002f680000300800 */
[----:B----4-:R-:W4:Y:S04]  /*69e0*/  LDL.LU R4, [R1+0x1d8] ;  /* 0x0001d80001047983 */ /* 0x010f280000300800 */
[----:B------:R0:W-:Y:S04]  /*69f0*/  STS.U16 [R12+0x1b800], R5 ;  /* 0x01b800050c007388 */ /* 0x0001e80000000400 */
[----:B------:R1:W-:Y:S04]  /*6a00*/  STS.U16 [R12+0x3800], R21 ;  /* 0x003800150c007388 */ /* 0x0003e80000000400 */
[----:B0-----:R-:W4:Y:S04]  /*6a10*/  LDL R5, [R1+0x28c] ;  /* 0x00028c0001057983 */ /* 0x001f280000100800 */
[----:B------:R-:W4:Y:S04]  /*6a20*/  LDL.LU R17, [R1+0x238] ;  /* 0x0002380001117983 */ /* 0x000f280000300800 */
[----:B------:R-:W4:Y:S04]  /*6a30*/  LDL.LU R0, [R1+0x1e8] ;  /* 0x0001e80001007983 */ /* 0x000f280000300800 */
[----:B------:R-:W4:Y:S04]  /*6a40*/  LDL.LU R20, [R1+0x19c] ;  /* 0x00019c0001147983 */ /* 0x000f280000300800 */
[----:B------:R0:W-:Y:S04]  /*6a50*/  STS.U16 [R12+0x7000], R22 ;  /* 0x007000160c007388 */ /* 0x0001e80000000400 */
[----:B-1----:R-:W4:Y:S04]  /*6a60*/  LDL.LU R21, [R1+0x158] ;  /* 0x0001580001157983 */ /* 0x002f280000300800 */
[----:B------:R1:W-:Y:S04]  /*6a70*/  STS.U16 [R12+0xe000], R6 ;  /* 0x00e000060c007388 */ /* 0x0003e80000000400 */
[----:B0-----:R-:W4:Y:S04]  /*6a80*/  LDL.LU R22, [R1+0x154] ;  /* 0x0001540001167983 */ /* 0x001f280000300800 */
[----:B------:R0:W-:Y:S04]  /*6a90*/  STS.U16 [R12+0x1c000], R28 ;  /* 0x01c0001c0c007388 */ /* 0x0001e80000000400 */
[----:B-1----:R-:W4:Y:S04]  /*6aa0*/  LDL.LU R6, [R1+0x14c] ;  /* 0x00014c0001067983 */ /* 0x002f280000300800 */
[----:B0-----:R-:W4:Y:S04]  /*6ab0*/  LDL.LU R28, [R1+0x148] ;  /* 0x00014800011c7983 */ /* 0x001f280000300800 */
[----:B------:R-:W-:Y:S04]  /*6ac0*/  STS.U16 [R12+0x1c800], R18 ;  /* 0x01c800120c007388 */ /* 0x000fe80000000400 */
[----:B------:R-:W-:Y:S04]  /*6ad0*/  STS.U16 [R12+0xe800], R19 ;  /* 0x00e800130c007388 */ /* 0x000fe80000000400 */
[----:B---3--:R-:W-:Y:S04]  /*6ae0*/  STS.U16 [R12+0x1d000], R3 ;  /* 0x01d000030c007388 */ /* 0x008fe80000000400 */
[----:B------:R-:W-:Y:S04]  /*6af0*/  STS.U16 [R12+0x1d800], R2 ;  /* 0x01d800020c007388 */ /* 0x000fe80000000400 */
[----:B------:R-:W-:Y:S04]  /*6b00*/  STS.U16 [R12+0x7800], R16 ;  /* 0x007800100c007388 */ /* 0x000fe80000000400 */
[----:B------:R-:W-:Y:S04]  /*6b10*/  STS.U16 [R12+0xf000], R23 ;  /* 0x00f000170c007388 */ /* 0x000fe80000000400 */
[----:B------:R-:W-:Y:S04]  /*6b20*/  STS.U16 [R12+0x1e000], R29 ;  /* 0x01e0001d0c007388 */ /* 0x000fe80000000400 */
[----:B------:R-:W-:Y:S04]  /*6b30*/  STS.U16 [R12+0x1e800], R24 ;  /* 0x01e800180c007388 */ /* 0x000fe80000000400 */
[----:B--2---:R0:W-:Y:S04]  /*6b40*/  STS.U16 [R12+0xf800], R25 ;  /* 0x00f800190c007388 */ /* 0x0041e80000000400 */
[----:B0-----:R-:W2:Y:S01]  /*6b50*/  LDL.LU R25, [R1+0x144] ;  /* 0x0001440001197983 */ /* 0x001ea20000300800 */
[----:B------:R-:W-:-:S03]  /*6b60*/  LOP3.LUT R3, R12, 0x10, RZ, 0x3c, !PT ;  /* 0x000000100c037812 */ /* 0x000fc600078e3cff */
[----:B------:R-:W-:Y:S04]  /*6b70*/  STS.U16 [R12+0x1f000], R11 ;  /* 0x01f0000b0c007388 */ /* 0x000fe80000000400 */
[----:B------:R-:W-:Y:S04]  /*6b80*/  STS.U16 [R12+0x1f800], R10 ;  /* 0x01f8000a0c007388 */ /* 0x000fe80000000400 */
[----:B-----5:R0:W-:Y:S04]  /*6b90*/  STS.U16 [R3+0x900], R26 ;  /* 0x0009001a03007388 */ /* 0x0201e80000000400 */
[----:B------:R1:W-:Y:S04]  /*6ba0*/  STS.U16 [R3+0x1100], R27 ;  /* 0x0011001b03007388 */ /* 0x0003e80000000400 */
[----:B----4-:R3:W-:Y:S04]  /*6bb0*/  STS.U16 [R3+0x1900], R4 ;  /* 0x0019000403007388 */ /* 0x0107e80000000400 */
[----:B------:R-:W-:Y:S04]  /*6bc0*/  STL [R1+0x3cd8], R12 ;  /* 0x003cd80c01007387 */ /* 0x000fe80000100800 */
[----:B------:R-:W4:Y:S04]  /*6bd0*/  LDL.LU R23, [R1+0x140] ;  /* 0x0001400001177983 */ /* 0x000f280000300800 */
[----:B0-----:R-:W5:Y:S04]  /*6be0*/  LDL.LU R26, [R1+0x13c] ;  /* 0x00013c00011a7983 */ /* 0x001f680000300800 */
[----:B------:R0:W-:Y:S04]  /*6bf0*/  STS.U16 [R3+0x2100], R5 ;  /* 0x0021000503007388 */ /* 0x0001e80000000400 */
[----:B------:R-:W-:Y:S04]  /*6c00*/  STS.U16 [R3+0x2900], R17 ;  /* 0x0029001103007388 */ /* 0x000fe80000000400 */
[----:B------:R-:W-:Y:S04]  /*6c10*/  STS.U16 [R3+0x3100], R0 ;  /* 0x0031000003007388 */ /* 0x000fe80000000400 */
[----:B------:R-:W-:Y:S04]  /*6c20*/  STS.U16 [R3+0x3900], R20 ;  /* 0x0039001403007388 */ /* 0x000fe80000000400 */
[----:B-1----:R-:W5:Y:S04]  /*6c30*/  LDL.LU R27, [R1+0x138] ;  /* 0x00013800011b7983 */ /* 0x002f680000300800 */
[----:B------:R-:W-:Y:S04]  /*6c40*/  STS.U16 [R3+0x10100], R21 ;  /* 0x0101001503007388 */ /* 0x000fe80000000400 */
[----:B---3--:R-:W3:Y:S04]  /*6c50*/  LDL.LU R4, [R1+0x134] ;  /* 0x0001340001047983 */ /* 0x008ee80000300800 */
[----:B------:R-:W-:Y:S04]  /*6c60*/  STS.U16 [R3+0x10900], R22 ;  /* 0x0109001603007388 */ /* 0x000fe80000000400 */
[----:B0-----:R-:W3:Y:S04]  /*6c70*/  LDL.LU R5, [R1+0x130] ;  /* 0x0001300001057983 */ /* 0x001ee80000300800 */
[----:B------:R-:W-:Y:S04]  /*6c80*/  STS.U16 [R3+0x11100], R6 ;  /* 0x0111000603007388 */ /* 0x000fe80000000400 */
[----:B------:R0:W-:Y:S04]  /*6c90*/  STS.U16 [R3+0x11900], R28 ;  /* 0x0119001c03007388 */ /* 0x0001e80000000400 */
[----:B0-----:R-:W3:Y:S04]  /*6ca0*/  LDL.LU R28, [R1+0x12c] ;  /* 0x00012c00011c7983 */ /* 0x001ee80000300800 */
[----:B------:R-:W3:Y:S04]  /*6cb0*/  LDL.LU R12, [R1+0x128] ;  /* 0x00012800010c7983 */ /* 0x000ee80000300800 */
        /* <DEDUP_REMOVED lines=13> */
[----:B--2---:R0:W-:Y:S04]  /*6d90*/  STS.U16 [R3+0x12100], R25 ;  /* 0x0121001903007388 */ /* 0x0041e80000000400 */
[----:B0-----:R-:W2:Y:S04]  /*6da0*/  LDL.LU R25, [R1+0xe8] ;  /* 0x0000e80001197983 */ /* 0x001ea80000300800 */
[----:B------:R-:W2:Y:S04]  /*6db0*/  LDL.LU R0, [R1+0xe0] ;  /* 0x0000e00001007983 */ /* 0x000ea80000300800 */
[----:B------:R-:W2:Y:S04]  /*6dc0*/  LDL.LU R20, [R1+0xd0] ;  /* 0x0000d00001147983 */ /* 0x000ea80000300800 */
[----:B------:R-:W2:Y:S04]  /*6dd0*/  LDL.LU R21, [R1+0xdc] ;  /* 0x0000dc0001157983 */ /* 0x000ea80000300800 */
[----:B------:R-:W2:Y:S04]  /*6de0*/  LDL.LU R22, [R1+0xd8] ;  /* 0x0000d80001167983 */ /* 0x000ea80000300800 */
[----:B----4-:R0:W-:Y:S04]  /*6df0*/  STS.U16 [R3+0x12900], R23 ;  /* 0x0129001703007388 */ /* 0x0101e80000000400 */
[----:B-----5:R1:W-:Y:S04]  /*6e00*/  STS.U16 [R3+0x13100], R26 ;  /* 0x0131001a03007388 */ /* 0x0203e80000000400 */
[----:B0-----:R-:W4:Y:S04]  /*6e10*/  LDL.LU R23, [R1+0xcc] ;  /* 0x0000cc0001177983 */ /* 0x001f280000300800 */
[----:B-1----:R-:W5:Y:S04]  /*6e20*/  LDL.LU R26, [R1+0xc8] ;  /* 0x0000c800011a7983 */ /* 0x002f680000300800 */
[----:B------:R0:W-:Y:S04]  /*6e30*/  STS.U16 [R3+0x13900], R27 ;  /* 0x0139001b03007388 */ /* 0x0001e80000000400 */
[----:B---3--:R1:W-:Y:S04]  /*6e40*/  STS.U16 [R3+0x14100], R4 ;  /* 0x0141000403007388 */ /* 0x0083e80000000400 */
[----:B0-----:R-:W3:Y:S04]  /*6e50*/  LDL.LU R27, [R1+0xc4] ;  /* 0x0000c400011b7983 */ /* 0x001ee80000300800 */
[----:B------:R0:W-:Y:S04]  /*6e60*/  STS.U16 [R3+0x14900], R5 ;  /* 0x0149000503007388 */ /* 0x0001e80000000400 */
[----:B-1----:R-:W3:Y:S04]  /*6e70*/  LDL.LU R4, [R1+0xc0] ;  /* 0x0000c00001047983 */ /* 0x002ee80000300800 */
[----:B0-----:R-:W3:Y:S04]  /*6e80*/  LDL.LU R5, [R1+0xbc] ;  /* 0x0000bc0001057983 */ /* 0x001ee80000300800 */
[----:B------:R0:W-:Y:S04]  /*6e90*/  STS.U16 [R3+0x15100], R28 ;  /* 0x0151001c03007388 */ /* 0x0001e80000000400 */
[----:B------:R-:W-:Y:S04]  /*6ea0*/  STS.U16 [R3+0x15900], R12 ;  /* 0x0159000c03007388 */ /* 0x000fe80000000400 */
        /* <DEDUP_REMOVED lines=10> */
[----:B------:R1:W-:Y:S04]  /*6f50*/  STS.U16 [R3+0x1b100], R6 ;  /* 0x01b1000603007388 */ /* 0x0003e80000000400 */
[----:B------:R-:W-:Y:S04]  /*6f60*/  STS.U16 [R3+0x1b900], R16 ;  /* 0x01b9001003007388 */ /* 0x000fe80000000400 */
[----:B0-----:R-:W3:Y:S04]  /*6f70*/  LDL.LU R28, [R1+0x3ce0] ;  /* 0x003ce000011c7983 */ /* 0x001ee80000300800 */
[----:B------:R-:W-:Y:S04]  /*6f80*/  STS.U16 [R3+0x1c100], R17 ;  /* 0x01c1001103007388 */ /* 0x000fe80000000400 */
[----:B-1----:R-:W3:Y:S04]  /*6f90*/  LDL.LU R6, [R1+0xb8] ;  /* 0x0000b80001067983 */ /* 0x002ee80000300800 */
[----:B--2---:R0:W-:Y:S04]  /*6fa0*/  STS.U16 [R3+0x1c900], R25 ;  /* 0x01c9001903007388 */ /* 0x0041e80000000400 */
[----:B0-----:R-:W2:Y:S04]  /*6fb0*/  LDL.LU R25, [R1+0xb4] ;  /* 0x0000b40001197983 */ /* 0x001ea80000300800 */
[----:B------:R-:W2:Y:S04]  /*6fc0*/  LDL.LU R12, [R1+0xac] ;  /* 0x0000ac00010c7983 */ /* 0x000ea80000300800 */
[----:B------:R-:W-:Y:S04]  /*6fd0*/  STS.U16 [R3+0x1d100], R0 ;  /* 0x01d1000003007388 */ /* 0x000fe80000000400 */
[----:B------:R-:W-:Y:S04]  /*6fe0*/  STS.U16 [R3+0x1d900], R20 ;  /* 0x01d9001403007388 */ /* 0x000fe80000000400 */
[----:B--2---:R0:W-:Y:S04]  /*6ff0*/  STL [R1+0x3cdc], R12 ;  /* 0x003cdc0c01007387 */ /* 0x0041e80000100800 */
[----:B0-----:R-:W2:Y:S04]  /*7000*/  LDL.LU R12, [R1+0xb0] ;  /* 0x0000b000010c7983 */ /* 0x001ea80000300800 */
[----:B---3--:R-:W-:Y:S04]  /*7010*/  STS.U16 [R3+0x1e100], R28 ;  /* 0x01e1001c03007388 */ /* 0x008fe80000000400 */
[----:B------:R-:W-:Y:S04]  /*7020*/  STS.U16 [R3+0x1e900], R9 ;  /* 0x01e9000903007388 */ /* 0x000fe80000000400 */
        /* <DEDUP_REMOVED lines=19> */
[----:B------:R0:W-:Y:S04]  /*7160*/  STS.U16 [R3+0x4100], R21 ;  /* 0x0041001503007388 */ /* 0x0001e80000000400 */
[----:B------:R-:W3:Y:S04]  /*7170*/  LDL.LU R20, [R1+0x288] ;  /* 0x0002880001147983 */ /* 0x000ee80000300800 */
[----:B------:R1:W-:Y:S04]  /*7180*/  STS.U16 [R3+0x4900], R22 ;  /* 0x0049001603007388 */ /* 0x0003e80000000400 */
[----:B0-----:R-:W3:Y:S04]  /*7190*/  LDL.LU R21, [R1+0x22c] ;  /* 0x00022c0001157983 */ /* 0x001ee80000300800 */
[----:B----4-:R0:W-:Y:S04]  /*71a0*/  STS.U16 [R3+0x5100], R23 ;  /* 0x0051001703007388 */ /* 0x0101e80000000400 */
[----:B-1----:R-:W4:Y:S04]  /*71b0*/  LDL.LU R22, [R1+0x1dc] ;  /* 0x0001dc0001167983 */ /* 0x002f280000300800 */
[----:B-----5:R1:W-:Y:S04]  /*71c0*/  STS.U16 [R3+0x5900], R26 ;  /* 0x0059001a03007388 */ /* 0x0203e80000000400 */
[----:B0-----:R-:W5:Y:S04]  /*71d0*/  LDL.LU R23, [R1+0x188] ;  /* 0x0001880001177983 */ /* 0x001f680000300800 */
[----:B------:R0:W-:Y:S04]  /*71e0*/  STS.U16 [R3+0x6100], R27 ;  /* 0x0061001b03007388 */ /* 0x0001e80000000400 */
[----:B-1----:R-:W3:Y:S04]  /*71f0*/  LDL R26, [R1+0x284] ;  /* 0x00028400011a7983 */ /* 0x002ee80000100800 */
[----:B------:R1:W-:Y:S04]  /*7200*/  STS.U16 [R3+0x6900], R4 ;  /* 0x0069000403007388 */ /* 0x0003e80000000400 */
[----:B0-----:R-:W3:Y:S04]  /*7210*/  LDL.LU R27, [R1+0x264] ;  /* 0x00026400011b7983 */ /* 0x001ee80000300800 */
[----:B------:R0:W-:Y:S04]  /*7220*/  STS.U16 [R3+0x7100], R5 ;  /* 0x0071000503007388 */ /* 0x0001e80000000400 */
[----:B-1----:R-:W3:Y:S04]  /*7230*/  LDL.LU R4, [R1+0x23c] ;  /* 0x00023c0001047983 */ /* 0x002ee80000300800 */
[----:B------:R1:W-:Y:S04]  /*7240*/  STS.U16 [R3+0x7900], R6 ;  /* 0x0079000603007388 */ /* 0x0003e80000000400 */
[----:B0-----:R-:W3:Y:S04]  /*7250*/  LDL.LU R5, [R1+0x210] ;  /* 0x0002100001057983 */ /* 0x001ee80000300800 */
[----:B------:R0:W-:Y:S04]  /*7260*/  STS.U16 [R3+0x8100], R25 ;  /* 0x0081001903007388 */ /* 0x0001e80000000400 */
[----:B-1----:R-:W3:Y:S04]  /*7270*/  LDL.LU R6, [R1+0x1ec] ;  /* 0x0001ec0001067983 */ /* 0x002ee80000300800 */
[----:B0-----:R-:W3:Y:S04]  /*7280*/  LDL.LU R25, [R1+0x1b8] ;  /* 0x0001b80001197983 */ /* 0x001ee80000300800 */
[----:B--2---:R0:W-:Y:S04]  /*7290*/  STS.U16 [R3+0x8900], R12 ;  /* 0x0089000c03007388 */ /* 0x0041e80000000400 */
[----:B0-----:R-:W2:Y:S04]  /*72a0*/  LDL.LU R12, [R1+0x3cdc] ;  /* 0x003cdc00010c7983 */ /* 0x001ea80000300800 */
[----:B--2---:R0:W-:Y:S04]  /*72b0*/  STS.U16 [R3+0x9100], R12 ;  /* 0x0091000c03007388 */ /* 0x0041e80000000400 */
[----:B---3--:R-:W-:Y:S04]  /*72c0*/  STS.U16 [R3+0x9900], R7 ;  /* 0x0099000703007388 */ /* 0x008fe80000000400 */
        /* <DEDUP_REMOVED lines=12> */
[----:B0-----:R-:W2:Y:S04]  /*7390*/  LDL.LU R12, [R1+0x3cd8] ;  /* 0x003cd800010c7983 */ /* 0x001ea80000300800 */
[----:B------:R0:W-:Y:S04]  /*73a0*/  STS.U16 [R3+0x100], R2 ;  /* 0x0001000203007388 */ /* 0x0001e80000000400 */
[----:B0-----:R-:W3:Y:S04]  /*73b0*/  LDL.LU R2, [R1+0x6c] ;  /* 0x00006c0001027983 */ /* 0x001ee80000300800 */
[----:B---3--:R0:W-:Y:S04]  /*73c0*/  STL [R1+0x3ccc], R2 ;  /* 0x003ccc0201007387 */ /* 0x0081e80000100800 */
[----:B0-----:R-:W3:Y:S04]  /*73d0*/  LDL.LU R2, [R1+0x74] ;  /* 0x0000740001027983 */ /* 0x001ee80000300800 */
[----:B---3--:R0:W-:Y:S04]  /*73e0*/  STL [R1+0x3cd0], R2 ;  /* 0x003cd00201007387 */ /* 0x0081e80000100800 */
[----:B0-----:R-:W3:Y:S01]  /*73f0*/  LDL.LU R2, [R1+0x168] ;  /* 0x0001680001027983 */ /* 0x001ee20000300800 */
[----:B--2---:R-:W-:-:S05]  /*7400*/  LOP3.LUT R7, R12, 0x20, RZ, 0x3c, !PT ;  /* 0x000000200c077812 */ /* 0x004fca00078e3cff */
[----:B------:R-:W-:Y:S04]  /*7410*/  STS.U16 [R7+0xa00], R16 ;  /* 0x000a001007007388 */ /* 0x000fe80000000400 */
[----:B------:R-:W-:Y:S04]  /*7420*/  STS.U16 [R7+0x1200], R17 ;  /* 0x0012001107007388 */ /* 0x000fe80000000400 */
[----:B------:R-:W-:Y:S04]  /*7430*/  STS.U16 [R7+0x1a00], R0 ;  /* 0x001a000007007388 */ /* 0x000fe80000000400 */
[----:B------:R-:W-:Y:S04]  /*7440*/  STS.U16 [R7+0x2200], R20 ;  /* 0x0022001407007388 */ /* 0x000fe80000000400 */
[----:B------:R-:W-:Y:S04]  /*7450*/  STS.U16 [R7+0x2a00], R21 ;  /* 0x002a001507007388 */ /* 0x000fe80000000400 */
[----:B---3--:R0:W-:Y:S04]  /*7460*/  STL [R1+0x3cd4], R2 ;  /* 0x003cd40201007387 */ /* 0x0081e80000100800 */
[----:B0-----:R-:W2:Y:S04]  /*7470*/  LDL.LU R2, [R1+0x194] ;  /* 0x0001940001027983 */ /* 0x001ea80000300800 */
[----:B------:R-:W3:Y:S04]  /*7480*/  LDL.LU R3, [R1+0x68] ;  /* 0x0000680001037983 */ /* 0x000ee80000300800 */
[----:B------:R-:W3:Y:S04]  /*7490*/  LDL.LU R20, [R1+0x64] ;  /* 0x0000640001147983 */ /* 0x000ee80000300800 */
[----:B----4-:R0:W-:Y:S04]  /*74a0*/  STS.U16 [R7+0x3200], R22 ;  /* 0x0032001607007388 */ /* 0x0101e80000000400 */
[----:B------:R-:W4:Y:S04]  /*74b0*/  LDL.LU R21, [R1+0x60] ;  /* 0x0000600001157983 */ /* 0x000f280000300800 */
[----:B-----5:R1:W-:Y:S04]  /*74c0*/  STS.U16 [R7+0x3a00], R23 ;  /* 0x003a001707007388 */ /* 0x0203e80000000400 */
[----:B0-----:R-:W5:Y:S04]  /*74d0*/  LDL.LU R22, [R1+0x5c] ;  /* 0x00005c0001167983 */ /* 0x001f680000300800 */
[----:B------:R0:W-:Y:S04]  /*74e0*/  STS.U16 [R7+0x4200], R26 ;  /* 0x0042001a07007388 */ /* 0x0001e80000000400 */
[----:B-1----:R-:W3:Y:S04]  /*74f0*/  LDL.LU R23, [R1+0x58] ;  /* 0x0000580001177983 */ /* 0x002ee80000300800 */
        /* <DEDUP_REMOVED lines=10> */
[----:B-1----:R-:W3:Y:S04]  /*75a0*/  LDL.LU R25, [R1+0x40] ;  /* 0x0000400001197983 */ /* 0x002ee80000300800 */
        /* <DEDUP_REMOVED lines=15> */
[----:B------:R-:W3:Y:S04]  /*76a0*/  LDL.LU R17, [R1] ;  /* 0x0000000001117983 */ /* 0x000ee80000300800 */
[----:B--2---:R0:W-:Y:S04]  /*76b0*/  STS.U16 [R7+0x7200], R2 ;  /* 0x0072000207007388 */ /* 0x0041e80000000400 */
[----:B0-----:R-:W2:Y:S04]  /*76c0*/  LDL.LU R2, [R1+0x3cd4] ;  /* 0x003cd40001027983 */ /* 0x001ea80000300800 */
[----:B--2---:R0:W-:Y:S04]  /*76d0*/  STS.U16 [R7+0x7a00], R2 ;  /* 0x007a000207007388 */ /* 0x0041e80000000400 */
[----:B0-----:R-:W2:Y:S04]  /*76e0*/  LDL.LU R2, [R1+0x3cd0] ;  /* 0x003cd00001027983 */ /* 0x001ea80000300800 */
[----:B--2---:R0:W-:Y:S04]  /*76f0*/  STS.U16 [R7+0x200], R2 ;  /* 0x0002000207007388 */ /* 0x0041e80000000400 */
[----:B0-----:R-:W2:Y:S04]  /*7700*/  LDL.LU R2, [R1+0x3ccc] ;  /* 0x003ccc0001027983 */ /* 0x001ea80000300800 */
[----:B--2---:R0:W-:Y:S04]  /*7710*/  STS.U16 [R7+0x10200], R2 ;  /* 0x0102000207007388 */ /* 0x0041e80000000400 */
[----:B---3--:R1:W-:Y:S04]  /*7720*/  STS.U16 [R7+0x10a00], R3 ;  /* 0x010a000307007388 */ /* 0x0083e80000000400 */
[----:B------:R2:W-:Y:S04]  /*7730*/  STS.U16 [R7+0x11200], R20 ;  /* 0x0112001407007388 */ /* 0x0005e80000000400 */
[----:B0-----:R-:W3:Y:S04]  /*7740*/  LDL.LU R2, [R1+0x3cc8] ;  /* 0x003cc80001027983 */ /* 0x001ee80000300800 */
[----:B-1----:R-:W3:Y:S04]  /*7750*/  LDL.LU R3, [R1+0x3cc4] ;  /* 0x003cc40001037983 */ /* 0x002ee80000300800 */
[----:B--2---:R-:W2:Y:S04]  /*7760*/  LDL.LU R20, [R1+0x3cc0] ;  /* 0x003cc00001147983 */ /* 0x004ea80000300800 */
[----:B----4-:R0:W-:Y:S04]  /*7770*/  STS.U16 [R7+0x11a00], R21 ;  /* 0x011a001507007388 */ /* 0x0101e80000000400 */
[----:B-----5:R1:W-:Y:S04]  /*7780*/  STS.U16 [R7+0x12200], R22 ;  /* 0x0122001607007388 */ /* 0x0203e80000000400 */
[----:B------:R4:W-:Y:S04]  /*7790*/  STS.U16 [R7+0x12a00], R23 ;  /* 0x012a001707007388 */ /* 0x0009e80000000400 */
[----:B0-----:R-:W5:Y:S04]  /*77a0*/  LDL.LU R21, [R1+0x3cbc] ;  /* 0x003cbc0001157983 */ /* 0x001f680000300800 */
[----:B-1----:R-:W2:Y:S04]  /*77b0*/  LDL.LU R22, [R1+0x3cb8] ;  /* 0x003cb80001167983 */ /* 0x002ea80000300800 */
[----:B----4-:R-:W4:Y:S04]  /*77c0*/  LDL.LU R23, [R1+0x3cb4] ;  /* 0x003cb40001177983 */ /* 0x010f280000300800 */
[----:B------:R0:W-:Y:S04]  /*77d0*/  STS.U16 [R7+0x13200], R26 ;  /* 0x0132001a07007388 */ /* 0x0001e80000000400 */
[----:B------:R1:W-:Y:S04]  /*77e0*/  STS.U16 [R7+0x13a00], R27 ;  /* 0x013a001b07007388 */ /* 0x0003e80000000400 */
[----:B------:R1:W-:Y:S04]  /*77f0*/  STS.U16 [R7+0x14200], R4 ;  /* 0x0142000407007388 */ /* 0x0003e80000000400 */
[----:B0-----:R-:W2:Y:S04]  /*7800*/  LDL.LU R26, [R1+0x3cb0] ;  /* 0x003cb000011a7983 */ /* 0x001ea80000300800 */
[----:B-1----:R-:W2:Y:S04]  /*7810*/  LDL.LU R27, [R1+0x3cac] ;  /* 0x003cac00011b7983 */ /* 0x002ea80000300800 */
[----:B------:R-:W2:Y:S04]  /*7820*/  LDL.LU R4, [R1+0x3ca8] ;  /* 0x003ca80001047983 */ /* 0x000ea80000300800 */
[----:B------:R0:W-:Y:S04]  /*7830*/  STS.U16 [R7+0x14a00], R5 ;  /* 0x014a000507007388 */ /* 0x0001e80000000400 */
[----:B------:R1:W-:Y:S04]  /*7840*/  STS.U16 [R7+0x15200], R6 ;  /* 0x0152000607007388 */ /* 0x0003e80000000400 */
[----:B------:R1:W-:Y:S04]  /*7850*/  STS.U16 [R7+0x15a00], R25 ;  /* 0x015a001907007388 */ /* 0x0003e80000000400 */
[----:B0-----:R-:W2:Y:S04]  /*7860*/  LDL.LU R5, [R1+0x3ca4] ;  /* 0x003ca40001057983 */ /* 0x001ea80000300800 */
[----:B-1----:R-:W2:Y:S04]  /*7870*/  LDL.LU R6, [R1+0x3ca0] ;  /* 0x003ca00001067983 */ /* 0x002ea80000300800 */
[----:B------:R-:W2:Y:S04]  /*7880*/  LDL.LU R25, [R1+0x3c9c] ;  /* 0x003c9c0001197983 */ /* 0x000ea80000300800 */
        /* <DEDUP_REMOVED lines=11> */
[----:B------:R-:W-:Y:S01]  /*7940*/  STS.U16 [R7+0x1ba00], R13 ;  /* 0x01ba000d07007388 */ /* 0x000fe20000000400 */
[----:B0-----:R-:W-:-:S03]  /*7950*/  MOV R0, c[0x0][0x198] ;  /* 0x0000660000007a02 */ /* 0x001fc60000000f00 */
[----:B------:R0:W-:Y:S04]  /*7960*/  STS.U16 [R7+0x1c200], R18 ;  /* 0x01c2001207007388 */ /* 0x0001e80000000400 */
[----:B------:R-:W-:Y:S04]  /*7970*/  STS.U16 [R7+0x1ca00], R19 ;  /* 0x01ca001307007388 */ /* 0x000fe80000000400 */
[----:B------:R-:W-:Y:S04]  /*7980*/  STS.U16 [R7+0x1d200], R16 ;  /* 0x01d2001007007388 */ /* 0x000fe80000000400 */
[----:B------:R-:W-:Y:S01]  /*7990*/  STS.U16 [R7+0x1da00], R17 ;  /* 0x01da001107007388 */ /* 0x000fe20000000400 */
[----:B0-----:R-:W-:-:S02]  /*79a0*/  IMAD R18, R0, 0x206, RZ ;  /* 0x0000020600127824 */ /* 0x001fc400078e02ff */
[C---:B------:R-:W-:Y:S02]  /*79b0*/  IMAD R8, R0.reuse, 0xa6, RZ ;  /* 0x000000a600087824 */ /* 0x040fe400078e02ff */
[C---:B------:R-:W-:Y:S02]  /*79c0*/  IMAD R9, R0.reuse, 0xae, RZ ;  /* 0x000000ae00097824 */ /* 0x040fe400078e02ff */
[C---:B------:R-:W-:Y:S02]  /*79d0*/  IMAD R12, R0.reuse, 0xc6, RZ ;  /* 0x000000c6000c7824 */ /* 0x040fe400078e02ff */
[C---:B------:R-:W-:Y:S02]  /*79e0*/  IMAD R13, R0.reuse, 0xce, RZ ;  /* 0x000000ce000d7824 */ /* 0x040fe400078e02ff */
[C---:B------:R-:W-:Y:S02]  /*79f0*/  IMAD R14, R0.reuse, 0xd6, RZ ;  /* 0x000000d6000e7824 */ /* 0x040fe400078e02ff */
[C---:B------:R-:W-:Y:S01]  /*7a00*/  IMAD R15, R0.reuse, 0xde, RZ ;  /* 0x000000de000f7824 */ /* 0x040fe200078e02ff */
[----:B--2---:R-:W-:Y:S04]  /*7a10*/  STS.U16 [R7+0x1e200], R25 ;  /* 0x01e2001907007388 */ /* 0x004fe80000000400 */
[----:B------:R-:W-:Y:S04]  /*7a20*/  STS.U16 [R7+0x1ea00], R6 ;  /* 0x01ea000607007388 */ /* 0x000fe80000000400 */
[----:B------:R0:W-:Y:S04]  /*7a30*/  STS.U16 [R7+0x1f200], R5 ;  /* 0x01f2000507007388 */ /* 0x0001e80000000400 */
[----:B------:R1:W-:Y:S01]  /*7a40*/  STS.U16 [R7+0x1fa00], R4 ;  /* 0x01fa000407007388 */ /* 0x0003e20000000400 */
[----:B0-----:R-:W-:-:S02]  /*7a50*/  IMAD R5, R0, 0x8e, RZ ;  /* 0x0000008e00057824 */ /* 0x001fc400078e02ff */
[----:B-1----:R-:W-:-:S05]  /*7a60*/  IMAD R4, R0, 0x86, RZ ;  /* 0x0000008600047824 */ /* 0x002fca00078e02ff */
[----:B------:R3:W-:Y:S04]  /*7a70*/  STL.64 [R1+0x3c90], R4 ;  /* 0x003c900401007387 */ /* 0x0007e80000100a00 */
[----:B------:R0:W-:Y:S04]  /*7a80*/  STL [R1+0x3c98], R5 ;  /* 0x003c980501007387 */ /* 0x0001e80000100800 */
[----:B------:R-:W-:Y:S01]  /*7a90*/  STL.64 [R1+0x3c88], R8 ;  /* 0x003c880801007387 */ /* 0x000fe20000100a00 */
[----:B---3--:R-:W-:-:S03]  /*7aa0*/  IADD3 R4, P0, R18, R2, RZ ;  /* 0x0000000212047210 */ /* 0x008fc60007f1e0ff */
[----:B------:R-:W-:Y:S04]  /*7ab0*/  STL.64 [R1+0x3c80], R12 ;  /* 0x003c800c01007387 */ /* 0x000fe80000100a00 */
[----:B------:R-:W-:Y:S04]  /*7ac0*/  STL.64 [R1+0x3c78], R14 ;  /* 0x003c780e01007387 */ /* 0x000fe80000100a00 */
[----:B------:R-:W-:Y:S04]  /*7ad0*/  STL [R1+0x290], R4 ;  /* 0x0002900401007387 */ /* 0x000fe80000100800 */
[----:B0-----:R0:W2:Y:S04]  /*7ae0*/  LDL.LU R5, [R1+0x3c98] ;  /* 0x003c980001057983 */ /* 0x0010a80000300800 */
[----:B------:R-:W-:Y:S04]  /*7af0*/  STS.U16 [R7+0x8200], R27 ;  /* 0x0082001b07007388 */ /* 0x000fe80000000400 */
[----:B------:R-:W-:Y:S04]  /*7b00*/  STS.U16 [R7+0x8a00], R26 ;  /* 0x008a001a07007388 */ /* 0x000fe80000000400 */
[----:B----4-:R-:W-:Y:S04]  /*7b10*/  STS.U16 [R7+0x9200], R23 ;  /* 0x0092001707007388 */ /* 0x010fe80000000400 */
[----:B------:R-:W-:Y:S04]  /*7b20*/  STS.U16 [R7+0x9a00], R22 ;  /* 0x009a001607007388 */ /* 0x000fe80000000400 */
[----:B-----5:R-:W-:Y:S04]  /*7b30*/  STS.U16 [R7+0xa200], R21 ;  /* 0x00a2001507007388 */ /* 0x020fe80000000400 */
[----:B------:R1:W-:Y:S02]  /*7b40*/  STS.U16 [R7+0xaa00], R20 ;  /* 0x00aa001407007388 */ /* 0x0003e40000000400 */
[----:B-1----:R-:W-:-:S05]  /*7b50*/  IMAD R20, R0, 0x208, RZ ;  /* 0x0000020800147824 */ /* 0x002fca00078e02ff */
[----:B------:R-:W-:-:S05]  /*7b60*/  IADD3 R4, P6, R20, R2, RZ ;  /* 0x0000000214047210 */ /* 0x000fca0007fde0ff */
[----:B------:R2:W-:Y:S04]  /*7b70*/  STL [R1+0x288], R4 ;  /* 0x0002880401007387 */ /* 0x0005e80000100800 */
[----:B--2---:R-:W2:Y:S01]  /*7b80*/  LDL.LU.64 R4, [R1+0x3c90] ;  /* 0x003c900001047983 */ /* 0x004ea20000300a00 */
[C---:B------:R-:W-:Y:S02]  /*7b90*/  IMAD R22, R0.reuse, 0x20a, RZ ;  /* 0x0000020a00167824 */ /* 0x040fe400078e02ff */
[----:B------:R-:W-:-:S03]  /*7ba0*/  IMAD R21, R0, 0xfe, RZ ;  /* 0x000000fe00157824 */ /* 0x000fc600078e02ff */
[-C--:B------:R-:W-:Y:S01]  /*7bb0*/  IADD3 R8, P5, R22, R2.reuse, RZ ;  /* 0x0000000216087210 */ /* 0x080fe20007fbe0ff */
[C---:B------:R-:W-:Y:S01]  /*7bc0*/  IMAD R24, R0.reuse, 0x20c, RZ ;  /* 0x0000020c00187824 */ /* 0x040fe200078e02ff */
[----:B------:R1:W-:Y:S01]  /*7bd0*/  STL [R1+0x3c70], R21 ;  /* 0x003c701501007387 */ /* 0x0003e20000100800 */
[C---:B------:R-:W-:Y:S01]  /*7be0*/  IMAD.SHL.U32 R27, R0.reuse, 0x4, RZ ;  /* 0x00000004001b7824 */ /* 0x040fe200078e00ff */
[CC--:B------:R-:W-:Y:S01]  /*7bf0*/  LEA R20, P2, R0.reuse, R2.reuse, 0x3 ;  /* 0x0000000200147211 */ /* 0x0c0fe200078418ff */
[C---:B------:R-:W-:Y:S01]  /*7c00*/  IMAD R29, R0.reuse, 0x43, RZ ;  /* 0x00000043001d7824 */ /* 0x040fe200078e02ff */
[----:B------:R2:W-:Y:S01]  /*7c10*/  STL [R1+0x280], R8 ;  /* 0x0002800801007387 */ /* 0x0005e20000100800 */
[----:B------:R-:W-:Y:S01]  /*7c20*/  IMAD R25, R0, 0x10c, RZ ;  /* 0x0000010c00197824 */ /* 0x000fe200078e02ff */
[----:B------:R-:W-:Y:S02]  /*7c30*/  IADD3 R14, P4, R24, R2, RZ ;  /* 0x00000002180e7210 */ /* 0x000fe40007f9e0ff */
[----:B-1----:R-:W-:-:S02]  /*7c40*/  LEA.HI.X.SX32 R21, R27, R3, 0x1, P2 ;  /* 0x000000031b157211 */ /* 0x002fc400010f0eff */
[----:B------:R-:W-:Y:S04]  /*7c50*/  STL [R1+0x3c74], R25 ;  /* 0x003c741901007387 */ /* 0x000fe80000100800 */
[----:B------:R-:W-:Y:S01]  /*7c60*/  STL [R1+0x278], R14 ;  /* 0x0002780e01007387 */ /* 0x000fe20000100800 */
[----:B--2---:R-:W-:-:S03]  /*7c70*/  IADD3 R8, P1, R4, R2, RZ ;  /* 0x0000000204087210 */ /* 0x004fc60007f3e0ff */
[----:B------:R-:W-:Y:S01]  /*7c80*/  STL.64 [R1+0x3c68], R4 ;  /* 0x003c680401007387 */ /* 0x000fe20000100a00 */
[----:B------:R-:W-:-:S03]  /*7c90*/  LEA.HI.X.SX32 R9, R29, R3, 0x1, P1 ;  /* 0x000000031d097211 */ /* 0x000fc600008f0eff */
[----:B------:R-:W-:Y:S04]  /*7ca0*/  STL.64 [R1+0x498], R20 ;  /* 0x0004981401007387 */ /* 0x000fe80000100a00 */
[----:B------:R1:W-:Y:S04]  /*7cb0*/  STL.64 [R1+0x490], R8 ;  /* 0x0004900801007387 */ /* 0x0003e80000100a00 */
[----:B-1----:R-:W2:Y:S01]  /*7cc0*/  LDL.LU.64 R8, [R1+0x3c88] ;  /* 0x003c880001087983 */ /* 0x002ea20000300a00 */
[C---:B------:R-:W-:Y:S01]  /*7cd0*/  IMAD R6, R0.reuse, 0x96, RZ ;  /* 0x0000009600067824 */ /* 0x040fe200078e02ff */
[----:B------:R-:W-:Y:S01]  /*7ce0*/  IADD3 R14, P3, R5, R2, RZ ;  /* 0x00000002050e7210 */ /* 0x000fe20007f7e0ff */
[----:B------:R-:W-:-:S02]  /*7cf0*/  IMAD R22, R0, 0x47, RZ ;  /* 0x0000004700167824 */ /* 0x000fc400078e02ff */
[----:B------:R-:W-:Y:S01]  /*7d00*/  IMAD R7, R0, 0x9e, RZ ;  /* 0x0000009e00077824 */ /* 0x000fe200078e02ff */
[-C--:B------:R-:W-:Y:S01]  /*7d10*/  IADD3 R20, P2, R6, R2.reuse, RZ ;  /* 0x0000000206147210 */ /* 0x080fe20007f5e0ff */
[----:B------:R-:W-:Y:S01]  /*7d20*/  IMAD R18, R0, 0x4b, RZ ;  /* 0x0000004b00127824 */ /* 0x000fe200078e02ff */
[-C--:B------:R-:W-:Y:S02]  /*7d30*/  LEA.HI.X.SX32 R15, R22, R3.reuse, 0x1, P3 ;  /* 0x00000003160f7211 */ /* 0x080fe400018f0eff */
[----:B------:R-:W-:Y:S02]  /*7d40*/  IADD3 R12, P1, R7, R2, RZ ;  /* 0x00000002070c7210 */ /* 0x000fe40007f3e0ff */
[----:B------:R-:W-:Y:S01]  /*7d50*/  LEA.HI.X.SX32 R21, R18, R3, 0x1, P2 ;  /* 0x0000000312157211 */ /* 0x000fe200010f0eff */
[----:B------:R2:W-:Y:S01]  /*7d60*/  STL.64 [R1+0x488], R14 ;  /* 0x0004880e01007387 */ /* 0x0005e20000100a00 */
[C---:B------:R-:W-:Y:S02]  /*7d70*/  IMAD R22, R0.reuse, 0x4f, RZ ;  /* 0x0000004f00167824 */ /* 0x040fe400078e02ff */
[C---:B------:R-:W-:Y:S01]  /*7d80*/  IMAD R18, R0.reuse, 0x53, RZ ;  /* 0x0000005300127824 */ /* 0x040fe200078e02ff */
[----:B------:R-:W-:Y:S04]  /*7d90*/  STL [R1+0x478], R12 ;  /* 0x0004780c01007387 */ /* 0x000fe80000100800 */
[----:B------:R1:W-:Y:S01]  /*7da0*/  STL.64 [R1+0x480], R20 ;  /* 0x0004801401007387 */ /* 0x0003e20000100a00 */
[----:B------:R-:W-:-:S02]  /*7db0*/  IMAD R10, R0, 0xb6, RZ ;  /* 0x000000b6000a7824 */ /* 0x000fc400078e02ff */
[----:B------:R-:W-:Y:S01]  /*7dc0*/  IMAD R11, R0, 0xbe, RZ ;  /* 0x000000be000b7824 */ /* 0x000fe200078e02ff */
[-C--:B--2---:R-:W-:Y:S01]  /*7dd0*/  IADD3 R14, P3, R8, R2.reuse, RZ ;  /* 0x00000002080e7210 */ /* 0x084fe20007f7e0ff */
[----:B------:R2:W-:Y:S01]  /*7de0*/  STL.64 [R1+0x3c60], R8 ;  /* 0x003c600801007387 */ /* 0x0005e20000100a00 */
[----:B-1----:R-:W-:Y:S02]  /*7df0*/  IADD3 R20, P2, R9, R2, RZ ;  /* 0x0000000209147210 */ /* 0x002fe40007f5e0ff */
[----:B------:R-:W-:Y:S01]  /*7e00*/  LEA.HI.X.SX32 R15, R18, R3, 0x1, P3 ;  /* 0x00000003120f7211 */ /* 0x000fe200018f0eff */
[----:B------:R-:W-:Y:S01]  /*7e10*/  IMAD R18, R0, 0x5b, RZ ;  /* 0x0000005b00127824 */ /* 0x000fe200078e02ff */
[----:B--2---:R-:W-:Y:S02]  /*7e20*/  MOV R9, R13 ;  /* 0x0000000d00097202 */ /* 0x004fe40000000f00 */
[----:B------:R-:W-:Y:S01]  /*7e30*/  LEA.HI.X.SX32 R9, R22, R3, 0x1, P1 ;  /* 0x0000000316097211 */ /* 0x000fe200008f0eff */
[----:B------:R-:W-:Y:S01]  /*7e40*/  IMAD R22, R0, 0x57, RZ ;  /* 0x0000005700167824 */ /* 0x000fe200078e02ff */
[----:B------:R-:W-:-:S02]  /*7e50*/  MOV R8, R12 ;  /* 0x0000000c00087202 */ /* 0x000fc40000000f00 */
[----:B------:R-:W2:Y:S01]  /*7e60*/  LDL.LU.64 R12, [R1+0x3c80] ;  /* 0x003c8000010c7983 */ /* 0x000ea20000300a00 */
[----:B------:R-:W-:Y:S02]  /*7e70*/  IADD3 R8, P1, R10, R2, RZ ;  /* 0x000000020a087210 */ /* 0x000fe40007f3e0ff */
[----:B------:R-:W-:Y:S01]  /*7e80*/  LEA.HI.X.SX32 R21, R22, R3, 0x1, P2 ;  /* 0x0000000316157211 */ /* 0x000fe200010f0eff */
[----:B------:R1:W-:Y:S01]  /*7e90*/  STL [R1+0x47c], R9 ;  /* 0x00047c0901007387 */ /* 0x0003e20000100800 */
[----:B------:R-:W-:-:S03]  /*7ea0*/  IMAD R22, R0, 0x5f, RZ ;  /* 0x0000005f00167824 */ /* 0x000fc600078e02ff */
[----:B------:R3:W-:Y:S01]  /*7eb0*/  STL.64 [R1+0x470], R14 ;  /* 0x0004700e01007387 */ /* 0x0007e20000100a00 */
[-C--:B-1----:R-:W-:Y:S02]  /*7ec0*/  LEA.HI.X.SX32 R9, R18, R3.reuse, 0x1, P1 ;  /* 0x0000000312097211 */ /* 0x082fe400008f0eff */
[----:B---3--:R-:W-:Y:S01]  /*7ed0*/  IADD3 R14, P3, R11, R2, RZ ;  /* 0x000000020b0e7210 */ /* 0x008fe20007f7e0ff */
[----:B------:R-:W-:Y:S03]  /*7ee0*/  STL.64 [R1+0x468], R20 ;  /* 0x0004681401007387 */ /* 0x000fe60000100a00 */
[----:B------:R-:W-:Y:S01]  /*7ef0*/  LEA.HI.X.SX32 R15, R22, R3, 0x1, P3 ;  /* 0x00000003160f7211 */ /* 0x000fe200018f0eff */
[----:B------:R-:W-:Y:S04]  /*7f00*/  STL.64 [R1+0x460], R8 ;  /* 0x0004600801007387 */ /* 0x000fe80000100a00 */
[----:B------:R1:W-:Y:S04]  /*7f10*/  STL.64 [R1+0x458], R14 ;  /* 0x0004580e01007387 */ /* 0x0003e80000100a00 */
[----:B-1----:R-:W3:Y:S01]  /*7f20*/  LDL.LU.64 R14, [R1+0x3c78] ;  /* 0x003c7800010e7983 */ /* 0x002ee20000300a00 */
[----:B------:R-:W-:-:S02]  /*7f30*/  IMAD R18, R0, 0x63, RZ ;  /* 0x0000006300127824 */ /* 0x000fc400078e02ff */
[----:B------:R-:W-:Y:S01]  /*7f40*/  IMAD R22, R0, 0x67, RZ ;  /* 0x0000006700167824 */ /* 0x000fe200078e02ff */
[-C--:B--2---:R-:W-:Y:S02]  /*7f50*/  IADD3 R20, P2, R12, R2.reuse, RZ ;  /* 0x000000020c147210 */ /* 0x084fe40007f5e0ff */
[-C--:B------:R-:W-:Y:S02]  /*7f60*/  IADD3 R8, P1, R13, R2.reuse, RZ ;  /* 0x000000020d087210 */ /* 0x080fe40007f3e0ff */
[-C--:B------:R-:W-:Y:S01]  /*7f70*/  LEA.HI.X.SX32 R21, R18, R3.reuse, 0x1, P2 ;  /* 0x0000000312157211 */ /* 0x080fe200010f0eff */
[----:B------:R-:W-:Y:S01]  /*7f80*/  IMAD R18, R0, 0x6b, RZ ;  /* 0x0000006b00127824 */ /* 0x000fe200078e02ff */
[----:B------:R-:W-:Y:S01]  /*7f90*/  LEA.HI.X.SX32 R9, R22, R3, 0x1, P1 ;  /* 0x0000000316097211 */ /* 0x000fe200008f0eff */
[----:B------:R-:W-:Y:S02]  /*7fa0*/  IMAD R22, R0, 0x6f, RZ ;  /* 0x0000006f00167824 */ /* 0x000fe400078e02ff */
[----:B------:R1:W-:Y:S01]  /*7fb0*/  STL.64 [R1+0x450], R20 ;  /* 0x0004501401007387 */ /* 0x0003e20000100a00 */
[----:B---3--:R-:W-:-:S02]  /*7fc0*/  IADD3 R24, P3, R14, R2, RZ ;  /* 0x000000020e187210 */ /* 0x008fc40007f7e0ff */
[----:B-1----:R-:W-:-:S03]  /*7fd0*/  IADD3 R20, P2, R15, R2, RZ ;  /* 0x000000020f147210 */ /* 0x002fc60007f5e0ff */
[----:B------:R-:W-:Y:S01]  /*7fe0*/  STL [R1+0x440], R24 ;  /* 0x0004401801007387 */ /* 0x000fe20000100800 */
[----:B------:R-:W-:-:S03]  /*7ff0*/  LEA.HI.X.SX32 R21, R22, R3, 0x1, P2 ;  /* 0x0000000316157211 */ /* 0x000fc600010f0eff */
[----:B------:R1:W-:Y:S02]  /*8000*/  STL.64 [R1+0x3c58], R14 ;  /* 0x003c580e01007387 */ /* 0x0003e40000100a00 */
[----:B-1----:R-:W-:Y:S01]  /*8010*/  IMAD.MOV.U32 R15, RZ, RZ, R25 ;  /* 0x000000ffff0f7224 */ /* 0x002fe200078e0019 */
[----:B------:R-:W-:Y:S01]  /*8020*/  LEA.HI.X.SX32 R15, R18, R3, 0x1, P3 ;  /* 0x00000003120f7211 */ /* 0x000fe200018f0eff */
[----:B------:R-:W2:Y:S04]  /*8030*/  LDL.LU R25, [R1+0x3c74] ;  /* 0x003c740001197983 */ /* 0x000ea80000300800 */
[----:B------:R-:W-:Y:S04]  /*8040*/  STL.64 [R1+0x448], R8 ;  /* 0x0004480801007387 */ /* 0x000fe80000100a00 */
[----:B------:R-:W-:Y:S04]  /*8050*/  STL [R1+0x444], R15 ;  /* 0x0004440f01007387 */ /* 0x000fe80000100800 */
[----:B------:R1:W-:Y:S04]  /*8060*/  STL.64 [R1+0x438], R20 ;  /* 0x0004381401007387 */ /* 0x0003e80000100a00 */
[----:B-1----:R-:W3:Y:S01]  /*8070*/  LDL.LU R21, [R1+0x3c70] ;  /* 0x003c700001157983 */ /* 0x002ee20000300800 */
[----:B------:R-:W-:-:S02]  /*8080*/  IMAD R16, R0, 0xe6, RZ ;  /* 0x000000e600107824 */ /* 0x000fc400078e02ff */
[C---:B------:R-:W-:Y:S02]  /*8090*/  IMAD R18, R0.reuse, 0x73, RZ ;  /* 0x0000007300127824 */ /* 0x040fe400078e02ff */
[----:B------:R-:W-:Y:S01]  /*80a0*/  IMAD R19, R0, 0xf6, RZ ;  /* 0x000000f600137824 */ /* 0x000fe200078e02ff */
[----:B------:R-:W-:-:S04]  /*80b0*/  IADD3 R8, P1, R16, R2, RZ ;  /* 0x0000000210087210 */ /* 0x000fc80007f3e0ff */
[----:B------:R-:W-:Y:S02]  /*80c0*/  LEA.HI.X.SX32 R9, R18, R3, 0x1, P1 ;  /* 0x0000000312097211 */ /* 0x000fe400008f0eff */
[----:B------:R-:W-:-:S03]  /*80d0*/  IADD3 R4, P2, R19, R2, RZ ;  /* 0x0000000213047210 */ /* 0x000fc60007f5e0ff */
[----:B------:R3:W-:Y:S01]  /*80e0*/  STL.64 [R1+0x430], R8 ;  /* 0x0004300801007387 */ /* 0x0007e20000100a00 */
[----:B------:R-:W-:-:S03]  /*80f0*/  MOV R20, R4 ;  /* 0x0000000400147202 */ /* 0x000fc60000000f00 */
[----:B------:R-:W-:Y:S01]  /*8100*/  STL [R1+0x420], R4 ;  /* 0x0004200401007387 */ /* 0x000fe20000100800 */
[----:B---3--:R-:W-:-:S03]  /*8110*/  IADD3 R8, P1, R21, R2, RZ ;  /* 0x0000000215087210 */ /* 0x008fc60007f3e0ff */
[----:B------:R1:W-:Y:S02]  /*8120*/  STL [R1+0x3c50], R21 ;  /* 0x003c501501007387 */ /* 0x0003e40000100800 */
[----:B-1----:R-:W-:Y:S02]  /*8130*/  MOV R21, R5 ;  /* 0x0000000500157202 */ /* 0x002fe40000000f00 */
[----:B------:R-:W3:Y:S01]  /*8140*/  LDL.LU.64 R4, [R1+0x3c68] ;  /* 0x003c680001047983 */ /* 0x000ee20000300a00 */
[C---:B------:R-:W-:Y:S01]  /*8150*/  IMAD R17, R0.reuse, 0xee, RZ ;  /* 0x000000ee00117824 */ /* 0x040fe200078e02ff */
[----:B------:R-:W-:Y:S01]  /*8160*/  MOV R14, R24 ;  /* 0x00000018000e7202 */ /* 0x000fe20000000f00 */
[----:B------:R-:W-:-:S03]  /*8170*/  IMAD R22, R0, 0x77, RZ ;  /* 0x0000007700167824 */ /* 0x000fc600078e02ff */
[-C--:B------:R-:W-:Y:S01]  /*8180*/  IADD3 R14, P3, R17, R2.reuse, RZ ;  /* 0x00000002110e7210 */ /* 0x080fe20007f7e0ff */
[C---:B------:R-:W-:Y:S02]  /*8190*/  IMAD R18, R0.reuse, 0x7b, RZ ;  /* 0x0000007b00127824 */ /* 0x040fe400078e02ff */
[----:B------:R-:W-:Y:S01]  /*81a0*/  IMAD R23, R0, 0x106, RZ ;  /* 0x0000010600177824 */ /* 0x000fe200078e02ff */
[-C--:B------:R-:W-:Y:S01]  /*81b0*/  LEA.HI.X.SX32 R15, R22, R3.reuse, 0x1, P3 ;  /* 0x00000003160f7211 */ /* 0x080fe200018f0eff */
[----:B------:R-:W-:Y:S01]  /*81c0*/  IMAD R22, R0, 0x7f, RZ ;  /* 0x0000007f00167824 */ /* 0x000fe200078e02ff */
[----:B------:R-:W-:Y:S01]  /*81d0*/  LEA.HI.X.SX32 R21, R18, R3, 0x1, P2 ;  /* 0x0000000312157211 */ /* 0x000fe200010f0eff */
[----:B------:R-:W-:Y:S02]  /*81e0*/  IMAD R18, R0, 0x83, RZ ;  /* 0x0000008300127824 */ /* 0x000fe400078e02ff */
[----:B------:R1:W-:Y:S01]  /*81f0*/  STL.64 [R1+0x428], R14 ;  /* 0x0004280e01007387 */ /* 0x0003e20000100a00 */
[----:B--2---:R-:W-:-:S02]  /*8200*/  IADD3 R20, P2, R25, R2, RZ ;  /* 0x0000000219147210 */ /* 0x004fc40007f5e0ff */
[----:B------:R-:W-:Y:S01]  /*8210*/  LEA.HI.X.SX32 R9, R22, R3, 0x1, P1 ;  /* 0x0000000316097211 */ /* 0x000fe200008f0eff */
[----:B------:R-:W-:Y:S01]  /*8220*/  STL [R1+0x424], R21 ;  /* 0x0004241501007387 */ /* 0x000fe20000100800 */
[----:B------:R-:W-:Y:S01]  /*8230*/  IMAD R26, R0, 0x10e, RZ ;  /* 0x0000010e001a7824 */ /* 0x000fe200078e02ff */
[----:B-1----:R-:W-:-:S04]  /*8240*/  IADD3 R14, P3, R23, R2, RZ ;  /* 0x00000002170e7210 */ /* 0x002fc80007f7e0ff */
[----:B------:R-:W-:Y:S01]  /*8250*/  LEA.HI.X.SX32 R15, R18, R3, 0x1, P3 ;  /* 0x00000003120f7211 */ /* 0x000fe200018f0eff */
[C---:B------:R-:W-:Y:S01]  /*8260*/  IMAD R18, R0.reuse, 0x11c, RZ ;  /* 0x0000011c00127824 */ /* 0x040fe200078e02ff */
[----:B------:R1:W-:Y:S01]  /*8270*/  STL.64 [R1+0x418], R8 ;  /* 0x0004180801007387 */ /* 0x0003e20000100a00 */
[----:B------:R-:W-:-:S03]  /*8280*/  IMAD R28, R0, 0x116, RZ ;  /* 0x00000116001c7824 */ /* 0x000fc600078e02ff */
[----:B------:R2:W-:Y:S01]  /*8290*/  STL.64 [R1+0x410], R14 ;  /* 0x0004100e01007387 */ /* 0x0005e20000100a00 */
[----:B------:R-:W-:Y:S01]  /*82a0*/  IMAD R22, R0, 0x87, RZ ;  /* 0x0000008700167824 */ /* 0x000fe200078e02ff */
[-C--:B-1----:R-:W-:Y:S02]  /*82b0*/  IADD3 R8, P1, R26, R2.reuse, RZ ;  /* 0x000000021a087210 */ /* 0x082fe40007f3e0ff */
[----:B--2---:R-:W-:Y:S02]  /*82c0*/  IADD3 R14, P3, R28, R2, RZ ;  /* 0x000000021c0e7210 */ /* 0x004fe40007f7e0ff */
[-C--:B------:R-:W-:Y:S01]  /*82d0*/  LEA.HI.X.SX32 R9, R22, R3.reuse, 0x1, P1 ;  /* 0x0000000316097211 */ /* 0x080fe200008f0eff */
[C---:B------:R-:W-:Y:S02]  /*82e0*/  IMAD R22, R0.reuse, 0x126, RZ ;  /* 0x0000012600167824 */ /* 0x040fe400078e02ff */
[----:B------:R-:W-:Y:S01]  /*82f0*/  IMAD R24, R0, 0x11e, RZ ;  /* 0x0000011e00187824 */ /* 0x000fe200078e02ff */
[----:B---3--:R-:W-:-:S05]  /*8300*/  LEA.HI.X.SX32 R21, R4, R3, 0x1, P2 ;  /* 0x0000000304157211 */ /* 0x008fca00010f0eff */
[----:B------:R1:W-:Y:S02]  /*8310*/  STL.64 [R1+0x408], R20 ;  /* 0x0004081401007387 */ /* 0x0003e40000100a00 */
[----:B-1----:R-:W-:Y:S01]  /*8320*/  IADD3 R20, P2, R18, R2, RZ ;  /* 0x0000000212147210 */ /* 0x002fe20007f5e0ff */
[----:B------:R-:W-:-:S03]  /*8330*/  IMAD R18, R0, 0x8b, RZ ;  /* 0x0000008b00127824 */ /* 0x000fc600078e02ff */
[-C--:B------:R-:W-:Y:S02]  /*8340*/  LEA.HI.X.SX32 R21, R5, R3.reuse, 0x1, P2 ;  /* 0x0000000305157211 */ /* 0x080fe400010f0eff */
[----:B------:R-:W-:Y:S01]  /*8350*/  LEA.HI.X.SX32 R15, R18, R3, 0x1, P3 ;  /* 0x00000003120f7211 */ /* 0x000fe200018f0eff */
[----:B------:R-:W-:Y:S01]  /*8360*/  IMAD R18, R0, 0x12c, RZ ;  /* 0x0000012c00127824 */ /* 0x000fe200078e02ff */
[----:B------:R1:W-:Y:S04]  /*8370*/  STL.64 [R1+0x400], R8 ;  /* 0x0004000801007387 */ /* 0x0003e80000100a00 */
[----:B------:R2:W-:Y:S04]  /*8380*/  STL.64 [R1+0x3f8], R14 ;  /* 0x0003f80e01007387 */ /* 0x0005e80000100a00 */
[----:B------:R3:W-:Y:S01]  /*8390*/  STL.64 [R1+0x3f0], R20 ;  /* 0x0003f01401007387 */ /* 0x0007e20000100a00 */
[----:B-1----:R-:W-:-:S02]  /*83a0*/  IADD3 R8, P1, R24, R2, RZ ;  /* 0x0000000218087210 */ /* 0x002fc40007f3e0ff */
[-C--:B--2---:R-:W-:Y:S01]  /*83b0*/  IADD3 R14, P3, R22, R2.reuse, RZ ;  /* 0x00000002160e7210 */ /* 0x084fe20007f7e0ff */
[----:B------:R-:W-:Y:S01]  /*83c0*/  IMAD R22, R0, 0x8f, RZ ;  /* 0x0000008f00167824 */ /* 0x000fe200078e02ff */
[----:B---3--:R-:W-:Y:S01]  /*83d0*/  IADD3 R20, P2, R18, R2, RZ ;  /* 0x0000000212147210 */ /* 0x008fe20007f5e0ff */
[----:B------:R-:W-:-:S03]  /*83e0*/  IMAD R18, R0, 0x93, RZ ;  /* 0x0000009300127824 */ /* 0x000fc600078e02ff */
[-C--:B------:R-:W-:Y:S01]  /*83f0*/  LEA.HI.X.SX32 R9, R22, R3.reuse, 0x1, P1 ;  /* 0x0000000316097211 */ /* 0x080fe200008f0eff */
[----:B------:R-:W-:Y:S01]  /*8400*/  IMAD R22, R0, 0x136, RZ ;  /* 0x0000013600167824 */ /* 0x000fe200078e02ff */
[-C--:B------:R-:W-:Y:S01]  /*8410*/  LEA.HI.X.SX32 R15, R18, R3.reuse, 0x1, P3 ;  /* 0x00000003120f7211 */ /* 0x080fe200018f0eff */
[----:B------:R-:W-:Y:S02]  /*8420*/  IMAD R24, R0, 0x12e, RZ ;  /* 0x0000012e00187824 */ /* 0x000fe400078e02ff */
[----:B------:R1:W-:Y:S04]  /*8430*/  STL.64 [R1+0x3e8], R8 ;  /* 0x0003e80801007387 */ /* 0x0003e80000100a00 */
[----:B------:R2:W-:Y:S01]  /*8440*/  STL.64 [R1+0x3e0], R14 ;  /* 0x0003e00e01007387 */ /* 0x0005e20000100a00 */
[----:B------:R-:W-:-:S02]  /*8450*/  LEA.HI.X.SX32 R21, R6, R3, 0x1, P2 ;  /* 0x0000000306157211 */ /* 0x000fc400010f0eff */
[-C--:B-1----:R-:W-:Y:S02]  /*8460*/  IADD3 R8, P1, R24, R2.reuse, RZ ;  /* 0x0000000218087210 */ /* 0x082fe40007f3e0ff */
[----:B--2---:R-:W-:Y:S01]  /*8470*/  IADD3 R14, P3, R22, R2, RZ ;  /* 0x00000002160e7210 */ /* 0x004fe20007f7e0ff */
[----:B------:R-:W-:Y:S01]  /*8480*/  IMAD R22, R0, 0x97, RZ ;  /* 0x0000009700167824 */ /* 0x000fe200078e02ff */
[----:B------:R-:W-:Y:S04]  /*8490*/  STL.64 [R1+0x3d8], R20 ;  /* 0x0003d81401007387 */ /* 0x000fe80000100a00 */
[----:B------:R-:W-:-:S05]  /*84a0*/  LEA.HI.X.SX32 R9, R22, R3, 0x1, P1 ;  /* 0x0000000316097211 */ /* 0x000fca00008f0eff */
[----:B------:R1:W-:Y:S04]  /*84b0*/  STL.64 [R1+0x3d0], R8 ;  /* 0x0003d00801007387 */ /* 0x0003e80000100a00 */
[----:B-1----:R-:W2:Y:S01]  /*84c0*/  LDL.LU.64 R8, [R1+0x3c60] ;  /* 0x003c600001087983 */ /* 0x002ea20000300a00 */
[----:B------:R-:W-:-:S05]  /*84d0*/  IMAD R18, R0, 0x13c, RZ ;  /* 0x0000013c00127824 */ /* 0x000fca00078e02ff */
[-C--:B------:R-:W-:Y:S01]  /*84e0*/  IADD3 R4, P2, R18, R2.reuse, RZ ;  /* 0x0000000212047210 */ /* 0x080fe20007f5e0ff */
[C---:B------:R-:W-:Y:S02]  /*84f0*/  IMAD R18, R0.reuse, 0x9b, RZ ;  /* 0x0000009b00127824 */ /* 0x040fe400078e02ff */
[----:B------:R-:W-:Y:S01]  /*8500*/  IMAD R20, R0, 0x13e, RZ ;  /* 0x0000013e00147824 */ /* 0x000fe200078e02ff */
[-C--:B------:R-:W-:Y:S02]  /*8510*/  LEA.HI.X.SX32 R5, R7, R3.reuse, 0x1, P2 ;  /* 0x0000000307057211 */ /* 0x080fe400010f0eff */
[-C--:B------:R-:W-:Y:S01]  /*8520*/  LEA.HI.X.SX32 R15, R18, R3.reuse, 0x1, P3 ;  /* 0x00000003120f7211 */ /* 0x080fe200018f0eff */
[----:B------:R-:W-:Y:S01]  /*8530*/  IMAD R18, R0, 0x14c, RZ ;  /* 0x0000014c00127824 */ /* 0x000fe200078e02ff */
[----:B------:R-:W-:Y:S01]  /*8540*/  IADD3 R20, P1, R20, R2, RZ ;  /* 0x0000000214147210 */ /* 0x000fe20007f3e0ff */
[C---:B------:R-:W-:Y:S02]  /*8550*/  IMAD R24, R0.reuse, 0x9f, RZ ;  /* 0x0000009f00187824 */ /* 0x040fe400078e02ff */
[----:B------:R-:W-:Y:S01]  /*8560*/  IMAD R22, R0, 0x146, RZ ;  /* 0x0000014600167824 */ /* 0x000fe200078e02ff */
[----:B------:R1:W-:Y:S02]  /*8570*/  STL.64 [R1+0x3c8], R14 ;  /* 0x0003c80e01007387 */ /* 0x0003e40000100a00 */
[----:B------:R-:W-:-:S02]  /*8580*/  LEA.HI.X.SX32 R21, R24, R3, 0x1, P1 ;  /* 0x0000000318157211 */ /* 0x000fc400008f0eff */
[----:B------:R3:W-:Y:S04]  /*8590*/  STL.64 [R1+0x3c0], R4 ;  /* 0x0003c00401007387 */ /* 0x0007e80000100a00 */
[----:B------:R4:W-:Y:S01]  /*85a0*/  STL.64 [R1+0x3b8], R20 ;  /* 0x0003b81401007387 */ /* 0x0009e20000100a00 */
[-C--:B-1----:R-:W-:Y:S02]  /*85b0*/  IADD3 R14, P3, R22, R2.reuse, RZ ;  /* 0x00000002160e7210 */ /* 0x082fe40007f7e0ff */
[----:B---3--:R-:W-:Y:S01]  /*85c0*/  IADD3 R4, P2, R18, R2, RZ ;  /* 0x0000000212047210 */ /* 0x008fe20007f5e0ff */
[C---:B------:R-:W-:Y:S02]  /*85d0*/  IMAD R18, R0.reuse, 0xa3, RZ ;  /* 0x000000a300127824 */ /* 0x040fe400078e02ff */
[----:B----4-:R-:W-:-:S03]  /*85e0*/  IMAD R20, R0, 0x156, RZ ;  /* 0x0000015600147824 */ /* 0x010fc600078e02ff */
[----:B------:R-:W-:Y:S01]  /*85f0*/  LEA.HI.X.SX32 R15, R18, R3, 0x1, P3 ;  /* 0x00000003120f7211 */ /* 0x000fe200018f0eff */
[C---:B------:R-:W-:Y:S02]  /*8600*/  IMAD R18, R0.reuse, 0x15c, RZ ;  /* 0x0000015c00127824 */ /* 0x040fe400078e02ff */
[----:B------:R-:W-:Y:S02]  /*8610*/  IMAD R22, R0, 0x14e, RZ ;  /* 0x0000014e00167824 */ /* 0x000fe400078e02ff */
[----:B------:R1:W-:Y:S03]  /*8620*/  STL.64 [R1+0x3b0], R14 ;  /* 0x0003b00e01007387 */ /* 0x0003e60000100a00 */
[-C--:B------:R-:W-:Y:S02]  /*8630*/  IADD3 R6, P1, R22, R2.reuse, RZ ;  /* 0x0000000216067210 */ /* 0x080fe40007f3e0ff */
[----:B-1----:R-:W-:Y:S01]  /*8640*/  IADD3 R14, P3, R20, R2, RZ ;  /* 0x00000002140e7210 */ /* 0x002fe20007f7e0ff */
[----:B------:R-:W-:-:S05]  /*8650*/  IMAD R20, R0, 0xa7, RZ ;  /* 0x000000a700147824 */ /* 0x000fca00078e02ff */
[-C--:B------:R-:W-:Y:S01]  /*8660*/  LEA.HI.X.SX32 R7, R20, R3.reuse, 0x1, P1 ;  /* 0x0000000314077211 */ /* 0x080fe200008f0eff */
[C---:B------:R-:W-:Y:S02]  /*8670*/  IMAD R20, R0.reuse, 0x166, RZ ;  /* 0x0000016600147824 */ /* 0x040fe400078e02ff */
[C---:B------:R-:W-:Y:S02]  /*8680*/  IMAD R22, R0.reuse, 0x15e, RZ ;  /* 0x0000015e00167824 */ /* 0x040fe400078e02ff */
[----:B------:R-:W-:Y:S01]  /*8690*/  IMAD R24, R0, 0xc7, RZ ;  /* 0x000000c700187824 */ /* 0x000fe200078e02ff */
[----:B--2---:R-:W-:-:S05]  /*86a0*/  LEA.HI.X.SX32 R5, R8, R3, 0x1, P2 ;  /* 0x0000000308057211 */ /* 0x004fca00010f0eff */
[----:B------:R1:W-:Y:S02]  /*86b0*/  STL.64 [R1+0x3a8], R4 ;  /* 0x0003a80401007387 */ /* 0x0003e40000100a00 */
[----:B-1----:R-:W-:Y:S01]  /*86c0*/  IADD3 R4, P2, R18, R2, RZ ;  /* 0x0000000212047210 */ /* 0x002fe20007f5e0ff */
[----:B------:R-:W-:Y:S01]  /*86d0*/  IMAD R18, R0, 0xab, RZ ;  /* 0x000000ab00127824 */ /* 0x000fe200078e02ff */
[----:B------:R1:W-:Y:S04]  /*86e0*/  STL.64 [R1+0x3a0], R6 ;  /* 0x0003a00601007387 */ /* 0x0003e80000100a00 */
[-C--:B------:R-:W-:Y:S01]  /*86f0*/  LEA.HI.X.SX32 R15, R18, R3.reuse, 0x1, P3 ;  /* 0x00000003120f7211 */ /* 0x080fe200018f0eff */
[----:B------:R-:W-:Y:S01]  /*8700*/  IMAD R18, R0, 0x16c, RZ ;  /* 0x0000016c00127824 */ /* 0x000fe200078e02ff */
[----:B------:R-:W-:-:S03]  /*8710*/  LEA.HI.X.SX32 R5, R9, R3, 0x1, P2 ;  /* 0x0000000309057211 */ /* 0x000fc600010f0eff */
[----:B------:R2:W-:Y:S01]  /*8720*/  STL.64 [R1+0x398], R14 ;  /* 0x0003980e01007387 */ /* 0x0005e20000100a00 */
[----:B-1----:R-:W-:-:S03]  /*8730*/  IADD3 R6, P1, R22, R2, RZ ;  /* 0x0000000216067210 */ /* 0x002fc60007f3e0ff */
[----:B------:R1:W-:Y:S01]  /*8740*/  STL.64 [R1+0x390], R4 ;  /* 0x0003900401007387 */ /* 0x0003e20000100a00 */
[-C--:B--2---:R-:W-:Y:S01]  /*8750*/  IADD3 R14, P3, R20, R2.reuse, RZ ;  /* 0x00000002140e7210 */ /* 0x084fe20007f7e0ff */
[----:B------:R-:W-:Y:S01]  /*8760*/  IMAD R20, R0, 0xaf, RZ ;  /* 0x000000af00147824 */ /* 0x000fe200078e02ff */
[----:B-1----:R-:W-:Y:S01]  /*8770*/  IADD3 R4, P2, R18, R2, RZ ;  /* 0x0000000212047210 */ /* 0x002fe20007f5e0ff */
[----:B------:R-:W-:-:S03]  /*8780*/  IMAD R18, R0, 0x16e, RZ ;  /* 0x0000016e00127824 */ /* 0x000fc600078e02ff */
[----:B------:R-:W-:Y:S01]  /*8790*/  LEA.HI.X.SX32 R7, R20, R3, 0x1, P1 ;  /* 0x0000000314077211 */ /* 0x000fe200008f0eff */
[----:B------:R-:W-:-:S04]  /*87a0*/  IMAD R22, R0, 0xb3, RZ ;  /* 0x000000b300167824 */ /* 0x000fc800078e02ff */
[----:B------:R1:W-:Y:S01]  /*87b0*/  STL.64 [R1+0x388], R6 ;  /* 0x0003880601007387 */ /* 0x0003e20000100a00 */
[-C--:B------:R-:W-:Y:S01]  /*87c0*/  LEA.HI.X.SX32 R15, R22, R3.reuse, 0x1, P3 ;  /* 0x00000003160f7211 */ /* 0x080fe200018f0eff */
[----:B------:R-:W-:Y:S01]  /*87d0*/  IMAD R20, R0, 0x176, RZ ;  /* 0x0000017600147824 */ /* 0x000fe200078e02ff */
[-C--:B------:R-:W-:Y:S01]  /*87e0*/  LEA.HI.X.SX32 R5, R10, R3.reuse, 0x1, P2 ;  /* 0x000000030a057211 */ /* 0x080fe200010f0eff */
[----:B------:R-:W-:Y:S01]  /*87f0*/  IMAD R22, R0, 0xb7, RZ ;  /* 0x000000b700167824 */ /* 0x000fe200078e02ff */
[-C--:B-1----:R-:W-:Y:S01]  /*8800*/  IADD3 R6, P1, R18, R2.reuse, RZ ;  /* 0x0000000212067210 */ /* 0x082fe20007f3e0ff */
[----:B------:R-:W-:Y:S01]  /*8810*/  IMAD R18, R0, 0x17c, RZ ;  /* 0x0000017c00127824 */ /* 0x000fe200078e02ff */
[----:B------:R1:W-:Y:S04]  /*8820*/  STL.64 [R1+0x380], R14 ;  /* 0x0003800e01007387 */ /* 0x0003e80000100a00 */
[----:B------:R-:W-:Y:S01]  /*8830*/  IADD3 R8, P2, R18, R2, RZ ;  /* 0x0000000212087210 */ /* 0x000fe20007f5e0ff */
[----:B------:R-:W-:Y:S01]  /*8840*/  IMAD R18, R0, 0xbb, RZ ;  /* 0x000000bb00127824 */ /* 0x000fe200078e02ff */
[----:B------:R-:W-:-:S02]  /*8850*/  LEA.HI.X.SX32 R7, R22, R3, 0x1, P1 ;  /* 0x0000000316077211 */ /* 0x000fc400008f0eff */
[----:B-1----:R-:W-:Y:S01]  /*8860*/  IADD3 R14, P3, R20, R2, RZ ;  /* 0x00000002140e7210 */ /* 0x002fe20007f7e0ff */
[----:B------:R-:W-:Y:S01]  /*8870*/  IMAD R20, R0, 0x17e, RZ ;  /* 0x0000017e00147824 */ /* 0x000fe200078e02ff */
[-C--:B------:R-:W-:Y:S02]  /*8880*/  LEA.HI.X.SX32 R9, R11, R3.reuse, 0x1, P2 ;  /* 0x000000030b097211 */ /* 0x080fe400010f0eff */
[----:B------:R-:W-:Y:S01]  /*8890*/  LEA.HI.X.SX32 R15, R18, R3, 0x1, P3 ;  /* 0x00000003120f7211 */ /* 0x000fe200018f0eff */
[C---:B------:R-:W-:Y:S01]  /*88a0*/  IMAD R18, R0.reuse, 0x18c, RZ ;  /* 0x0000018c00127824 */ /* 0x040fe200078e02ff */
[----:B------:R1:W-:Y:S04]  /*88b0*/  STL.64 [R1+0x378], R4 ;  /* 0x0003780401007387 */ /* 0x0003e80000100a00 */
[----:B------:R2:W-:Y:S04]  /*88c0*/  STL.64 [R1+0x370], R6 ;  /* 0x0003700601007387 */ /* 0x0005e80000100a00 */
[----:B------:R3:W-:Y:S01]  /*88d0*/  STL.64 [R1+0x368], R14 ;  /* 0x0003680e01007387 */ /* 0x0007e20000100a00 */
[----:B-1----:R-:W-:-:S03]  /*88e0*/  IMAD R4, R0, 0x186, RZ ;  /* 0x0000018600047824 */ /* 0x002fc600078e02ff */
[----:B------:R1:W-:Y:S01]  /*88f0*/  STL.64 [R1+0x360], R8 ;  /* 0x0003600801007387 */ /* 0x0003e20000100a00 */
[-C--:B--2---:R-:W-:Y:S01]  /*8900*/  IADD3 R6, P1, R20, R2.reuse, RZ ;  /* 0x0000000214067210 */ /* 0x084fe20007f3e0ff */
[----:B------:R-:W-:Y:S01]  /*8910*/  IMAD R20, R0, 0xbf, RZ ;  /* 0x000000bf00147824 */ /* 0x000fe200078e02ff */
[-C--:B---3--:R-:W-:Y:S02]  /*8920*/  IADD3 R14, P3, R4, R2.reuse, RZ ;  /* 0x00000002040e7210 */ /* 0x088fe40007f7e0ff */
[----:B-1----:R-:W-:Y:S01]  /*8930*/  IADD3 R8, P2, R18, R2, RZ ;  /* 0x0000000212087210 */ /* 0x002fe20007f5e0ff */
[----:B------:R-:W-:Y:S01]  /*8940*/  IMAD R18, R0, 0xc3, RZ ;  /* 0x000000c300127824 */ /* 0x000fe200078e02ff */
[----:B------:R-:W-:Y:S01]  /*8950*/  LEA.HI.X.SX32 R7, R20, R3, 0x1, P1 ;  /* 0x0000000314077211 */ /* 0x000fe200008f0eff */
[----:B------:R-:W-:-:S03]  /*8960*/  IMAD R20, R0, 0x196, RZ ;  /* 0x0000019600147824 */ /* 0x000fc600078e02ff */
[-C--:B------:R-:W-:Y:S01]  /*8970*/  LEA.HI.X.SX32 R15, R18, R3.reuse, 0x1, P3 ;  /* 0x00000003120f7211 */ /* 0x080fe200018f0eff */
[C---:B------:R-:W-:Y:S01]  /*8980*/  IMAD R18, R0.reuse, 0x19c, RZ ;  /* 0x0000019c00127824 */ /* 0x040fe200078e02ff */
[----:B------:R1:W-:Y:S01]  /*8990*/  STL.64 [R1+0x358], R6 ;  /* 0x0003580601007387 */ /* 0x0003e20000100a00 */
[----:B------:R-:W-:Y:S01]  /*89a0*/  IMAD R22, R0, 0x18e, RZ ;  /* 0x0000018e00167824 */ /* 0x000fe200078e02ff */
[----:B------:R-:W-:Y:S02]  /*89b0*/  LEA.HI.X.SX32 R9, R12, R3, 0x1, P2 ;  /* 0x000000030c097211 */ /* 0x000fe400010f0eff */
[----:B------:R2:W-:Y:S02]  /*89c0*/  STL.64 [R1+0x350], R14 ;  /* 0x0003500e01007387 */ /* 0x0005e40000100a00 */
[-C--:B-1----:R-:W-:Y:S02]  /*89d0*/  IADD3 R6, P1, R22, R2.reuse, RZ ;  /* 0x0000000216067210 */ /* 0x082fe40007f3e0ff */
[----:B--2---:R-:W-:-:S02]  /*89e0*/  IADD3 R14, P3, R20, R2, RZ ;  /* 0x00000002140e7210 */ /* 0x004fc40007f7e0ff */
[----:B------:R-:W-:Y:S01]  /*89f0*/  IADD3 R20, P2, R18, R2, RZ ;  /* 0x0000000212147210 */ /* 0x000fe20007f5e0ff */
[----:B------:R-:W-:Y:S01]  /*8a00*/  IMAD R18, R0, 0xcb, RZ ;  /* 0x000000cb00127824 */ /* 0x000fe200078e02ff */
[-C--:B------:R-:W-:Y:S01]  /*8a10*/  LEA.HI.X.SX32 R7, R24, R3.reuse, 0x1, P1 ;  /* 0x0000000318077211 */ /* 0x080fe200008f0eff */
[----:B------:R-:W-:Y:S03]  /*8a20*/  STL.64 [R1+0x348], R8 ;  /* 0x0003480801007387 */ /* 0x000fe60000100a00 */
[----:B------:R-:W-:Y:S01]  /*8a30*/  LEA.HI.X.SX32 R15, R18, R3, 0x1, P3 ;  /* 0x00000003120f7211 */ /* 0x000fe200018f0eff */
[----:B------:R-:W-:Y:S04]  /*8a40*/  STL.64 [R1+0x340], R6 ;  /* 0x0003400601007387 */ /* 0x000fe80000100a00 */
[----:B------:R1:W-:Y:S04]  /*8a50*/  STL.64 [R1+0x338], R14 ;  /* 0x0003380e01007387 */ /* 0x0003e80000100a00 */
[----:B-1----:R-:W2:Y:S01]  /*8a60*/  LDL.LU.64 R14, [R1+0x3c58] ;  /* 0x003c5800010e7983 */ /* 0x002ea20000300a00 */
[----:B------:R-:W-:-:S02]  /*8a70*/  IMAD R22, R0, 0x19e, RZ ;  /* 0x0000019e00167824 */ /* 0x000fc400078e02ff */
[C---:B------:R-:W-:Y:S02]  /*8a80*/  IMAD R8, R0.reuse, 0x1a6, RZ ;  /* 0x000001a600087824 */ /* 0x040fe400078e02ff */
[----:B------:R-:W-:Y:S01]  /*8a90*/  IMAD R18, R0, 0xcf, RZ ;  /* 0x000000cf00127824 */ /* 0x000fe200078e02ff */
[-C--:B------:R-:W-:Y:S02]  /*8aa0*/  IADD3 R6, P1, R22, R2.reuse, RZ ;  /* 0x0000000216067210 */ /* 0x080fe40007f3e0ff */
[----:B------:R-:W-:Y:S01]  /*8ab0*/  IADD3 R10, P3, R8, R2, RZ ;  /* 0x00000002080a7210 */ /* 0x000fe20007f7e0ff */
[----:B------:R-:W-:Y:S01]  /*8ac0*/  IMAD R9, R0, 0x1ac, RZ ;  /* 0x000001ac00097824 */ /* 0x000fe200078e02ff */
[-C--:B------:R-:W-:Y:S02]  /*8ad0*/  LEA.HI.X.SX32 R21, R13, R3.reuse, 0x1, P2 ;  /* 0x000000030d157211 */ /* 0x080fe400010f0eff */
[----:B------:R-:W-:Y:S01]  /*8ae0*/  LEA.HI.X.SX32 R7, R18, R3, 0x1, P1 ;  /* 0x0000000312077211 */ /* 0x000fe200008f0eff */
[----:B------:R-:W-:Y:S01]  /*8af0*/  STL [R1+0x320], R10 ;  /* 0x0003200a01007387 */ /* 0x000fe20000100800 */
[----:B------:R-:W-:-:S03]  /*8b00*/  IMAD R18, R0, 0xd3, RZ ;  /* 0x000000d300127824 */ /* 0x000fc600078e02ff */
[----:B------:R1:W-:Y:S01]  /*8b10*/  STL.64 [R1+0x330], R20 ;  /* 0x0003301401007387 */ /* 0x0003e20000100a00 */
[----:B------:R-:W-:Y:S01]  /*8b20*/  IMAD.MOV.U32 R13, RZ, RZ, R11 ;  /* 0x000000ffff0d7224 */ /* 0x000fe200078e000b */
[----:B------:R-:W-:Y:S01]  /*8b30*/  LEA.HI.X.SX32 R13, R18, R3, 0x1, P3 ;  /* 0x00000003120d7211 */ /* 0x000fe200018f0eff */
[C---:B------:R-:W-:Y:S01]  /*8b40*/  IMAD R5, R0.reuse, 0x1ae, RZ ;  /* 0x000001ae00057824 */ /* 0x040fe200078e02ff */
[----:B------:R-:W-:Y:S01]  /*8b50*/  STL.64 [R1+0x3c38], R8 ;  /* 0x003c380801007387 */ /* 0x000fe20000100a00 */
[----:B------:R-:W-:Y:S01]  /*8b60*/  MOV R12, R10 ;  /* 0x0000000a000c7202 */ /* 0x000fe20000000f00 */
[----:B------:R-:W-:Y:S01]  /*8b70*/  IMAD R22, R0, 0xd7, RZ ;  /* 0x000000d700167824 */ /* 0x000fe200078e02ff */
[-C--:B-1----:R-:W-:Y:S01]  /*8b80*/  IADD3 R20, P2, R9, R2.reuse, RZ ;  /* 0x0000000209147210 */ /* 0x082fe20007f5e0ff */
[----:B------:R1:W-:Y:S01]  /*8b90*/  STL.64 [R1+0x328], R6 ;  /* 0x0003280601007387 */ /* 0x0003e20000100a00 */
[----:B------:R-:W-:-:S03]  /*8ba0*/  IADD3 R10, P1, R5, R2, RZ ;  /* 0x00000002050a7210 */ /* 0x000fc60007f3e0ff */
[----:B------:R3:W-:Y:S01]  /*8bb0*/  STL.64 [R1+0x3c40], R4 ;  /* 0x003c400401007387 */ /* 0x0007e20000100a00 */
[----:B------:R-:W-:-:S03]  /*8bc0*/  LEA.HI.X.SX32 R11, R22, R3, 0x1, P1 ;  /* 0x00000003160b7211 */ /* 0x000fc600008f0eff */
[----:B------:R4:W-:Y:S01]  /*8bd0*/  STL [R1+0x324], R13 ;  /* 0x0003240d01007387 */ /* 0x0009e20000100800 */
[C---:B-1----:R-:W-:Y:S02]  /*8be0*/  IMAD R7, R0.reuse, 0x1b6, RZ ;  /* 0x000001b600077824 */ /* 0x042fe400078e02ff */
[C---:B------:R-:W-:Y:S02]  /*8bf0*/  IMAD R6, R0.reuse, 0x1bc, RZ ;  /* 0x000001bc00067824 */ /* 0x040fe400078e02ff */
[C---:B------:R-:W-:Y:S01]  /*8c00*/  IMAD R29, R0.reuse, 0x1be, RZ ;  /* 0x000001be001d7824 */ /* 0x040fe200078e02ff */
[----:B------:R-:W-:Y:S01]  /*8c10*/  IADD3 R8, P3, R7, R2, RZ ;  /* 0x0000000207087210 */ /* 0x000fe20007f7e0ff */
[C---:B------:R-:W-:Y:S02]  /*8c20*/  IMAD R18, R0.reuse, 0x1c6, RZ ;  /* 0x000001c600127824 */ /* 0x040fe400078e02ff */
[C---:B------:R-:W-:Y:S02]  /*8c30*/  IMAD R22, R0.reuse, 0x1cc, RZ ;  /* 0x000001cc00167824 */ /* 0x040fe400078e02ff */
[----:B------:R-:W-:-:S02]  /*8c40*/  IMAD R24, R0, 0x1d6, RZ ;  /* 0x000001d600187824 */ /* 0x000fc400078e02ff */
[C---:B---3--:R-:W-:Y:S02]  /*8c50*/  IMAD R4, R0.reuse, 0xe7, RZ ;  /* 0x000000e700047824 */ /* 0x048fe400078e02ff */
[----:B------:R-:W-:Y:S01]  /*8c60*/  IMAD R27, R0, 0xeb, RZ ;  /* 0x000000eb001b7824 */ /* 0x000fe200078e02ff */
[----:B--2---:R-:W-:Y:S02]  /*8c70*/  LEA.HI.X.SX32 R21, R14, R3, 0x1, P2 ;  /* 0x000000030e157211 */ /* 0x004fe400010f0eff */
[----:B------:R-:W-:-:S03]  /*8c80*/  IADD3 R12, P2, R6, R2, RZ ;  /* 0x00000002060c7210 */ /* 0x000fc60007f5e0ff */
[----:B------:R1:W-:Y:S01]  /*8c90*/  STL.64 [R1+0x318], R20 ;  /* 0x0003181401007387 */ /* 0x0003e20000100a00 */
[----:B----4-:R-:W-:-:S03]  /*8ca0*/  LEA.HI.X.SX32 R13, R15, R3, 0x1, P2 ;  /* 0x000000030f0d7211 */ /* 0x010fc600010f0eff */
[----:B------:R-:W-:Y:S01]  /*8cb0*/  STL.64 [R1+0x3c28], R6 ;  /* 0x003c280601007387 */ /* 0x000fe20000100a00 */
[----:B-1----:R-:W-:-:S03]  /*8cc0*/  IMAD R20, R0, 0xdb, RZ ;  /* 0x000000db00147824 */ /* 0x002fc600078e02ff */
[----:B------:R1:W-:Y:S02]  /*8cd0*/  STL.64 [R1+0x310], R10 ;  /* 0x0003100a01007387 */ /* 0x0003e40000100a00 */
[----:B------:R-:W-:Y:S01]  /*8ce0*/  LEA.HI.X.SX32 R9, R20, R3, 0x1, P3 ;  /* 0x0000000314097211 */ /* 0x000fe200018f0eff */
[----:B------:R-:W-:Y:S01]  /*8cf0*/  IMAD R20, R0, 0xdf, RZ ;  /* 0x000000df00147824 */ /* 0x000fe200078e02ff */
[----:B------:R-:W-:Y:S01]  /*8d00*/  STL.64 [R1+0x3c48], R28 ;  /* 0x003c481c01007387 */ /* 0x000fe20000100a00 */
[----:B-1----:R-:W-:-:S03]  /*8d10*/  IADD3 R10, P1, R29, R2, RZ ;  /* 0x000000021d0a7210 */ /* 0x002fc60007f3e0ff */
[----:B------:R1:W-:Y:S01]  /*8d20*/  STL.64 [R1+0x308], R8 ;  /* 0x0003080801007387 */ /* 0x0003e20000100a00 */
[----:B------:R-:W-:-:S03]  /*8d30*/  LEA.HI.X.SX32 R11, R20, R3, 0x1, P1 ;  /* 0x00000003140b7211 */ /* 0x000fc600008f0eff */
[----:B------:R2:W-:Y:S01]  /*8d40*/  STL.64 [R1+0x300], R12 ;  /* 0x0003000c01007387 */ /* 0x0005e20000100a00 */
[----:B------:R-:W-:Y:S01]  /*8d50*/  IMAD R20, R0, 0xe3, RZ ;  /* 0x000000e300147824 */ /* 0x000fe200078e02ff */
[-C--:B------:R-:W-:Y:S01]  /*8d60*/  IADD3 R6, P2, R22, R2.reuse, RZ ;  /* 0x0000000216067210 */ /* 0x080fe20007f5e0ff */
[----:B------:R-:W-:Y:S01]  /*8d70*/  IMAD R22, R0, 0x1dc, RZ ;  /* 0x000001dc00167824 */ /* 0x000fe200078e02ff */
[----:B------:R3:W-:Y:S01]  /*8d80*/  STL.64 [R1+0x2f8], R10 ;  /* 0x0002f80a01007387 */ /* 0x0007e20000100a00 */
[----:B-1----:R-:W-:Y:S01]  /*8d90*/  IADD3 R8, P3, R18, R2, RZ ;  /* 0x0000000212087210 */ /* 0x002fe20007f7e0ff */
[----:B--2---:R-:W-:-:S03]  /*8da0*/  IMAD R13, R0, 0x1ce, RZ ;  /* 0x000001ce000d7824 */ /* 0x004fc600078e02ff */
[-C--:B------:R-:W-:Y:S02]  /*8db0*/  LEA.HI.X.SX32 R9, R20, R3.reuse, 0x1, P3 ;  /* 0x0000000314097211 */ /* 0x080fe400018f0eff */
[-C--:B------:R-:W-:Y:S02]  /*8dc0*/  LEA.HI.X.SX32 R7, R16, R3.reuse, 0x1, P2 ;  /* 0x0000000310077211 */ /* 0x080fe400010f0eff */
[-C--:B------:R-:W-:Y:S02]  /*8dd0*/  IADD3 R28, P1, R13, R2.reuse, RZ ;  /* 0x000000020d1c7210 */ /* 0x080fe40007f3e0ff */
[-C--:B---3--:R-:W-:Y:S01]  /*8de0*/  IADD3 R10, P3, R24, R2.reuse, RZ ;  /* 0x00000002180a7210 */ /* 0x088fe20007f7e0ff */
[----:B------:R1:W-:Y:S01]  /*8df0*/  STL [R1+0x3c24], R13 ;  /* 0x003c240d01007387 */ /* 0x0003e20000100800 */
[-C--:B------:R-:W-:Y:S02]  /*8e00*/  LEA.HI.X.SX32 R29, R4, R3.reuse, 0x1, P1 ;  /* 0x00000003041d7211 */ /* 0x080fe400008f0eff */
[----:B------:R-:W-:Y:S01]  /*8e10*/  LEA.HI.X.SX32 R11, R27, R3, 0x1, P3 ;  /* 0x000000031b0b7211 */ /* 0x000fe200018f0eff */
[----:B------:R2:W-:Y:S01]  /*8e20*/  STL.64 [R1+0x2f0], R8 ;  /* 0x0002f00801007387 */ /* 0x0005e20000100a00 */
[----:B------:R-:W-:-:S03]  /*8e30*/  IADD3 R14, P2, R22, R2, RZ ;  /* 0x00000002160e7210 */ /* 0x000fc60007f5e0ff */
[----:B-1----:R0:W3:Y:S01]  /*8e40*/  LDL.64 R12, [R1+0x288] ;  /* 0x00028800010c7983 */ /* 0x0020e20000100a00 */
[----:B------:R-:W-:-:S03]  /*8e50*/  LEA.HI.X.SX32 R15, R17, R3, 0x1, P2 ;  /* 0x00000003110f7211 */ /* 0x000fc600010f0eff */
[----:B--2---:R0:W2:Y:S04]  /*8e60*/  LDL.64 R8, [R1+0x290] ;  /* 0x0002900001087983 */ /* 0x0040a80000100a00 */
[----:B------:R1:W-:Y:S01]  /*8e70*/  STL.64 [R1+0x2e8], R6 ;  /* 0x0002e80601007387 */ /* 0x0003e20000100a00 */
[C---:B------:R-:W-:Y:S02]  /*8e80*/  IMAD R21, R0.reuse, 0x1de, RZ ;  /* 0x000001de00157824 */ /* 0x040fe400078e02ff */
[----:B------:R-:W-:Y:S01]  /*8e90*/  IMAD R20, R0, 0x1e6, RZ ;  /* 0x000001e600147824 */ /* 0x000fe200078e02ff */
[----:B-1----:R0:W4:Y:S04]  /*8ea0*/  LDL.64 R6, [R1+0x278] ;  /* 0x0002780001067983 */ /* 0x0021280000100a00 */
[----:B------:R-:W-:Y:S04]  /*8eb0*/  STL.64 [R1+0x2e0], R28 ;  /* 0x0002e01c01007387 */ /* 0x000fe80000100a00 */
[----:B------:R1:W-:Y:S04]  /*8ec0*/  STL.64 [R1+0x2d8], R10 ;  /* 0x0002d80a01007387 */ /* 0x0003e80000100a00 */
[----:B------:R0:W5:Y:S01]  /*8ed0*/  LDL.64 R16, [R1+0x280] ;  /* 0x0002800001107983 */ /* 0x0001620000100a00 */
[----:B------:R-:W-:-:S03]  /*8ee0*/  IADD3 R20, P3, R20, R2, RZ ;  /* 0x0000000214147210 */ /* 0x000fc60007f7e0ff */
[----:B------:R0:W-:Y:S01]  /*8ef0*/  STL.64 [R1+0x2d0], R14 ;  /* 0x0002d00e01007387 */ /* 0x0001e20000100a00 */
[C---:B-1----:R-:W-:Y:S01]  /*8f00*/  IMAD R11, R0.reuse, 0x1ec, RZ ;  /* 0x000001ec000b7824 */ /* 0x042fe200078e02ff */
[----:B------:R-:W-:Y:S01]  /*8f10*/  IADD3 R28, P1, R21, R2, RZ ;  /* 0x00000002151c7210 */ /* 0x000fe20007f3e0ff */
[----:B------:R-:W-:-:S03]  /*8f20*/  IMAD R10, R0, 0xef, RZ ;  /* 0x000000ef000a7824 */ /* 0x000fc600078e02ff */
[----:B0-----:R-:W-:Y:S01]  /*8f30*/  IADD3 R14, P2, R11, R2, RZ ;  /* 0x000000020b0e7210 */ /* 0x001fe20007f5e0ff */
[----:B------:R-:W-:Y:S01]  /*8f40*/  IMAD R11, R0, 0xf3, RZ ;  /* 0x000000f3000b7824 */ /* 0x000fe200078e02ff */
[----:B------:R-:W-:-:S04]  /*8f50*/  LEA.HI.X.SX32 R29, R10, R3, 0x1, P1 ;  /* 0x000000030a1d7211 */ /* 0x000fc800008f0eff */
[-C--:B------:R-:W-:Y:S01]  /*8f60*/  LEA.HI.X.SX32 R21, R11, R3.reuse, 0x1, P3 ;  /* 0x000000030b157211 */ /* 0x080fe200018f0eff */
[----:B------:R-:W-:Y:S04]  /*8f70*/  STL.64 [R1+0x2c8], R28 ;  /* 0x0002c81c01007387 */ /* 0x000fe80000100a00 */
[----:B------:R0:W-:Y:S04]  /*8f80*/  STL.64 [R1+0x2c0], R20 ;  /* 0x0002c01401007387 */ /* 0x0001e80000100a00 */
[----:B0-----:R-:W3:Y:S01]  /*8f90*/  LDL.LU R21, [R1+0x3c50] ;  /* 0x003c500001157983 */ /* 0x001ee20000300800 */
[----:B------:R-:W-:Y:S01]  /*8fa0*/  LEA.HI.X.SX32 R15, R19, R3, 0x1, P2 ;  /* 0x00000003130f7211 */ /* 0x000fe200010f0eff */
[----:B------:R-:W-:-:S02]  /*8fb0*/  IMAD R27, R0, 0x1ee, RZ ;  /* 0x000001ee001b7824 */ /* 0x000fc400078e02ff */
[----:B------:R0:W-:Y:S01]  /*8fc0*/  STL [R1+0x3c30], R18 ;  /* 0x003c301201007387 */ /* 0x0001e20000100800 */
[----:B------:R-:W-:-:S03]  /*8fd0*/  IMAD R20, R0, 0x1fc, RZ ;  /* 0x000001fc00147824 */ /* 0x000fc600078e02ff */
[----:B------:R1:W-:Y:S01]  /*8fe0*/  STL.64 [R1+0x2b8], R14 ;  /* 0x0002b80e01007387 */ /* 0x0003e20000100a00 */
[C---:B------:R-:W-:Y:S01]  /*8ff0*/  IMAD R10, R0.reuse, 0x1f6, RZ ;  /* 0x000001f6000a7824 */ /* 0x040fe200078e02ff */
[-C--:B------:R-:W-:Y:S01]  /*9000*/  IADD3 R28, P1, R27, R2.reuse, RZ ;  /* 0x000000021b1c7210 */ /* 0x080fe20007f3e0ff */
[----:B------:R-:W-:Y:S01]  /*9010*/  IMAD R4, R0, 0xfb, RZ ;  /* 0x000000fb00047824 */ /* 0x000fe200078e02ff */
[-C--:B0-----:R-:W-:Y:S01]  /*9020*/  IADD3 R18, P2, R20, R2.reuse, RZ ;  /* 0x0000000214127210 */ /* 0x081fe20007f5e0ff */
[----:B-1----:R-:W-:Y:S01]  /*9030*/  IMAD R15, R0, 0xf7, RZ ;  /* 0x000000f7000f7824 */ /* 0x002fe200078e02ff */
[----:B------:R-:W-:Y:S01]  /*9040*/  IADD3 R10, P3, R10, R2, RZ ;  /* 0x000000020a0a7210 */ /* 0x000fe20007f7e0ff */
[----:B------:R-:W-:-:S03]  /*9050*/  IMAD R20, R0, 0x20e, RZ ;  /* 0x0000020e00147824 */ /* 0x000fc600078e02ff */
[-C--:B------:R-:W-:Y:S01]  /*9060*/  LEA.HI.X.SX32 R29, R15, R3.reuse, 0x1, P1 ;  /* 0x000000030f1d7211 */ /* 0x080fe200008f0eff */
[----:B------:R-:W-:Y:S01]  /*9070*/  IMAD R14, R0, 0x1fe, RZ ;  /* 0x000001fe000e7824 */ /* 0x000fe200078e02ff */
[----:B------:R-:W-:-:S03]  /*9080*/  LEA.HI.X.SX32 R11, R4, R3, 0x1, P3 ;  /* 0x00000003040b7211 */ /* 0x000fc600018f0eff */
[----:B------:R0:W-:Y:S01]  /*9090*/  STL.64 [R1+0x2b0], R28 ;  /* 0x0002b01c01007387 */ /* 0x0001e20000100a00 */
[-C--:B------:R-:W-:Y:S01]  /*90a0*/  IADD3 R14, P1, R14, R2.reuse, RZ ;  /* 0x000000020e0e7210 */ /* 0x080fe20007f3e0ff */
[----:B------:R-:W-:Y:S02]  /*90b0*/  IMAD R4, R0, 0x218, RZ ;  /* 0x0000021800047824 */ /* 0x000fe400078e02ff */
[----:B------:R-:W-:Y:S01]  /*90c0*/  STL.64 [R1+0x2a8], R10 ;  /* 0x0002a80a01007387 */ /* 0x000fe20000100a00 */
[----:B0-----:R-:W-:Y:S01]  /*90d0*/  IADD3 R28, P3, R20, R2, RZ ;  /* 0x00000002141c7210 */ /* 0x001fe20007f7e0ff */
[----:B------:R-:W-:-:S05]  /*90e0*/  IMAD R20, R0, 0xff, RZ ;  /* 0x000000ff00147824 */ /* 0x000fca00078e02ff */
[----:B------:R-:W-:Y:S01]  /*90f0*/  LEA.HI.X.SX32 R15, R20, R3, 0x1, P1 ;  /* 0x00000003140f7211 */ /* 0x000fe200008f0eff */
[----:B--2---:R-:W-:-:S05]  /*9100*/  IMAD R9, R0, 0x103, RZ ;  /* 0x0000010300097824 */ /* 0x004fca00078e02ff */
[----:B------:R-:W-:Y:S01]  /*9110*/  LEA.HI.X.SX32 R9, R9, R3, 0x1, P0 ;  /* 0x0000000309097211 */ /* 0x000fe200000f0eff */
[----:B----4-:R-:W-:-:S05]  /*9120*/  IMAD R7, R0, 0x105, RZ ;  /* 0x0000010500077824 */ /* 0x010fca00078e02ff */
[-C--:B-----5:R-:W-:Y:S02]  /*9130*/  LEA.HI.X.SX32 R17, R7, R3.reuse, 0x1, P5 ;  /* 0x0000000307117211 */ /* 0x0a0fe400028f0eff */
[-C--:B------:R-:W-:Y:S02]  /*9140*/  LEA.HI.X.SX32 R7, R23, R3.reuse, 0x1, P4 ;  /* 0x0000000317077211 */ /* 0x080fe400020f0eff */
[-C--:B---3--:R-:W-:Y:S01]  /*9150*/  LEA.HI.X.SX32 R19, R21, R3.reuse, 0x1, P2 ;  /* 0x0000000315137211 */ /* 0x088fe200010f0eff */
[----:B------:R-:W-:Y:S04]  /*9160*/  STL [R1+0x3c1c], R21 ;  /* 0x003c1c1501007387 */ /* 0x000fe80000100800 */
[----:B------:R-:W-:Y:S04]  /*9170*/  STL.64 [R1+0x2a0], R18 ;  /* 0x0002a01201007387 */ /* 0x000fe80000100a00 */
[----:B------:R0:W-:Y:S02]  /*9180*/  STL.64 [R1+0x298], R14 ;  /* 0x0002980e01007387 */ /* 0x0001e40000100a00 */
[----:B0-----:R-:W-:Y:S01]  /*9190*/  IADD3 R14, P1, R4, R2, RZ ;  /* 0x00000002040e7210 */ /* 0x001fe20007f3e0ff */
[----:B------:R-:W-:Y:S01]  /*91a0*/  IMAD R4, R0, 0x104, RZ ;  /* 0x0000010400047824 */ /* 0x000fe200078e02ff */
[----:B------:R-:W-:Y:S04]  /*91b0*/  STL [R1+0x294], R9 ;  /* 0x0002940901007387 */ /* 0x000fe80000100800 */
[----:B------:R-:W-:-:S05]  /*91c0*/  LEA.HI.X.SX32 R13, R4, R3, 0x1, P6 ;  /* 0x00000003040d7211 */ /* 0x000fca00030f0eff */
[----:B------:R-:W-:Y:S04]  /*91d0*/  STL [R1+0x28c], R13 ;  /* 0x00028c0d01007387 */ /* 0x000fe80000100800 */
[----:B------:R-:W-:Y:S04]  /*91e0*/  STL [R1+0x27c], R7 ;  /* 0x00027c0701007387 */ /* 0x000fe80000100800 */
[----:B------:R0:W-:Y:S02]  /*91f0*/  STL [R1+0x284], R17 ;  /* 0x0002841101007387 */ /* 0x0001e40000100800 */
[----:B0-----:R-:W-:-:S05]  /*9200*/  IMAD R17, R0, 0x107, RZ ;  /* 0x0000010700117824 */ /* 0x001fca00078e02ff */
[----:B------:R-:W-:-:S05]  /*9210*/  LEA.HI.X.SX32 R29, R17, R3, 0x1, P3 ;  /* 0x00000003111d7211 */ /* 0x000fca00018f0eff */
[----:B------:R0:W-:Y:S04]  /*9220*/  STL.64 [R1+0x270], R28 ;  /* 0x0002701c01007387 */ /* 0x0001e80000100a00 */
[----:B0-----:R-:W2:Y:S01]  /*9230*/  LDL.LU.64 R28, [R1+0x3c48] ;  /* 0x003c4800011c7983 */ /* 0x001ea20000300a00 */
[C---:B------:R-:W-:Y:S02]  /*9240*/  IMAD R10, R0.reuse, 0x216, RZ ;  /* 0x00000216000a7824 */ /* 0x040fe400078e02ff */
[C---:B------:R-:W-:Y:S02]  /*9250*/  IMAD R20, R0.reuse, 0x21a, RZ ;  /* 0x0000021a00147824 */ /* 0x040fe400078e02ff */
[----:B------:R-:W-:Y:S01]  /*9260*/  IMAD R4, R0, 0x21e, RZ ;  /* 0x0000021e00047824 */ /* 0x000fe200078e02ff */
[-C--:B------:R-:W-:Y:S01]  /*9270*/  IADD3 R10, P2, R10, R2.reuse, RZ ;  /* 0x000000020a0a7210 */ /* 0x080fe20007f5e0ff */
[----:B------:R-:W-:Y:S01]  /*9280*/  IMAD R16, R0, 0x10b, RZ ;  /* 0x0000010b00107824 */ /* 0x000fe200078e02ff */
[-C--:B------:R-:W-:Y:S01]  /*9290*/  IADD3 R8, P0, R20, R2.reuse, RZ ;  /* 0x0000000214087210 */ /* 0x080fe20007f1e0ff */
[----:B------:R-:W-:Y:S01]  /*92a0*/  IMAD R20, R0, 0x21c, RZ ;  /* 0x0000021c00147824 */ /* 0x000fe200078e02ff */
[-C--:B------:R-:W-:Y:S01]  /*92b0*/  IADD3 R18, P5, R4, R2.reuse, RZ ;  /* 0x0000000204127210 */ /* 0x080fe20007fbe0ff */
[----:B------:R-:W-:Y:S01]  /*92c0*/  IMAD R4, R0, 0x228, RZ ;  /* 0x0000022800047824 */ /* 0x000fe200078e02ff */
[----:B------:R-:W-:Y:S01]  /*92d0*/  LEA.HI.X.SX32 R11, R16, R3, 0x1, P2 ;  /* 0x00000003100b7211 */ /* 0x000fe200010f0eff */
[----:B------:R-:W-:Y:S01]  /*92e0*/  IMAD R16, R0, 0x10d, RZ ;  /* 0x0000010d00107824 */ /* 0x000fe200078e02ff */
[----:B------:R-:W-:-:S02]  /*92f0*/  IADD3 R12, P6, R20, R2, RZ ;  /* 0x00000002140c7210 */ /* 0x000fc40007fde0ff */
[-C--:B------:R-:W-:Y:S02]  /*9300*/  LEA.HI.X.SX32 R15, R25, R3.reuse, 0x1, P1 ;  /* 0x00000003190f7211 */ /* 0x080fe400008f0eff */
[----:B------:R-:W-:Y:S02]  /*9310*/  IADD3 R4, P3, R4, R2, RZ ;  /* 0x0000000204047210 */ /* 0x000fe40007f7e0ff */
[-C--:B------:R-:W-:Y:S01]  /*9320*/  LEA.HI.X.SX32 R9, R16, R3.reuse, 0x1, P0 ;  /* 0x0000000310097211 */ /* 0x080fe200000f0eff */
[----:B------:R-:W-:Y:S01]  /*9330*/  STL.64 [R1+0x268], R10 ;  /* 0x0002680a01007387 */ /* 0x000fe20000100a00 */
[----:B------:R-:W-:Y:S01]  /*9340*/  LEA.HI.X.SX32 R13, R26, R3, 0x1, P6 ;  /* 0x000000031a0d7211 */ /* 0x000fe200030f0eff */
[----:B------:R-:W-:Y:S02]  /*9350*/  IMAD R20, R0, 0x226, RZ ;  /* 0x0000022600147824 */ /* 0x000fe400078e02ff */
[----:B------:R-:W-:Y:S01]  /*9360*/  STL.64 [R1+0x260], R14 ;  /* 0x0002600e01007387 */ /* 0x000fe20000100a00 */
[----:B------:R-:W-:-:S03]  /*9370*/  MOV R26, R4 ;  /* 0x00000004001a7202 */ /* 0x000fc60000000f00 */
[----:B------:R0:W-:Y:S04]  /*9380*/  STL [R1+0x238], R4 ;  /* 0x0002380401007387 */ /* 0x0001e80000100800 */
[----:B------:R-:W-:Y:S01]  /*9390*/  STL.64 [R1+0x258], R8 ;  /* 0x0002580801007387 */ /* 0x000fe20000100a00 */
[----:B------:R-:W-:-:S03]  /*93a0*/  IADD3 R6, P4, R20, R2, RZ ;  /* 0x0000000214067210 */ /* 0x000fc60007f9e0ff */
[----:B------:R-:W-:Y:S01]  /*93b0*/  STL [R1+0x3c20], R27 ;  /* 0x003c201b01007387 */ /* 0x000fe20000100800 */
[----:B0-----:R-:W-:-:S03]  /*93c0*/  IMAD R4, R0, 0x10f, RZ ;  /* 0x0000010f00047824 */ /* 0x001fc600078e02ff */
[----:B------:R0:W-:Y:S01]  /*93d0*/  STL.64 [R1+0x250], R12 ;  /* 0x0002500c01007387 */ /* 0x0001e20000100a00 */
[----:B------:R-:W-:Y:S01]  /*93e0*/  IMAD R20, R0, 0x22a, RZ ;  /* 0x0000022a00147824 */ /* 0x000fe200078e02ff */
[----:B------:R-:W-:Y:S01]  /*93f0*/  LEA.HI.X.SX32 R19, R4, R3, 0x1, P5 ;  /* 0x0000000304137211 */ /* 0x000fe200028f0eff */
[----:B0-----:R-:W-:-:S03]  /*9400*/  IMAD R12, R0, 0x113, RZ ;  /* 0x00000113000c7824 */ /* 0x001fc600078e02ff */
[-C--:B------:R-:W-:Y:S02]  /*9410*/  IADD3 R10, P2, R20, R2.reuse, RZ ;  /* 0x00000002140a7210 */ /* 0x080fe40007f5e0ff */
[-C--:B------:R-:W-:Y:S01]  /*9420*/  LEA.HI.X.SX32 R7, R12, R3.reuse, 0x1, P4 ;  /* 0x000000030c077211 */ /* 0x080fe200020f0eff */
[C---:B------:R-:W-:Y:S01]  /*9430*/  IMAD R12, R0.reuse, 0x115, RZ ;  /* 0x00000115000c7824 */ /* 0x040fe200078e02ff */
[----:B------:R-:W-:Y:S01]  /*9440*/  STL.64 [R1+0x248], R18 ;  /* 0x0002481201007387 */ /* 0x000fe20000100a00 */
[C---:B------:R-:W-:Y:S02]  /*9450*/  IMAD R14, R0.reuse, 0x22c, RZ ;  /* 0x0000022c000e7824 */ /* 0x040fe400078e02ff */
[----:B------:R-:W-:Y:S01]  /*9460*/  IMAD R20, R0, 0x22e, RZ ;  /* 0x0000022e00147824 */ /* 0x000fe200078e02ff */
[----:B------:R0:W-:Y:S01]  /*9470*/  STL.64 [R1+0x240], R6 ;  /* 0x0002400601007387 */ /* 0x0001e20000100a00 */
[----:B------:R-:W-:Y:S01]  /*9480*/  LEA.HI.X.SX32 R11, R12, R3, 0x1, P2 ;  /* 0x000000030c0b7211 */ /* 0x000fe200010f0eff */
[----:B------:R-:W-:Y:S01]  /*9490*/  IMAD R12, R0, 0x117, RZ ;  /* 0x00000117000c7824 */ /* 0x000fe200078e02ff */
[----:B------:R-:W-:-:S02]  /*94a0*/  IADD3 R14, P1, R14, R2, RZ ;  /* 0x000000020e0e7210 */ /* 0x000fc40007f3e0ff */
[----:B------:R-:W-:Y:S02]  /*94b0*/  IADD3 R8, P0, R20, R2, RZ ;  /* 0x0000000214087210 */ /* 0x000fe40007f1e0ff */
[----:B------:R-:W-:Y:S01]  /*94c0*/  MOV R27, R5 ;  /* 0x00000005001b7202 */ /* 0x000fe20000000f00 */
[----:B0-----:R-:W-:Y:S01]  /*94d0*/  IMAD R6, R0, 0x114, RZ ;  /* 0x0000011400067824 */ /* 0x001fe200078e02ff */
[----:B------:R-:W-:-:S04]  /*94e0*/  LEA.HI.X.SX32 R9, R12, R3, 0x1, P0 ;  /* 0x000000030c097211 */ /* 0x000fc800000f0eff */
[----:B------:R-:W-:Y:S01]  /*94f0*/  LEA.HI.X.SX32 R27, R6, R3, 0x1, P3 ;  /* 0x00000003061b7211 */ /* 0x000fe200018f0eff */
[C---:B------:R-:W-:Y:S02]  /*9500*/  IMAD R20, R0.reuse, 0x236, RZ ;  /* 0x0000023600147824 */ /* 0x040fe400078e02ff */
[----:B------:R-:W-:Y:S02]  /*9510*/  IMAD R5, R0, 0x238, RZ ;  /* 0x0000023800057824 */ /* 0x000fe400078e02ff */
[----:B------:R-:W-:Y:S04]  /*9520*/  STL [R1+0x23c], R27 ;  /* 0x00023c1b01007387 */ /* 0x000fe80000100800 */
[----:B------:R0:W-:Y:S01]  /*9530*/  STL.64 [R1+0x230], R10 ;  /* 0x0002300a01007387 */ /* 0x0001e20000100a00 */
[-C--:B------:R-:W-:Y:S01]  /*9540*/  IADD3 R16, P6, R20, R2.reuse, RZ ;  /* 0x0000000214107210 */ /* 0x080fe20007fde0ff */
[C---:B------:R-:W-:Y:S01]  /*9550*/  IMAD R12, R0.reuse, 0x11c, RZ ;  /* 0x0000011c000c7824 */ /* 0x040fe200078e02ff */
[----:B------:R-:W-:Y:S01]  /*9560*/  IADD3 R4, P5, R5, R2, RZ ;  /* 0x0000000205047210 */ /* 0x000fe20007fbe0ff */
[----:B------:R-:W-:-:S03]  /*9570*/  IMAD R20, R0, 0x23a, RZ ;  /* 0x0000023a00147824 */ /* 0x000fc600078e02ff */
[----:B------:R-:W-:Y:S01]  /*9580*/  LEA.HI.X.SX32 R5, R12, R3, 0x1, P5 ;  /* 0x000000030c057211 */ /* 0x000fe200028f0eff */
[----:B------:R-:W-:Y:S01]  /*9590*/  IMAD R7, R0, 0x23c, RZ ;  /* 0x0000023c00077824 */ /* 0x000fe200078e02ff */
[----:B------:R-:W-:Y:S01]  /*95a0*/  IADD3 R18, P4, R20, R2, RZ ;  /* 0x0000000214127210 */ /* 0x000fe20007f9e0ff */
[----:B------:R-:W-:-:S03]  /*95b0*/  IMAD R12, R0, 0x11e, RZ ;  /* 0x0000011e000c7824 */ /* 0x000fc600078e02ff */
[----:B------:R-:W-:Y:S01]  /*95c0*/  IADD3 R6, P3, R7, R2, RZ ;  /* 0x0000000207067210 */ /* 0x000fe20007f7e0ff */
[----:B------:R-:W-:-:S03]  /*95d0*/  IMAD R20, R0, 0x23e, RZ ;  /* 0x0000023e00147824 */ /* 0x000fc600078e02ff */
[-C--:B------:R-:W-:Y:S01]  /*95e0*/  LEA.HI.X.SX32 R7, R12, R3.reuse, 0x1, P3 ;  /* 0x000000030c077211 */ /* 0x080fe200018f0eff */
[----:B0-----:R-:W-:Y:S01]  /*95f0*/  IMAD R10, R0, 0x246, RZ ;  /* 0x00000246000a7824 */ /* 0x001fe200078e02ff */
[----:B------:R-:W-:Y:S01]  /*9600*/  IADD3 R26, P2, R20, R2, RZ ;  /* 0x00000002141a7210 */ /* 0x000fe20007f5e0ff */
[C---:B------:R-:W-:Y:S02]  /*9610*/  IMAD R12, R0.reuse, 0x123, RZ ;  /* 0x00000123000c7824 */ /* 0x040fe400078e02ff */
[----:B------:R-:W-:Y:S01]  /*9620*/  IMAD R20, R0, 0x248, RZ ;  /* 0x0000024800147824 */ /* 0x000fe200078e02ff */
[----:B--2---:R-:W-:-:S05]  /*9630*/  LEA.HI.X.SX32 R15, R28, R3, 0x1, P1 ;  /* 0x000000031c0f7211 */ /* 0x004fca00008f0eff */
[----:B------:R-:W-:Y:S04]  /*9640*/  STL.64 [R1+0x228], R14 ;  /* 0x0002280e01007387 */ /* 0x000fe80000100a00 */
[----:B------:R0:W-:Y:S02]  /*9650*/  STL.64 [R1+0x220], R8 ;  /* 0x0002200801007387 */ /* 0x0001e40000100a00 */
[----:B0-----:R-:W-:-:S05]  /*9660*/  IMAD R8, R0, 0x11b, RZ ;  /* 0x0000011b00087824 */ /* 0x001fca00078e02ff */
[----:B------:R-:W-:-:S05]  /*9670*/  LEA.HI.X.SX32 R17, R8, R3, 0x1, P6 ;  /* 0x0000000308117211 */ /* 0x000fca00030f0eff */
[----:B------:R-:W-:Y:S04]  /*9680*/  STL.64 [R1+0x218], R16 ;  /* 0x0002181001007387 */ /* 0x000fe80000100a00 */
[----:B------:R0:W-:Y:S02]  /*9690*/  STL.64 [R1+0x210], R4 ;  /* 0x0002100401007387 */ /* 0x0001e40000100a00 */
[----:B0-----:R-:W-:-:S05]  /*96a0*/  IMAD R4, R0, 0x11d, RZ ;  /* 0x0000011d00047824 */ /* 0x001fca00078e02ff */
[----:B------:R-:W-:-:S05]  /*96b0*/  LEA.HI.X.SX32 R19, R4, R3, 0x1, P4 ;  /* 0x0000000304137211 */ /* 0x000fca00020f0eff */
[----:B------:R-:W-:Y:S01]  /*96c0*/  STL.64 [R1+0x208], R18 ;  /* 0x0002081201007387 */ /* 0x000fe20000100a00 */
[----:B------:R-:W-:-:S03]  /*96d0*/  IADD3 R10, P1, R10, R2, RZ ;  /* 0x000000020a0a7210 */ /* 0x000fc60007f3e0ff */
[----:B------:R0:W-:Y:S01]  /*96e0*/  STL.64 [R1+0x4d0], R6 ;  /* 0x0004d00601007387 */ /* 0x0001e20000100a00 */
[----:B------:R-:W-:Y:S01]  /*96f0*/  LEA.HI.X.SX32 R11, R12, R3, 0x1, P1 ;  /* 0x000000030c0b7211 */ /* 0x000fe200008f0eff */
[C---:B------:R-:W-:Y:S02]  /*9700*/  IMAD R9, R0.reuse, 0x24a, RZ ;  /* 0x0000024a00097824 */ /* 0x040fe400078e02ff */
[----:B0-----:R-:W-:-:S05]  /*9710*/  IMAD R6, R0, 0x11f, RZ ;  /* 0x0000011f00067824 */ /* 0x001fca00078e02ff */
[----:B------:R-:W-:Y:S01]  /*9720*/  LEA.HI.X.SX32 R27, R6, R3, 0x1, P2 ;  /* 0x00000003061b7211 */ /* 0x000fe200010f0eff */
[----:B------:R-:W-:Y:S01]  /*9730*/  IMAD R12, R0, 0x125, RZ ;  /* 0x00000125000c7824 */ /* 0x000fe200078e02ff */
[----:B------:R-:W-:-:S03]  /*9740*/  IADD3 R14, P0, R20, R2, RZ ;  /* 0x00000002140e7210 */ /* 0x000fc60007f1e0ff */
        /* <DEDUP_REMOVED lines=10> */
[----:B------:R-:W-:-:S03]  /*97f0*/  IMAD R12, R0, 0x127, RZ ;  /* 0x00000127000c7824 */ /* 0x000fc600078e02ff */
[----:B------:R0:W-:Y:S01]  /*9800*/  STL.64 [R1+0x1f0], R8 ;  /* 0x0001f00801007387 */ /* 0x0001e20000100a00 */
[----:B------:R-:W-:Y:S01]  /*9810*/  IADD3 R4, P4, R5, R2, RZ ;  /* 0x0000000205047210 */ /* 0x000fe20007f9e0ff */
[----:B------:R-:W-:-:S03]  /*9820*/  IMAD R20, R0, 0x256, RZ ;  /* 0x0000025600147824 */ /* 0x000fc600078e02ff */
[----:B------:R-:W-:Y:S01]  /*9830*/  LEA.HI.X.SX32 R5, R12, R3, 0x1, P4 ;  /* 0x000000030c057211 */ /* 0x000fe200020f0eff */
        /* <DEDUP_REMOVED lines=154> */
[----:B------:R0:W-:Y:S01]  /*a1e0*/  STL.64 [R1+0x528], R14 ;  /* 0x0005280e01007387 */ /* 0x0001e20000100a00 */
[----:B------:R-:W-:-:S03]  /*a1f0*/  IADD3 R4, P0, R5, R2, RZ ;  /* 0x0000000205047210 */ /* 0x000fc60007f1e0ff */
[----:B------:R1:W-:Y:S01]  /*a200*/  STL.64 [R1+0x5f0], R8 ;  /* 0x0005f00801007387 */ /* 0x0003e20000100a00 */
[C---:B------:R-:W-:Y:S02]  /*a210*/  IMAD R20, R0.reuse, 0x2ba, RZ ;  /* 0x000002ba00147824 */ /* 0x040fe400078e02ff */
[C---:B0-----:R-:W-:Y:S02]  /*a220*/  IMAD R14, R0.reuse, 0x15c, RZ ;  /* 0x0000015c000e7824 */ /* 0x041fe400078e02ff */
[----:B-1----:R-:W-:-:S03]  /*a230*/  IMAD R8, R0, 0x15b, RZ ;  /* 0x0000015b00087824 */ /* 0x002fc600078e02ff */
[-C--:B------:R-:W-:Y:S02]  /*a240*/  LEA.HI.X.SX32 R5, R14, R3.reuse, 0x1, P0 ;  /* 0x000000030e057211 */ /* 0x080fe400000f0eff */
        /* <DEDUP_REMOVED lines=19> */
[C---:B0-----:R-:W-:Y:S02]  /*a380*/  IMAD R6, R0.reuse, 0x15f, RZ ;  /* 0x0000015f00067824 */ /* 0x041fe400078e02ff */
[----:B------:R-:W-:-:S03]  /*a390*/  IMAD R9, R0, 0x2ca, RZ ;  /* 0x000002ca00097824 */ /* 0x000fc600078e02ff */
        /* <DEDUP_REMOVED lines=8> */
[C---:B------:R-:W-:Y:S02]  /*a420*/  IMAD R5, R0.reuse, 0x2ce, RZ ;  /* 0x000002ce00057824 */ /* 0x040fe400078e02ff */
[C---:B0-----:R-:W-:Y:S02]  /*a430*/  IMAD R10, R0.reuse, 0x165, RZ ;  /* 0x00000165000a7824 */ /* 0x041fe400078e02ff */
[----:B------:R-:W-:-:S03]  /*a440*/  IMAD R11, R0, 0x2dc, RZ ;  /* 0x000002dc000b7824 */ /* 0x000fc600078e02ff */
[----:B------:R-:W-:Y:S01]  /*a450*/  LEA.HI.X.SX32 R9, R10, R3, 0x1, P1 ;  /* 0x000000030a097211 */ /* 0x000fe200008f0eff */
[----:B------:R0:W-:Y:S01]  /*a460*/  STL.64 [R1+0x138], R12 ;  /* 0x0001380c01007387 */ /* 0x0001e20000100a00 */
[----:B------:R-:W-:-:S03]  /*a470*/  IADD3 R14, P0, R20, R2, RZ ;  /* 0x00000002140e7210 */ /* 0x000fc60007f1e0ff */
[----:B------:R1:W-:Y:S01]  /*a480*/  STL.64 [R1+0x130], R8 ;  /* 0x0001300801007387 */ /* 0x0003e20000100a00 */
[-C--:B------:R-:W-:Y:S02]  /*a490*/  IADD3 R4, P6, R5, R2.reuse, RZ ;  /* 0x0000000205047210 */ /* 0x080fe40007fde0ff */
[----:B0-----:R-:W-:Y:S01]  /*a4a0*/  IADD3 R12, P2, R11, R2, RZ ;  /* 0x000000020b0c7210 */ /* 0x001fe20007f5e0ff */
[C---:B------:R-:W-:Y:S02]  /*a4b0*/  IMAD R11, R0.reuse, 0x166, RZ ;  /* 0x00000166000b7824 */ /* 0x040fe400078e02ff */
[----:B-1----:R-:W-:-:S03]  /*a4c0*/  IMAD R9, R0, 0x167, RZ ;  /* 0x0000016700097824 */ /* 0x002fc600078e02ff */
[-C--:B------:R-:W-:Y:S01]  /*a4d0*/  LEA.HI.X.SX32 R15, R11, R3.reuse, 0x1, P0 ;  /* 0x000000030b0f7211 */ /* 0x080fe200000f0eff */
[C---:B------:R-:W-:Y:S01]  /*a4e0*/  IMAD R20, R0.reuse, 0x2d6, RZ ;  /* 0x000002d600147824 */ /* 0x040fe200078e02ff */
[----:B------:R-:W-:Y:S01]  /*a4f0*/  LEA.HI.X.SX32 R5, R9, R3, 0x1, P6 ;  /* 0x0000000309057211 */ /* 0x000fe200030f0eff */
[----:B------:R-:W-:Y:S02]  /*a500*/  IMAD R7, R0, 0x2d8, RZ ;  /* 0x000002d800077824 */ /* 0x000fe400078e02ff */
[----:B------:R0:W-:Y:S01]  /*a510*/  STL.64 [R1+0x538], R14 ;  /* 0x0005380e01007387 */ /* 0x0001e20000100a00 */
[----:B------:R-:W-:-:S03]  /*a520*/  IADD3 R18, P5, R20, R2, RZ ;  /* 0x0000000214127210 */ /* 0x000fc60007fbe0ff */
[----:B------:R1:W-:Y:S01]  /*a530*/  STL.64 [R1+0x600], R4 ;  /* 0x0006000401007387 */ /* 0x0003e20000100a00 */
[----:B------:R-:W-:Y:S01]  /*a540*/  IADD3 R6, P4, R7, R2, RZ ;  /* 0x0000000207067210 */ /* 0x000fe20007f9e0ff */
[C---:B0-----:R-:W-:Y:S02]  /*a550*/  IMAD R14, R0.reuse, 0x16c, RZ ;  /* 0x0000016c000e7824 */ /* 0x041fe400078e02ff */
[----:B-1----:R-:W-:-:S03]  /*a560*/  IMAD R4, R0, 0x16b, RZ ;  /* 0x0000016b00047824 */ /* 0x002fc600078e02ff */
[-C--:B------:R-:W-:Y:S01]  /*a570*/  LEA.HI.X.SX32 R7, R14, R3.reuse, 0x1, P4 ;  /* 0x000000030e077211 */ /* 0x080fe200020f0eff */
[----:B------:R-:W-:Y:S01]  /*a580*/  IMAD R20, R0, 0x2da, RZ ;  /* 0x000002da00147824 */ /* 0x000fe200078e02ff */
[----:B------:R-:W-:Y:S01]  /*a590*/  LEA.HI.X.SX32 R19, R4, R3, 0x1, P5 ;  /* 0x0000000304137211 */ /* 0x000fe200028f0eff */
[----:B------:R-:W-:-:S03]  /*a5a0*/  IMAD R14, R0, 0x16e, RZ ;  /* 0x0000016e000e7824 */ /* 0x000fc600078e02ff */
[----:B------:R-:W-:Y:S01]  /*a5b0*/  IADD3 R26, P3, R20, R2, RZ ;  /* 0x00000002141a7210 */ /* 0x000fe20007f7e0ff */
[----:B------:R-:W-:Y:S04]  /*a5c0*/  STL.64 [R1+0x128], R18 ;  /* 0x0001281201007387 */ /* 0x000fe80000100a00 */
[----:B------:R0:W-:Y:S01]  /*a5d0*/  STL.64 [R1+0x120], R6 ;  /* 0x0001200601007387 */ /* 0x0001e20000100a00 */
[----:B------:R-:W-:Y:S01]  /*a5e0*/  LEA.HI.X.SX32 R13, R14, R3, 0x1, P2 ;  /* 0x000000030e0d7211 */ /* 0x000fe200010f0eff */
[C---:B------:R-:W-:Y:S02]  /*a5f0*/  IMAD R20, R0.reuse, 0x2de, RZ ;  /* 0x000002de00147824 */ /* 0x040fe400078e02ff */
        /* <DEDUP_REMOVED lines=8> */
[-C--:B------:R-:W-:Y:S01]  /*a680*/  LEA.HI.X.SX32 R17, R15, R3.reuse, 0x1, P1 ;  /* 0x000000030f117211 */ /* 0x080fe200008f0eff */
[C---:B------:R-:W-:Y:S02]  /*a690*/  IMAD R5, R0.reuse, 0x2ea, RZ ;  /* 0x000002ea00057824 */ /* 0x040fe400078e02ff */
[C---:B------:R-:W-:Y:S02]  /*a6a0*/  IMAD R20, R0.reuse, 0x2e8, RZ ;  /* 0x000002e800147824 */ /* 0x040fe400078e02ff */
[----:B0-----:R-:W-:Y:S01]  /*a6b0*/  IMAD R12, R0, 0x173, RZ ;  /* 0x00000173000c7824 */ /* 0x001fe200078e02ff */
[----:B------:R-:W-:Y:S04]  /*a6c0*/  STL.64 [R1+0x608], R16 ;  /* 0x0006081001007387 */ /* 0x000fe80000100a00 */
[----:B------:R-:W-:Y:S01]  /*a6d0*/  LEA.HI.X.SX32 R11, R12, R3, 0x1, P0 ;  /* 0x000000030c0b7211 */ /* 0x000fe200000f0eff */
[----:B------:R-:W-:Y:S01]  /*a6e0*/  IMAD R12, R0, 0x175, RZ ;  /* 0x00000175000c7824 */ /* 0x000fe200078e02ff */
[----:B------:R-:W-:-:S03]  /*a6f0*/  IADD3 R4, P5, R5, R2, RZ ;  /* 0x0000000205047210 */ /* 0x000fc60007fbe0ff */
[----:B------:R0:W-:Y:S01]  /*a700*/  STL.64 [R1+0x110], R10 ;  /* 0x0001100a01007387 */ /* 0x0001e20000100a00 */
[----:B------:R-:W-:Y:S02]  /*a710*/  IADD3 R8, P6, R20, R2, RZ ;  /* 0x0000000214087210 */ /* 0x000fe40007fde0ff */
[-C--:B------:R-:W-:Y:S01]  /*a720*/  LEA.HI.X.SX32 R5, R12, R3.reuse, 0x1, P5 ;  /* 0x000000030c057211 */ /* 0x080fe200028f0eff */
[C---:B------:R-:W-:Y:S02]  /*a730*/  IMAD R20, R0.reuse, 0x2ec, RZ ;  /* 0x000002ec00147824 */ /* 0x040fe400078e02ff */
[C---:B0-----:R-:W-:Y:S02]  /*a740*/  IMAD R11, R0.reuse, 0x174, RZ ;  /* 0x00000174000b7824 */ /* 0x041fe400078e02ff */
[----:B------:R-:W-:Y:S01]  /*a750*/  STL.64 [R1+0x100], R4 ;  /* 0x0001000401007387 */ /* 0x000fe20000100a00 */
[----:B------:R-:W-:Y:S02]  /*a760*/  IMAD R7, R0, 0x2ee, RZ ;  /* 0x000002ee00077824 */ /* 0x000fe400078e02ff */
[----:B------:R-:W-:-:S02]  /*a770*/  LEA.HI.X.SX32 R9, R11, R3, 0x1, P6 ;  /* 0x000000030b097211 */ /* 0x000fc400030f0eff */
[----:B------:R-:W-:-:S03]  /*a780*/  IADD3 R18, P4, R20, R2, RZ ;  /* 0x0000000214127210 */ /* 0x000fc60007f9e0ff */
[----:B------:R0:W-:Y:S01]  /*a790*/  STL.64 [R1+0x108], R8 ;  /* 0x0001080801007387 */ /* 0x0001e20000100a00 */
[----:B------:R-:W-:Y:S01]  /*a7a0*/  IADD3 R6, P3, R7, R2, RZ ;  /* 0x0000000207067210 */ /* 0x000fe20007f7e0ff */
[C---:B------:R-:W-:Y:S02]  /*a7b0*/  IMAD R20, R0.reuse, 0x2f6, RZ ;  /* 0x000002f600147824 */ /* 0x040fe400078e02ff */
[C---:B0-----:R-:W-:Y:S02]  /*a7c0*/  IMAD R8, R0.reuse, 0x176, RZ ;  /* 0x0000017600087824 */ /* 0x041fe400078e02ff */
[----:B------:R-:W-:-:S03]  /*a7d0*/  IMAD R9, R0, 0x177, RZ ;  /* 0x0000017700097824 */ /* 0x000fc600078e02ff */
[-C--:B------:R-:W-:Y:S02]  /*a7e0*/  LEA.HI.X.SX32 R19, R8, R3.reuse, 0x1, P4 ;  /* 0x0000000308137211 */ /* 0x080fe400020f0eff */
[----:B------:R-:W-:Y:S01]  /*a7f0*/  LEA.HI.X.SX32 R7, R9, R3, 0x1, P3 ;  /* 0x0000000309077211 */ /* 0x000fe200018f0eff */
[----:B------:R-:W-:Y:S02]  /*a800*/  IMAD R14, R0, 0x2f8, RZ ;  /* 0x000002f8000e7824 */ /* 0x000fe400078e02ff */
[----:B------:R0:W-:Y:S01]  /*a810*/  STL.64 [R1+0x548], R18 ;  /* 0x0005481201007387 */ /* 0x0001e20000100a00 */
[----:B------:R-:W-:-:S03]  /*a820*/  IADD3 R26, P2, R20, R2, RZ ;  /* 0x00000002141a7210 */ /* 0x000fc60007f5e0ff */
[----:B------:R1:W-:Y:S01]  /*a830*/  STL.64 [R1+0x610], R6 ;  /* 0x0006100601007387 */ /* 0x0003e20000100a00 */
[----:B------:R-:W-:Y:S01]  /*a840*/  IADD3 R14, P1, R14, R2, RZ ;  /* 0x000000020e0e7210 */ /* 0x000fe20007f3e0ff */
[C---:B------:R-:W-:Y:S02]  /*a850*/  IMAD R20, R0.reuse, 0x2fa, RZ ;  /* 0x000002fa00147824 */ /* 0x040fe400078e02ff */
[C---:B0-----:R-:W-:Y:S02]  /*a860*/  IMAD R19, R0.reuse, 0x17c, RZ ;  /* 0x0000017c00137824 */ /* 0x041fe400078e02ff */
[----:B-1----:R-:W-:-:S03]  /*a870*/  IMAD R6, R0, 0x17b, RZ ;  /* 0x0000017b00067824 */ /* 0x002fc600078e02ff */
[-C--:B------:R-:W-:Y:S01]  /*a880*/  LEA.HI.X.SX32 R15, R19, R3.reuse, 0x1, P1 ;  /* 0x00000003130f7211 */ /* 0x080fe200008f0eff */
[----:B------:R-:W-:Y:S01]  /*a890*/  IMAD R10, R0, 0x2fc, RZ ;  /* 0x000002fc000a7824 */ /* 0x000fe200078e02ff */
        /* <DEDUP_REMOVED lines=8> */
[----:B0-----:R-:W-:Y:S02]  /*a920*/  IMAD R14, R0, 0x17e, RZ ;  /* 0x0000017e000e7824 */ /* 0x001fe400078e02ff */
[----:B------:R-:W-:Y:S03]  /*a930*/  STL.64 [R1+0xe8], R16 ;  /* 0x0000e81001007387 */ /* 0x000fe60000100a00 */
[----:B------:R-:W-:Y:S02]  /*a940*/  LEA.HI.X.SX32 R11, R14, R3, 0x1, P6 ;  /* 0x000000030e0b7211 */ /* 0x000fe400030f0eff */
[----:B------:R-:W-:-:S03]  /*a950*/  IADD3 R4, P5, R20, R2, RZ ;  /* 0x0000000214047210 */ /* 0x000fc60007fbe0ff */
[----:B------:R0:W-:Y:S02]  /*a960*/  STL.64 [R1+0x550], R10 ;  /* 0x0005500a01007387 */ /* 0x0001e40000100a00 */
        /* <DEDUP_REMOVED lines=9> */
[----:B------:R-:W-:-:S02]  /*aa00*/  IADD3 R8, P3, R20, R2, RZ ;  /* 0x0000000214087210 */ /* 0x000fc40007f7e0ff */
[-C--:B------:R-:W-:Y:S02]  /*aa10*/  LEA.HI.X.SX32 R13, R16, R3.reuse, 0x1, P4 ;  /* 0x00000003100d7211 */ /* 0x080fe400020f0eff */
[----:B------:R-:W-:-:S03]  /*aa20*/  LEA.HI.X.SX32 R9, R17, R3, 0x1, P3 ;  /* 0x0000000311097211 */ /* 0x000fc600018f0eff */
[----:B------:R-:W-:Y:S04]  /*aa30*/  STL.64 [R1+0xe0], R12 ;  /* 0x0000e00c01007387 */ /* 0x000fe80000100a00 */
[----:B------:R0:W-:Y:S04]  /*aa40*/  STL.64 [R1+0xd8], R8 ;  /* 0x0000d80801007387 */ /* 0x0001e80000100a00 */
[----:B0-----:R-:W3:Y:S01]  /*aa50*/  LDL.LU.64 R8, [R1+0x3c38] ;  /* 0x003c380001087983 */ /* 0x001ee20000300a00 */
[C---:B------:R-:W-:Y:S02]  /*aa60*/  IMAD R20, R0.reuse, 0x30c, RZ ;  /* 0x0000030c00147824 */ /* 0x040fe400078e02ff */
[----:B------:R-:W-:-:S03]  /*aa70*/  IMAD R7, R0, 0x30a, RZ ;  /* 0x0000030a00077824 */ /* 0x000fc600078e02ff */
[-C--:B------:R-:W-:Y:S01]  /*aa80*/  IADD3 R18, P1, R20, R2.reuse, RZ ;  /* 0x0000000214127210 */ /* 0x080fe20007f3e0ff */
[C---:B------:R-:W-:Y:S01]  /*aa90*/  IMAD R20, R0.reuse, 0x316, RZ ;  /* 0x0000031600147824 */ /* 0x040fe200078e02ff */
[----:B------:R-:W-:Y:S01]  /*aaa0*/  IADD3 R6, P2, R7, R2, RZ ;  /* 0x0000000207067210 */ /* 0x000fe20007f5e0ff */
[----:B------:R-:W-:-:S03]  /*aab0*/  IMAD R21, R0, 0x185, RZ ;  /* 0x0000018500157824 */ /* 0x000fc600078e02ff */
[----:B------:R-:W-:Y:S01]  /*aac0*/  IADD3 R14, P6, R20, R2, RZ ;  /* 0x00000002140e7210 */ /* 0x000fe20007fde0ff */
[C---:B------:R-:W-:Y:S01]  /*aad0*/  IMAD R20, R0.reuse, 0x31a, RZ ;  /* 0x0000031a00147824 */ /* 0x040fe200078e02ff */
[----:B------:R-:W-:Y:S01]  /*aae0*/  LEA.HI.X.SX32 R7, R21, R3, 0x1, P2 ;  /* 0x0000000315077211 */ /* 0x000fe200010f0eff */
[----:B------:R-:W-:-:S03]  /*aaf0*/  IMAD R15, R0, 0x30e, RZ ;  /* 0x0000030e000f7824 */ /* 0x000fc600078e02ff */
[-C--:B------:R-:W-:Y:S01]  /*ab00*/  IADD3 R12, P4, R20, R2.reuse, RZ ;  /* 0x00000002140c7210 */ /* 0x080fe20007f9e0ff */
[C---:B------:R-:W-:Y:S01]  /*ab10*/  IMAD R20, R0.reuse, 0x31e, RZ ;  /* 0x0000031e00147824 */ /* 0x040fe200078e02ff */
[----:B------:R0:W-:Y:S01]  /*ab20*/  STL.64 [R1+0xd0], R6 ;  /* 0x0000d00601007387 */ /* 0x0001e20000100a00 */
[----:B------:R-:W-:Y:S01]  /*ab30*/  IMAD R21, R0, 0x187, RZ ;  /* 0x0000018700157824 */ /* 0x000fe200078e02ff */
[----:B------:R-:W-:-:S04]  /*ab40*/  IADD3 R26, P0, R15, R2, RZ ;  /* 0x000000020f1a7210 */ /* 0x000fc80007f1e0ff */
[----:B------:R-:W-:Y:S02]  /*ab50*/  LEA.HI.X.SX32 R27, R21, R3, 0x1, P0 ;  /* 0x00000003151b7211 */ /* 0x000fe400000f0eff */
[----:B0-----:R-:W-:Y:S01]  /*ab60*/  IADD3 R6, P2, R20, R2, RZ ;  /* 0x0000000214067210 */ /* 0x001fe20007f5e0ff */
[C---:B------:R-:W-:Y:S02]  /*ab70*/  IMAD R20, R0.reuse, 0x326, RZ ;  /* 0x0000032600147824 */ /* 0x040fe400078e02ff */
[C---:B------:R-:W-:Y:S02]  /*ab80*/  IMAD R10, R0.reuse, 0x318, RZ ;  /* 0x00000318000a7824 */ /* 0x040fe400078e02ff */
[----:B------:R-:W-:-:S03]  /*ab90*/  IMAD R21, R0, 0x18c, RZ ;  /* 0x0000018c00157824 */ /* 0x000fc600078e02ff */
[----:B------:R-:W-:Y:S01]  /*aba0*/  IADD3 R10, P5, R10, R2, RZ ;  /* 0x000000020a0a7210 */ /* 0x000fe20007fbe0ff */
[----:B------:R-:W-:-:S03]  /*abb0*/  IMAD R16, R0, 0x31c, RZ ;  /* 0x0000031c00107824 */ /* 0x000fc600078e02ff */
[-C--:B------:R-:W-:Y:S02]  /*abc0*/  LEA.HI.X.SX32 R11, R21, R3.reuse, 0x1, P5 ;  /* 0x00000003150b7211 */ /* 0x080fe400028f0eff */
[----:B------:R-:W-:Y:S01]  /*abd0*/  IADD3 R16, P3, R16, R2, RZ ;  /* 0x0000000210107210 */ /* 0x000fe20007f7e0ff */
[C---:B------:R-:W-:Y:S02]  /*abe0*/  IMAD R25, R0.reuse, 0x195, RZ ;  /* 0x0000019500197824 */ /* 0x040fe400078e02ff */
[----:B------:R-:W-:Y:S01]  /*abf0*/  IMAD R23, R0, 0x196, RZ ;  /* 0x0000019600177824 */ /* 0x000fe200078e02ff */
[----:B--2---:R-:W-:Y:S01]  /*ac00*/  LEA.HI.X.SX32 R19, R4, R3, 0x1, P1 ;  /* 0x0000000304137211 */ /* 0x004fe200008f0eff */
[----:B------:R-:W-:-:S04]  /*ac10*/  IMAD R4, R0, 0x328, RZ ;  /* 0x0000032800047824 */ /* 0x000fc800078e02ff */
[----:B------:R0:W-:Y:S04]  /*ac20*/  STL.64 [R1+0x558], R18 ;  /* 0x0005581201007387 */ /* 0x0001e80000100a00 */
[----:B------:R1:W-:Y:S01]  /*ac30*/  STL.64 [R1+0x620], R26 ;  /* 0x0006201a01007387 */ /* 0x0003e20000100a00 */
[-C--:B0-----:R-:W-:Y:S01]  /*ac40*/  IADD3 R18, P1, R20, R2.reuse, RZ ;  /* 0x0000000214127210 */ /* 0x081fe20007f3e0ff */
[----:B------:R-:W-:Y:S01]  /*ac50*/  IMAD R20, R0, 0x18b, RZ ;  /* 0x0000018b00147824 */ /* 0x000fe200078e02ff */
[----:B-1----:R-:W-:Y:S01]  /*ac60*/  IADD3 R26, P0, R4, R2, RZ ;  /* 0x00000002041a7210 */ /* 0x002fe20007f1e0ff */
[----:B------:R-:W-:-:S03]  /*ac70*/  IMAD R4, R0, 0x32a, RZ ;  /* 0x0000032a00047824 */ /* 0x000fc600078e02ff */
[----:B------:R-:W-:-:S05]  /*ac80*/  LEA.HI.X.SX32 R15, R20, R3, 0x1, P6 ;  /* 0x00000003140f7211 */ /* 0x000fca00030f0eff */
[----:B------:R0:W-:Y:S02]  /*ac90*/  STL.64 [R1+0xc8], R14 ;  /* 0x0000c80e01007387 */ /* 0x0001e40000100a00 */
[----:B0-----:R-:W-:Y:S01]  /*aca0*/  IADD3 R14, P6, R4, R2, RZ ;  /* 0x00000002040e7210 */ /* 0x001fe20007fde0ff */
[----:B------:R-:W-:Y:S01]  /*acb0*/  IMAD R4, R0, 0x18d, RZ ;  /* 0x0000018d00047824 */ /* 0x000fe200078e02ff */
[----:B------:R-:W-:Y:S04]  /*acc0*/  STL.64 [R1+0xc0], R10 ;  /* 0x0000c00a01007387 */ /* 0x000fe80000100a00 */
[----:B------:R-:W-:-:S05]  /*acd0*/  LEA.HI.X.SX32 R13, R4, R3, 0x1, P4 ;  /* 0x00000003040d7211 */ /* 0x000fca00020f0eff */
[----:B------:R0:W-:Y:S01]  /*ace0*/  STL.64 [R1+0xb8], R12 ;  /* 0x0000b80c01007387 */ /* 0x0001e20000100a00 */
[C---:B------:R-:W-:Y:S02]  /*acf0*/  IMAD R4, R0.reuse, 0x336, RZ ;  /* 0x0000033600047824 */ /* 0x040fe400078e02ff */
[C---:B0-----:R-:W-:Y:S02]  /*ad00*/  IMAD R13, R0.reuse, 0x18e, RZ ;  /* 0x0000018e000d7824 */ /* 0x041fe400078e02ff */
[----:B------:R-:W-:-:S03]  /*ad10*/  IMAD R12, R0, 0x18f, RZ ;  /* 0x0000018f000c7824 */ /* 0x000fc600078e02ff */
[-C--:B------:R-:W-:Y:S02]  /*ad20*/  LEA.HI.X.SX32 R17, R13, R3.reuse, 0x1, P3 ;  /* 0x000000030d117211 */ /* 0x080fe400018f0eff */
[----:B------:R-:W-:-:S03]  /*ad30*/  LEA.HI.X.SX32 R7, R12, R3, 0x1, P2 ;  /* 0x000000030c077211 */ /* 0x000fc600010f0eff */
[----:B------:R0:W-:Y:S01]  /*ad40*/  STL.64 [R1+0x560], R16 ;  /* 0x0005601001007387 */ /* 0x0001e20000100a00 */
[----:B------:R-:W-:-:S03]  /*ad50*/  IMAD R20, R0, 0x32c, RZ ;  /* 0x0000032c00147824 */ /* 0x000fc600078e02ff */
[----:B------:R1:W-:Y:S01]  /*ad60*/  STL.64 [R1+0x628], R6 ;  /* 0x0006280601007387 */ /* 0x0003e20000100a00 */
[----:B0-----:R-:W-:Y:S01]  /*ad70*/  IADD3 R16, P3, R4, R2, RZ ;  /* 0x0000000204107210 */ /* 0x001fe20007f7e0ff */
[C---:B------:R-:W-:Y:S02]  /*ad80*/  IMAD R4, R0.reuse, 0x338, RZ ;  /* 0x0000033800047824 */ /* 0x040fe400078e02ff */
[----:B-1----:R-:W-:-:S03]  /*ad90*/  IMAD R6, R0, 0x193, RZ ;  /* 0x0000019300067824 */ /* 0x002fc600078e02ff */
[-C--:B------:R-:W-:Y:S01]  /*ada0*/  IADD3 R12, P2, R4, R2.reuse, RZ ;  /* 0x00000002040c7210 */ /* 0x080fe20007f5e0ff */
[----:B------:R-:W-:Y:S01]  /*adb0*/  IMAD R4, R0, 0x194, RZ ;  /* 0x0000019400047824 */ /* 0x000fe200078e02ff */
[-C--:B------:R-:W-:Y:S02]  /*adc0*/  IADD3 R20, P5, R20, R2.reuse, RZ ;  /* 0x0000000214147210 */ /* 0x080fe40007fbe0ff */
[-C--:B------:R-:W-:Y:S02]  /*add0*/  LEA.HI.X.SX32 R19, R6, R3.reuse, 0x1, P1 ;  /* 0x0000000306137211 */ /* 0x080fe400008f0eff */
[-C--:B------:R-:W-:Y:S01]  /*ade0*/  LEA.HI.X.SX32 R27, R4, R3.reuse, 0x1, P0 ;  /* 0x00000003041b7211 */ /* 0x080fe200000f0eff */
[C---:B------:R-:W-:Y:S01]  /*adf0*/  IMAD R4, R0.reuse, 0x33e, RZ ;  /* 0x0000033e00047824 */ /* 0x040fe200078e02ff */
[-C--:B------:R-:W-:Y:S02]  /*ae00*/  LEA.HI.X.SX32 R15, R25, R3.reuse, 0x1, P6 ;  /* 0x00000003190f7211 */ /* 0x080fe400030f0eff */
[----:B------:R-:W-:Y:S01]  /*ae10*/  LEA.HI.X.SX32 R21, R23, R3, 0x1, P5 ;  /* 0x0000000317157211 */ /* 0x000fe200028f0eff */
[----:B------:R-:W-:Y:S01]  /*ae20*/  IMAD R10, R0, 0x32e, RZ ;  /* 0x0000032e000a7824 */ /* 0x000fe200078e02ff */
[----:B------:R-:W-:Y:S04]  /*ae30*/  STL.64 [R1+0xb0], R18 ;  /* 0x0000b01201007387 */ /* 0x000fe80000100a00 */
[----:B------:R-:W-:Y:S01]  /*ae40*/  STL.64 [R1+0xa8], R26 ;  /* 0x0000a81a01007387 */ /* 0x000fe20000100a00 */
[----:B------:R-:W-:-:S03]  /*ae50*/  IADD3 R10, P4, R10, R2, RZ ;  /* 0x000000020a0a7210 */ /* 0x000fc60007f9e0ff */
[----:B------:R0:W-:Y:S04]  /*ae60*/  STL.64 [R1+0xa0], R14 ;  /* 0x0000a00e01007387 */ /* 0x0001e80000100a00 */
[----:B------:R1:W-:Y:S01]  /*ae70*/  STL.64 [R1+0x568], R20 ;  /* 0x0005681401007387 */ /* 0x0003e20000100a00 */
[----:B0-----:R-:W-:Y:S01]  /*ae80*/  IADD3 R14, P6, R4, R2, RZ ;  /* 0x00000002040e7210 */ /* 0x001fe20007fde0ff */
[C---:B------:R-:W-:Y:S02]  /*ae90*/  IMAD R4, R0.reuse, 0x346, RZ ;  /* 0x0000034600047824 */ /* 0x040fe400078e02ff */
[----:B-1----:R-:W-:-:S03]  /*aea0*/  IMAD R21, R0, 0x197, RZ ;  /* 0x0000019700157824 */ /* 0x002fc600078e02ff */
[----:B------:R-:W-:Y:S01]  /*aeb0*/  IADD3 R26, P5, R4, R2, RZ ;  /* 0x00000002041a7210 */ /* 0x000fe20007fbe0ff */
[C---:B------:R-:W-:Y:S01]  /*aec0*/  IMAD R20, R0.reuse, 0x348, RZ ;  /* 0x0000034800147824 */ /* 0x040fe200078e02ff */
[-C--:B------:R-:W-:Y:S01]  /*aed0*/  LEA.HI.X.SX32 R11, R21, R3.reuse, 0x1, P4 ;  /* 0x00000003150b7211 */ /* 0x080fe200020f0eff */
[C---:B------:R-:W-:Y:S02]  /*aee0*/  IMAD R4, R0.reuse, 0x19b, RZ ;  /* 0x0000019b00047824 */ /* 0x040fe400078e02ff */
[----:B------:R-:W-:Y:S02]  /*aef0*/  IMAD R21, R0, 0x19c, RZ ;  /* 0x0000019c00157824 */ /* 0x000fe400078e02ff */
[----:B------:R0:W-:Y:S01]  /*af00*/  STL.64 [R1+0x630], R10 ;  /* 0x0006300a01007387 */ /* 0x0001e20000100a00 */
[-C--:B------:R-:W-:Y:S01]  /*af10*/  LEA.HI.X.SX32 R17, R4, R3.reuse, 0x1, P3 ;  /* 0x0000000304117211 */ /* 0x080fe200018f0eff */
[C---:B------:R-:W-:Y:S01]  /*af20*/  IMAD R7, R0.reuse, 0x33a, RZ ;  /* 0x0000033a00077824 */ /* 0x040fe200078e02ff */
[----:B------:R-:W-:Y:S01]  /*af30*/  LEA.HI.X.SX32 R13, R21, R3, 0x1, P2 ;  /* 0x00000003150d7211 */ /* 0x000fe200010f0eff */
[----:B------:R-:W-:-:S02]  /*af40*/  IMAD R4, R0, 0x34c, RZ ;  /* 0x0000034c00047824 */ /* 0x000fc400078e02ff */
[----:B------:R1:W-:Y:S01]  /*af50*/  STL.64 [R1+0x98], R16 ;  /* 0x0000981001007387 */ /* 0x0003e20000100a00 */
[-C--:B0-----:R-:W-:Y:S01]  /*af60*/  IADD3 R10, P4, R20, R2.reuse, RZ ;  /* 0x00000002140a7210 */ /* 0x081fe20007f9e0ff */
[----:B------:R-:W-:Y:S01]  /*af70*/  IMAD R20, R0, 0x34a, RZ ;  /* 0x0000034a00147824 */ /* 0x000fe200078e02ff */
[----:B------:R-:W-:-:S04]  /*af80*/  IADD3 R18, P1, R7, R2, RZ ;  /* 0x0000000207127210 */ /* 0x000fc80007f3e0ff */
[----:B-1----:R-:W-:Y:S01]  /*af90*/  IADD3 R16, P3, R20, R2, RZ ;  /* 0x0000000214107210 */ /* 0x002fe20007f7e0ff */
[C---:B------:R-:W-:Y:S01]  /*afa0*/  IMAD R20, R0.reuse, 0x19d, RZ ;  /* 0x0000019d00147824 */ /* 0x040fe200078e02ff */
[----:B------:R0:W-:Y:S01]  /*afb0*/  STL.64 [R1+0x90], R12 ;  /* 0x0000900c01007387 */ /* 0x0001e20000100a00 */
[----:B------:R-:W-:-:S03]  /*afc0*/  IMAD R7, R0, 0x33c, RZ ;  /* 0x0000033c00077824 */ /* 0x000fc600078e02ff */
[----:B------:R-:W-:Y:S01]  /*afd0*/  LEA.HI.X.SX32 R19, R20, R3, 0x1, P1 ;  /* 0x0000000314137211 */ /* 0x000fe200008f0eff */
[----:B------:R-:W-:Y:S01]  /*afe0*/  IMAD R21, R0, 0x19e, RZ ;  /* 0x0000019e00157824 */ /* 0x000fe200078e02ff */
[-C--:B0-----:R-:W-:Y:S01]  /*aff0*/  IADD3 R12, P2, R4, R2.reuse, RZ ;  /* 0x00000002040c7210 */ /* 0x081fe20007f5e0ff */
[----:B------:R-:W-:Y:S02]  /*b000*/  IMAD R4, R0, 0x34e, RZ ;  /* 0x0000034e00047824 */ /* 0x000fe400078e02ff */
[----:B------:R0:W-:Y:S01]  /*b010*/  STL.64 [R1+0x88], R18 ;  /* 0x0000881201007387 */ /* 0x0001e20000100a00 */
[----:B------:R-:W-:-:S04]  /*b020*/  IADD3 R6, P0, R7, R2, RZ ;  /* 0x0000000207067210 */ /* 0x000fc80007f1e0ff */
[-C--:B------:R-:W-:Y:S02]  /*b030*/  LEA.HI.X.SX32 R7, R21, R3.reuse, 0x1, P0 ;  /* 0x0000000315077211 */ /* 0x080fe400000f0eff */
[----:B0-----:R-:W-:Y:S01]  /*b040*/  IADD3 R18, P1, R4, R2, RZ ;  /* 0x0000000204127210 */ /* 0x001fe20007f3e0ff */
[----:B------:R-:W-:Y:S02]  /*b050*/  IMAD R4, R0, 0x19f, RZ ;  /* 0x0000019f00047824 */ /* 0x000fe400078e02ff */
[----:B------:R-:W-:Y:S03]  /*b060*/  STL.64 [R1+0x570], R6 ;  /* 0x0005700601007387 */ /* 0x000fe60000100a00 */
[----:B------:R-:W-:-:S05]  /*b070*/  LEA.HI.X.SX32 R15, R4, R3, 0x1, P6 ;  /* 0x00000003040f7211 */ /* 0x000fca00030f0eff */
[----:B------:R0:W-:Y:S01]  /*b080*/  STL.64 [R1+0x638], R14 ;  /* 0x0006380e01007387 */ /* 0x0001e20000100a00 */
[C---:B------:R-:W-:Y:S02]  /*b090*/  IMAD R4, R0.reuse, 0x35a, RZ ;  /* 0x0000035a00047824 */ /* 0x040fe400078e02ff */
[C---:B0-----:R-:W-:Y:S02]  /*b0a0*/  IMAD R15, R0.reuse, 0x1a3, RZ ;  /* 0x000001a3000f7824 */ /* 0x041fe400078e02ff */
[----:B------:R-:W-:-:S03]  /*b0b0*/  IMAD R14, R0, 0x1a4, RZ ;  /* 0x000001a4000e7824 */ /* 0x000fc600078e02ff */
[-C--:B------:R-:W-:Y:S01]  /*b0c0*/  LEA.HI.X.SX32 R27, R15, R3.reuse, 0x1, P5 ;  /* 0x000000030f1b7211 */ /* 0x080fe200028f0eff */
[----:B------:R-:W-:Y:S01]  /*b0d0*/  IMAD R15, R0, 0x1a5, RZ ;  /* 0x000001a5000f7824 */ /* 0x000fe200078e02ff */
[----:B------:R-:W-:-:S03]  /*b0e0*/  LEA.HI.X.SX32 R11, R14, R3, 0x1, P4 ;  /* 0x000000030e0b7211 */ /* 0x000fc600020f0eff */
[----:B------:R0:W-:Y:S01]  /*b0f0*/  STL.64 [R1+0x80], R26 ;  /* 0x0000801a01007387 */ /* 0x0001e20000100a00 */
[C---:B------:R-:W-:Y:S01]  /*b100*/  IMAD R20, R0.reuse, 0x356, RZ ;  /* 0x0000035600147824 */ /* 0x040fe200078e02ff */
[-C--:B------:R-:W-:Y:S01]  /*b110*/  LEA.HI.X.SX32 R17, R15, R3.reuse, 0x1, P3 ;  /* 0x000000030f117211 */ /* 0x080fe200018f0eff */
[----:B------:R-:W-:Y:S01]  /*b120*/  IMAD R15, R0, 0x1a7, RZ ;  /* 0x000001a7000f7824 */ /* 0x000fe200078e02ff */
[----:B------:R1:W-:Y:S01]  /*b130*/  STL.64 [R1+0x78], R10 ;  /* 0x0000780a01007387 */ /* 0x0003e20000100a00 */
[----:B---3--:R-:W-:Y:S02]  /*b140*/  LEA.HI.X.SX32 R13, R8, R3, 0x1, P2 ;  /* 0x00000003080d7211 */ /* 0x008fe400010f0eff */
[-C--:B0-----:R-:W-:Y:S01]  /*b150*/  IADD3 R26, P5, R4, R2.reuse, RZ ;  /* 0x00000002041a7210 */ /* 0x081fe20007fbe0ff */
[----:B------:R-:W-:Y:S01]  /*b160*/  IMAD R4, R0, 0x35c, RZ ;  /* 0x0000035c00047824 */ /* 0x000fe200078e02ff */
[----:B------:R-:W-:Y:S01]  /*b170*/  IADD3 R6, P0, R20, R2, RZ ;  /* 0x0000000214067210 */ /* 0x000fe20007f1e0ff */
[----:B------:R-:W-:-:S03]  /*b180*/  IMAD R8, R0, 0x1ab, RZ ;  /* 0x000001ab00087824 */ /* 0x000fc600078e02ff */
[-C--:B-1----:R-:W-:Y:S01]  /*b190*/  IADD3 R10, P4, R4, R2.reuse, RZ ;  /* 0x00000002040a7210 */ /* 0x082fe20007f9e0ff */
[C---:B------:R-:W-:Y:S01]  /*b1a0*/  IMAD R4, R0.reuse, 0x366, RZ ;  /* 0x0000036600047824 */ /* 0x040fe200078e02ff */
[----:B------:R-:W-:Y:S01]  /*b1b0*/  STL.64 [R1+0x70], R16 ;  /* 0x0000701001007387 */ /* 0x000fe20000100a00 */
[----:B------:R-:W-:Y:S01]  /*b1c0*/  IMAD R20, R0, 0x358, RZ ;  /* 0x0000035800147824 */ /* 0x000fe200078e02ff */
[-C--:B------:R-:W-:Y:S02]  /*b1d0*/  LEA.HI.X.SX32 R19, R15, R3.reuse, 0x1, P1 ;  /* 0x000000030f137211 */ /* 0x080fe400008f0eff */
[----:B------:R0:W-:Y:S01]  /*b1e0*/  STL.64 [R1+0x578], R12 ;  /* 0x0005780c01007387 */ /* 0x0001e20000100a00 */
[----:B------:R-:W-:Y:S02]  /*b1f0*/  LEA.HI.X.SX32 R7, R8, R3, 0x1, P0 ;  /* 0x0000000308077211 */ /* 0x000fe400000f0eff */
[-C--:B------:R-:W-:Y:S01]  /*b200*/  IADD3 R20, P6, R20, R2.reuse, RZ ;  /* 0x0000000214147210 */ /* 0x080fe20007fde0ff */
[----:B------:R1:W-:Y:S01]  /*b210*/  STL.64 [R1+0x640], R18 ;  /* 0x0006401201007387 */ /* 0x0003e20000100a00 */
[----:B0-----:R-:W-:Y:S01]  /*b220*/  IADD3 R12, P2, R4, R2, RZ ;  /* 0x00000002040c7210 */ /* 0x001fe20007f5e0ff */
[----:B------:R-:W-:-:S02]  /*b230*/  IMAD R4, R0, 0x36a, RZ ;  /* 0x0000036a00047824 */ /* 0x000fc400078e02ff */
[----:B-1----:R-:W2:Y:S01]  /*b240*/  LDL.LU R18, [R1+0x3c30] ;  /* 0x003c300001127983 */ /* 0x002ea20000300800 */
[----:B------:R-:W-:-:S03]  /*b250*/  LEA.HI.X.SX32 R21, R9, R3, 0x1, P6 ;  /* 0x0000000309157211 */ /* 0x000fc600030f0eff */
[----:B------:R0:W-:Y:S01]  /*b260*/  STL.64 [R1+0x68], R6 ;  /* 0x0000680601007387 */ /* 0x0001e20000100a00 */
[----:B------:R-:W-:-:S03]  /*b270*/  IMAD R14, R0, 0x35e, RZ ;  /* 0x0000035e000e7824 */ /* 0x000fc600078e02ff */
[----:B------:R1:W-:Y:S01]  /*b280*/  STL.64 [R1+0x60], R20 ;  /* 0x0000601401007387 */ /* 0x0003e20000100a00 */
[----:B0-----:R-:W-:Y:S01]  /*b290*/  IADD3 R6, P0, R4, R2, RZ ;  /* 0x0000000204067210 */ /* 0x001fe20007f1e0ff */
[C---:B------:R-:W-:Y:S02]  /*b2a0*/  IMAD R4, R0.reuse, 0x1ad, RZ ;  /* 0x000001ad00047824 */ /* 0x040fe400078e02ff */
[----:B-1----:R-:W-:-:S03]  /*b2b0*/  IMAD R20, R0, 0x36e, RZ ;  /* 0x0000036e00147824 */ /* 0x002fc600078e02ff */
[----:B------:R-:W-:Y:S02]  /*b2c0*/  LEA.HI.X.SX32 R27, R4, R3, 0x1, P5 ;  /* 0x00000003041b7211 */ /* 0x000fe400028f0eff */
[----:B------:R-:W-:-:S03]  /*b2d0*/  IADD3 R16, P3, R14, R2, RZ ;  /* 0x000000020e107210 */ /* 0x000fc60007f7e0ff */
[----:B------:R0:W-:Y:S01]  /*b2e0*/  STL.64 [R1+0x58], R26 ;  /* 0x0000581a01007387 */ /* 0x0001e20000100a00 */
[-C--:B------:R-:W-:Y:S01]  /*b2f0*/  LEA.HI.X.SX32 R11, R5, R3.reuse, 0x1, P4 ;  /* 0x00000003050b7211 */ /* 0x080fe200020f0eff */
[----:B------:R-:W-:Y:S01]  /*b300*/  IMAD R14, R0, 0x368, RZ ;  /* 0x00000368000e7824 */ /* 0x000fe200078e02ff */
[-C--:B0-----:R-:W-:Y:S01]  /*b310*/  IADD3 R26, P5, R20, R2.reuse, RZ ;  /* 0x00000002141a7210 */ /* 0x081fe20007fbe0ff */
[----:B------:R-:W-:Y:S02]  /*b320*/  IMAD R20, R0, 0x1af, RZ ;  /* 0x000001af00147824 */ /* 0x000fe400078e02ff */
[----:B------:R-:W-:Y:S03]  /*b330*/  STL.64 [R1+0x580], R10 ;  /* 0x0005800a01007387 */ /* 0x000fe60000100a00 */
[----:B------:R-:W-:Y:S02]  /*b340*/  LEA.HI.X.SX32 R17, R20, R3, 0x1, P3 ;  /* 0x0000000314117211 */ /* 0x000fe400018f0eff */
[----:B------:R-:W-:-:S03]  /*b350*/  IADD3 R14, P1, R14, R2, RZ ;  /* 0x000000020e0e7210 */ /* 0x000fc60007f3e0ff */
[----:B------:R0:W-:Y:S02]  /*b360*/  STL.64 [R1+0x648], R16 ;  /* 0x0006481001007387 */ /* 0x0001e40000100a00 */
[C---:B0-----:R-:W-:Y:S02]  /*b370*/  IMAD R17, R0.reuse, 0x1b3, RZ ;  /* 0x000001b300117824 */ /* 0x041fe400078e02ff */
[----:B------:R-:W-:-:S03]  /*b380*/  IMAD R16, R0, 0x1b4, RZ ;  /* 0x000001b400107824 */ /* 0x000fc600078e02ff */
[-C--:B------:R-:W-:Y:S02]  /*b390*/  LEA.HI.X.SX32 R13, R17, R3.reuse, 0x1, P2 ;  /* 0x00000003110d7211 */ /* 0x080fe400010f0eff */
[----:B------:R-:W-:-:S03]  /*b3a0*/  LEA.HI.X.SX32 R15, R16, R3, 0x1, P1 ;  /* 0x00000003100f7211 */ /* 0x000fc600008f0eff */
[----:B------:R-:W-:Y:S04]  /*b3b0*/  STL.64 [R1+0x50], R12 ;  /* 0x0000500c01007387 */ /* 0x000fe80000100a00 */
[----:B------:R0:W-:Y:S02]  /*b3c0*/  STL.64 [R1+0x48], R14 ;  /* 0x0000480e01007387 */ /* 0x0001e40000100a00 */
[----:B0-----:R-:W-:-:S05]  /*b3d0*/  IMAD R15, R0, 0x1b5, RZ ;  /* 0x000001b5000f7824 */ /* 0x001fca00078e02ff */
[----:B------:R-:W-:-:S05]  /*b3e0*/  LEA.HI.X.SX32 R7, R15, R3, 0x1, P0 ;  /* 0x000000030f077211 */ /* 0x000fca00000f0eff */
[----:B------:R0:W-:Y:S04]  /*b3f0*/  STL.64 [R1+0x40], R6 ;  /* 0x0000400601007387 */ /* 0x0001e80000100a00 */
[----:B0-----:R-:W3:Y:S01]  /*b400*/  LDL.LU.64 R6, [R1+0x3c28] ;  /* 0x003c280001067983 */ /* 0x001ee20000300a00 */
[C---:B------:R-:W-:Y:S02]  /*b410*/  IMAD R8, R0.reuse, 0x36c, RZ ;  /* 0x0000036c00087824 */ /* 0x040fe400078e02ff */
[----:B------:R-:W-:-:S03]  /*b420*/  IMAD R4, R0, 0x376, RZ ;  /* 0x0000037600047824 */ /* 0x000fc600078e02ff */
[-C--:B------:R-:W-:Y:S02]  /*b430*/  IADD3 R8, P6, R8, R2.reuse, RZ ;  /* 0x0000000208087210 */ /* 0x080fe40007fde0ff */
[-C--:B------:R-:W-:Y:S01]  /*b440*/  IADD3 R10, P4, R4, R2.reuse, RZ ;  /* 0x00000002040a7210 */ /* 0x080fe20007f9e0ff */
[C---:B------:R-:W-:Y:S02]  /*b450*/  IMAD R4, R0.reuse, 0x378, RZ ;  /* 0x0000037800047824 */ /* 0x040fe400078e02ff */
[C---:B------:R-:W-:Y:S02]  /*b460*/  IMAD R20, R0.reuse, 0x37a, RZ ;  /* 0x0000037a00147824 */ /* 0x040fe400078e02ff */
[----:B------:R-:W-:Y:S01]  /*b470*/  IMAD R21, R0, 0x1b7, RZ ;  /* 0x000001b700157824 */ /* 0x000fe200078e02ff */
[-C--:B------:R-:W-:Y:S02]  /*b480*/  IADD3 R4, P3, R4, R2.reuse, RZ ;  /* 0x0000000204047210 */ /* 0x080fe40007f7e0ff */
[----:B------:R-:W-:-:S02]  /*b490*/  IADD3 R12, P2, R20, R2, RZ ;  /* 0x00000002140c7210 */ /* 0x000fc40007f5e0ff */
[----:B------:R-:W-:Y:S01]  /*b4a0*/  LEA.HI.X.SX32 R27, R21, R3, 0x1, P5 ;  /* 0x00000003151b7211 */ /* 0x000fe200028f0eff */
[----:B------:R-:W-:-:S05]  /*b4b0*/  IMAD R20, R0, 0x37c, RZ ;  /* 0x0000037c00147824 */ /* 0x000fca00078e02ff */
[----:B------:R-:W-:Y:S01]  /*b4c0*/  IADD3 R16, P1, R20, R2, RZ ;  /* 0x0000000214107210 */ /* 0x000fe20007f3e0ff */
[C---:B------:R-:W-:Y:S02]  /*b4d0*/  IMAD R20, R0.reuse, 0x386, RZ ;  /* 0x0000038600147824 */ /* 0x040fe400078e02ff */
[C---:B------:R-:W-:Y:S02]  /*b4e0*/  IMAD R19, R0.reuse, 0x388, RZ ;  /* 0x0000038800137824 */ /* 0x040fe400078e02ff */
[----:B------:R-:W-:Y:S01]  /*b4f0*/  IMAD R14, R0, 0x37e, RZ ;  /* 0x0000037e000e7824 */ /* 0x000fe200078e02ff */
[----:B------:R-:W-:-:S04]  /*b500*/  LEA.HI.X.SX32 R17, R29, R3, 0x1, P1 ;  /* 0x000000031d117211 */ /* 0x000fc800008f0eff */
[----:B------:R-:W-:Y:S01]  /*b510*/  IADD3 R14, P0, R14, R2, RZ ;  /* 0x000000020e0e7210 */ /* 0x000fe20007f1e0ff */
[C---:B------:R-:W-:Y:S01]  /*b520*/  IMAD R29, R0.reuse, 0x1c3, RZ ;  /* 0x000001c3001d7824 */ /* 0x040fe200078e02ff */
[----:B---3--:R-:W-:Y:S01]  /*b530*/  LEA.HI.X.SX32 R9, R7, R3, 0x1, P6 ;  /* 0x0000000307097211 */ /* 0x008fe200030f0eff */
[----:B------:R-:W-:-:S05]  /*b540*/  IMAD R7, R0, 0x1bb, RZ ;  /* 0x000001bb00077824 */ /* 0x000fca00078e02ff */
[-C--:B------:R-:W-:Y:S01]  /*b550*/  LEA.HI.X.SX32 R11, R7, R3.reuse, 0x1, P4 ;  /* 0x00000003070b7211 */ /* 0x080fe200020f0eff */
[----:B------:R-:W-:Y:S01]  /*b560*/  IMAD R7, R0, 0x1bd, RZ ;  /* 0x000001bd00077824 */ /* 0x000fe200078e02ff */
[-C--:B------:R-:W-:Y:S01]  /*b570*/  LEA.HI.X.SX32 R5, R6, R3.reuse, 0x1, P3 ;  /* 0x0000000306057211 */ /* 0x080fe200018f0eff */
[----:B------:R-:W-:Y:S03]  /*b580*/  STL.64 [R1+0x588], R8 ;  /* 0x0005880801007387 */ /* 0x000fe60000100a00 */
[----:B------:R-:W-:Y:S01]  /*b590*/  LEA.HI.X.SX32 R13, R7, R3, 0x1, P2 ;  /* 0x00000003070d7211 */ /* 0x000fe200010f0eff */
[----:B------:R-:W-:Y:S04]  /*b5a0*/  STL.64 [R1+0x650], R26 ;  /* 0x0006501a01007387 */ /* 0x000fe80000100a00 */
[----:B------:R-:W-:Y:S04]  /*b5b0*/  STL.64 [R1+0x38], R10 ;  /* 0x0000380a01007387 */ /* 0x000fe80000100a00 */
[----:B------:R-:W-:Y:S04]  /*b5c0*/  STL.64 [R1+0x30], R4 ;  /* 0x0000300401007387 */ /* 0x000fe80000100a00 */
[----:B------:R0:W-:Y:S04]  /*b5d0*/  STL.64 [R1+0x28], R12 ;  /* 0x0000280c01007387 */ /* 0x0001e80000100a00 */
[----:B0-----:R-:W3:Y:S01]  /*b5e0*/  LDL.LU R13, [R1+0x3c24] ;  /* 0x003c2400010d7983 */ /* 0x001ee20000300800 */
        /* <DEDUP_REMOVED lines=8> */
[----:B------:R-:W-:Y:S01]  /*b670*/  IADD3 R4, P3, R20, R2, RZ ;  /* 0x0000000214047210 */ /* 0x000fe20007f7e0ff */
[----:B------:R-:W-:Y:S01]  /*b680*/  IMAD R20, R0, 0x396, RZ ;  /* 0x0000039600147824 */ /* 0x000fe200078e02ff */
[----:B------:R0:W-:Y:S01]  /*b690*/  STL.64 [R1+0x590], R16 ;  /* 0x0005901001007387 */ /* 0x0001e20000100a00 */
[----:B------:R-:W-:-:S03]  /*b6a0*/  LEA.HI.X.SX32 R9, R29, R3, 0x1, P6 ;  /* 0x000000031d097211 */ /* 0x000fc600030f0eff */
[----:B------:R1:W-:Y:S01]  /*b6b0*/  STL.64 [R1+0x658], R14 ;  /* 0x0006580e01007387 */ /* 0x0003e20000100a00 */
[-C--:B0-----:R-:W-:Y:S01]  /*b6c0*/  IADD3 R16, P1, R20, R2.reuse, RZ ;  /* 0x0000000214107210 */ /* 0x081fe20007f3e0ff */
[----:B------:R-:W-:Y:S01]  /*b6d0*/  IMAD R20, R0, 0x39a, RZ ;  /* 0x0000039a00147824 */ /* 0x000fe200078e02ff */
[-C--:B-1----:R-:W-:Y:S01]  /*b6e0*/  IADD3 R14, P0, R12, R2.reuse, RZ ;  /* 0x000000020c0e7210 */ /* 0x082fe20007f1e0ff */
[----:B------:R-:W-:Y:S01]  /*b6f0*/  IMAD R12, R0, 0x1c5, RZ ;  /* 0x000001c5000c7824 */ /* 0x000fe200078e02ff */
[----:B------:R0:W-:Y:S02]  /*b700*/  STL.64 [R1+0x20], R8 ;  /* 0x0000200801007387 */ /* 0x0001e40000100a00 */
[----:B------:R-:W-:Y:S01]  /*b710*/  IADD3 R28, P6, R20, R2, RZ ;  /* 0x00000002141c7210 */ /* 0x000fe20007fde0ff */
[----:B------:R-:W-:Y:S01]  /*b720*/  IMAD R20, R0, 0x39e, RZ ;  /* 0x0000039e00147824 */ /* 0x000fe200078e02ff */
[-C--:B------:R-:W-:Y:S02]  /*b730*/  LEA.HI.X.SX32 R11, R12, R3.reuse, 0x1, P4 ;  /* 0x000000030c0b7211 */ /* 0x080fe400020f0eff */
[----:B--2---:R-:W-:Y:S01]  /*b740*/  LEA.HI.X.SX32 R5, R18, R3, 0x1, P3 ;  /* 0x0000000312057211 */ /* 0x004fe200018f0eff */
[----:B0-----:R-:W-:-:S02]  /*b750*/  IMAD R9, R0, 0x1c4, RZ ;  /* 0x000001c400097824 */ /* 0x001fc400078e02ff */
[----:B------:R0:W-:Y:S01]  /*b760*/  STL.64 [R1+0x10], R10 ;  /* 0x0000100a01007387 */ /* 0x0001e20000100a00 */
[C---:B------:R-:W-:Y:S02]  /*b770*/  IMAD R6, R0.reuse, 0x38e, RZ ;  /* 0x0000038e00067824 */ /* 0x040fe400078e02ff */
[----:B------:R-:W-:Y:S01]  /*b780*/  LEA.HI.X.SX32 R27, R9, R3, 0x1, P5 ;  /* 0x00000003091b7211 */ /* 0x000fe200028f0eff */
[----:B------:R-:W-:Y:S01]  /*b790*/  IMAD R12, R0, 0x1c7, RZ ;  /* 0x000001c7000c7824 */ /* 0x000fe200078e02ff */
[-C--:B0-----:R-:W-:Y:S01]  /*b7a0*/  IADD3 R10, P4, R20, R2.reuse, RZ ;  /* 0x00000002140a7210 */ /* 0x081fe20007f9e0ff */
[----:B------:R-:W-:Y:S02]  /*b7b0*/  IMAD R20, R0, 0x3a6, RZ ;  /* 0x000003a600147824 */ /* 0x000fe400078e02ff */
[----:B------:R-:W-:Y:S01]  /*b7c0*/  STL.64 [R1+0x18], R26 ;  /* 0x0000181a01007387 */ /* 0x000fe20000100a00 */
[----:B------:R-:W-:-:S03]  /*b7d0*/  IADD3 R6, P2, R6, R2, RZ ;  /* 0x0000000206067210 */ /* 0x000fc60007f5e0ff */
[----:B------:R0:W-:Y:S01]  /*b7e0*/  STL.64 [R1+0x598], R4 ;  /* 0x0005980401007387 */ /* 0x0001e20000100a00 */
[-C--:B------:R-:W-:Y:S02]  /*b7f0*/  LEA.HI.X.SX32 R7, R12, R3.reuse, 0x1, P2 ;  /* 0x000000030c077211 */ /* 0x080fe400010f0eff */
[----:B0-----:R-:W-:Y:S01]  /*b800*/  IADD3 R4, P3, R20, R2, RZ ;  /* 0x0000000214047210 */ /* 0x001fe20007f7e0ff */
[----:B------:R-:W-:Y:S02]  /*b810*/  IMAD R20, R0, 0x1cb, RZ ;  /* 0x000001cb00147824 */ /* 0x000fe400078e02ff */
[----:B------:R0:W-:Y:S03]  /*b820*/  STL.64 [R1+0x660], R6 ;  /* 0x0006600601007387 */ /* 0x0001e60000100a00 */
[----:B------:R-:W-:Y:S01]  /*b830*/  LEA.HI.X.SX32 R17, R20, R3, 0x1, P1 ;  /* 0x0000000314117211 */ /* 0x000fe200008f0eff */
[----:B------:R-:W-:-:S04]  /*b840*/  IMAD R18, R0, 0x3a8, RZ ;  /* 0x000003a800127824 */ /* 0x000fc800078e02ff */
[----:B------:R1:W-:Y:S01]  /*b850*/  STL.64 [R1+0x8], R16 ;  /* 0x0000081001007387 */ /* 0x0003e20000100a00 */
[----:B------:R-:W-:Y:S01]  /*b860*/  IMAD R12, R0, 0x3ac, RZ ;  /* 0x000003ac000c7824 */ /* 0x000fe200078e02ff */
[----:B0-----:R-:W-:Y:S01]  /*b870*/  IADD3 R6, P2, R18, R2, RZ ;  /* 0x0000000212067210 */ /* 0x001fe20007f5e0ff */
[C---:B------:R-:W-:Y:S02]  /*b880*/  IMAD R18, R0.reuse, 0x3aa, RZ ;  /* 0x000003aa00127824 */ /* 0x040fe400078e02ff */
[----:B-1----:R-:W-:-:S05]  /*b890*/  IMAD R16, R0, 0x1cc, RZ ;  /* 0x000001cc00107824 */ /* 0x002fca00078e02ff */
[-C--:B------:R-:W-:Y:S02]  /*b8a0*/  LEA.HI.X.SX32 R15, R16, R3.reuse, 0x1, P0 ;  /* 0x00000003100f7211 */ /* 0x080fe400000f0eff */
[-C--:B------:R-:W-:Y:S01]  /*b8b0*/  IADD3 R20, P1, R18, R2.reuse, RZ ;  /* 0x0000000212147210 */ /* 0x080fe20007f3e0ff */
[C---:B------:R-:W-:Y:S02]  /*b8c0*/  IMAD R18, R0.reuse, 0x1cd, RZ ;  /* 0x000001cd00127824 */ /* 0x040fe400078e02ff */
[----:B------:R0:W-:Y:S01]  /*b8d0*/  STL.64 [R1], R14 ;  /* 0x0000000e01007387 */ /* 0x0001e20000100a00 */
[----:B------:R-:W-:Y:S02]  /*b8e0*/  IMAD R8, R0, 0x39c, RZ ;  /* 0x0000039c00087824 */ /* 0x000fe400078e02ff */
[----:B------:R-:W-:Y:S02]  /*b8f0*/  LEA.HI.X.SX32 R29, R18, R3, 0x1, P6 ;  /* 0x00000003121d7211 */ /* 0x000fe400030f0eff */
[-C--:B0-----:R-:W-:Y:S01]  /*b900*/  IADD3 R14, P0, R12, R2.reuse, RZ ;  /* 0x000000020c0e7210 */ /* 0x081fe20007f1e0ff */
[----:B------:R-:W-:Y:S01]  /*b910*/  IMAD R12, R0, 0x3ae, RZ ;  /* 0x000003ae000c7824 */ /* 0x000fe200078e02ff */
[----:B------:R-:W-:-:S04]  /*b920*/  IADD3 R8, P5, R8, R2, RZ ;  /* 0x0000000208087210 */ /* 0x000fc80007fbe0ff */
[----:B------:R-:W-:Y:S01]  /*b930*/  IADD3 R16, P6, R12, R2, RZ ;  /* 0x000000020c107210 */ /* 0x000fe20007fde0ff */
[----:B------:R-:W-:Y:S01]  /*b940*/  IMAD R12, R0, 0x1cf, RZ ;  /* 0x000001cf000c7824 */ /* 0x000fe200078e02ff */
[----:B------:R-:W-:Y:S04]  /*b950*/  STL.64 [R1+0x3940], R28 ;  /* 0x0039401c01007387 */ /* 0x000fe80000100a00 */
[----:B------:R-:W-:Y:S01]  /*b960*/  LEA.HI.X.SX32 R11, R12, R3, 0x1, P4 ;  /* 0x000000030c0b7211 */ /* 0x000fe200020f0eff */
[----:B------:R-:W-:-:S05]  /*b970*/  IMAD R12, R0, 0x1d4, RZ ;  /* 0x000001d4000c7824 */ /* 0x000fca00078e02ff */
[-C--:B------:R-:W-:Y:S01]  /*b980*/  LEA.HI.X.SX32 R7, R12, R3.reuse, 0x1, P2 ;  /* 0x000000030c077211 */ /* 0x080fe200010f0eff */
[----:B------:R-:W-:Y:S01]  /*b990*/  IMAD R18, R0, 0x3b6, RZ ;  /* 0x000003b600127824 */ /* 0x000fe200078e02ff */
[-C--:B------:R-:W-:Y:S02]  /*b9a0*/  LEA.HI.X.SX32 R15, R24, R3.reuse, 0x1, P0 ;  /* 0x00000003180f7211 */ /* 0x080fe400000f0eff */
[----:B---3--:R-:W-:Y:S01]  /*b9b0*/  LEA.HI.X.SX32 R9, R13, R3, 0x1, P5 ;  /* 0x000000030d097211 */ /* 0x008fe200028f0eff */
[----:B------:R-:W-:-:S04]  /*b9c0*/  IMAD R13, R0, 0x1d3, RZ ;  /* 0x000001d3000d7824 */ /* 0x000fc800078e02ff */
[----:B------:R0:W-:Y:S04]  /*b9d0*/  STL.64 [R1+0x5a0], R8 ;  /* 0x0005a00801007387 */ /* 0x0001e80000100a00 */
[----:B------:R1:W-:Y:S01]  /*b9e0*/  STL.64 [R1+0x668], R10 ;  /* 0x0006680a01007387 */ /* 0x0003e20000100a00 */
[----:B------:R-:W-:Y:S01]  /*b9f0*/  LEA.HI.X.SX32 R5, R13, R3, 0x1, P3 ;  /* 0x000000030d057211 */ /* 0x000fe200018f0eff */
[C---:B0-----:R-:W-:Y:S02]  /*ba00*/  IMAD R9, R0.reuse, 0x3bc, RZ ;  /* 0x000003bc00097824 */ /* 0x041fe400078e02ff */
[----:B-1----:R-:W-:-:S03]  /*ba10*/  IMAD R11, R0, 0x1d5, RZ ;  /* 0x000001d5000b7824 */ /* 0x002fc600078e02ff */
[----:B------:R-:W-:Y:S01]  /*ba20*/  IADD3 R26, P2, R9, R2, RZ ;  /* 0x00000002091a7210 */ /* 0x000fe20007f5e0ff */
[C---:B------:R-:W-:Y:S01]  /*ba30*/  IMAD R9, R0.reuse, 0x3be, RZ ;  /* 0x000003be00097824 */ /* 0x040fe200078e02ff */
[----:B------:R-:W-:Y:S01]  /*ba40*/  LEA.HI.X.SX32 R21, R11, R3, 0x1, P1 ;  /* 0x000000030b157211 */ /* 0x000fe200008f0eff */
[----:B------:R-:W-:Y:S04]  /*ba50*/  STL.64 [R1+0x3a38], R4 ;  /* 0x003a380401007387 */ /* 0x000fe80000100a00 */
[----:B------:R-:W-:Y:S01]  /*ba60*/  STL.64 [R1+0x39a0], R6 ;  /* 0x0039a00601007387 */ /* 0x000fe20000100a00 */
[----:B------:R-:W-:-:S03]  /*ba70*/  IMAD R13, R0, 0x1db, RZ ;  /* 0x000001db000d7824 */ /* 0x000fc600078e02ff */
[----:B------:R0:W-:Y:S01]  /*ba80*/  STL.64 [R1+0x4a0], R20 ;  /* 0x0004a01401007387 */ /* 0x0001e20000100a00 */
[-C--:B------:R-:W-:Y:S01]  /*ba90*/  IADD3 R8, P5, R18, R2.reuse, RZ ;  /* 0x0000000212087210 */ /* 0x080fe20007fbe0ff */
[C---:B------:R-:W-:Y:S01]  /*baa0*/  IMAD R18, R0.reuse, 0x3b8, RZ ;  /* 0x000003b800127824 */ /* 0x040fe200078e02ff */
[----:B0-----:R-:W-:Y:S01]  /*bab0*/  IADD3 R20, P1, R9, R2, RZ ;  /* 0x0000000209147210 */ /* 0x001fe20007f3e0ff */
[----:B------:R-:W-:-:S03]  /*bac0*/  IMAD R9, R0, 0x1d7, RZ ;  /* 0x000001d700097824 */ /* 0x000fc600078e02ff */
[-C--:B------:R-:W-:Y:S01]  /*bad0*/  IADD3 R10, P4, R18, R2.reuse, RZ ;  /* 0x00000002120a7210 */ /* 0x080fe20007f9e0ff */
[C---:B------:R-:W-:Y:S01]  /*bae0*/  IMAD R11, R0.reuse, 0x3ca, RZ ;  /* 0x000003ca000b7824 */ /* 0x040fe200078e02ff */
[-C--:B------:R-:W-:Y:S02]  /*baf0*/  LEA.HI.X.SX32 R17, R9, R3.reuse, 0x1, P6 ;  /* 0x0000000309117211 */ /* 0x080fe400030f0eff */
[----:B------:R-:W-:Y:S01]  /*bb00*/  LEA.HI.X.SX32 R9, R13, R3, 0x1, P5 ;  /* 0x000000030d097211 */ /* 0x000fe200028f0eff */
[C---:B------:R-:W-:Y:S01]  /*bb10*/  IMAD R18, R0.reuse, 0x3ba, RZ ;  /* 0x000003ba00127824 */ /* 0x040fe200078e02ff */
[----:B------:R-:W-:Y:S01]  /*bb20*/  STL.64 [R1+0x5a8], R14 ;  /* 0x0005a80e01007387 */ /* 0x000fe20000100a00 */
[----:B------:R-:W-:Y:S01]  /*bb30*/  IMAD R13, R0, 0x3cc, RZ ;  /* 0x000003cc000d7824 */ /* 0x000fe200078e02ff */
[-C--:B------:R-:W-:Y:S02]  /*bb40*/  IADD3 R28, P5, R11, R2.reuse, RZ ;  /* 0x000000020b1c7210 */ /* 0x080fe40007fbe0ff */
[----:B------:R-:W-:Y:S01]  /*bb50*/  STL.64 [R1+0x3a40], R8 ;  /* 0x003a400801007387 */ /* 0x000fe20000100a00 */
[----:B------:R-:W-:-:S03]  /*bb60*/  IADD3 R18, P3, R18, R2, RZ ;  /* 0x0000000212127210 */ /* 0x000fc60007f7e0ff */
[----:B------:R0:W-:Y:S01]  /*bb70*/  STL.64 [R1+0x670], R16 ;  /* 0x0006701001007387 */ /* 0x0001e20000100a00 */
[----:B------:R-:W-:Y:S02]  /*bb80*/  LEA.HI.X.SX32 R11, R22, R3, 0x1, P4 ;  /* 0x00000003160b7211 */ /* 0x000fe400020f0eff */
[----:B------:R-:W-:Y:S01]  /*bb90*/  IADD3 R22, P4, R13, R2, RZ ;  /* 0x000000020d167210 */ /* 0x000fe20007f9e0ff */
[C---:B------:R-:W-:Y:S02]  /*bba0*/  IMAD R13, R0.reuse, 0x1df, RZ ;  /* 0x000001df000d7824 */ /* 0x040fe400078e02ff */
[C---:B0-----:R-:W-:Y:S02]  /*bbb0*/  IMAD R16, R0.reuse, 0x1dd, RZ ;  /* 0x000001dd00107824 */ /* 0x041fe400078e02ff */
[----:B------:R-:W-:-:S03]  /*bbc0*/  IMAD R17, R0, 0x1de, RZ ;  /* 0x000001de00117824 */ /* 0x000fc600078e02ff */
[-C--:B------:R-:W-:Y:S02]  /*bbd0*/  LEA.HI.X.SX32 R19, R16, R3.reuse, 0x1, P3 ;  /* 0x0000000310137211 */ /* 0x080fe400018f0eff */
[-C--:B------:R-:W-:Y:S01]  /*bbe0*/  LEA.HI.X.SX32 R27, R17, R3.reuse, 0x1, P2 ;  /* 0x00000003111b7211 */ /* 0x080fe200010f0eff */
[----:B------:R-:W-:Y:S01]  /*bbf0*/  STL [R1+0x4b0], R28 ;  /* 0x0004b01c01007387 */ /* 0x000fe20000100800 */
[----:B------:R-:W-:-:S03]  /*bc00*/  LEA.HI.X.SX32 R21, R13, R3, 0x1, P1 ;  /* 0x000000030d157211 */ /* 0x000fc600008f0eff */
[----:B------:R-:W-:Y:S04]  /*bc10*/  STL.64 [R1+0x39a8], R10 ;  /* 0x0039a80a01007387 */ /* 0x000fe80000100a00 */
[----:B------:R-:W-:Y:S04]  /*bc20*/  STL.64 [R1+0x4a8], R18 ;  /* 0x0004a81201007387 */ /* 0x000fe80000100a00 */
[----:B------:R0:W-:Y:S04]  /*bc30*/  STL.64 [R1+0x5b0], R26 ;  /* 0x0005b01a01007387 */ /* 0x0001e80000100a00 */
[----:B0-----:R-:W2:Y:S04]  /*bc40*/  LDL.LU R27, [R1+0x3c20] ;  /* 0x003c2000011b7983 */ /* 0x001ea80000300800 */
[----:B------:R0:W-:Y:S04]  /*bc50*/  STL.64 [R1+0x678], R20 ;  /* 0x0006781401007387 */ /* 0x0001e80000100a00 */
[----:B0-----:R-:W3:Y:S01]  /*bc60*/  LDL.LU R21, [R1+0x3c1c] ;  /* 0x003c1c0001157983 */ /* 0x001ee20000300800 */
[----:B------:R-:W-:-:S02]  /*bc70*/  IMAD R15, R0, 0x3ce, RZ ;  /* 0x000003ce000f7824 */ /* 0x000fc400078e02ff */
[C---:B------:R-:W-:Y:S02]  /*bc80*/  IMAD R12, R0.reuse, 0x3c6, RZ ;  /* 0x000003c6000c7824 */ /* 0x040fe400078e02ff */
[C---:B------:R-:W-:Y:S01]  /*bc90*/  IMAD R14, R0.reuse, 0x3c8, RZ ;  /* 0x000003c8000e7824 */ /* 0x040fe200078e02ff */
[-C--:B------:R-:W-:Y:S01]  /*bca0*/  IADD3 R24, P3, R15, R2.reuse, RZ ;  /* 0x000000020f187210 */ /* 0x080fe20007f7e0ff */
[----:B------:R-:W-:Y:S01]  /*bcb0*/  IMAD R13, R0, 0x1e3, RZ ;  /* 0x000001e3000d7824 */ /* 0x000fe200078e02ff */
[-C--:B------:R-:W-:Y:S01]  /*bcc0*/  IADD3 R12, P0, R12, R2.reuse, RZ ;  /* 0x000000020c0c7210 */ /* 0x080fe20007f1e0ff */
[----:B------:R-:W-:Y:S01]  /*bcd0*/  IMAD R15, R0, 0x3da, RZ ;  /* 0x000003da000f7824 */ /* 0x000fe200078e02ff */
[-C--:B------:R-:W-:Y:S01]  /*bce0*/  IADD3 R14, P6, R14, R2.reuse, RZ ;  /* 0x000000020e0e7210 */ /* 0x080fe20007fde0ff */
[C---:B------:R-:W-:Y:S01]  /*bcf0*/  IMAD R26, R0.reuse, 0x1e4, RZ ;  /* 0x000001e4001a7824 */ /* 0x040fe200078e02ff */
[----:B------:R-:W-:Y:S01]  /*bd00*/  LEA.HI.X.SX32 R13, R13, R3, 0x1, P0 ;  /* 0x000000030d0d7211 */ /* 0x000fe200000f0eff */
[----:B------:R-:W-:Y:S01]  /*bd10*/  IMAD R17, R0, 0x3dc, RZ ;  /* 0x000003dc00117824 */ /* 0x000fe200078e02ff */
[----:B------:R-:W-:-:S02]  /*bd20*/  IADD3 R20, P0, R15, R2, RZ ;  /* 0x000000020f147210 */ /* 0x000fc40007f1e0ff */
[----:B------:R-:W-:Y:S01]  /*bd30*/  LEA.HI.X.SX32 R15, R26, R3, 0x1, P6 ;  /* 0x000000031a0f7211 */ /* 0x000fe200030f0eff */
[----:B------:R0:W-:Y:S01]  /*bd40*/  STL.64 [R1+0x3a48], R12 ;  /* 0x003a480c01007387 */ /* 0x0001e20000100a00 */
[----:B------:R-:W-:-:S03]  /*bd50*/  IMAD R19, R0, 0x1e5, RZ ;  /* 0x000001e500137824 */ /* 0x000fc600078e02ff */
[----:B------:R1:W-:Y:S01]  /*bd60*/  STL.64 [R1+0x39b0], R14 ;  /* 0x0039b00e01007387 */ /* 0x0003e20000100a00 */
[C---:B------:R-:W-:Y:S01]  /*bd70*/  IMAD R16, R0.reuse, 0x3d6, RZ ;  /* 0x000003d600107824 */ /* 0x040fe200078e02ff */
[----:B0-----:R-:W-:Y:S02]  /*bd80*/  MOV R12, R28 ;  /* 0x0000001c000c7202 */ /* 0x001fe40000000f00 */
[-C--:B------:R-:W-:Y:S01]  /*bd90*/  IADD3 R28, P6, R17, R2.reuse, RZ ;  /* 0x00000002111c7210 */ /* 0x080fe20007fde0ff */
[C---:B------:R-:W-:Y:S02]  /*bda0*/  IMAD R17, R0.reuse, 0x3de, RZ ;  /* 0x000003de00117824 */ /* 0x040fe400078e02ff */
[----:B------:R-:W-:Y:S01]  /*bdb0*/  IMAD.MOV.U32 R13, RZ, RZ, R29 ;  /* 0x000000ffff0d7224 */ /* 0x000fe200078e001d */
[-C--:B------:R-:W-:Y:S02]  /*bdc0*/  LEA.HI.X.SX32 R13, R19, R3.reuse, 0x1, P5 ;  /* 0x00000003130d7211 */ /* 0x080fe400028f0eff */
[-C--:B------:R-:W-:Y:S01]  /*bdd0*/  IADD3 R12, P5, R17, R2.reuse, RZ ;  /* 0x00000002110c7210 */ /* 0x080fe20007fbe0ff */
[----:B------:R-:W-:Y:S01]  /*bde0*/  IMAD R17, R0, 0x1e7, RZ ;  /* 0x000001e700117824 */ /* 0x000fe200078e02ff */
[----:B------:R-:W-:Y:S01]  /*bdf0*/  IADD3 R16, P2, R16, R2, RZ ;  /* 0x0000000210107210 */ /* 0x000fe20007f5e0ff */
[----:B------:R0:W-:Y:S03]  /*be00*/  STL [R1+0x4b8], R20 ;  /* 0x0004b81401007387 */ /* 0x0001e60000100800 */
[----:B------:R-:W-:Y:S01]  /*be10*/  LEA.HI.X.SX32 R25, R17, R3, 0x1, P3 ;  /* 0x0000000311197211 */ /* 0x000fe200018f0eff */
[C---:B------:R-:W-:Y:S01]  /*be20*/  IMAD R18, R0.reuse, 0x3d8, RZ ;  /* 0x000003d800127824 */ /* 0x040fe200078e02ff */
[----:B------:R-:W-:Y:S01]  /*be30*/  STL [R1+0x4b4], R13 ;  /* 0x0004b40d01007387 */ /* 0x000fe20000100800 */
[----:B------:R-:W-:-:S03]  /*be40*/  IMAD R19, R0, 0x3ea, RZ ;  /* 0x000003ea00137824 */ /* 0x000fc600078e02ff */
[----:B------:R-:W-:Y:S02]  /*be50*/  IADD3 R18, P1, R18, R2, RZ ;  /* 0x0000000212127210 */ /* 0x000fe40007f3e0ff */
[----:B-1----:R-:W-:Y:S01]  /*be60*/  MOV R14, R20 ;  /* 0x00000014000e7202 */ /* 0x002fe20000000f00 */
[C---:B0-----:R-:W-:Y:S01]  /*be70*/  IMAD R20, R0.reuse, 0x3e6, RZ ;  /* 0x000003e600147824 */ /* 0x041fe200078e02ff */
[----:B---3--:R-:W-:Y:S01]  /*be80*/  MOV R15, R21 ;  /* 0x00000015000f7202 */ /* 0x008fe20000000f00 */
[----:B------:R-:W-:-:S05]  /*be90*/  IMAD R21, R0, 0x1e6, RZ ;  /* 0x000001e600157824 */ /* 0x000fca00078e02ff */
[----:B------:R-:W-:Y:S01]  /*bea0*/  LEA.HI.X.SX32 R23, R21, R3, 0x1, P4 ;  /* 0x0000000315177211 */ /* 0x000fe200020f0eff */
[----:B------:R-:W-:-:S05]  /*beb0*/  IMAD R21, R0, 0x1eb, RZ ;  /* 0x000001eb00157824 */ /* 0x000fca00078e02ff */
[----:B------:R-:W-:Y:S01]  /*bec0*/  LEA.HI.X.SX32 R17, R21, R3, 0x1, P2 ;  /* 0x0000000315117211 */ /* 0x000fe200010f0eff */
[----:B------:R-:W-:Y:S01]  /*bed0*/  STL.64 [R1+0x5b8], R22 ;  /* 0x0005b81601007387 */ /* 0x000fe20000100a00 */
[----:B------:R-:W-:-:S03]  /*bee0*/  IMAD R21, R0, 0x3ec, RZ ;  /* 0x000003ec00157824 */ /* 0x000fc600078e02ff */
[----:B------:R-:W-:Y:S04]  /*bef0*/  STL.64 [R1+0x3a50], R16 ;  /* 0x003a501001007387 */ /* 0x000fe80000100a00 */
[----:B------:R0:W-:Y:S01]  /*bf00*/  STL.64 [R1+0x680], R24 ;  /* 0x0006801801007387 */ /* 0x0001e20000100a00 */
[----:B------:R-:W-:Y:S01]  /*bf10*/  IADD3 R8, P2, R19, R2, RZ ;  /* 0x0000000213087210 */ /* 0x000fe20007f5e0ff */
[C---:B0-----:R-:W-:Y:S02]  /*bf20*/  IMAD R25, R0.reuse, 0x1ec, RZ ;  /* 0x000001ec00197824 */ /* 0x041fe400078e02ff */
[----:B------:R-:W-:-:S03]  /*bf30*/  IMAD R24, R0, 0x1ed, RZ ;  /* 0x000001ed00187824 */ /* 0x000fc600078e02ff */
[-C--:B------:R-:W-:Y:S02]  /*bf40*/  LEA.HI.X.SX32 R19, R25, R3.reuse, 0x1, P1 ;  /* 0x0000000319137211 */ /* 0x080fe400008f0eff */
[-C--:B------:R-:W-:Y:S01]  /*bf50*/  IADD3 R4, P1, R21, R2.reuse, RZ ;  /* 0x0000000215047210 */ /* 0x080fe20007f3e0ff */
[C---:B------:R-:W-:Y:S02]  /*bf60*/  IMAD R21, R0.reuse, 0x1ef, RZ ;  /* 0x000001ef00157824 */ /* 0x040fe400078e02ff */
[----:B------:R-:W-:Y:S01]  /*bf70*/  IMAD R23, R0, 0x3ee, RZ ;  /* 0x000003ee00177824 */ /* 0x000fe200078e02ff */
[-C--:B------:R-:W-:Y:S02]  /*bf80*/  LEA.HI.X.SX32 R15, R24, R3.reuse, 0x1, P0 ;  /* 0x00000003180f7211 */ /* 0x080fe400000f0eff */
[----:B------:R-:W-:Y:S01]  /*bf90*/  LEA.HI.X.SX32 R13, R21, R3, 0x1, P5 ;  /* 0x00000003150d7211 */ /* 0x000fe200028f0eff */
[----:B------:R-:W-:Y:S01]  /*bfa0*/  IMAD R21, R0, 0x1f3, RZ ;  /* 0x000001f300157824 */ /* 0x000fe200078e02ff */
[----:B------:R-:W-:-:S02]  /*bfb0*/  IADD3 R20, P4, R20, R2, RZ ;  /* 0x0000000214147210 */ /* 0x000fc40007f9e0ff */
[-C--:B------:R-:W-:Y:S01]  /*bfc0*/  IADD3 R6, P0, R23, R2.reuse, RZ ;  /* 0x0000000217067210 */ /* 0x080fe20007f1e0ff */
[----:B------:R-:W-:Y:S01]  /*bfd0*/  IMAD R23, R0, 0x3fa, RZ ;  /* 0x000003fa00177824 */ /* 0x000fe200078e02ff */
[----:B------:R-:W-:Y:S01]  /*bfe0*/  STL [R1+0x4c0], R8 ;  /* 0x0004c00801007387 */ /* 0x000fe20000100800 */
[-C--:B--2---:R-:W-:Y:S02]  /*bff0*/  LEA.HI.X.SX32 R29, R27, R3.reuse, 0x1, P6 ;  /* 0x000000031b1d7211 */ /* 0x084fe400030f0eff */
[----:B------:R-:W-:Y:S01]  /*c000*/  LEA.HI.X.SX32 R21, R21, R3, 0x1, P4 ;  /* 0x0000000315157211 */ /* 0x000fe200020f0eff */
[----:B------:R-:W-:Y:S01]  /*c010*/  STL.64 [R1+0x39b8], R18 ;  /* 0x0039b81201007387 */ /* 0x000fe20000100a00 */
[----:B------:R-:W-:-:S03]  /*c020*/  IADD3 R10, P4, R23, R2, RZ ;  /* 0x00000002170a7210 */ /* 0x000fc60007f9e0ff */
[----:B------:R-:W-:Y:S04]  /*c030*/  STL [R1+0x5d0], R4 ;  /* 0x0005d00401007387 */ /* 0x000fe80000100800 */
[----:B------:R-:W-:Y:S04]  /*c040*/  STL [R1+0x4bc], R15 ;  /* 0x0004bc0f01007387 */ /* 0x000fe80000100800 */
[----:B------:R-:W-:Y:S04]  /*c050*/  STL [R1+0x690], R6 ;  /* 0x0006900601007387 */ /* 0x000fe80000100800 */
[----:B------:R-:W-:Y:S04]  /*c060*/  STL.64 [R1+0x5c0], R28 ;  /* 0x0005c01c01007387 */ /* 0x000fe80000100a00 */
[----:B------:R-:W-:Y:S04]  /*c070*/  STL.64 [R1+0x688], R12 ;  /* 0x0006880c01007387 */ /* 0x000fe80000100a00 */
[----:B------:R0:W-:Y:S04]  /*c080*/  STL.64 [R1+0x3a58], R20 ;  /* 0x003a581401007387 */ /* 0x0001e80000100a00 */
[----:B------:R-:W2:Y:S04]  /*c090*/  LDL.LU R17, [R1+0x6bc] ;  /* 0x0006bc0001117983 */ /* 0x000ea80000300800 */
[----:B------:R-:W-:Y:S04]  /*c0a0*/  STL [R1+0x4c8], R10 ;  /* 0x0004c80a01007387 */ /* 0x000fe80000100800 */
[----:B0-----:R-:W3:Y:S04]  /*c0b0*/  LDL.LU R20, [R1+0x6a4] ;  /* 0x0006a40001147983 */ /* 0x001ee80000300800 */
[----:B------:R-:W3:Y:S04]  /*c0c0*/  LDL.LU R21, [R1+0x6a0] ;  /* 0x0006a00001157983 */ /* 0x000ee80000300800 */
[----:B---3--:R-:W-:Y:S04]  /*c0d0*/  STL.64 [R1+0x3c00], R20 ;  /* 0x003c001401007387 */ /* 0x008fe80000100a00 */
[----:B------:R-:W3:Y:S04]  /*c0e0*/  LDL.LU R18, [R1+0x69c] ;  /* 0x00069c0001127983 */ /* 0x000ee80000300800 */
[----:B---3--:R-:W-:Y:S04]  /*c0f0*/  STL [R1+0x3c18], R18 ;  /* 0x003c181201007387 */ /* 0x008fe80000100800 */
[----:B------:R-:W2:Y:S04]  /*c100*/  LDL.LU R16, [R1+0x698] ;  /* 0x0006980001107983 */ /* 0x000ea80000300800 */
[----:B--2---:R0:W-:Y:S04]  /*c110*/  STL.64 [R1+0x3c08], R16 ;  /* 0x003c081001007387 */ /* 0x0041e80000100a00 */
[----:B0-----:R-:W2:Y:S01]  /*c120*/  LDL.64 R16, [R1+0x4c8] ;  /* 0x0004c80001107983 */ /* 0x001ea20000100a00 */
[----:B------:R-:W-:-:S02]  /*c130*/  IMAD R22, R0, 0x3e8, RZ ;  /* 0x000003e800167824 */ /* 0x000fc400078e02ff */
[----:B------:R-:W-:-:S03]  /*c140*/  IMAD R29, R0, 0x1f4, RZ ;  /* 0x000001f4001d7824 */ /* 0x000fc600078e02ff */
[----:B------:R-:W-:Y:S01]  /*c150*/  IADD3 R22, P3, R22, R2, RZ ;  /* 0x0000000216167210 */ /* 0x000fe20007f7e0ff */
[----:B------:R-:W-:Y:S01]  /*c160*/  IMAD R27, R0, 0x1f5, RZ ;  /* 0x000001f5001b7824 */ /* 0x000fe200078e02ff */
[----:B------:R-:W-:Y:S01]  /*c170*/  MOV R18, R8 ;  /* 0x0000000800127202 */ /* 0x000fe20000000f00 */
[----:B------:R-:W-:Y:S01]  /*c180*/  IMAD.MOV.U32 R19, RZ, RZ, R9 ;  /* 0x000000ffff137224 */ /* 0x000fe200078e0009 */
[-C--:B------:R-:W-:Y:S02]  /*c190*/  LEA.HI.X.SX32 R23, R29, R3.reuse, 0x1, P3 ;  /* 0x000000031d177211 */ /* 0x080fe400018f0eff */
[----:B------:R-:W-:Y:S01]  /*c1a0*/  LEA.HI.X.SX32 R19, R27, R3, 0x1, P2 ;  /* 0x000000031b137211 */ /* 0x000fe200010f0eff */
[----:B--2---:R0:W-:Y:S02]  /*c1b0*/  STL [R1+0x3c10], R16 ;  /* 0x003c101001007387 */ /* 0x0041e40000100800 */
[----:B0-----:R-:W-:-:S05]  /*c1c0*/  MOV R16, R6 ;  /* 0x0000000600107202 */ /* 0x001fca0000000f00 */
[----:B------:R0:W-:Y:S04]  /*c1d0*/  STL [R1+0x3c14], R16 ;  /* 0x003c141001007387 */ /* 0x0001e80000100800 */
[----:B------:R-:W2:Y:S01]  /*c1e0*/  LDL.LU R14, [R1+0x72c] ;  /* 0x00072c00010e7983 */ /* 0x000ea20000300800 */
[----:B------:R-:W-:-:S03]  /*c1f0*/  MOV R17, R7 ;  /* 0x0000000700117202 */ /* 0x000fc60000000f00 */
[----:B------:R-:W3:Y:S01]  /*c200*/  LDL.LU R15, [R1+0x730] ;  /* 0x00073000010f7983 */ /* 0x000ee20000300800 */
[----:B------:R-:W-:-:S03]  /*c210*/  IMAD.MOV.U32 R17, RZ, RZ, R5 ;  /* 0x000000ffff117224 */ /* 0x000fc600078e0005 */
[----:B------:R-:W4:Y:S01]  /*c220*/  LDL.LU R12, [R1+0x780] ;  /* 0x00078000010c7983 */ /* 0x000f220000300800 */
[----:B------:R-:W-:-:S03]  /*c230*/  IMAD R17, R0, 0x1f6, RZ ;  /* 0x000001f600117824 */ /* 0x000fc600078e02ff */
[----:B------:R-:W5:Y:S04]  /*c240*/  LDL.LU R13, [R1+0x71c] ;  /* 0x00071c00010d7983 */ /* 0x000f680000300800 */
[----:B------:R-:W2:Y:S01]  /*c250*/  LDL.LU R10, [R1+0x7b4] ;  /* 0x0007b400010a7983 */ /* 0x000ea20000300800 */
[----:B0-----:R-:W-:-:S03]  /*c260*/  MOV R16, R4 ;  /* 0x0000000400107202 */ /* 0x001fc60000000f00 */
[----:B------:R-:W2:Y:S04]  /*c270*/  LDL.LU R11, [R1+0x738] ;  /* 0x00073800010b7983 */ /* 0x000ea80000300800 */
[----:B------:R-:W2:Y:S04]  /*c280*/  LDL.LU R8, [R1+0x728] ;  /* 0x0007280001087983 */ /* 0x000ea80000300800 */
[----:B------:R-:W2:Y:S01]  /*c290*/  LDL.LU R9, [R1+0x6f8] ;  /* 0x0006f80001097983 */ /* 0x000ea20000300800 */
[----:B------:R-:W-:-:S03]  /*c2a0*/  LEA.HI.X.SX32 R17, R17, R3, 0x1, P1 ;  /* 0x0000000311117211 */ /* 0x000fc600008f0eff */
[----:B------:R-:W2:Y:S04]  /*c2b0*/  LDL.LU.64 R6, [R1+0x498] ;  /* 0x0004980001067983 */ /* 0x000ea80000300a00 */
[----:B------:R-:W3:Y:S04]  /*c2c0*/  LDL.LU.64 R4, [R1+0x490] ;  /* 0x0004900001047983 */ /* 0x000ee80000300a00 */
[----:B------:R-:W4:Y:S04]  /*c2d0*/  LDL.LU.64 R28, [R1+0x488] ;  /* 0x00048800011c7983 */ /* 0x000f280000300a00 */
[----:B------:R0:W-:Y:S04]  /*c2e0*/  STL.64 [R1+0x39c0], R22 ;  /* 0x0039c01601007387 */ /* 0x0001e80000100a00 */
[----:B0-----:R-:W4:Y:S04]  /*c2f0*/  LDL.LU R22, [R1+0x6ac] ;  /* 0x0006ac0001167983 */ /* 0x001f280000300800 */
[----:B------:R-:W4:Y:S04]  /*c300*/  LDL.LU R23, [R1+0x6a8] ;  /* 0x0006a80001177983 */ /* 0x000f280000300800 */
[----:B------:R-:W-:Y:S04]  /*c310*/  STL [R1+0x4c4], R19 ;  /* 0x0004c41301007387 */ /* 0x000fe80000100800 */
[----:B------:R-:W4:Y:S04]  /*c320*/  LDL.LU R18, [R1+0x3c18] ;  /* 0x003c180001127983 */ /* 0x000f280000300800 */
[----:B------:R0:W-:Y:S04]  /*c330*/  STL [R1+0x5d4], R17 ;  /* 0x0005d41101007387 */ /* 0x0001e80000100800 */
[----:B------:R1:W4:Y:S01]  /*c340*/  LDL.LU R16, [R1+0x3c14] ;  /* 0x003c140001107983 */ /* 0x0003220000300800 */
[----:B------:R-:W-:-:S05]  /*c350*/  IMAD R25, R0, 0x3fc, RZ ;  /* 0x000003fc00197824 */ /* 0x000fca00078e02ff */
[----:B------:R-:W-:Y:S01]  /*c360*/  IADD3 R20, P3, R25, R2, RZ ;  /* 0x0000000219147210 */ /* 0x000fe20007f7e0ff */
[----:B------:R-:W-:-:S05]  /*c370*/  IMAD R25, R0, 0x1f7, RZ ;  /* 0x000001f700197824 */ /* 0x000fca00078e02ff */
[----:B0-----:R-:W-:-:S05]  /*c380*/  LEA.HI.X.SX32 R17, R25, R3, 0x1, P0 ;  /* 0x0000000319117211 */ /* 0x001fca00000f0eff */
[----:B------:R0:W-:Y:S01]  /*c390*/  STL [R1+0x694], R17 ;  /* 0x0006941101007387 */ /* 0x0001e20000100800 */
[C---:B------:R-:W-:Y:S02]  /*c3a0*/  IMAD R24, R0.reuse, 0x3f6, RZ ;  /* 0x000003f600187824 */ /* 0x040fe400078e02ff */
[----:B------:R-:W-:Y:S01]  /*c3b0*/  IMAD R26, R0, 0x3f8, RZ ;  /* 0x000003f8001a7824 */ /* 0x000fe200078e02ff */
[----:B------:R-:W-:Y:S01]  /*c3c0*/  MOV R21, c[0x0][0x198] ;  /* 0x0000660000157a02 */ /* 0x000fe20000000f00 */
[----:B--2---:R-:W2:Y:S04]  /*c3d0*/  LDG.E.U16 R6, [R6.64] ;  /* 0x0000000606067981 */ /* 0x004ea8000c1e1500 */
[----:B---3--:R-:W3:Y:S04]  /*c3e0*/  LDG.E.U16 R4, [R4.64] ;  /* 0x0000000604047981 */ /* 0x008ee8000c1e1500 */
[----:B----4-:R1:W4:Y:S01]  /*c3f0*/  LDL.LU R16, [R1+0x3c10] ;  /* 0x003c100001107983 */ /* 0x0103220000300800 */
[----:B0-----:R-:W-:-:S02]  /*c400*/  MOV R17, c[0x0][0x198] ;  /* 0x0000660000117a02 */ /* 0x001fc40000000f00 */
[-C--:B------:R-:W-:Y:S02]  /*c410*/  IADD3 R24, P6, R24, R2.reuse, RZ ;  /* 0x0000000218187210 */ /* 0x080fe40007fde0ff */
[----:B------:R-:W-:Y:S01]  /*c420*/  IADD3 R26, P5, R26, R2, RZ ;  /* 0x000000021a1a7210 */ /* 0x000fe20007fbe0ff */
[C---:B------:R-:W-:Y:S02]  /*c430*/  IMAD R2, R0.reuse, 0x1fb, RZ ;  /* 0x000001fb00027824 */ /* 0x040fe400078e02ff */
[----:B------:R-:W-:Y:S02]  /*c440*/  IMAD R17, R17, 0x1fc, RZ ;  /* 0x000001fc11117824 */ /* 0x000fe400078e02ff */
[----:B------:R-:W-:Y:S01]  /*c450*/  IMAD R0, R0, 0x1fd, RZ ;  /* 0x000001fd00007824 */ /* 0x000fe200078e02ff */
[-C--:B------:R-:W-:Y:S01]  /*c460*/  LEA.HI.X.SX32 R25, R2, R3.reuse, 0x1, P6 ;  /* 0x0000000302197211 */ /* 0x080fe200030f0eff */
[----:B------:R-:W-:Y:S01]  /*c470*/  IMAD R21, R21, 0x1fe, RZ ;  /* 0x000001fe15157824 */ /* 0x000fe200078e02ff */
[----:B------:R-:W-:-:S02]  /*c480*/  LEA.HI.X.SX32 R27, R17, R3, 0x1, P5 ;  /* 0x00000003111b7211 */ /* 0x000fc400028f0eff */
[-C--:B------:R-:W-:Y:S01]  /*c490*/  LEA.HI.X.SX32 R17, R0, R3.reuse, 0x1, P4 ;  /* 0x0000000300117211 */ /* 0x080fe200020f0eff */
[----:B------:R0:W-:Y:S01]  /*c4a0*/  STL.64 [R1+0x3a60], R24 ;  /* 0x003a601801007387 */ /* 0x0001e20000100a00 */
[----:B------:R-:W-:-:S03]  /*c4b0*/  LEA.HI.X.SX32 R21, R21, R3, 0x1, P3 ;  /* 0x0000000315157211 */ /* 0x000fc600018f0eff */
[----:B0-----:R-:W2:Y:S04]  /*c4c0*/  LDL.LU R24, [R1+0x6b4] ;  /* 0x0006b40001187983 */ /* 0x001ea80000300800 */
[----:B------:R-:W2:Y:S04]  /*c4d0*/  LDL.LU R25, [R1+0x6b0] ;  /* 0x0006b00001197983 */ /* 0x000ea80000300800 */
[----:B------:R0:W-:Y:S04]  /*c4e0*/  STL.64 [R1+0x39c8], R26 ;  /* 0x0039c81a01007387 */ /* 0x0001e80000100a00 */
[----:B0-----:R-:W2:Y:S04]  /*c4f0*/  LDL.LU R27, [R1+0x6b8] ;  /* 0x0006b800011b7983 */ /* 0x001ea80000300800 */
[----:B------:R4:W-:Y:S04]  /*c500*/  STL [R1+0x4cc], R17 ;  /* 0x0004cc1101007387 */ /* 0x0009e80000100800 */
[----:B----4-:R-:W4:Y:S04]  /*c510*/  LDL.LU.64 R16, [R1+0x3c08] ;  /* 0x003c080001107983 */ /* 0x010f280000300a00 */
[----:B------:R0:W-:Y:S04]  /*c520*/  STL.64 [R1+0x5c8], R20 ;  /* 0x0005c81401007387 */ /* 0x0001e80000100a00 */
[----:B0-----:R-:W2:Y:S04]  /*c530*/  LDL.LU.64 R20, [R1+0x3c00] ;  /* 0x003c000001147983 */ /* 0x001ea80000300a00 */
[----:B------:R-:W2:Y:S04]  /*c540*/  LDL.LU.64 R2, [R1+0x3f8] ;  /* 0x0003f80001027983 */ /* 0x000ea80000300a00 */
[----:B--2---:R0:W-:Y:S04]  /*c550*/  STL.64 [R1+0x3b78], R2 ;  /* 0x003b780201007387 */ /* 0x0041e80000100a00 */
[----:B0-----:R-:W2:Y:S04]  /*c560*/  LDL.LU.64 R2, [R1+0x400] ;  /* 0x0004000001027983 */ /* 0x001ea80000300a00 */
        /* <DEDUP_REMOVED lines=22> */
[----:B------:R-:W0:Y:S02]  /*c6d0*/  S2R R19, SR_TID.X ;  /* 0x0000000000137919 */ /* 0x000e240000002100 */
[----:B0-----:R-:W-:-:S04]  /*c6e0*/  LOP3.LUT R19, R19, 0x7f, RZ, 0xc0, !PT ;  /* 0x0000007f13137812 */ /* 0x001fc800078ec0ff */
[----:B------:R-:W-:-:S04]  /*c6f0*/  SHF.L.U32 R19, R19, 0x1, RZ ;  /* 0x0000000113137819 */ /* 0x000fc800000006ff */
[----:B------:R-:W-:-:S05]  /*c700*/  LOP3.LUT R19, R19, 0x20, RZ, 0x3c, !PT ;  /* 0x0000002013137812 */ /* 0x000fca00078e3cff */
[----:B----4-:R-:W-:Y:S04]  /*c710*/  STS.U16 [R19+0xb200], R17 ;  /* 0x00b2001113007388 */ /* 0x010fe80000000400 */
[----:B--2---:R0:W-:Y:S04]  /*c720*/  STL.64 [R1+0x3bd8], R2 ;  /* 0x003bd80201007387 */ /* 0x0041e80000100a00 */
[----:B0-----:R-:W2:Y:S04]  /*c730*/  LDL.LU.64 R2, [R1+0x460] ;  /* 0x0004600001027983 */ /* 0x001ea80000300a00 */
[----:B------:R-:W0:Y:S04]  /*c740*/  S2R R17, SR_TID.X ;  /* 0x0000000000117919 */ /* 0x000e280000002100 */
[----:B------:R-:W-:Y:S04]  /*c750*/  STS.U16 [R19+0xba00], R27 ;  /* 0x00ba001b13007388 */ /* 0x000fe80000000400 */
[----:B------:R-:W-:Y:S04]  /*c760*/  STS.U16 [R19+0xc200], R24 ;  /* 0x00c2001813007388 */ /* 0x000fe80000000400 */
[----:B------:R-:W-:Y:S01]  /*c770*/  STS.U16 [R19+0xca00], R25 ;  /* 0x00ca001913007388 */ /* 0x000fe20000000400 */
[----:B0-----:R-:W-:-:S03]  /*c780*/  LOP3.LUT R17, R17, 0x7f, RZ, 0xc0, !PT ;  /* 0x0000007f11117812 */ /* 0x001fc600078ec0ff */
[----:B------:R-:W-:Y:S02]  /*c790*/  STS.U16 [R19+0xd200], R22 ;  /* 0x00d2001613007388 */ /* 0x000fe40000000400 */
[----:B------:R-:W-:Y:S02]  /*c7a0*/  IMAD.SHL.U32 R17, R17, 0x2, RZ ;  /* 0x0000000211117824 */ /* 0x000fe400078e00ff */
[----:B------:R-:W-:Y:S03]  /*c7b0*/  STS.U16 [R19+0xda00], R23 ;  /* 0x00da001713007388 */ /* 0x000fe60000000400 */
[----:B------:R-:W-:Y:S01]  /*c7c0*/  LOP3.LUT R0, R17, 0x30, RZ, 0x3c, !PT ;  /* 0x0000003011007812 */ /* 0x000fe200078e3cff */
[----:B------:R-:W-:Y:S04]  /*c7d0*/  STS.U16 [R19+0xe200], R20 ;  /* 0x00e2001413007388 */ /* 0x000fe80000000400 */
[----:B------:R-:W-:Y:S04]  /*c7e0*/  STS.U16 [R19+0xea00], R21 ;  /* 0x00ea001513007388 */ /* 0x000fe80000000400 */
[----:B------:R-:W-:Y:S04]  /*c7f0*/  STS.U16 [R19+0xf200], R18 ;  /* 0x00f2001213007388 */ /* 0x000fe80000000400 */
[----:B------:R-:W-:Y:S04]  /*c800*/  STS.U16 [R19+0xfa00], R16 ;  /* 0x00fa001013007388 */ /* 0x000fe80000000400 */
[----:B------:R-:W-:Y:S04]  /*c810*/  STS.U16 [R0+0x300], R14 ;  /* 0x0003000e00007388 */ /* 0x000fe80000000400 */
[----:B------:R-:W-:Y:S04]  /*c820*/  STS.U16 [R0+0xb00], R15 ;  /* 0x000b000f00007388 */ /* 0x000fe80000000400 */
[----:B------:R-:W-:Y:S04]  /*c830*/  STS.U16 [R0+0x1300], R12 ;  /* 0x0013000c00007388 */ /* 0x000fe80000000400 */
[----:B-----5:R-:W-:Y:S04]  /*c840*/  STS.U16 [R0+0x1b00], R13 ;  /* 0x001b000d00007388 */ /* 0x020fe80000000400 */
[----:B------:R-:W-:Y:S04]  /*c850*/  STS.U16 [R0+0x2300], R10 ;  /* 0x0023000a00007388 */ /* 0x000fe80000000400 */
[----:B------:R-:W-:Y:S04]  /*c860*/  STS.U16 [R0+0x2b00], R11 ;  /* 0x002b000b00007388 */ /* 0x000fe80000000400 */
[----:B------:R-:W-:Y:S04]  /*c870*/  STS.U16 [R0+0x3300], R8 ;  /* 0x0033000800007388 */ /* 0x000fe80000000400 */
[----:B------:R0:W-:Y:S04]  /*c880*/  STS.U16 [R0+0x3b00], R9 ;  /* 0x003b000900007388 */ /* 0x0001e80000000400 */
[----:B0-----:R-:W4:Y:S04]  /*c890*/  LDG.E.U16 R0, [R28.64] ;  /* 0x000000061c007981 */ /* 0x001f28000c1e1500 */
[----:B--2---:R0:W-:Y:S04]  /*c8a0*/  STL.64 [R1+0x3be0], R2 ;  /* 0x003be00201007387 */ /* 0x0041e80000100a00 */
[----:B------:R-:W-:Y:S04]  /*c8b0*/  STL [R1+0x498], R6 ;  /* 0x0004980601007387 */ /* 0x000fe80000100800 */
[----:B0-----:R-:W2:Y:S04]  /*c8c0*/  LDL.LU.64 R2, [R1+0x468] ;  /* 0x0004680001027983 */ /* 0x001ea80000300a00 */
[----:B---3--:R-:W-:Y:S04]  /*c8d0*/  STL [R1+0x490], R4 ;  /* 0x0004900401007387 */ /* 0x008fe80000100800 */
[----:B--2---:R0:W-:Y:S04]  /*c8e0*/  STL.64 [R1+0x3be8], R2 ;  /* 0x003be80201007387 */ /* 0x0041e80000100a00 */
[----:B----4-:R-:W-:Y:S04]  /*c8f0*/  STL [R1+0x488], R0 ;  /* 0x0004880001007387 */ /* 0x010fe80000100800 */
[----:B0-----:R-:W2:Y:S04]  /*c900*/  LDL.LU.64 R2, [R1+0x470] ;  /* 0x0004700001027983 */ /* 0x001ea80000300a00 */
[----:B--2---:R0:W-:Y:S04]  /*c910*/  STL.64 [R1+0x3bf0], R2 ;  /* 0x003bf00201007387 */ /* 0x0041e80000100a00 */
[----:B0-----:R-:W2:Y:S04]  /*c920*/  LDL.LU.64 R2, [R1+0x478] ;  /* 0x0004780001027983 */ /* 0x001ea80000300a00 */
[----:B--2---:R0:W-:Y:S04]  /*c930*/  STL.64 [R1+0x3bf8], R2 ;  /* 0x003bf80201007387 */ /* 0x0041e80000100a00 */
[----:B0-----:R-:W2:Y:S04]  /*c940*/  LDL.LU.64 R2, [R1+0x480] ;  /* 0x0004800001027983 */ /* 0x001ea80000300a00 */
[----:B------:R-:W3:Y:S04]  /*c950*/  LDL.LU.64 R26, [R1+0x3f0] ;  /* 0x0003f000011a7983 */ /* 0x000ee80000300a00 */
[----:B------:R-:W4:Y:S04]  /*c960*/  LDL.LU.64 R24, [R1+0x3e8] ;  /* 0x0003e80001187983 */ /* 0x000f280000300a00 */
[----:B------:R-:W5:Y:S04]  /*c970*/  LDL.LU.64 R22, [R1+0x3e0] ;  /* 0x0003e00001167983 */ /* 0x000f680000300a00 */
        /* <DEDUP_REMOVED lines=10> */
[----:B--2---:R0:W2:Y:S04]  /*ca20*/  LDG.E.U16 R0, [R2.64] ;  /* 0x0000000602007981 */ /* 0x0040a8000c1e1500 */
[----:B---3--:R-:W3:Y:S04]  /*ca30*/  LDG.E.U16 R26, [R26.64] ;  /* 0x000000061a1a7981 */ /* 0x008ee8000c1e1500 */
[----:B----4-:R-:W4:Y:S04]  /*ca40*/  LDG.E.U16 R24, [R24.64] ;  /* 0x0000000618187981 */ /* 0x010f28000c1e1500 */
[----:B0-----:R-:W3:Y:S04]  /*ca50*/  LDL.LU.64 R2, [R1+0x3bf8] ;  /* 0x003bf80001027983 */ /* 0x001ee80000300a00 */
[----:B-----5:R-:W5:Y:S04]  /*ca60*/  LDG.E.U16 R22, [R22.64] ;  /* 0x0000000616167981 */ /* 0x020f68000c1e1500 */
[----:B------:R-:W4:Y:S04]  /*ca70*/  LDG.E.U16 R20, [R20.64] ;  /* 0x0000000614147981 */ /* 0x000f28000c1e1500 */
        /* <DEDUP_REMOVED lines=8> */
[----:B--2---:R3:W-:Y:S04]  /*cb00*/  STL [R1+0x480], R0 ;  /* 0x0004800001007387 */ /* 0x0047e80000100800 */
[----:B---3--:R0:W2:Y:S04]  /*cb10*/  LDG.E.U16 R0, [R2.64] ;  /* 0x0000000602007981 */ /* 0x0080a8000c1e1500 */
[----:B0-----:R-:W3:Y:S04]  /*cb20*/  LDL.LU.64 R2, [R1+0x3bf0] ;  /* 0x003bf00001027983 */ /* 0x001ee80000300a00 */
        /* <DEDUP_REMOVED lines=45> */
[----:B---3--:R-:W3:Y:S04]  /*ce00*/  LDG.E.U16 R3, [R2.64] ;  /* 0x0000000602037981 */ /* 0x008ee8000c1e1500 */
[----:B--2---:R0:W-:Y:S04]  /*ce10*/  STL [R1+0x400], R0 ;  /* 0x0004000001007387 */ /* 0x0041e80000100800 */
[----:B0-----:R-:W2:Y:S04]  /*ce20*/  LDG.E.U16 R0, [R28.64] ;  /* 0x000000061c007981 */ /* 0x001ea8000c1e1500 */
[----:B---3--:R0:W-:Y:S04]  /*ce30*/  STL [R1+0x3f8], R3 ;  /* 0x0003f80301007387 */ /* 0x0081e80000100800 */
[----:B0-----:R-:W3:Y:S04]  /*ce40*/  LDL.LU.64 R2, [R1+0x300] ;  /* 0x0003000001027983 */ /* 0x001ee80000300a00 */
[----:B---3--:R0:W-:Y:S04]  /*ce50*/  STL.64 [R1+0x3af0], R2 ;  /* 0x003af00201007387 */ /* 0x0081e80000100a00 */
        /* <DEDUP_REMOVED lines=16> */
[----:B------:R-:W-:Y:S04]  /*cf60*/  STL [R1+0x3f0], R26 ;  /* 0x0003f01a01007387 */ /* 0x000fe80000100800 */
[----:B0-----:R-:W3:Y:S04]  /*cf70*/  LDL.LU.64 R2, [R1+0x348] ;  /* 0x0003480001027983 */ /* 0x001ee80000300a00 */
[----:B----4-:R-:W-:Y:S04]  /*cf80*/  STL [R1+0x3e8], R24 ;  /* 0x0003e81801007387 */ /* 0x010fe80000100800 */
[----:B---3--:R0:W-:Y:S04]  /*cf90*/  STL.64 [R1+0x3b38], R2 ;  /* 0x003b380201007387 */ /* 0x0081e80000100a00 */
[----:B-----5:R-:W-:Y:S04]  /*cfa0*/  STL [R1+0x3e0], R22 ;  /* 0x0003e01601007387 */ /* 0x020fe80000100800 */
[----:B0-----:R-:W3:Y:S04]  /*cfb0*/  LDL.LU.64 R2, [R1+0x350] ;  /* 0x0003500001027983 */ /* 0x001ee80000300a00 */
[----:B------:R-:W-:Y:S04]  /*cfc0*/  STL [R1+0x3d8], R20 ;  /* 0x0003d81401007387 */ /* 0x000fe80000100800 */
[----:B---3--:R0:W-:Y:S04]  /*cfd0*/  STL.64 [R1+0x3b40], R2 ;  /* 0x003b400201007387 */ /* 0x0081e80000100a00 */
[----:B------:R-:W-:Y:S04]  /*cfe0*/  STL [R1+0x3d0], R18 ;  /* 0x0003d01201007387 */ /* 0x000fe80000100800 */
        /* <DEDUP_REMOVED lines=15> */
[----:B--2---:R-:W-:Y:S04]  /*d0e0*/  STL [R1+0x390], R0 ;  /* 0x0003900001007387 */ /* 0x004fe80000100800 */
        /* <DEDUP_REMOVED lines=19> */
[----:B---3--:R4:W3:Y:S04]  /*d220*/  LDG.E.U16 R27, [R26.64] ;  /* 0x000000061a1b7981 */ /* 0x0088e8000c1e1500 */
[----:B0-----:R-:W3:Y:S04]  /*d230*/  LDL.LU.64 R2, [R1+0x3b70] ;  /* 0x003b700001027983 */ /* 0x001ee80000300a00 */
[----:B----4-:R0:W4:Y:S04]  /*d240*/  LDG.E.U16 R26, [R24.64] ;  /* 0x00000006181a7981 */ /* 0x010128000c1e1500 */
        /* <DEDUP_REMOVED lines=9> */
[----:B---3--:R2:W3:Y:S04]  /*d2e0*/  LDG.E.U16 R0, [R2.64] ;  /* 0x0000000602007981 */ /* 0x0084e8000c1e1500 */
[----:B--2---:R-:W2:Y:S04]  /*d2f0*/  LDL.LU.64 R2, [R1+0x3b68] ;  /* 0x003b680001027983 */ /* 0x004ea80000300a00 */
[----:B---3--:R2:W-:Y:S04]  /*d300*/  STL [R1+0x380], R0 ;  /* 0x0003800001007387 */ /* 0x0085e80000100800 */
[----:B--2---:R2:W3:Y:S04]  /*d310*/  LDG.E.U16 R0, [R2.64] ;  /* 0x0000000602007981 */ /* 0x0044e8000c1e1500 */
        /* <DEDUP_REMOVED lines=45> */
[----:B--2---:R-:W2:Y:S04]  /*d5f0*/  LDG.E.U16 R3, [R6.64] ;  /* 0x0000000606037981 */ /* 0x004ea8000c1e1500 */
[----:B------:R-:W2:Y:S04]  /*d600*/  LDG.E.U16 R2, [R4.64] ;  /* 0x0000000604027981 */ /* 0x000ea8000c1e1500 */
[----:B---3--:R3:W-:Y:S04]  /*d610*/  STL [R1+0x318], R0 ;  /* 0x0003180001007387 */ /* 0x0087e80000100800 */
[----:B0-----:R-:W2:Y:S04]  /*d620*/  LDL.LU.64 R24, [R1+0x140] ;  /* 0x0001400001187983 */ /* 0x001ea80000300a00 */
[----:B---3--:R-:W3:Y:S04]  /*d630*/  LDG.E.U16 R0, [R28.64] ;  /* 0x000000061c007981 */ /* 0x008ee8000c1e1500 */
        /* <DEDUP_REMOVED lines=17> */
[----:B------:R-:W-:Y:S04]  /*d750*/  STL [R1+0x310], R27 ;  /* 0x0003101b01007387 */ /* 0x000fe80000100800 */
[----:B0-----:R-:W2:Y:S04]  /*d760*/  LDL.LU.64 R24, [R1+0x218] ;  /* 0x0002180001187983 */ /* 0x001ea80000300a00 */
[----:B----4-:R-:W-:Y:S04]  /*d770*/  STL [R1+0x308], R26 ;  /* 0x0003081a01007387 */ /* 0x010fe80000100800 */
[----:B--2---:R0:W-:Y:S04]  /*d780*/  STL.64 [R1+0x3ab0], R24 ;  /* 0x003ab01801007387 */ /* 0x0041e80000100a00 */
[----:B-----5:R-:W-:Y:S04]  /*d790*/  STL [R1+0x30c], R22 ;  /* 0x00030c1601007387 */ /* 0x020fe80000100800 */
[----:B0-----:R-:W2:Y:S04]  /*d7a0*/  LDL.LU.64 R24, [R1+0x240] ;  /* 0x0002400001187983 */ /* 0x001ea80000300a00 */
[----:B------:R-:W-:Y:S04]  /*d7b0*/  STL [R1+0x304], R20 ;  /* 0x0003041401007387 */ /* 0x000fe80000100800 */
[----:B--2---:R0:W-:Y:S04]  /*d7c0*/  STL.64 [R1+0x3ab8], R24 ;  /* 0x003ab81801007387 */ /* 0x0041e80000100a00 */
[----:B------:R-:W-:Y:S04]  /*d7d0*/  STL [R1+0x2fc], R18 ;  /* 0x0002fc1201007387 */ /* 0x000fe80000100800 */
        /* <DEDUP_REMOVED lines=15> */
[----:B---3--:R-:W-:Y:S04]  /*d8d0*/  STL [R1+0x2e0], R0 ;  /* 0x0002e00001007387 */ /* 0x008fe80000100800 */
        /* <DEDUP_REMOVED lines=8> */
[----:B------:R-:W3:Y:S04]  /*d960*/  LDL.LU.64 R8, [R1+0xe0] ;  /* 0x0000e00001087983 */ /* 0x000ee80000300a00 */
[----:B------:R-:W3:Y:S04]  /*d970*/  LDL.LU.64 R4, [R1+0xc8] ;  /* 0x0000c80001047983 */ /* 0x000ee80000300a00 */
[----:B------:R-:W3:Y:S04]  /*d980*/  LDL.LU.64 R2, [R1+0xb0] ;  /* 0x0000b00001027983 */ /* 0x000ee80000300a00 */
[----:B------:R-:W3:Y:S04]  /*d990*/  LDL.LU.64 R26, [R1+0x98] ;  /* 0x00009800011a7983 */ /* 0x000ee80000300a00 */
[----:B------:R-:W4:Y:S04]  /*d9a0*/  LDL.LU.64 R22, [R1+0x80] ;  /* 0x0000800001167983 */ /* 0x000f280000300a00 */
[----:B------:R-:W5:Y:S04]  /*d9b0*/  LDL.LU.64 R18, [R1+0x68] ;  /* 0x0000680001127983 */ /* 0x000f680000300a00 */
[----:B------:R-:W5:Y:S04]  /*d9c0*/  LDL.LU.64 R14, [R1+0x50] ;  /* 0x00005000010e7983 */ /* 0x000f680000300a00 */
[----:B------:R-:W5:Y:S04]  /*d9d0*/  LDL.LU.64 R10, [R1+0x38] ;  /* 0x00003800010a7983 */ /* 0x000f680000300a00 */
[----:B------:R-:W5:Y:S04]  /*d9e0*/  LDL.LU.64 R6, [R1+0x20] ;  /* 0x0000200001067983 */ /* 0x000f680000300a00 */
[----:B------:R-:W5:Y:S04]  /*d9f0*/  LDL.LU.64 R28, [R1+0x8] ;  /* 0x00000800011c7983 */ /* 0x000f680000300a00 */
[----:B--2---:R0:W2:Y:S04]  /*da00*/  LDG.E.U16 R0, [R24.64] ;  /* 0x0000000618007981 */ /* 0x0040a8000c1e1500 */
[----:B0-----:R-:W2:Y:S04]  /*da10*/  LDL.LU.64 R24, [R1+0x3ae8] ;  /* 0x003ae80001187983 */ /* 0x001ea80000300a00 */
[----:B---3--:R-:W3:Y:S04]  /*da20*/  LDG.E.U16 R27, [R26.64] ;  /* 0x000000061a1b7981 */ /* 0x008ee8000c1e1500 */
[----:B----4-:R-:W4:Y:S04]  /*da30*/  LDG.E.U16 R22, [R22.64] ;  /* 0x0000000616167981 */ /* 0x010f28000c1e1500 */
[----:B-----5:R-:W5:Y:S04]  /*da40*/  LDG.E.U16 R18, [R18.64] ;  /* 0x0000000612127981 */ /* 0x020f68000c1e1500 */
[----:B------:R-:W3:Y:S04]  /*da50*/  LDG.E.U16 R14, [R14.64] ;  /* 0x000000060e0e7981 */ /* 0x000ee8000c1e1500 */
[----:B------:R-:W3:Y:S04]  /*da60*/  LDG.E.U16 R10, [R10.64] ;  /* 0x000000060a0a7981 */ /* 0x000ee8000c1e1500 */
[----:B------:R-:W3:Y:S04]  /*da70*/  LDG.E.U16 R6, [R6.64] ;  /* 0x0000000606067981 */ /* 0x000ee8000c1e1500 */
[----:B--2---:R0:W-:Y:S04]  /*da80*/  STL [R1+0x2dc], R0 ;  /* 0x0002dc0001007387 */ /* 0x0041e80000100800 */
[----:B0-----:R0:W2:Y:S04]  /*da90*/  LDG.E.U16 R0, [R24.64] ;  /* 0x0000000618007981 */ /* 0x0010a8000c1e1500 */
        /* <DEDUP_REMOVED lines=50> */
[----:B0-----:R0:W2:Y:S04]  /*ddc0*/  LDG.E.U16 R0, [R20.64] ;  /* 0x0000000614007981 */ /* 0x0010a8000c1e1500 */
        /* <DEDUP_REMOVED lines=15> */
[----:B0-----:R-:W4:Y:S04]  /*dec0*/  LDG.E.U16 R3, [R28.64] ;  /* 0x000000061c037981 */ /* 0x001f28000c1e1500 */
[----:B---3--:R-:W3:Y:S04]  /*ded0*/  LDG.E.U16 R2, [R4.64] ;  /* 0x0000000604027981 */ /* 0x008ee8000c1e1500 */
[----:B--2---:R0:W-:Y:S04]  /*dee0*/  STL [R1+0x280], R0 ;  /* 0x0002800001007387 */ /* 0x0041e80000100800 */
[----:B------:R2:W-:Y:S04]  /*def0*/  STL [R1+0x27c], R27 ;  /* 0x00027c1b01007387 */ /* 0x0005e80000100800 */
[----:B0-----:R-:W3:Y:S04]  /*df00*/  LDG.E.U16 R0, [R8.64] ;  /* 0x0000000608007981 */ /* 0x001ee8000c1e1500 */
[----:B--2---:R-:W2:Y:S04]  /*df10*/  LDL.LU.64 R26, [R1+0x138] ;  /* 0x00013800011a7983 */ /* 0x004ea80000300a00 */
        /* <DEDUP_REMOVED lines=22> */
[----:B----4-:R-:W-:Y:S04]  /*e080*/  STL [R1+0x278], R22 ;  /* 0x0002781601007387 */ /* 0x010fe80000100800 */
[----:B--2---:R0:W-:Y:S04]  /*e090*/  STL.64 [R1+0x3a28], R26 ;  /* 0x003a281a01007387 */ /* 0x0041e80000100a00 */
[----:B-----5:R-:W-:Y:S04]  /*e0a0*/  STL [R1+0x274], R18 ;  /* 0x0002741201007387 */ /* 0x020fe80000100800 */
[----:B0-----:R-:W2:Y:S04]  /*e0b0*/  LDL.LU.64 R26, [R1+0x250] ;  /* 0x00025000011a7983 */ /* 0x001ea80000300a00 */
[----:B------:R-:W-:Y:S04]  /*e0c0*/  STL [R1+0x270], R14 ;  /* 0x0002700e01007387 */ /* 0x000fe80000100800 */
[----:B--2---:R0:W-:Y:S04]  /*e0d0*/  STL.64 [R1+0x3a30], R26 ;  /* 0x003a301a01007387 */ /* 0x0041e80000100a00 */
[----:B------:R2:W-:Y:S04]  /*e0e0*/  STL [R1+0x26c], R10 ;  /* 0x00026c0a01007387 */ /* 0x0005e80000100800 */
[----:B0-----:R-:W4:Y:S04]  /*e0f0*/  LDL.LU.64 R26, [R1+0x258] ;  /* 0x00025800011a7983 */ /* 0x001f280000300a00 */
[----:B------:R0:W-:Y:S04]  /*e100*/  STL [R1+0x268], R6 ;  /* 0x0002680601007387 */ /* 0x0001e80000100800 */
[----:B------:R-:W5:Y:S04]  /*e110*/  LDL.LU.64 R22, [R1+0x120] ;  /* 0x0001200001167983 */ /* 0x000f680000300a00 */
[----:B------:R-:W-:Y:S04]  /*e120*/  STL [R1+0x264], R3 ;  /* 0x0002640301007387 */ /* 0x000fe80000100800 */
[----:B------:R-:W4:Y:S04]  /*e130*/  LDL.LU.64 R18, [R1+0x108] ;  /* 0x0001080001127983 */ /* 0x000f280000300a00 */
[----:B---3--:R-:W-:Y:S04]  /*e140*/  STL [R1+0x260], R2 ;  /* 0x0002600201007387 */ /* 0x008fe80000100800 */
[----:B------:R-:W3:Y:S04]  /*e150*/  LDL.LU.64 R14, [R1+0xf0] ;  /* 0x0000f000010e7983 */ /* 0x000ee80000300a00 */
[----:B------:R1:W-:Y:S04]  /*e160*/  STL [R1+0x244], R0 ;  /* 0x0002440001007387 */ /* 0x0003e80000100800 */
[----:B--2---:R-:W2:Y:S04]  /*e170*/  LDL.LU.64 R10, [R1+0xd8] ;  /* 0x0000d800010a7983 */ /* 0x004ea80000300a00 */
[----:B0-----:R-:W2:Y:S04]  /*e180*/  LDL.LU.64 R6, [R1+0xc0] ;  /* 0x0000c00001067983 */ /* 0x001ea80000300a00 */
[----:B-1----:R0:W2:Y:S04]  /*e190*/  LDG.E.U16 R0, [R12.64] ;  /* 0x000000060c007981 */ /* 0x0020a8000c1e1500 */
[----:B------:R-:W3:Y:S04]  /*e1a0*/  LDL.LU.64 R8, [R1+0x48] ;  /* 0x0000480001087983 */ /* 0x000ee80000300a00 */
[----:B------:R-:W4:Y:S04]  /*e1b0*/  LDL.LU.64 R4, [R1+0x30] ;  /* 0x0000300001047983 */ /* 0x000f280000300a00 */
[----:B------:R-:W4:Y:S04]  /*e1c0*/  LDL.LU.64 R2, [R1+0x18] ;  /* 0x0000180001027983 */ /* 0x000f280000300a00 */
[----:B------:R-:W4:Y:S04]  /*e1d0*/  LDL.LU.64 R28, [R1] ;  /* 0x00000000011c7983 */ /* 0x000f280000300a00 */
[----:B0-----:R-:W4:Y:S04]  /*e1e0*/  LDL.LU.64 R12, [R1+0x60] ;  /* 0x00006000010c7983 */ /* 0x001f280000300a00 */
[----:B--2---:R0:W-:Y:S04]  /*e1f0*/  STL [R1+0x240], R0 ;  /* 0x0002400001007387 */ /* 0x0041e80000100800 */
[----:B---3--:R-:W2:Y:S04]  /*e200*/  LDG.E.U16 R9, [R8.64] ;  /* 0x0000000608097981 */ /* 0x008ea8000c1e1500 */
[----:B0-----:R0:W3:Y:S04]  /*e210*/  LDG.E.U16 R0, [R16.64] ;  /* 0x0000000610007981 */ /* 0x0010e8000c1e1500 */
[----:B0-----:R-:W2:Y:S04]  /*e220*/  LDL.LU.64 R16, [R1+0x78] ;  /* 0x0000780001107983 */ /* 0x001ea80000300a00 */
[----:B----4-:R-:W4:Y:S04]  /*e230*/  LDG.E.U16 R13, [R12.64] ;  /* 0x000000060c0d7981 */ /* 0x010f28000c1e1500 */
[----:B---3--:R0:W-:Y:S04]  /*e240*/  STL [R1+0x21c], R0 ;  /* 0x00021c0001007387 */ /* 0x0081e80000100800 */
[----:B0-----:R0:W3:Y:S04]  /*e250*/  LDG.E.U16 R0, [R20.64] ;  /* 0x0000000614007981 */ /* 0x0010e8000c1e1500 */
[----:B--2---:R-:W2:Y:S04]  /*e260*/  LDG.E.U16 R17, [R16.64] ;  /* 0x0000000610117981 */ /* 0x004ea8000c1e1500 */
[----:B0-----:R-:W2:Y:S04]  /*e270*/  LDL.LU.64 R20, [R1+0x90] ;  /* 0x0000900001147983 */ /* 0x001ea80000300a00 */
[----:B---3--:R0:W-:Y:S04]  /*e280*/  STL [R1+0x218], R0 ;  /* 0x0002180001007387 */ /* 0x0081e80000100800 */
[----:B0-----:R0:W3:Y:S04]  /*e290*/  LDG.E.U16 R0, [R24.64] ;  /* 0x0000000618007981 */ /* 0x0010e8000c1e1500 */
[----:B0-----:R-:W2:Y:S04]  /*e2a0*/  LDL.LU.64 R24, [R1+0xa8] ;  /* 0x0000a80001187983 */ /* 0x001ea80000300a00 */
[----:B---3--:R0:W-:Y:S04]  /*e2b0*/  STL [R1+0x204], R0 ;  /* 0x0002040001007387 */ /* 0x0081e80000100800 */
[----:B0-----:R0:W3:Y:S04]  /*e2c0*/  LDG.E.U16 R0, [R26.64] ;  /* 0x000000061a007981 */ /* 0x0010e8000c1e1500 */
[----:B--2---:R1:W2:Y:S04]  /*e2d0*/  LDG.E.U16 R24, [R24.64] ;  /* 0x0000000618187981 */ /* 0x0042a8000c1e1500 */
[----:B0-----:R-:W2:Y:S04]  /*e2e0*/  LDL.LU.64 R26, [R1+0x3a30] ;  /* 0x003a3000011a7983 */ /* 0x001ea80000300a00 */
[----:B-1----:R0:W4:Y:S04]  /*e2f0*/  LDG.E.U16 R25, [R4.64] ;  /* 0x0000000604197981 */ /* 0x002128000c1e1500 */
[----:B---3--:R2:W-:Y:S04]  /*e300*/  STL [R1+0x200], R0 ;  /* 0x0002000001007387 */ /* 0x0085e80000100800 */
[----:B--2---:R1:W2:Y:S04]  /*e310*/  LDG.E.U16 R0, [R26.64] ;  /* 0x000000061a007981 */ /* 0x0042a8000c1e1500 */
[----:B-1----:R-:W3:Y:S04]  /*e320*/  LDL.LU.64 R26, [R1+0x3a28] ;  /* 0x003a2800011a7983 */ /* 0x002ee80000300a00 */
[----:B--2---:R3:W-:Y:S04]  /*e330*/  STL [R1+0x1ec], R0 ;  /* 0x0001ec0001007387 */ /* 0x0047e80000100800 */
[----:B---3--:R1:W2:Y:S04]  /*e340*/  LDG.E.U16 R0, [R26.64] ;  /* 0x000000061a007981 */ /* 0x0082a8000c1e1500 */
        /* <DEDUP_REMOVED lines=35> */
[----:B-----5:R1:W2:Y:S04]  /*e580*/  LDG.E.U16 R0, [R22.64] ;  /* 0x0000000616007981 */ /* 0x0202a8000c1e1500 */
[----:B-1----:R-:W5:Y:S04]  /*e590*/  LDL.LU.64 R22, [R1+0x39c0] ;  /* 0x0039c00001167983 */ /* 0x002f680000300a00 */
[----:B--2---:R1:W-:Y:S04]  /*e5a0*/  STL [R1+0x180], R0 ;  /* 0x0001800001007387 */ /* 0x0043e80000100800 */
[----:B-1----:R1:W2:Y:S04]  /*e5b0*/  LDG.E.U16 R0, [R18.64] ;  /* 0x0000000612007981 */ /* 0x0022a8000c1e1500 */
[----:B-1----:R-:W3:Y:S04]  /*e5c0*/  LDL.LU.64 R18, [R1+0x39b8] ;  /* 0x0039b80001127983 */ /* 0x002ee80000300a00 */
        /* <DEDUP_REMOVED lines=8> */
[----:B---3--:R-:W3:Y:S04]  /*e650*/  LDG.E.U16 R10, [R10.64] ;  /* 0x000000060a0a7981 */ /* 0x008ee8000c1e1500 */
[----:B-1----:R-:W3:Y:S04]  /*e660*/  LDL.LU.64 R6, [R1+0x39a0] ;  /* 0x0039a00001067983 */ /* 0x002ee80000300a00 */
[----:B--2---:R1:W-:Y:S04]  /*e670*/  STL [R1+0x168], R0 ;  /* 0x0001680001007387 */ /* 0x0043e80000100800 */
[----:B-1----:R1:W2:Y:S04]  /*e680*/  LDG.E.U16 R0, [R20.64] ;  /* 0x0000000614007981 */ /* 0x0022a8000c1e1500 */
[----:B------:R0:W-:Y:S04]  /*e690*/  STL [R1+0x15c], R24 ;  /* 0x00015c1801007387 */ /* 0x0001e80000100800 */
[----:B-1----:R1:W4:Y:S04]  /*e6a0*/  LDG.E.U16 R21, [R28.64] ;  /* 0x000000061c157981 */ /* 0x002328000c1e1500 */
[----:B0-----:R0:W4:Y:S04]  /*e6b0*/  LDG.E.U16 R24, [R2.64] ;  /* 0x0000000602187981 */ /* 0x001128000c1e1500 */
[----:B---3--:R3:W4:Y:S04]  /*e6c0*/  LDG.E.U16 R20, [R6.64] ;  /* 0x0000000606147981 */ /* 0x008728000c1e1500 */
[----:B---3--:R-:W3:Y:S04]  /*e6d0*/  LDG.E.U16 R7, [R14.64] ;  /* 0x000000060e077981 */ /* 0x008ee8000c1e1500 */
[----:B------:R-:W3:Y:S04]  /*e6e0*/  LDG.E.U16 R6, [R18.64] ;  /* 0x0000000612067981 */ /* 0x000ee8000c1e1500 */
[----:B--2---:R5:W-:Y:S04]  /*e6f0*/  STL [R1+0x158], R0 ;  /* 0x0001580001007387 */ /* 0x004be80000100800 */
[----:B------:R2:W-:Y:S04]  /*e700*/  STL [R1+0x154], R17 ;  /* 0x0001541101007387 */ /* 0x0005e80000100800 */
[----:B-----5:R5:W3:Y:S04]  /*e710*/  LDG.E.U16 R0, [R22.64] ;  /* 0x0000000616007981 */ /* 0x020ae8000c1e1500 */
[----:B--2---:R-:W2:Y:S04]  /*e720*/  LDL.LU.64 R16, [R1+0x230] ;  /* 0x0002300001107983 */ /* 0x004ea80000300a00 */
[----:B----4-:R4:W-:Y:S04]  /*e730*/  STL [R1+0x150], R13 ;  /* 0x0001500d01007387 */ /* 0x0109e80000100800 */
[----:B----4-:R-:W4:Y:S04]  /*e740*/  LDL.LU.64 R12, [R1+0x228] ;  /* 0x00022800010c7983 */ /* 0x010f280000300a00 */
[----:B------:R0:W-:Y:S04]  /*e750*/  STL [R1+0x144], R9 ;  /* 0x0001440901007387 */ /* 0x0001e80000100800 */
[----:B0-----:R-:W2:Y:S04]  /*e760*/  LDL.LU.64 R8, [R1+0x220] ;  /* 0x0002200001087983 */ /* 0x001ea80000300a00 */
[----:B------:R-:W2:Y:S04]  /*e770*/  LDL.LU.64 R4, [R1+0x208] ;  /* 0x0002080001047983 */ /* 0x000ea80000300a00 */
[----:B------:R-:W2:Y:S04]  /*e780*/  LDL.LU.64 R2, [R1+0x1f0] ;  /* 0x0001f00001027983 */ /* 0x000ea80000300a00 */
[----:B-1----:R-:W2:Y:S04]  /*e790*/  LDL.LU.64 R28, [R1+0xd0] ;  /* 0x0000d000011c7983 */ /* 0x002ea80000300a00 */
        /* <DEDUP_REMOVED lines=25> */
[----:B------:R1:W-:Y:S04]  /*e930*/  STL [R1+0x128], R10 ;  /* 0x0001280a01007387 */ /* 0x0003e80000100800 */
[----:B0-----:R-:W2:Y:S04]  /*e940*/  LDL.LU.64 R28, [R1+0x1d8] ;  /* 0x0001d800011c7983 */ /* 0x001ea80000300a00 */
[----:B---3--:R-:W-:Y:S04]  /*e950*/  STL [R1+0x124], R7 ;  /* 0x0001240701007387 */ /* 0x008fe80000100800 */
[----:B-----5:R-:W3:Y:S04]  /*e960*/  LDL.LU.64 R22, [R1+0xa0] ;  /* 0x0000a00001167983 */ /* 0x020ee80000300a00 */
[----:B------:R-:W-:Y:S04]  /*e970*/  STL [R1+0x120], R6 ;  /* 0x0001200601007387 */ /* 0x000fe80000100800 */
[----:B------:R-:W5:Y:S04]  /*e980*/  LDL.LU.64 R18, [R1+0x88] ;  /* 0x0000880001127983 */ /* 0x000f680000300a00 */
[----:B------:R0:W-:Y:S04]  /*e990*/  STL [R1+0x114], R0 ;  /* 0x0001140001007387 */ /* 0x0001e80000100800 */
[----:B------:R-:W2:Y:S04]  /*e9a0*/  LDL.LU.64 R14, [R1+0x70] ;  /* 0x00007000010e7983 */ /* 0x000ea80000300a00 */
[----:B-1----:R-:W4:Y:S04]  /*e9b0*/  LDL.LU.64 R10, [R1+0x58] ;  /* 0x00005800010a7983 */ /* 0x002f280000300a00 */
[----:B0-----:R0:W4:Y:S04]  /*e9c0*/  LDG.E.U16 R0, [R26.64] ;  /* 0x000000061a007981 */ /* 0x001128000c1e1500 */
[----:B------:R-:W4:Y:S04]  /*e9d0*/  LDL.LU.64 R6, [R1+0x40] ;  /* 0x0000400001067983 */ /* 0x000f280000300a00 */
[----:B------:R-:W4:Y:S04]  /*e9e0*/  LDL.LU.64 R24, [R1+0x28] ;  /* 0x0000280001187983 */ /* 0x000f280000300a00 */
[----:B------:R-:W4:Y:S04]  /*e9f0*/  LDL.LU.64 R20, [R1+0x10] ;  /* 0x0000100001147983 */ /* 0x000f280000300a00 */
[----:B0-----:R-:W4:Y:S04]  /*ea00*/  LDL.LU.64 R26, [R1+0xb8] ;  /* 0x0000b800011a7983 */ /* 0x001f280000300a00 */
[----:B---3--:R-:W3:Y:S04]  /*ea10*/  LDG.E.U16 R22, [R22.64] ;  /* 0x0000000616167981 */ /* 0x008ee8000c1e1500 */
[----:B-----5:R2:W5:Y:S04]  /*ea20*/  LDG.E.U16 R19, [R18.64] ;  /* 0x0000000612137981 */ /* 0x020568000c1e1500 */
[----:B--2---:R0:W2:Y:S04]  /*ea30*/  LDG.E.U16 R18, [R14.64] ;  /* 0x000000060e127981 */ /* 0x0040a8000c1e1500 */
[----:B----4-:R1:W4:Y:S04]  /*ea40*/  LDG.E.U16 R11, [R10.64] ;  /* 0x000000060a0b7981 */ /* 0x010328000c1e1500 */
[----:B------:R0:W-:Y:S04]  /*ea50*/  STL [R1+0x110], R0 ;  /* 0x0001100001007387 */ /* 0x0001e80000100800 */
[----:B-1----:R1:W2:Y:S04]  /*ea60*/  LDG.E.U16 R10, [R6.64] ;  /* 0x00000006060a7981 */ /* 0x0022a8000c1e1500 */
[----:B0-----:R0:W2:Y:S04]  /*ea70*/  LDG.E.U16 R0, [R16.64] ;  /* 0x0000000610007981 */ /* 0x0010a8000c1e1500 */
[----:B------:R-:W3:Y:S04]  /*ea80*/  LDG.E.U16 R26, [R26.64] ;  /* 0x000000061a1a7981 */ /* 0x000ee8000c1e1500 */
[----:B-1----:R1:W3:Y:S04]  /*ea90*/  LDG.E.U16 R7, [R24.64] ;  /* 0x0000000618077981 */ /* 0x0022e8000c1e1500 */
[----:B0-----:R-:W3:Y:S04]  /*eaa0*/  LDL.LU.64 R16, [R1+0x4a0] ;  /* 0x0004a00001107983 */ /* 0x001ee80000300a00 */
[----:B------:R-:W4:Y:S04]  /*eab0*/  LDG.E.U16 R6, [R20.64] ;  /* 0x0000000614067981 */ /* 0x000f28000c1e1500 */
[----:B--2---:R0:W-:Y:S04]  /*eac0*/  STL [R1+0x10c], R0 ;  /* 0x00010c0001007387 */ /* 0x0041e80000100800 */
[----:B0-----:R0:W2:Y:S04]  /*ead0*/  LDG.E.U16 R0, [R12.64] ;  /* 0x000000060c007981 */ /* 0x0010a8000c1e1500 */
[----:B---3--:R3:W3:Y:S04]  /*eae0*/  LDG.E.U16 R17, [R16.64] ;  /* 0x0000000610117981 */ /* 0x0086e8000c1e1500 */
[----:B0-----:R-:W3:Y:S04]  /*eaf0*/  LDL.LU.64 R12, [R1+0x4a8] ;  /* 0x0004a800010c7983 */ /* 0x001ee80000300a00 */
[----:B--2---:R0:W-:Y:S04]  /*eb00*/  STL [R1+0x108], R0 ;  /* 0x0001080001007387 */ /* 0x0041e80000100800 */
[----:B0-----:R0:W2:Y:S04]  /*eb10*/  LDG.E.U16 R0, [R8.64] ;  /* 0x0000000608007981 */ /* 0x0010a8000c1e1500 */
[----:B---3--:R-:W3:Y:S04]  /*eb20*/  LDG.E.U16 R16, [R12.64] ;  /* 0x000000060c107981 */ /* 0x008ee8000c1e1500 */
[----:B0-----:R-:W3:Y:S04]  /*eb30*/  LDL.LU.64 R8, [R1+0x4b0] ;  /* 0x0004b00001087983 */ /* 0x001ee80000300a00 */
[----:B--2---:R0:W-:Y:S04]  /*eb40*/  STL [R1+0xfc], R0 ;  /* 0x0000fc0001007387 */ /* 0x0041e80000100800 */
[----:B0-----:R0:W2:Y:S04]  /*eb50*/  LDG.E.U16 R0, [R4.64] ;  /* 0x0000000604007981 */ /* 0x0010a8000c1e1500 */
[----:B0-----:R-:W3:Y:S04]  /*eb60*/  LDL.LU.64 R4, [R1+0x4b8] ;  /* 0x0004b80001047983 */ /* 0x001ee80000300a00 */
[----:B--2---:R0:W-:Y:S04]  /*eb70*/  STL [R1+0xf8], R0 ;  /* 0x0000f80001007387 */ /* 0x0041e80000100800 */
[----:B0-----:R0:W2:Y:S04]  /*eb80*/  LDG.E.U16 R0, [R2.64] ;  /* 0x0000000602007981 */ /* 0x0010a8000c1e1500 */
[----:B---3--:R-:W3:Y:S04]  /*eb90*/  LDG.E.U16 R15, [R4.64] ;  /* 0x00000006040f7981 */ /* 0x008ee8000c1e1500 */
[----:B0-----:R-:W3:Y:S04]  /*eba0*/  LDL.LU.64 R2, [R1+0x4c0] ;  /* 0x0004c00001027983 */ /* 0x001ee80000300a00 */
[----:B--2---:R0:W-:Y:S04]  /*ebb0*/  STL [R1+0xf4], R0 ;  /* 0x0000f40001007387 */ /* 0x0041e80000100800 */
[----:B0-----:R0:W2:Y:S04]  /*ebc0*/  LDG.E.U16 R0, [R28.64] ;  /* 0x000000061c007981 */ /* 0x0010a8000c1e1500 */
[----:B---3--:R3:W3:Y:S04]  /*ebd0*/  LDG.E.U16 R14, [R2.64] ;  /* 0x00000006020e7981 */ /* 0x0086e8000c1e1500 */
        /* <DEDUP_REMOVED lines=35> */
[----:B---3--:R-:W-:Y:S04]  /*ee10*/  STL [R1+0x3864], R28 ;  /* 0x0038641c01007387 */ /* 0x008fe80000100800 */
[----:B------:R-:W-:Y:S04]  /*ee20*/  STL [R1+0x3868], R17 ;  /* 0x0038681101007387 */ /* 0x000fe80000100800 */
[----:B------:R-:W-:Y:S04]  /*ee30*/  STL [R1+0x3860], R16 ;  /* 0x0038601001007387 */ /* 0x000fe80000100800 */
[----:B--2---:R0:W-:Y:S04]  /*ee40*/  STL [R1+0xac], R0 ;  /* 0x0000ac0001007387 */ /* 0x0041e80000100800 */
[----:B0-----:R-:W2:Y:S04]  /*ee50*/  LDG.E.U16 R0, [R8.64] ;  /* 0x0000000608007981 */ /* 0x001ea8000c1e1500 */
[----:B--2---:R0:W-:Y:S04]  /*ee60*/  STL [R1+0x386c], R0 ;  /* 0x00386c0001007387 */ /* 0x0041e80000100800 */
[----:B------:R-:W-:Y:S04]  /*ee70*/  STL [R1+0x3870], R15 ;  /* 0x0038700f01007387 */ /* 0x000fe80000100800 */
[----:B------:R-:W2:Y:S04]  /*ee80*/  LDL.LU.64 R8, [R1+0x4c8] ;  /* 0x0004c80001087983 */ /* 0x000ea80000300a00 */
[----:B------:R-:W0:Y:S04]  /*ee90*/  LDL.LU.64 R2, [R1+0x4d0] ;  /* 0x0004d00001027983 */ /* 0x000e280000300a00 */
[----:B------:R-:W3:Y:S04]  /*eea0*/  LDL.LU.64 R4, [R1+0x4e0] ;  /* 0x0004e00001047983 */ /* 0x000ee80000300a00 */
[----:B--2---:R2:W2:Y:S04]  /*eeb0*/  LDG.E.U16 R13, [R8.64] ;  /* 0x00000006080d7981 */ /* 0x0044a8000c1e1500 */
[----:B0-----:R0:W2:Y:S04]  /*eec0*/  LDG.E.U16 R0, [R2.64] ;  /* 0x0000000602007981 */ /* 0x0010a8000c1e1500 */
[----:B---3--:R3:W-:Y:S04]  /*eed0*/  STL.64 [R1+0x3938], R4 ;  /* 0x0039380401007387 */ /* 0x0087e80000100a00 */
[----:B---3--:R-:W3:Y:S04]  /*eee0*/  LDL.LU.64 R4, [R1+0x4d8] ;  /* 0x0004d80001047983 */ /* 0x008ee80000300a00 */
[----:B-1----:R-:W2:Y:S04]  /*eef0*/  LDL.LU.64 R24, [R1+0x4f0] ;  /* 0x0004f00001187983 */ /* 0x002ea80000300a00 */
[----:B--2---:R1:W-:Y:S04]  /*ef00*/  STL.64 [R1+0x3930], R24 ;  /* 0x0039301801007387 */ /* 0x0043e80000100a00 */
[----:B-1----:R-:W2:Y:S04]  /*ef10*/  LDL.LU.64 R24, [R1+0x4e8] ;  /* 0x0004e80001187983 */ /* 0x002ea80000300a00 */
[----:B------:R-:W2:Y:S04]  /*ef20*/  LDL.LU.64 R16, [R1+0x550] ;  /* 0x0005500001107983 */ /* 0x000ea80000300a00 */
[----:B--2---:R1:W-:Y:S04]  /*ef30*/  STL.64 [R1+0x38e8], R16 ;  /* 0x0038e81001007387 */ /* 0x0043e80000100a00 */
[----:B-1----:R-:W2:Y:S04]  /*ef40*/  LDL.LU.64 R16, [R1+0x538] ;  /* 0x0005380001107983 */ /* 0x002ea80000300a00 */
[----:B--2---:R1:W-:Y:S04]  /*ef50*/  STL.64 [R1+0x38f0], R16 ;  /* 0x0038f01001007387 */ /* 0x0043e80000100a00 */
[----:B------:R-:W-:Y:S04]  /*ef60*/  STL [R1+0xa8], R26 ;  /* 0x0000a81a01007387 */ /* 0x000fe80000100800 */
[----:B-1----:R-:W2:Y:S04]  /*ef70*/  LDL.LU.64 R16, [R1+0x530] ;  /* 0x0005300001107983 */ /* 0x002ea80000300a00 */
[----:B------:R-:W-:Y:S04]  /*ef80*/  STL [R1+0xa4], R22 ;  /* 0x0000a41601007387 */ /* 0x000fe80000100800 */
[----:B--2---:R1:W-:Y:S04]  /*ef90*/  STL.64 [R1+0x38f8], R16 ;  /* 0x0038f81001007387 */ /* 0x0043e80000100a00 */
[----:B-----5:R-:W-:Y:S04]  /*efa0*/  STL [R1+0xa0], R19 ;  /* 0x0000a01301007387 */ /* 0x020fe80000100800 */
[----:B-1----:R-:W2:Y:S04]  /*efb0*/  LDL.LU.64 R16, [R1+0x528] ;  /* 0x0005280001107983 */ /* 0x002ea80000300a00 */
[----:B------:R-:W-:Y:S04]  /*efc0*/  STL [R1+0x9c], R18 ;  /* 0x00009c1201007387 */ /* 0x000fe80000100800 */
[----:B--2---:R1:W-:Y:S04]  /*efd0*/  STL.64 [R1+0x3900], R16 ;  /* 0x0039001001007387 */ /* 0x0043e80000100a00 */
[----:B----4-:R-:W-:Y:S04]  /*efe0*/  STL [R1+0x98], R11 ;  /* 0x0000980b01007387 */ /* 0x010fe80000100800 */
[----:B-1----:R-:W2:Y:S04]  /*eff0*/  LDL.LU.64 R16, [R1+0x520] ;  /* 0x0005200001107983 */ /* 0x002ea80000300a00 */
[----:B------:R-:W-:Y:S04]  /*f000*/  STL [R1+0x94], R10 ;  /* 0x0000940a01007387 */ /* 0x000fe80000100800 */
[----:B--2---:R1:W-:Y:S04]  /*f010*/  STL.64 [R1+0x3908], R16 ;  /* 0x0039081001007387 */ /* 0x0043e80000100a00 */
[----:B------:R-:W-:Y:S04]  /*f020*/  STL [R1+0x90], R7 ;  /* 0x0000900701007387 */ /* 0x000fe80000100800 */
[----:B-1----:R-:W2:Y:S04]  /*f030*/  LDL.LU.64 R16, [R1+0x518] ;  /* 0x0005180001107983 */ /* 0x002ea80000300a00 */
[----:B------:R-:W-:Y:S04]  /*f040*/  STL [R1+0x8c], R6 ;  /* 0x00008c0601007387 */ /* 0x000fe80000100800 */
[----:B--2---:R1:W-:Y:S04]  /*f050*/  STL.64 [R1+0x3910], R16 ;  /* 0x0039101001007387 */ /* 0x0043e80000100a00 */
[----:B-1----:R-:W2:Y:S04]  /*f060*/  LDL.LU.64 R16, [R1+0x510] ;  /* 0x0005100001107983 */ /* 0x002ea80000300a00 */
[----:B--2---:R1:W-:Y:S04]  /*f070*/  STL.64 [R1+0x3918], R16 ;  /* 0x0039181001007387 */ /* 0x0043e80000100a00 */
[----:B-1----:R-:W2:Y:S04]  /*f080*/  LDL.LU.64 R16, [R1+0x508] ;  /* 0x0005080001107983 */ /* 0x002ea80000300a00 */
[----:B--2---:R1:W-:Y:S04]  /*f090*/  STL.64 [R1+0x3920], R16 ;  /* 0x0039201001007387 */ /* 0x0043e80000100a00 */
[----:B-1----:R-:W2:Y:S04]  /*f0a0*/  LDL.LU.64 R16, [R1+0x500] ;  /* 0x0005000001107983 */ /* 0x002ea80000300a00 */
[----:B--2---:R1:W-:Y:S04]  /*f0b0*/  STL.64 [R1+0x3928], R16 ;  /* 0x0039281001007387 */ /* 0x0043e80000100a00 */
[----:B-1----:R-:W2:Y:S04]  /*f0c0*/  LDL.LU.64 R16, [R1+0x4f8] ;  /* 0x0004f80001107983 */ /* 0x002ea80000300a00 */
[----:B------:R-:W4:Y:S04]  /*f0d0*/  LDL.LU.64 R28, [R1+0x558] ;  /* 0x00055800011c7983 */ /* 0x000f280000300a00 */
[----:B------:R-:W5:Y:S04]  /*f0e0*/  LDL.LU.64 R26, [R1+0x560] ;  /* 0x00056000011a7983 */ /* 0x000f680000300a00 */
[----:B------:R-:W2:Y:S04]  /*f0f0*/  LDL.LU.64 R22, [R1+0x568] ;  /* 0x0005680001167983 */ /* 0x000ea80000300a00 */
[----:B------:R-:W2:Y:S04]  /*f100*/  LDL.LU.64 R18, [R1+0x570] ;  /* 0x0005700001127983 */ /* 0x000ea80000300a00 */
[----:B------:R-:W2:Y:S04]  /*f110*/  LDL.LU.64 R10, [R1+0x578] ;  /* 0x00057800010a7983 */ /* 0x000ea80000300a00 */
[----:B------:R-:W2:Y:S04]  /*f120*/  LDL.LU.64 R20, [R1+0x580] ;  /* 0x0005800001147983 */ /* 0x000ea80000300a00 */
[----:B------:R1:W-:Y:S04]  /*f130*/  STL [R1+0x3874], R14 ;  /* 0x0038740e01007387 */ /* 0x0003e80000100800 */
[----:B-1----:R-:W2:Y:S04]  /*f140*/  LDL.LU.64 R14, [R1+0x548] ;  /* 0x00054800010e7983 */ /* 0x002ea80000300a00 */
[----:B------:R-:W2:Y:S04]  /*f150*/  LDL.LU.64 R6, [R1+0x588] ;  /* 0x0005880001067983 */ /* 0x000ea80000300a00 */
[----:B------:R-:W2:Y:S04]  /*f160*/  LDL.LU.64 R8, [R1+0x590] ;  /* 0x0005900001087983 */ /* 0x000ea80000300a00 */
[----:B------:R1:W-:Y:S04]  /*f170*/  STL [R1+0x3878], R13 ;  /* 0x0038780d01007387 */ /* 0x0003e80000100800 */
[----:B-1----:R-:W2:Y:S04]  /*f180*/  LDL.LU.64 R12, [R1+0x540] ;  /* 0x00054000010c7983 */ /* 0x002ea80000300a00 */
[----:B0-----:R-:W2:Y:S04]  /*f190*/  LDL.LU.64 R2, [R1+0x598] ;  /* 0x0005980001027983 */ /* 0x001ea80000300a00 */
[----:B------:R3:W-:Y:S04]  /*f1a0*/  STL [R1+0x88], R0 ;  /* 0x0000880001007387 */ /* 0x0007e80000100800 */
[----:B---3--:R0:W3:Y:S04]  /*f1b0*/  LDG.E.U16 R0, [R4.64] ;  /* 0x0000000604007981 */ /* 0x0080e8000c1e1500 */
[----:B0-----:R-:W2:Y:S04]  /*f1c0*/  LDL.LU.64 R4, [R1+0x3938] ;  /* 0x0039380001047983 */ /* 0x001ea80000300a00 */
[----:B----4-:R-:W4:Y:S04]  /*f1d0*/  LDG.E.U16 R28, [R28.64] ;  /* 0x000000061c1c7981 */ /* 0x010f28000c1e1500 */
[----:B---3--:R2:W-:Y:S04]  /*f1e0*/  STL [R1+0x84], R0 ;  /* 0x0000840001007387 */ /* 0x0085e80000100800 */
[----:B--2---:R0:W2:Y:S04]  /*f1f0*/  LDG.E.U16 R0, [R4.64] ;  /* 0x0000000604007981 */ /* 0x0040a8000c1e1500 */
[----:B0-----:R-:W3:Y:S04]  /*f200*/  LDL.LU.64 R4, [R1+0x5a0] ;  /* 0x0005a00001047983 */ /* 0x001ee80000300a00 */
[----:B--2---:R0:W-:Y:S04]  /*f210*/  STL [R1+0x80], R0 ;  /* 0x0000800001007387 */ /* 0x0041e80000100800 */
[----:B0-----:R0:W2:Y:S04]  /*f220*/  LDG.E.U16 R0, [R24.64] ;  /* 0x0000000618007981 */ /* 0x0010a8000c1e1500 */
        /* <DEDUP_REMOVED lines=33> */
[----:B---3--:R-:W3:Y:S04]  /*f440*/  LDG.E.U16 R17, [R16.64] ;  /* 0x0000000610117981 */ /* 0x008ee8000c1e1500 */
[----:B0-----:R5:W3:Y:S04]  /*f450*/  LDG.E.U16 R12, [R14.64] ;  /* 0x000000060e0c7981 */ /* 0x001ae8000c1e1500 */
[----:B------:R-:W4:Y:S04]  /*f460*/  LDG.E.U16 R13, [R18.64] ;  /* 0x00000006120d7981 */ /* 0x000f28000c1e1500 */
[----:B-----5:R-:W5:Y:S04]  /*f470*/  LDG.E.U16 R15, [R26.64] ;  /* 0x000000061a0f7981 */ /* 0x020f68000c1e1500 */
[----:B------:R-:W4:Y:S04]  /*f480*/  LDG.E.U16 R14, [R22.64] ;  /* 0x00000006160e7981 */ /* 0x000f28000c1e1500 */
[----:B--2---:R0:W-:Y:S04]  /*f490*/  STL [R1+0x38], R0 ;  /* 0x0000380001007387 */ /* 0x0041e80000100800 */
[----:B---3--:R1:W-:Y:S04]  /*f4a0*/  STL [R1+0x30], R12 ;  /* 0x0000300c01007387 */ /* 0x0083e80000100800 */
[----:B0-----:R0:W2:Y:S04]  /*f4b0*/  LDG.E.U16 R0, [R10.64] ;  /* 0x000000060a007981 */ /* 0x0010a8000c1e1500 */
[----:B-1----:R1:W3:Y:S04]  /*f4c0*/  LDG.E.U16 R12, [R20.64] ;  /* 0x00000006140c7981 */ /* 0x0022e8000c1e1500 */
[----:B0-----:R0:W2:Y:S04]  /*f4d0*/  LDG.E.U16 R11, [R6.64] ;  /* 0x00000006060b7981 */ /* 0x0010a8000c1e1500 */
[----:B------:R4:W5:Y:S04]  /*f4e0*/  LDG.E.U16 R10, [R8.64] ;  /* 0x00000006080a7981 */ /* 0x000968000c1e1500 */
[----:B-1----:R-:W5:Y:S04]  /*f4f0*/  LDL.LU.64 R20, [R1+0x5b0] ;  /* 0x0005b00001147983 */ /* 0x002f680000300a00 */
[----:B0-----:R0:W5:Y:S04]  /*f500*/  LDG.E.U16 R7, [R24.64] ;  /* 0x0000000618077981 */ /* 0x001168000c1e1500 */
[----:B----4-:R1:W4:Y:S04]  /*f510*/  LDG.E.U16 R9, [R2.64] ;  /* 0x0000000602097981 */ /* 0x010328000c1e1500 */
[----:B------:R0:W4:Y:S04]  /*f520*/  LDG.E.U16 R8, [R4.64] ;  /* 0x0000000604087981 */ /* 0x000128000c1e1500 */
[----:B---3--:R-:W-:Y:S04]  /*f530*/  STL [R1+0x382c], R12 ;  /* 0x00382c0c01007387 */ /* 0x008fe80000100800 */
[----:B--2---:R-:W-:Y:S04]  /*f540*/  STL [R1+0x3830], R11 ;  /* 0x0038300b01007387 */ /* 0x004fe80000100800 */
[----:B-----5:R-:W-:Y:S04]  /*f550*/  STL [R1+0x3834], R10 ;  /* 0x0038340a01007387 */ /* 0x020fe80000100800 */
[----:B-1----:R-:W2:Y:S04]  /*f560*/  LDL.LU.64 R2, [R1+0x5b8] ;  /* 0x0005b80001027983 */ /* 0x002ea80000300a00 */
[----:B------:R-:W3:Y:S04]  /*f570*/  LDG.E.U16 R6, [R20.64] ;  /* 0x0000000614067981 */ /* 0x000ee8000c1e1500 */
[----:B----4-:R-:W-:Y:S04]  /*f580*/  STL [R1+0x3838], R9 ;  /* 0x0038380901007387 */ /* 0x010fe80000100800 */
[----:B0-----:R-:W4:Y:S04]  /*f590*/  LDL.LU.64 R4, [R1+0x5c0] ;  /* 0x0005c00001047983 */ /* 0x001f280000300a00 */
[----:B------:R-:W-:Y:S04]  /*f5a0*/  STL [R1+0x383c], R8 ;  /* 0x00383c0801007387 */ /* 0x000fe80000100800 */
[----:B------:R0:W-:Y:S04]  /*f5b0*/  STL [R1+0x28], R17 ;  /* 0x0000281101007387 */ /* 0x0001e80000100800 */
[----:B0-----:R-:W5:Y:S04]  /*f5c0*/  LDL.LU.64 R16, [R1+0x5d0] ;  /* 0x0005d00001107983 */ /* 0x001f680000300a00 */
[----:B------:R-:W3:Y:S04]  /*f5d0*/  LDL.LU.64 R24, [R1+0x5c8] ;  /* 0x0005c80001187983 */ /* 0x000ee80000300a00 */
[----:B------:R-:W3:Y:S04]  /*f5e0*/  LDL.LU.64 R8, [R1+0x628] ;  /* 0x0006280001087983 */ /* 0x000ee80000300a00 */
[----:B--2---:R3:W2:Y:S04]  /*f5f0*/  LDG.E.U16 R2, [R2.64] ;  /* 0x0000000602027981 */ /* 0x0046a8000c1e1500 */
[----:B----4-:R5:W4:Y:S04]  /*f600*/  LDG.E.U16 R5, [R4.64] ;  /* 0x0000000604057981 */ /* 0x010b28000c1e1500 */
[----:B-----5:R0:W5:Y:S04]  /*f610*/  LDG.E.U16 R4, [R16.64] ;  /* 0x0000000610047981 */ /* 0x020168000c1e1500 */
[----:B---3--:R1:W3:Y:S04]  /*f620*/  LDG.E.U16 R3, [R24.64] ;  /* 0x0000000618037981 */ /* 0x0082e8000c1e1500 */
[----:B------:R0:W-:Y:S04]  /*f630*/  STL.64 [R1+0x38b0], R8 ;  /* 0x0038b00801007387 */ /* 0x0001e80000100a00 */
        /* <DEDUP_REMOVED lines=16> */
[----:B------:R-:W-:Y:S04]  /*f740*/  STL [R1], R0 ;  /* 0x0000000001007387 */ /* 0x000fe80000100800 */
[----:B0-----:R-:W2:Y:S04]  /*f750*/  LDL.LU.64 R8, [R1+0x5d8] ;  /* 0x0005d80001087983 */ /* 0x001ea80000300a00 */
[----:B------:R-:W2:Y:S04]  /*f760*/  LDL.LU.64 R26, [R1+0x630] ;  /* 0x00063000011a7983 */ /* 0x000ea80000300a00 */
[----:B------:R-:W-:Y:S04]  /*f770*/  STL [R1+0x3828], R7 ;  /* 0x0038280701007387 */ /* 0x000fe80000100800 */
[----:B------:R-:W2:Y:S04]  /*f780*/  LDL.LU.64 R10, [R1+0x638] ;  /* 0x00063800010a7983 */ /* 0x000ea80000300a00 */
[----:B------:R-:W2:Y:S04]  /*f790*/  LDL.LU.64 R28, [R1+0x640] ;  /* 0x00064000011c7983 */ /* 0x000ea80000300a00 */
[----:B------:R-:W2:Y:S04]  /*f7a0*/  LDL.LU.64 R18, [R1+0x648] ;  /* 0x0006480001127983 */ /* 0x000ea80000300a00 */
[----:B------:R0:W-:Y:S04]  /*f7b0*/  STL [R1+0x3840], R6 ;  /* 0x0038400601007387 */ /* 0x0001e80000100800 */
[----:B0-----:R-:W2:Y:S04]  /*f7c0*/  LDL.LU.64 R6, [R1+0x620] ;  /* 0x0006200001067983 */ /* 0x001ea80000300a00 */
[----:B------:R-:W2:Y:S04]  /*f7d0*/  LDL.LU.64 R12, [R1+0x650] ;  /* 0x00065000010c7983 */ /* 0x000ea80000300a00 */
[----:B------:R-:W2:Y:S04]  /*f7e0*/  LDL.LU.64 R20, [R1+0x658] ;  /* 0x0006580001147983 */ /* 0x000ea80000300a00 */
[----:B------:R-:W-:Y:S04]  /*f7f0*/  STL [R1+0x3844], R2 ;  /* 0x0038440201007387 */ /* 0x000fe80000100800 */
[----:B------:R-:W2:Y:S04]  /*f800*/  LDL.LU.64 R14, [R1+0x660] ;  /* 0x00066000010e7983 */ /* 0x000ea80000300a00 */
[----:B------:R-:W2:Y:S04]  /*f810*/  LDL.LU.64 R22, [R1+0x668] ;  /* 0x0006680001167983 */ /* 0x000ea80000300a00 */
[----:B----4-:R-:W-:Y:S04]  /*f820*/  STL [R1+0x3848], R5 ;  /* 0x0038480501007387 */ /* 0x010fe80000100800 */
[----:B------:R-:W4:Y:S04]  /*f830*/  LDL.LU.64 R16, [R1+0x670] ;  /* 0x0006700001107983 */ /* 0x000f280000300a00 */
[----:B-----5:R0:W-:Y:S04]  /*f840*/  STL [R1+0x384c], R4 ;  /* 0x00384c0401007387 */ /* 0x0201e80000100800 */
[----:B0-----:R-:W5:Y:S04]  /*f850*/  LDL.LU.64 R4, [R1+0x618] ;  /* 0x0006180001047983 */ /* 0x001f680000300a00 */
[----:B-1----:R-:W5:Y:S04]  /*f860*/  LDL.LU.64 R24, [R1+0x678] ;  /* 0x0006780001187983 */ /* 0x002f680000300a00 */
[----:B---3--:R0:W-:Y:S04]  /*f870*/  STL [R1+0x3850], R3 ;  /* 0x0038500301007387 */ /* 0x0081e80000100800 */
[----:B0-----:R-:W3:Y:S04]  /*f880*/  LDL.LU.64 R2, [R1+0x610] ;  /* 0x0006100001027983 */ /* 0x001ee80000300a00 */
[----:B--2---:R0:W2:Y:S04]  /*f890*/  LDG.E.U16 R0, [R8.64] ;  /* 0x0000000608007981 */ /* 0x0040a8000c1e1500 */
[----:B0-----:R-:W2:Y:S04]  /*f8a0*/  LDL.LU.64 R8, [R1+0x38e0] ;  /* 0x0038e00001087983 */ /* 0x001ea80000300a00 */
[----:B------:R-:W2:Y:S04]  /*f8b0*/  LDG.E.U16 R29, [R28.64] ;  /* 0x000000061c1d7981 */ /* 0x000ea8000c1e1500 */
[----:B------:R0:W2:Y:S04]  /*f8c0*/  LDG.E.U16 R18, [R18.64] ;  /* 0x0000000612127981 */ /* 0x0000a8000c1e1500 */
[----:B0-----:R-:W2:Y:S04]  /*f8d0*/  LDG.E.U16 R19, [R12.64] ;  /* 0x000000060c137981 */ /* 0x001ea8000c1e1500 */
[----:B------:R0:W2:Y:S04]  /*f8e0*/  LDG.E.U16 R20, [R20.64] ;  /* 0x0000000614147981 */ /* 0x0000a8000c1e1500 */
[----:B0-----:R-:W2:Y:S04]  /*f8f0*/  LDG.E.U16 R21, [R14.64] ;  /* 0x000000060e157981 */ /* 0x001ea8000c1e1500 */
[----:B------:R4:W2:Y:S04]  /*f900*/  LDG.E.U16 R22, [R22.64] ;  /* 0x0000000616167981 */ /* 0x0008a8000c1e1500 */
[----:B----4-:R-:W4:Y:S04]  /*f910*/  LDG.E.U16 R23, [R16.64] ;  /* 0x0000000610177981 */ /* 0x010f28000c1e1500 */
[----:B-----5:R0:W5:Y:S04]  /*f920*/  LDG.E.U16 R5, [R4.64] ;  /* 0x0000000604057981 */ /* 0x020168000c1e1500 */
[----:B------:R1:W4:Y:S04]  /*f930*/  LDG.E.U16 R24, [R24.64] ;  /* 0x0000000618187981 */ /* 0x000328000c1e1500 */
[----:B---3--:R3:W4:Y:S04]  /*f940*/  LDG.E.U16 R3, [R2.64] ;  /* 0x0000000602037981 */ /* 0x008728000c1e1500 */
[----:B---3--:R3:W4:Y:S04]  /*f950*/  LDG.E.U16 R2, [R6.64] ;  /* 0x0000000606027981 */ /* 0x008728000c1e1500 */
[----:B---3--:R3:W3:Y:S04]  /*f960*/  LDG.E.U16 R6, [R26.64] ;  /* 0x000000061a067981 */ /* 0x0086e8000c1e1500 */
[----:B--2---:R2:W-:Y:S04]  /*f970*/  STL [R1+0x64], R0 ;  /* 0x0000640001007387 */ /* 0x0045e80000100800 */
        /* <DEDUP_REMOVED lines=17> */
[----:B------:R-:W1:Y:S04]  /*fa90*/  LDL.LU.64 R26, [R1+0x680] ;  /* 0x00068000011a7983 */ /* 0x000e680000300a00 */
[----:B---3--:R3:W-:Y:S04]  /*faa0*/  STL [R1+0x34], R0 ;  /* 0x0000340001007387 */ /* 0x0087e80000100800 */
[----:B--2---:R-:W2:Y:S04]  /*fab0*/  LDG.E.U16 R7, [R8.64] ;  /* 0x0000000608077981 */ /* 0x004ea8000c1e1500 */
[----:B---3--:R-:W3:Y:S04]  /*fac0*/  LDG.E.U16 R0, [R10.64] ;  /* 0x000000060a007981 */ /* 0x008ee8000c1e1500 */
[----:B-1----:R-:W3:Y:S04]  /*fad0*/  LDG.E.U16 R25, [R26.64] ;  /* 0x000000061a197981 */ /* 0x002ee8000c1e1500 */
[----:B------:R-:W-:Y:S04]  /*fae0*/  STL [R1+0x37f4], R29 ;  /* 0x0037f41d01007387 */ /* 0x000fe80000100800 */
[----:B------:R-:W-:Y:S04]  /*faf0*/  STL [R1+0x37f8], R18 ;  /* 0x0037f81201007387 */ /* 0x000fe80000100800 */
[----:B------:R-:W-:Y:S04]  /*fb00*/  STL [R1+0x37fc], R19 ;  /* 0x0037fc1301007387 */ /* 0x000fe80000100800 */
[----:B------:R-:W-:Y:S04]  /*fb10*/  STL [R1+0x3800], R20 ;  /* 0x0038001401007387 */ /* 0x000fe80000100800 */
[----:B------:R-:W-:Y:S04]  /*fb20*/  STL [R1+0x3804], R21 ;  /* 0x0038041501007387 */ /* 0x000fe80000100800 */
[----:B------:R-:W3:Y:S04]  /*fb30*/  LDL.LU.64 R12, [R1+0x688] ;  /* 0x00068800010c7983 */ /* 0x000ee80000300a00 */
[----:B------:R-:W-:Y:S04]  /*fb40*/  STL [R1+0x3808], R22 ;  /* 0x0038081601007387 */ /* 0x000fe80000100800 */
[----:B----4-:R1:W-:Y:S04]  /*fb50*/  STL [R1+0x380c], R23 ;  /* 0x00380c1701007387 */ /* 0x0103e80000100800 */
[----:B-1----:R-:W4:Y:S04]  /*fb60*/  LDL.LU R23, [R1+0x490] ;  /* 0x0004900001177983 */ /* 0x002f280000300800 */
[----:B------:R-:W4:Y:S04]  /*fb70*/  LDL.LU R22, [R1+0x480] ;  /* 0x0004800001167983 */ /* 0x000f280000300800 */
[----:B------:R-:W4:Y:S04]  /*fb80*/  LDL.LU R21, [R1+0x470] ;  /* 0x0004700001157983 */ /* 0x000f280000300800 */
[----:B------:R-:W4:Y:S04]  /*fb90*/  LDL.LU R20, [R1+0x460] ;  /* 0x0004600001147983 */ /* 0x000f280000300800 */
[----:B------:R-:W4:Y:S04]  /*fba0*/  LDL.LU R19, [R1+0x450] ;  /* 0x0004500001137983 */ /* 0x000f280000300800 */
[----:B------:R-:W4:Y:S04]  /*fbb0*/  LDL.LU R18, [R1+0x440] ;  /* 0x0004400001127983 */ /* 0x000f280000300800 */
[----:B------:R-:W4:Y:S04]  /*fbc0*/  LDL.LU R29, [R1+0x430] ;  /* 0x00043000011d7983 */ /* 0x000f280000300800 */
[----:B------:R1:W-:Y:S04]  /*fbd0*/  STL [R1+0x2c], R3 ;  /* 0x00002c0301007387 */ /* 0x0003e80000100800 */
[----:B-1----:R-:W4:Y:S04]  /*fbe0*/  LDL.LU R3, [R1+0x420] ;  /* 0x0004200001037983 */ /* 0x002f280000300800 */
[----:B0-----:R-:W4:Y:S04]  /*fbf0*/  LDL.LU R4, [R1+0x410] ;  /* 0x0004100001047983 */ /* 0x001f280000300800 */
[----:B-----5:R0:W-:Y:S04]  /*fc00*/  STL [R1+0x24], R5 ;  /* 0x0000240501007387 */ /* 0x0201e80000100800 */
[----:B0-----:R-:W5:Y:S04]  /*fc10*/  LDL.LU R5, [R1+0x3f8] ;  /* 0x0003f80001057983 */ /* 0x001f680000300800 */
[----:B------:R0:W-:Y:S04]  /*fc20*/  STL [R1+0x1c], R2 ;  /* 0x00001c0201007387 */ /* 0x0001e80000100800 */
[----:B0-----:R-:W4:Y:S04]  /*fc30*/  LDL.LU R2, [R1+0x3e0] ;  /* 0x0003e00001027983 */ /* 0x001f280000300800 */
[----:B--2---:R-:W-:Y:S04]  /*fc40*/  STL [R1+0x14], R7 ;  /* 0x0000140701007387 */ /* 0x004fe80000100800 */
[----:B------:R-:W2:Y:S04]  /*fc50*/  LDL.LU R14, [R1+0x3c8] ;  /* 0x0003c800010e7983 */ /* 0x000ea80000300800 */
[----:B------:R0:W-:Y:S04]  /*fc60*/  STL [R1+0xc], R6 ;  /* 0x00000c0601007387 */ /* 0x0001e80000100800 */
[----:B------:R-:W-:Y:S04]  /*fc70*/  STL [R1+0x3810], R24 ;  /* 0x0038101801007387 */ /* 0x000fe80000100800 */
[----:B---3--:R1:W-:Y:S04]  /*fc80*/  STL [R1+0x4], R0 ;  /* 0x0000040001007387 */ /* 0x0083e80000100800 */
[----:B0-----:R-:W3:Y:S04]  /*fc90*/  LDL.LU R6, [R1+0x3b0] ;  /* 0x0003b00001067983 */ /* 0x001ee80000300800 */
[----:B------:R-:W2:Y:S04]  /*fca0*/  LDL.LU R7, [R1+0x398] ;  /* 0x0003980001077983 */ /* 0x000ea80000300800 */
[----:B------:R-:W2:Y:S04]  /*fcb0*/  LDL.LU R8, [R1+0x380] ;  /* 0x0003800001087983 */ /* 0x000ea80000300800 */
[----:B------:R-:W2:Y:S04]  /*fcc0*/  LDL.LU R9, [R1+0x368] ;  /* 0x0003680001097983 */ /* 0x000ea80000300800 */
[----:B------:R-:W2:Y:S04]  /*fcd0*/  LDL.LU R10, [R1+0x350] ;  /* 0x00035000010a7983 */ /* 0x000ea80000300800 */
[----:B-1----:R-:W2:Y:S04]  /*fce0*/  LDL.LU R0, [R1+0x338] ;  /* 0x0003380001007983 */ /* 0x002ea80000300800 */
[----:B------:R-:W2:Y:S04]  /*fcf0*/  LDL.LU R11, [R1+0x320] ;  /* 0x00032000010b7983 */ /* 0x000ea80000300800 */
[----:B------:R-:W2:Y:S04]  /*fd00*/  LDL.LU R15, [R1+0x314] ;  /* 0x00031400010f7983 */ /* 0x000ea80000300800 */
[----:B------:R-:W2:Y:S04]  /*fd10*/  LDL.LU R17, [R1+0x308] ;  /* 0x0003080001117983 */ /* 0x000ea80000300800 */
[----:B------:R0:W-:Y:S04]  /*fd20*/  STL [R1+0x3814], R25 ;  /* 0x0038141901007387 */ /* 0x0001e80000100800 */
[----:B------:R-:W1:Y:S04]  /*fd30*/  S2R R27, SR_TID.X ;  /* 0x00000000001b7919 */ /* 0x000e680000002100 */
[----:B------:R0:W2:Y:S04]  /*fd40*/  LDG.E.U16 R26, [R12.64] ;  /* 0x000000060c1a7981 */ /* 0x0000a8000c1e1500 */
[----:B0-----:R-:W2:Y:S04]  /*fd50*/  LDL.LU.64 R24, [R1+0x690] ;  /* 0x0006900001187983 */ /* 0x001ea80000300a00 */
[----:B------:R-:W3:Y:S04]  /*fd60*/  LDL.LU R12, [R1+0x2fc] ;  /* 0x0002fc00010c7983 */ /* 0x000ee80000300800 */
[----:B------:R-:W3:Y:S04]  /*fd70*/  LDL.LU R13, [R1+0x2f0] ;  /* 0x0002f000010d7983 */ /* 0x000ee80000300800 */
[----:B------:R-:W3:Y:S01]  /*fd80*/  LDL.LU R28, [R1+0x2e4] ;  /* 0x0002e400011c7983 */ /* 0x000ee20000300800 */
[----:B-1----:R-:W-:-:S04]  /*fd90*/  LOP3.LUT R27, R27, 0x7f, RZ, 0xc0, !PT ;  /* 0x0000007f1b1b7812 */ /* 0x002fc800078ec0ff */
[----:B------:R-:W-:-:S04]  /*fda0*/  SHF.L.U32 R27, R27, 0x1, RZ ;  /* 0x000000011b1b7819 */ /* 0x000fc800000006ff */
[----:B------:R-:W-:Y:S02]  /*fdb0*/  LOP3.LUT R16, R27, 0x30, RZ, 0x3c, !PT ;  /* 0x000000301b107812 */ /* 0x000fe400078e3cff */
[----:B--2---:R-:W2:Y:S04]  /*fdc0*/  LDG.E.U16 R27, [R24.64] ;  /* 0x00000006181b7981 */ /* 0x004ea8000c1e1500 */
[----:B----4-:R-:W-:Y:S04]  /*fdd0*/  STS.U16 [R16+0x4300], R23 ;  /* 0x0043001710007388 */ /* 0x010fe80000000400 */
        /* <DEDUP_REMOVED lines=10> */
[----:B------:R0:W-:Y:S04]  /*fe80*/  STS.U16 [R16+0x9b00], R14 ;  /* 0x009b000e10007388 */ /* 0x0001e80000000400 */
[----:B---3--:R-:W-:Y:S04]  /*fe90*/  STS.U16 [R16+0xa300], R6 ;  /* 0x00a3000610007388 */ /* 0x008fe80000000400 */
[----:B------:R-:W-:Y:S04]  /*fea0*/  STS.U16 [R16+0xab00], R7 ;  /* 0x00ab000710007388 */ /* 0x000fe80000000400 */
[----:B------:R-:W-:Y:S04]  /*feb0*/  STS.U16 [R16+0xb300], R8 ;  /* 0x00b3000810007388 */ /* 0x000fe80000000400 */
[----:B------:R-:W-:Y:S04]  /*fec0*/  STL [R1+0x3818], R26 ;  /* 0x0038181a01007387 */ /* 0x000fe80000100800 */
[----:B------:R-:W-:Y:S04]  /*fed0*/  STS.U16 [R16+0xbb00], R9 ;  /* 0x00bb000910007388 */ /* 0x000fe80000000400 */
[----:B------:R-:W-:Y:S04]  /*fee0*/  STS.U16 [R16+0xc300], R10 ;  /* 0x00c3000a10007388 */ /* 0x000fe80000000400 */
[----:B------:R1:W-:Y:S04]  /*fef0*/  STS.U16 [R16+0xcb00], R0 ;  /* 0x00cb000010007388 */ /* 0x0003e80000000400 */
[----:B--2---:R-:W-:Y:S04]  /*ff00*/  STL [R1+0x381c], R27 ;  /* 0x00381c1b01007387 */ /* 0x004fe80000100800 */
[----:B0-----:R-:W2:Y:S04]  /*ff10*/  LDL.LU R14, [R1+0x2dc] ;  /* 0x0002dc00010e7983 */ /* 0x001ea80000300800 */
[----:B-1----:R-:W3:Y:S04]  /*ff20*/  LDL.LU R0, [R1+0x2c8] ;  /* 0x0002c80001007983 */ /* 0x002ee80000300800 */
[----:B------:R-:W-:Y:S04]  /*ff30*/  STS.U16 [R16+0xd300], R11 ;  /* 0x00d3000b10007388 */ /* 0x000fe80000000400 */
[----:B------:R0:W-:Y:S04]  /*ff40*/  STS.U16 [R16+0xdb00], R15 ;  /* 0x00db000f10007388 */ /* 0x0001e80000000400 */
[----:B------:R1:W-:Y:S04]  /*ff50*/  STS.U16 [R16+0xe300], R17 ;  /* 0x00e3001110007388 */ /* 0x0003e80000000400 */
[----:B0-----:R-:W4:Y:S04]  /*ff60*/  LDL.LU R15, [R1+0x2c0] ;  /* 0x0002c000010f7983 */ /* 0x001f280000300800 */
[----:B-1----:R-:W5:Y:S04]  /*ff70*/  LDL.LU R17, [R1+0x2bc] ;  /* 0x0002bc0001117983 */ /* 0x002f680000300800 */
[----:B------:R-:W5:Y:S04]  /*ff80*/  LDL.LU R26, [R1+0x2b8] ;  /* 0x0002b800011a7983 */ /* 0x000f680000300800 */
        /* <DEDUP_REMOVED lines=10> */
[----:B------:R-:W-:Y:S04]  /*10030*/  STS.U16 [R16+0xeb00], R12 ;  /* 0x00eb000c10007388 */ /* 0x000fe80000000400 */
[----:B------:R-:W5:Y:S04]  /*10040*/  LDL.LU R4, [R1+0x28c] ;  /* 0x00028c0001047983 */ /* 0x000f680000300800 */
[----:B------:R-:W-:Y:S04]  /*10050*/  STS.U16 [R16+0xf300], R13 ;  /* 0x00f3000d10007388 */ /* 0x000fe80000000400 */
[----:B------:R-:W5:Y:S04]  /*10060*/  LDL.LU R5, [R1+0x288] ;  /* 0x0002880001057983 */ /* 0x000f680000300800 */
[----:B------:R0:W-:Y:S04]  /*10070*/  STS.U16 [R16+0xfb00], R28 ;  /* 0x00fb001c10007388 */ /* 0x0001e80000000400 */
[----:B------:R-:W5:Y:S04]  /*10080*/  LDL.LU R2, [R1+0x284] ;  /* 0x0002840001027983 */ /* 0x000f680000300800 */
[----:B0-----:R-:W5:Y:S04]  /*10090*/  LDL.LU R28, [R1+0x280] ;  /* 0x00028000011c7983 */ /* 0x001f680000300800 */
        /* <DEDUP_REMOVED lines=8> */
[----:B--2---:R-:W-:Y:S04]  /*10120*/  STS.U16 [R16+0x10300], R14 ;  /* 0x0103000e10007388 */ /* 0x004fe80000000400 */
[----:B---3--:R0:W-:Y:S04]  /*10130*/  STS.U16 [R16+0x10b00], R0 ;  /* 0x010b000010007388 */ /* 0x0081e80000000400 */
[----:B0-----:R-:W2:Y:S04]  /*10140*/  LDL.LU R0, [R1+0x244] ;  /* 0x0002440001007983 */ /* 0x001ea80000300800 */
[----:B------:R-:W3:Y:S04]  /*10150*/  LDL.LU R14, [R1+0x240] ;  /* 0x00024000010e7983 */ /* 0x000ee80000300800 */
[----:B----4-:R0:W-:Y:S04]  /*10160*/  STS.U16 [R16+0x11300], R15 ;  /* 0x0113000f10007388 */ /* 0x0101e80000000400 */
[----:B-----5:R1:W-:Y:S04]  /*10170*/  STS.U16 [R16+0x11b00], R17 ;  /* 0x011b001110007388 */ /* 0x0203e80000000400 */
        /* <DEDUP_REMOVED lines=11> */
[----:B0-----:R-:W4:Y:S04]  /*10230*/  LDL.LU R15, [R1+0x21c] ;  /* 0x00021c00010f7983 */ /* 0x001f280000300800 */
[----:B------:R-:W-:Y:S04]  /*10240*/  STS.U16 [R16+0x17b00], R4 ;  /* 0x017b000410007388 */ /* 0x000fe80000000400 */
[----:B-1----:R-:W5:Y:S04]  /*10250*/  LDL.LU R17, [R1+0x218] ;  /* 0x0002180001117983 */ /* 0x002f680000300800 */
[----:B------:R-:W-:Y:S04]  /*10260*/  STS.U16 [R16+0x18300], R5 ;  /* 0x0183000510007388 */ /* 0x000fe80000000400 */
[----:B------:R-:W-:Y:S04]  /*10270*/  STS.U16 [R16+0x18b00], R2 ;  /* 0x018b000210007388 */ /* 0x000fe80000000400 */
[----:B------:R0:W-:Y:S04]  /*10280*/  STS.U16 [R16+0x19300], R28 ;  /* 0x0193001c10007388 */ /* 0x0001e80000000400 */
[----:B0-----:R-:W0:Y:S04]  /*10290*/  S2R R28, SR_TID.X ;  /* 0x00000000001c7919 */ /* 0x001e280000002100 */
[----:B------:R-:W-:Y:S04]  /*102a0*/  STS.U16 [R16+0x19b00], R6 ;  /* 0x019b000610007388 */ /* 0x000fe80000000400 */
[----:B------:R1:W-:Y:S04]  /*102b0*/  STS.U16 [R16+0x1a300], R7 ;  /* 0x01a3000710007388 */ /* 0x0003e80000000400 */
[----:B------:R-:W-:Y:S04]  /*102c0*/  STS.U16 [R16+0x1ab00], R8 ;  /* 0x01ab000810007388 */ /* 0x000fe80000000400 */
[----:B------:R-:W-:Y:S04]  /*102d0*/  STS.U16 [R16+0x1b300], R9 ;  /* 0x01b3000910007388 */ /* 0x000fe80000000400 */
[----:B------:R-:W-:Y:S01]  /*102e0*/  STS.U16 [R16+0x1bb00], R10 ;  /* 0x01bb000a10007388 */ /* 0x000fe20000000400 */
[----:B0-----:R-:W-:-:S03]  /*102f0*/  LOP3.LUT R28, R28, 0x7f, RZ, 0xc0, !PT ;  /* 0x0000007f1c1c7812 */ /* 0x001fc600078ec0ff */
[----:B------:R-:W-:Y:S01]  /*10300*/  STS.U16 [R16+0x1c300], R11 ;  /* 0x01c3000b10007388 */ /* 0x000fe20000000400 */
[----:B-1----:R-:W-:-:S03]  /*10310*/  SHF.L.U32 R7, R28, 0x1, RZ ;  /* 0x000000011c077819 */ /* 0x002fc600000006ff */
[----:B------:R-:W-:Y:S04]  /*10320*/  STS.U16 [R16+0x1cb00], R12 ;  /* 0x01cb000c10007388 */ /* 0x000fe80000000400 */
[----:B------:R-:W-:Y:S04]  /*10330*/  STS.U16 [R16+0x1d300], R13 ;  /* 0x01d3000d10007388 */ /* 0x000fe80000000400 */
[----:B------:R-:W-:Y:S04]  /*10340*/  STL [R1+0x3898], R7 ;  /* 0x0038980701007387 */ /* 0x000fe80000100800 */
[----:B--2---:R0:W-:Y:S02]  /*10350*/  STS.U16 [R16+0x1db00], R0 ;  /* 0x01db000010007388 */ /* 0x0041e40000000400 */
[----:B0-----:R-:W-:-:S02]  /*10360*/  LOP3.LUT R0, R7, 0x40, RZ, 0x3c, !PT ;  /* 0x0000004007007812 */ /* 0x001fc400078e3cff */
[----:B------:R-:W2:Y:S04]  /*10370*/  LDL.LU R7, [R1+0x7c4] ;  /* 0x0007c40001077983 */ /* 0x000ea80000300800 */
[----:B--2---:R0:W-:Y:S04]  /*10380*/  STL [R1+0x38a4], R7 ;  /* 0x0038a40701007387 */ /* 0x0041e80000100800 */
[----:B0-----:R-:W2:Y:S04]  /*10390*/  LDL.LU R7, [R1+0x498] ;  /* 0x0004980001077983 */ /* 0x001ea80000300800 */
[----:B--2---:R0:W-:Y:S04]  /*103a0*/  STL [R1+0x38a8], R7 ;  /* 0x0038a80701007387 */ /* 0x0041e80000100800 */
[----:B0-----:R-:W2:Y:S04]  /*103b0*/  LDL.LU R7, [R1+0x204] ;  /* 0x0002040001077983 */ /* 0x001ea80000300800 */
[----:B------:R-:W2:Y:S04]  /*103c0*/  LDL.LU R27, [R1+0x808] ;  /* 0x00080800011b7983 */ /* 0x000ea80000300800 */
[----:B---3--:R-:W-:Y:S04]  /*103d0*/  STS.U16 [R16+0x1e300], R14 ;  /* 0x01e3000e10007388 */ /* 0x008fe80000000400 */
[----:B----4-:R-:W-:Y:S04]  /*103e0*/  STS.U16 [R16+0x1eb00], R15 ;  /* 0x01eb000f10007388 */ /* 0x010fe80000000400 */
[----:B-----5:R0:W-:Y:S01]  /*103f0*/  STS.U16 [R16+0x1f300], R17 ;  /* 0x01f3001110007388 */ /* 0x0201e20000000400 */
[----:B------:R-:W-:-:S03]  /*10400*/  SHF.L.U32 R28, R28, 0x1, RZ ;  /* 0x000000011c1c7819 */ /* 0x000fc600000006ff */
[----:B--2---:R1:W-:Y:S04]  /*10410*/  STL [R1+0x38ac], R27 ;  /* 0x0038ac1b01007387 */ /* 0x0043e80000100800 */
[----:B------:R-:W2:Y:S04]  /*10420*/  LDL.LU R26, [R1+0x778] ;  /* 0x00077800011a7983 */ /* 0x000ea80000300800 */
[----:B------:R-:W3:Y:S04]  /*10430*/  LDL.LU R25, [R1+0x82c] ;  /* 0x00082c0001197983 */ /* 0x000ee80000300800 */
[----:B------:R-:W4:Y:S04]  /*10440*/  LDL.LU R24, [R1+0x7ec] ;  /* 0x0007ec0001187983 */ /* 0x000f280000300800 */
[----:B0-----:R-:W5:Y:S04]  /*10450*/  LDL.LU R17, [R1+0x7a8] ;  /* 0x0007a80001117983 */ /* 0x001f680000300800 */
[----:B------:R-:W2:Y:S04]  /*10460*/  LDL.LU R23, [R1+0x758] ;  /* 0x0007580001177983 */ /* 0x000ea80000300800 */
        /* <DEDUP_REMOVED lines=11> */
[----:B------:R-:W2:Y:S01]  /*10520*/  LDL.LU R8, [R1+0x810] ;  /* 0x0008100001087983 */ /* 0x000ea20000300800 */
[----:B-1----:R-:W-:-:S03]  /*10530*/  LOP3.LUT R27, R28, 0x30, RZ, 0x3c, !PT ;  /* 0x000000301c1b7812 */ /* 0x002fc600078e3cff */
        /* <DEDUP_REMOVED lines=9> */
[----:B------:R0:W-:Y:S04]  /*105d0*/  STS.U16 [R27+0x1fb00], R7 ;  /* 0x01fb00071b007388 */ /* 0x0001e80000000400 */
[----:B0-----:R-:W2:Y:S04]  /*105e0*/  LDL.LU R27, [R1+0x38ac] ;  /* 0x0038ac00011b7983 */ /* 0x001ea80000300800 */
[----:B------:R-:W2:Y:S04]  /*105f0*/  LDL.LU R7, [R1+0x38a8] ;  /* 0x0038a80001077983 */ /* 0x000ea80000300800 */
[----:B--2---:R0:W-:Y:S04]  /*10600*/  STS.U16 [R0+0x400], R7 ;  /* 0x0004000700007388 */ /* 0x0041e80000000400 */
[----:B0-----:R-:W2:Y:S04]  /*10610*/  LDL.LU R7, [R1+0x38a4] ;  /* 0x0038a40001077983 */ /* 0x001ea80000300800 */
[----:B--2---:R-:W-:Y:S04]  /*10620*/  STS.U16 [R0+0xc00], R7 ;  /* 0x000c000700007388 */ /* 0x004fe80000000400 */
[----:B------:R-:W-:Y:S04]  /*10630*/  STS.U16 [R0+0x1400], R27 ;  /* 0x0014001b00007388 */ /* 0x000fe80000000400 */
[----:B------:R-:W-:Y:S04]  /*10640*/  STS.U16 [R0+0x1c00], R26 ;  /* 0x001c001a00007388 */ /* 0x000fe80000000400 */
[----:B---3--:R-:W-:Y:S04]  /*10650*/  STS.U16 [R0+0x2400], R25 ;  /* 0x0024001900007388 */ /* 0x008fe80000000400 */
[----:B----4-:R-:W-:Y:S04]  /*10660*/  STS.U16 [R0+0x2c00], R24 ;  /* 0x002c001800007388 */ /* 0x010fe80000000400 */
[----:B-----5:R0:W-:Y:S04]  /*10670*/  STS.U16 [R0+0x3400], R17 ;  /* 0x0034001100007388 */ /* 0x0201e80000000400 */
[----:B0-----:R-:W2:Y:S04]  /*10680*/  LDL.LU R17, [R1+0x764] ;  /* 0x0007640001117983 */ /* 0x001ea80000300800 */
[----:B------:R-:W3:Y:S04]  /*10690*/  LDL.LU R7, [R1+0x2d8] ;  /* 0x0002d80001077983 */ /* 0x000ee80000300800 */
[----:B---3--:R0:W-:Y:S04]  /*106a0*/  STL [R1+0x389c], R7 ;  /* 0x00389c0701007387 */ /* 0x0081e80000100800 */
[----:B0-----:R-:W3:Y:S04]  /*106b0*/  LDL.LU R7, [R1+0x734] ;  /* 0x0007340001077983 */ /* 0x001ee80000300800 */
        /* <DEDUP_REMOVED lines=23> */
[----:B------:R-:W4:Y:S04]  /*10830*/  LDL.LU R27, [R1+0x2c4] ;  /* 0x0002c400011b7983 */ /* 0x000f280000300800 */
[----:B------:R0:W-:Y:S04]  /*10840*/  STS.U16 [R0+0xe400], R28 ;  /* 0x00e4001c00007388 */ /* 0x0001e80000000400 */
[----:B------:R-:W5:Y:S04]  /*10850*/  LDL.LU R26, [R1+0x1d4] ;  /* 0x0001d400011a7983 */ /* 0x000f680000300800 */
[----:B0-----:R-:W4:Y:S04]  /*10860*/  LDL.LU R28, [R1+0x1d0] ;  /* 0x0001d000011c7983 */ /* 0x001f280000300800 */
[----:B------:R-:W4:Y:S04]  /*10870*/  LDL.LU R25, [R1+0x1bc] ;  /* 0x0001bc0001197983 */ /* 0x000f280000300800 */
        /* <DEDUP_REMOVED lines=21> */
[----:B--2---:R0:W-:Y:S04]  /*109d0*/  STS.U16 [R0+0xec00], R17 ;  /* 0x00ec001100007388 */ /* 0x0041e80000000400 */
[----:B------:R-:W2:Y:S04]  /*109e0*/  LDL.LU R16, [R1+0x12c] ;  /* 0x00012c0001107983 */ /* 0x000ea80000300800 */
[----:B0-----:R-:W2:Y:S04]  /*109f0*/  LDL.LU R17, [R1+0x128] ;  /* 0x0001280001117983 */ /* 0x001ea80000300800 */
[----:B---3--:R0:W-:Y:S04]  /*10a00*/  STS.U16 [R0+0xf400], R7 ;  /* 0x00f4000700007388 */ /* 0x0081e80000000400 */
[----:B0-----:R-:W3:Y:S04]  /*10a10*/  LDL.LU R7, [R1+0x38a0] ;  /* 0x0038a00001077983 */ /* 0x001ee80000300800 */
[----:B---3--:R0:W-:Y:S04]  /*10a20*/  STS.U16 [R0+0xfc00], R7 ;  /* 0x00fc000700007388 */ /* 0x0081e80000000400 */
[----:B0-----:R-:W3:Y:S04]  /*10a30*/  LDL.LU R7, [R1+0x389c] ;  /* 0x00389c0001077983 */ /* 0x001ee80000300800 */
[----:B---3--:R0:W-:Y:S01]  /*10a40*/  STS.U16 [R0+0x10400], R7 ;  /* 0x0104000700007388 */ /* 0x0081e20000000400 */
[----:B----4-:R-:W-:Y:S02]  /*10a50*/  STS.U16 [R0+0x10c00], R27 ;  /* 0x010c001b00007388 */ /* 0x010fe40000000400 */
[----:B-----5:R-:W-:Y:S02]  /*10a60*/  STS.U16 [R0+0x11400], R26 ;  /* 0x0114001a00007388 */ /* 0x020fe40000000400 */
[----:B------:R1:W-:Y:S01]  /*10a70*/  STS.U16 [R0+0x11c00], R28 ;  /* 0x011c001c00007388 */ /* 0x0003e20000000400 */
[----:B0-----:R-:W3:Y:S01]  /*10a80*/  LDL.LU R7, [R1+0x3898] ;  /* 0x0038980001077983 */ /* 0x001ee20000300800 */
[----:B-1----:R-:W4:Y:S02]  /*10a90*/  LDL.LU R28, [R1+0x124] ;  /* 0x00012400011c7983 */ /* 0x002f240000300800 */
[----:B------:R-:W5:Y:S02]  /*10aa0*/  LDL.LU R27, [R1+0x110] ;  /* 0x00011000011b7983 */ /* 0x000f640000300800 */
[----:B-----5:R0:W-:Y:S04]  /*10ab0*/  STL [R1+0x3890], R27 ;  /* 0x0038901b01007387 */ /* 0x0201e80000100800 */
[----:B0-----:R-:W5:Y:S04]  /*10ac0*/  LDL.LU R27, [R1+0x114] ;  /* 0x00011400011b7983 */ /* 0x001f680000300800 */
[----:B-----5:R0:W-:Y:S04]  /*10ad0*/  STL [R1+0x3894], R27 ;  /* 0x0038941b01007387 */ /* 0x0201e80000100800 */
[----:B0-----:R-:W5:Y:S01]  /*10ae0*/  LDL.LU R27, [R1+0x120] ;  /* 0x00012000011b7983 */ /* 0x001f620000300800 */
[----:B------:R-:W3:Y:S03]  /*10af0*/  LDL.LU R26, [R1+0x80c] ;  /* 0x00080c00011a7983 */ /* 0x000ee60000300800 */
[----:B------:R0:W-:Y:S01]  /*10b00*/  STS.U16 [R0+0x12400], R25 ;  /* 0x0124001900007388 */ /* 0x0001e20000000400 */
[----:B------:R1:W-:Y:S02]  /*10b10*/  STS.U16 [R0+0x12c00], R24 ;  /* 0x012c001800007388 */ /* 0x0003e40000000400 */
[----:B------:R0:W-:Y:S02]  /*10b20*/  STS.U16 [R0+0x13400], R23 ;  /* 0x0134001700007388 */ /* 0x0001e40000000400 */
[----:B------:R0:W-:Y:S01]  /*10b30*/  STS.U16 [R0+0x13c00], R22 ;  /* 0x013c001600007388 */ /* 0x0001e20000000400 */
        /* <DEDUP_REMOVED lines=16> */
[----:B------:R-:W-:Y:S01]  /*10c40*/  STS.U16 [R0+0x1c400], R14 ;  /* 0x01c4000e00007388 */ /* 0x000fe20000000400 */
[----:B------:R-:W-:Y:S02]  /*10c50*/  STS.U16 [R0+0x1cc00], R15 ;  /* 0x01cc000f00007388 */ /* 0x000fe40000000400 */
[----:B--2---:R-:W-:Y:S02]  /*10c60*/  STS.U16 [R0+0x1d400], R16 ;  /* 0x01d4001000007388 */ /* 0x004fe40000000400 */
[----:B------:R-:W-:Y:S01]  /*10c70*/  STS.U16 [R0+0x1dc00], R17 ;  /* 0x01dc001100007388 */ /* 0x000fe20000000400 */
[----:B----4-:R-:W-:Y:S04]  /*10c80*/  STS.U16 [R0+0x1e400], R28 ;  /* 0x01e4001c00007388 */ /* 0x010fe80000000400 */
[----:B---3--:R2:W-:Y:S01]  /*10c90*/  STL [R1+0x388c], R26 ;  /* 0x00388c1a01007387 */ /* 0x0085e20000100800 */
[----:B0-----:R-:W3:Y:S02]  /*10ca0*/  LDL.LU R25, [R1+0x7ac] ;  /* 0x0007ac0001197983 */ /* 0x001ee40000300800 */
[----:B-1----:R-:W4:Y:S02]  /*10cb0*/  LDL.LU R24, [R1+0x800] ;  /* 0x0008000001187983 */ /* 0x002f240000300800 */
[----:B------:R-:W3:Y:S01]  /*10cc0*/  LDL.LU R23, [R1+0x770] ;  /* 0x0007700001177983 */ /* 0x000ee20000300800 */
[----:B------:R-:W3:Y:S01]  /*10cd0*/  LDL.LU R22, [R1+0x828] ;  /* 0x0008280001167983 */ /* 0x000ee20000300800 */
[----:B------:R-:W3:Y:S02]  /*10ce0*/  LDL.LU R21, [R1+0x7e8] ;  /* 0x0007e80001157983 */ /* 0x000ee40000300800 */
[----:B------:R-:W3:Y:S02]  /*10cf0*/  LDL.LU R20, [R1+0x7a4] ;  /* 0x0007a40001147983 */ /* 0x000ee40000300800 */
        /* <DEDUP_REMOVED lines=14> */
[C---:B--2---:R-:W-:Y:S01]  /*10de0*/  LOP3.LUT R26, R7.reuse, 0x40, RZ, 0x3c, !PT ;  /* 0x00000040071a7812 */ /* 0x044fe200078e3cff */
[----:B------:R-:W2:Y:S02]  /*10df0*/  LDL.LU R14, [R1+0x70c] ;  /* 0x00070c00010e7983 */ /* 0x000ea40000300800 */
[----:B------:R-:W2:Y:S01]  /*10e00*/  LDL.LU R15, [R1+0x708] ;  /* 0x00070800010f7983 */ /* 0x000ea20000300800 */
[----:B------:R-:W2:Y:S01]  /*10e10*/  LDL.LU R0, [R1+0x704] ;  /* 0x0007040001007983 */ /* 0x000ea20000300800 */
[----:B------:R-:W2:Y:S02]  /*10e20*/  LDL.LU R17, [R1+0x700] ;  /* 0x0007000001117983 */ /* 0x000ea40000300800 */
[----:B------:R-:W2:Y:S01]  /*10e30*/  LDL.LU R28, [R1+0x6fc] ;  /* 0x0006fc00011c7983 */ /* 0x000ea20000300800 */
[----:B-----5:R0:W-:Y:S04]  /*10e40*/  STS.U16 [R26+0x1ec00], R27 ;  /* 0x01ec001b1a007388 */ /* 0x0201e80000000400 */
[----:B0-----:R-:W5:Y:S04]  /*10e50*/  LDL.LU R27, [R1+0x3894] ;  /* 0x00389400011b7983 */ /* 0x001f680000300800 */
[----:B-----5:R0:W-:Y:S04]  /*10e60*/  STS.U16 [R26+0x1f400], R27 ;  /* 0x01f4001b1a007388 */ /* 0x0201e80000000400 */
[----:B0-----:R-:W5:Y:S01]  /*10e70*/  LDL.LU R27, [R1+0x3890] ;  /* 0x00389000011b7983 */ /* 0x001f620000300800 */
[----:B------:R-:W-:-:S03]  /*10e80*/  LOP3.LUT R16, R7, 0x50, RZ, 0x3c, !PT ;  /* 0x0000005007107812 */ /* 0x000fc600078e3cff */
[----:B-----5:R0:W-:Y:S04]  /*10e90*/  STS.U16 [R26+0x1fc00], R27 ;  /* 0x01fc001b1a007388 */ /* 0x0201e80000000400 */
[----:B0-----:R-:W5:Y:S01]  /*10ea0*/  LDL.LU R26, [R1+0x388c] ;  /* 0x00388c00011a7983 */ /* 0x001f620000300800 */
[----:B------:R0:W-:Y:S03]  /*10eb0*/  STL [R1+0x387c], R7 ;  /* 0x00387c0701007387 */ /* 0x0001e60000100800 */
[----:B0-----:R-:W2:Y:S04]  /*10ec0*/  LDL.LU R7, [R1+0x6e8] ;  /* 0x0006e80001077983 */ /* 0x001ea80000300800 */
[----:B--2---:R0:W-:Y:S04]  /*10ed0*/  STL [R1+0x3880], R7 ;  /* 0x0038800701007387 */ /* 0x0041e80000100800 */
[----:B0-----:R-:W2:Y:S04]  /*10ee0*/  LDL.LU R7, [R1+0x6ec] ;  /* 0x0006ec0001077983 */ /* 0x001ea80000300800 */
[----:B--2---:R0:W-:Y:S04]  /*10ef0*/  STL [R1+0x3884], R7 ;  /* 0x0038840701007387 */ /* 0x0041e80000100800 */
[----:B0-----:R-:W2:Y:S04]  /*10f00*/  LDL.LU R7, [R1+0x6f0] ;  /* 0x0006f00001077983 */ /* 0x001ea80000300800 */
[----:B-----5:R-:W-:Y:S01]  /*10f10*/  STS.U16 [R16+0x500], R26 ;  /* 0x0005001a10007388 */ /* 0x020fe20000000400 */
[----:B---3--:R-:W-:Y:S02]  /*10f20*/  STS.U16 [R16+0xd00], R25 ;  /* 0x000d001910007388 */ /* 0x008fe40000000400 */
[----:B----4-:R-:W-:Y:S02]  /*10f30*/  STS.U16 [R16+0x1500], R24 ;  /* 0x0015001810007388 */ /* 0x010fe40000000400 */
[----:B------:R-:W-:Y:S01]  /*10f40*/  STS.U16 [R16+0x1d00], R23 ;  /* 0x001d001710007388 */ /* 0x000fe20000000400 */
[----:B------:R-:W-:Y:S01]  /*10f50*/  STS.U16 [R16+0x2500], R22 ;  /* 0x0025001610007388 */ /* 0x000fe20000000400 */
[----:B------:R-:W-:Y:S02]  /*10f60*/  STS.U16 [R16+0x2d00], R21 ;  /* 0x002d001510007388 */ /* 0x000fe40000000400 */
[----:B------:R-:W-:Y:S02]  /*10f70*/  STS.U16 [R16+0x3500], R20 ;  /* 0x0035001410007388 */ /* 0x000fe40000000400 */
        /* <DEDUP_REMOVED lines=15> */
[----:B------:R-:W-:Y:S01]  /*11070*/  STS.U16 [R16+0xb500], R15 ;  /* 0x00b5000f10007388 */ /* 0x000fe20000000400 */
[----:B--2---:R0:W-:Y:S04]  /*11080*/  STL [R1+0x3888], R7 ;  /* 0x0038880701007387 */ /* 0x0041e80000100800 */
[----:B0-----:R-:W2:Y:S01]  /*11090*/  LDL.LU R7, [R1+0x6f4] ;  /* 0x0006f40001077983 */ /* 0x001ea20000300800 */
[----:B------:R-:W3:Y:S02]  /*110a0*/  LDL.LU R13, [R1+0x6e4] ;  /* 0x0006e400010d7983 */ /* 0x000ee40000300800 */
[----:B------:R-:W4:Y:S02]  /*110b0*/  LDL.LU R14, [R1+0x6e0] ;  /* 0x0006e000010e7983 */ /* 0x000f240000300800 */
[----:B------:R0:W-:Y:S01]  /*110c0*/  STS.U16 [R16+0xbd00], R0 ;  /* 0x00bd000010007388 */ /* 0x0001e20000000400 */
[----:B------:R-:W5:Y:S04]  /*110d0*/  LDL.LU R15, [R1+0x2d4] ;  /* 0x0002d400010f7983 */ /* 0x000f680000300800 */
[----:B------:R1:W-:Y:S01]  /*110e0*/  STS.U16 [R16+0xc500], R17 ;  /* 0x00c5001110007388 */ /* 0x0003e20000000400 */
[----:B------:R1:W-:Y:S03]  /*110f0*/  STS.U16 [R16+0xcd00], R28 ;  /* 0x00cd001c10007388 */ /* 0x0003e60000000400 */
[----:B0-----:R-:W3:Y:S01]  /*11100*/  LDL.LU R0, [R1+0x200] ;  /* 0x0002000001007983 */ /* 0x001ee20000300800 */
[----:B-1----:R-:W3:Y:S02]  /*11110*/  LDL.LU R17, [R1+0x10c] ;  /* 0x00010c0001117983 */ /* 0x002ee40000300800 */
        /* <DEDUP_REMOVED lines=22> */
[----:B--2---:R0:W-:Y:S04]  /*11280*/  STS.U16 [R16+0xd500], R7 ;  /* 0x00d5000710007388 */ /* 0x0041e80000000400 */
[----:B0-----:R-:W2:Y:S04]  /*11290*/  LDL.LU R7, [R1+0x3888] ;  /* 0x0038880001077983 */ /* 0x001ea80000300800 */
[----:B--2---:R0:W-:Y:S04]  /*112a0*/  STS.U16 [R16+0xdd00], R7 ;  /* 0x00dd000710007388 */ /* 0x0041e80000000400 */
[----:B0-----:R-:W2:Y:S04]  /*112b0*/  LDL.LU R7, [R1+0x3884] ;  /* 0x0038840001077983 */ /* 0x001ea80000300800 */
[----:B--2---:R0:W-:Y:S04]  /*112c0*/  STS.U16 [R16+0xe500], R7 ;  /* 0x00e5000710007388 */ /* 0x0041e80000000400 */
[----:B0-----:R-:W2:Y:S04]  /*112d0*/  LDL.LU R7, [R1+0x3880] ;  /* 0x0038800001077983 */ /* 0x001ea80000300800 */
[----:B--2---:R0:W-:Y:S01]  /*112e0*/  STS.U16 [R16+0xed00], R7 ;  /* 0x00ed000710007388 */ /* 0x0041e20000000400 */
[----:B---3--:R1:W-:Y:S02]  /*112f0*/  STS.U16 [R16+0xf500], R13 ;  /* 0x00f5000d10007388 */ /* 0x0083e40000000400 */
[----:B----4-:R2:W-:Y:S02]  /*11300*/  STS.U16 [R16+0xfd00], R14 ;  /* 0x00fd000e10007388 */ /* 0x0105e40000000400 */
[----:B-----5:R3:W-:Y:S01]  /*11310*/  STS.U16 [R16+0x10500], R15 ;  /* 0x0105000f10007388 */ /* 0x0207e20000000400 */
[----:B------:R4:W-:Y:S01]  /*11320*/  STS.U16 [R16+0x10d00], R0 ;  /* 0x010d000010007388 */ /* 0x0009e20000000400 */
[----:B------:R4:W-:Y:S03]  /*11330*/  STS.U16 [R16+0x11500], R17 ;  /* 0x0115001110007388 */ /* 0x0009e60000000400 */
[----:B0-----:R-:W5:Y:S01]  /*11340*/  LDL.LU R7, [R1+0x387c] ;  /* 0x00387c0001077983 */ /* 0x001f620000300800 */
[----:B-1----:R-:W5:Y:S02]  /*11350*/  LDL.LU R13, [R1+0x3878] ;  /* 0x00387800010d7983 */ /* 0x002f640000300800 */
[----:B--2---:R-:W2:Y:S02]  /*11360*/  LDL.LU R14, [R1+0x3874] ;  /* 0x00387400010e7983 */ /* 0x004ea40000300800 */
[----:B---3--:R-:W3:Y:S01]  /*11370*/  LDL.LU R15, [R1+0x3870] ;  /* 0x00387000010f7983 */ /* 0x008ee20000300800 */
[----:B----4-:R-:W4:Y:S01]  /*11380*/  LDL.LU R0, [R1+0x386c] ;  /* 0x00386c0001007983 */ /* 0x010f220000300800 */
[----:B------:R-:W2:Y:S03]  /*11390*/  LDL.LU R17, [R1+0x3868] ;  /* 0x0038680001117983 */ /* 0x000ea60000300800 */
[----:B------:R0:W-:Y:S04]  /*113a0*/  STS.U16 [R16+0x11d00], R28 ;  /* 0x011d001c10007388 */ /* 0x0001e80000000400 */
[----:B0-----:R-:W2:Y:S01]  /*113b0*/  LDL.LU R28, [R1+0x3864] ;  /* 0x00386400011c7983 */ /* 0x001ea20000300800 */
[----:B------:R0:W-:Y:S02]  /*113c0*/  STS.U16 [R16+0x12500], R27 ;  /* 0x0125001b10007388 */ /* 0x0001e40000000400 */
[----:B------:R1:W-:Y:S02]  /*113d0*/  STS.U16 [R16+0x12d00], R26 ;  /* 0x012d001a10007388 */ /* 0x0003e40000000400 */
[----:B------:R1:W-:Y:S01]  /*113e0*/  STS.U16 [R16+0x13500], R25 ;  /* 0x0135001910007388 */ /* 0x0003e20000000400 */
[----:B------:R1:W-:Y:S01]  /*113f0*/  STS.U16 [R16+0x13d00], R24 ;  /* 0x013d001810007388 */ /* 0x0003e20000000400 */
[----:B------:R1:W-:Y:S02]  /*11400*/  STS.U16 [R16+0x14500], R23 ;  /* 0x0145001710007388 */ /* 0x0003e40000000400 */
[----:B------:R1:W-:Y:S01]  /*11410*/  STS.U16 [R16+0x14d00], R22 ;  /* 0x014d001610007388 */ /* 0x0003e20000000400 */
[----:B0-----:R-:W3:Y:S01]  /*11420*/  LDL.LU R27, [R1+0x77c] ;  /* 0x00077c00011b7983 */ /* 0x001ee20000300800 */
[----:B-1----:R-:W3:Y:S03]  /*11430*/  LDL.LU R26, [R1+0x7f0] ;  /* 0x0007f000011a7983 */ /* 0x002ee60000300800 */
[----:B------:R-:W3:Y:S01]  /*11440*/  LDL.LU R25, [R1+0x75c] ;  /* 0x00075c0001197983 */ /* 0x000ee20000300800 */
[----:B------:R-:W3:Y:S03]  /*11450*/  LDL.LU R24, [R1+0x820] ;  /* 0x0008200001187983 */ /* 0x000ee60000300800 */
[----:B------:R-:W3:Y:S04]  /*11460*/  LDL.LU R23, [R1+0x7dc] ;  /* 0x0007dc0001177983 */ /* 0x000ee80000300800 */
[----:B------:R0:W-:Y:S01]  /*11470*/  STS.U16 [R16+0x15500], R21 ;  /* 0x0155001510007388 */ /* 0x0001e20000000400 */
[----:B------:R-:W3:Y:S02]  /*11480*/  LDL.LU R22, [R1+0x79c] ;  /* 0x00079c0001167983 */ /* 0x000ee40000300800 */
[----:B------:R1:W-:Y:S02]  /*11490*/  STS.U16 [R16+0x15d00], R20 ;  /* 0x015d001410007388 */ /* 0x0003e40000000400 */
[----:B------:R1:W-:Y:S01]  /*114a0*/  STS.U16 [R16+0x16500], R19 ;  /* 0x0165001310007388 */ /* 0x0003e20000000400 */
[----:B------:R1:W-:Y:S01]  /*114b0*/  STS.U16 [R16+0x16d00], R18 ;  /* 0x016d001210007388 */ /* 0x0003e20000000400 */
[----:B------:R1:W-:Y:S02]  /*114c0*/  STS.U16 [R16+0x17500], R29 ;  /* 0x0175001d10007388 */ /* 0x0003e40000000400 */
[----:B------:R1:W-:Y:S01]  /*114d0*/  STS.U16 [R16+0x17d00], R3 ;  /* 0x017d000310007388 */ /* 0x0003e20000000400 */
[----:B0-----:R-:W3:Y:S01]  /*114e0*/  LDL.LU R21, [R1+0x748] ;  /* 0x0007480001157983 */ /* 0x001ee20000300800 */
[----:B-1----:R-:W3:Y:S03]  /*114f0*/  LDL.LU R20, [R1+0x834] ;  /* 0x0008340001147983 */ /* 0x002ee60000300800 */
[----:B------:R-:W3:Y:S04]  /*11500*/  LDL.LU R19, [R1+0x814] ;  /* 0x0008140001137983 */ /* 0x000ee80000300800 */
[----:B------:R-:W3:Y:S01]  /*11510*/  LDL.LU R18, [R1+0x7f8] ;  /* 0x0007f80001127983 */ /* 0x000ee20000300800 */
[----:B------:R-:W3:Y:S02]  /*11520*/  LDL.LU R29, [R1+0x7d0] ;  /* 0x0007d000011d7983 */ /* 0x000ee40000300800 */
[----:B------:R0:W-:Y:S02]  /*11530*/  STS.U16 [R16+0x18500], R4 ;  /* 0x0185000410007388 */ /* 0x0001e40000000400 */
[----:B------:R-:W3:Y:S01]  /*11540*/  LDL.LU R3, [R1+0x7b8] ;  /* 0x0007b80001037983 */ /* 0x000ee20000300800 */
[----:B------:R1:W-:Y:S01]  /*11550*/  STS.U16 [R16+0x18d00], R5 ;  /* 0x018d000510007388 */ /* 0x0003e20000000400 */
[----:B------:R1:W-:Y:S02]  /*11560*/  STS.U16 [R16+0x19500], R2 ;  /* 0x0195000210007388 */ /* 0x0003e40000000400 */
[----:B------:R1:W-:Y:S02]  /*11570*/  STS.U16 [R16+0x19d00], R6 ;  /* 0x019d000610007388 */ /* 0x0003e40000000400 */
[----:B------:R1:W-:Y:S01]  /*11580*/  STS.U16 [R16+0x1a500], R8 ;  /* 0x01a5000810007388 */ /* 0x0003e20000000400 */
[----:B------:R1:W-:Y:S04]  /*11590*/  STS.U16 [R16+0x1ad00], R9 ;  /* 0x01ad000910007388 */ /* 0x0003e80000000400 */
        /* <DEDUP_REMOVED lines=8> */
[----:B------:R1:W-:Y:S03]  /*11620*/  STS.U16 [R16+0x1c500], R12 ;  /* 0x01c5000c10007388 */ /* 0x0003e60000000400 */
[----:B0-----:R-:W3:Y:S01]  /*11630*/  LDL.LU R10, [R1+0x3c0] ;  /* 0x0003c000010a7983 */ /* 0x001ee20000300800 */
[----:B-1----:R-:W3:Y:S02]  /*11640*/  LDL.LU R11, [R1+0x3a8] ;  /* 0x0003a800010b7983 */ /* 0x002ee40000300800 */
[----:B------:R-:W3:Y:S01]  /*11650*/  LDL.LU R12, [R1+0x390] ;  /* 0x00039000010c7983 */ /* 0x000ee20000300800 */
[----:B--2---:R0:W-:Y:S01]  /*11660*/  STS.U16 [R16+0x1cd00], R28 ;  /* 0x01cd001c10007388 */ /* 0x0041e20000000400 */
[----:B------:R1:W-:Y:S03]  /*11670*/  STS.U16 [R16+0x1d500], R17 ;  /* 0x01d5001110007388 */ /* 0x0003e60000000400 */
[----:B0-----:R-:W2:Y:S01]  /*11680*/  LDL.LU R28, [R1+0x7c8] ;  /* 0x0007c800011c7983 */ /* 0x001ea20000300800 */
[----:B-1----:R-:W2:Y:S01]  /*11690*/  LDL.LU R16, [R1+0x3860] ;  /* 0x0038600001107983 */ /* 0x002ea20000300800 */
[C---:B-----5:R-:W-:Y:S01]  /*116a0*/  LOP3.LUT R17, R7.reuse, 0x50, RZ, 0x3c, !PT ;  /* 0x0000005007117812 */ /* 0x060fe200078e3cff */
[----:B------:R-:W-:-:S04]  /*116b0*/  LOP3.LUT R7, R7, 0x60, RZ, 0x3c, !PT ;  /* 0x0000006007077812 */ /* 0x000fc800078e3cff */
[----:B--2---:R-:W-:Y:S01]  /*116c0*/  STS.U16 [R17+0x1dd00], R16 ;  /* 0x01dd001011007388 */ /* 0x004fe20000000400 */
[----:B----4-:R-:W-:Y:S02]  /*116d0*/  STS.U16 [R17+0x1e500], R0 ;  /* 0x01e5000011007388 */ /* 0x010fe40000000400 */
[----:B---3--:R-:W-:Y:S02]  /*116e0*/  STS.U16 [R17+0x1ed00], R15 ;  /* 0x01ed000f11007388 */ /* 0x008fe40000000400 */
        /* <DEDUP_REMOVED lines=14> */
[----:B------:R0:W-:Y:S03]  /*117d0*/  STS.U16 [R7+0x6600], R3 ;  /* 0x0066000307007388 */ /* 0x0001e60000000400 */
[----:B0-----:R-:W2:Y:S04]  /*117e0*/  LDL.LU R3, [R1+0x330] ;  /* 0x0003300001037983 */ /* 0x001ea80000300800 */
[----:B--2---:R0:W-:Y:S04]  /*117f0*/  STL [R1+0x3854], R3 ;  /* 0x0038540301007387 */ /* 0x0041e80000100800 */
[----:B0-----:R-:W2:Y:S04]  /*11800*/  LDL.LU R3, [R1+0x348] ;  /* 0x0003480001037983 */ /* 0x001ea80000300800 */
[----:B--2---:R0:W-:Y:S04]  /*11810*/  STL [R1+0x3858], R3 ;  /* 0x0038580301007387 */ /* 0x0041e80000100800 */
[----:B0-----:R-:W2:Y:S01]  /*11820*/  LDL.LU R3, [R1+0x360] ;  /* 0x0003600001037983 */ /* 0x001ea20000300800 */
        /* <DEDUP_REMOVED lines=8> */
[----:B------:R-:W-:Y:S03]  /*118b0*/  STS.U16 [R7+0xae00], R12 ;  /* 0x00ae000c07007388 */ /* 0x000fe60000000400 */
[----:B--2---:R0:W-:Y:S04]  /*118c0*/  STL [R1+0x385c], R3 ;  /* 0x00385c0301007387 */ /* 0x0041e80000100800 */
[----:B0-----:R-:W2:Y:S01]  /*118d0*/  LDL.LU R3, [R1+0x378] ;  /* 0x0003780001037983 */ /* 0x001ea20000300800 */
[----:B------:R-:W3:Y:S02]  /*118e0*/  LDL.LU R4, [R1+0x324] ;  /* 0x0003240001047983 */ /* 0x000ee40000300800 */
[----:B------:R-:W4:Y:S02]  /*118f0*/  LDL.LU R5, [R1+0x318] ;  /* 0x0003180001057983 */ /* 0x000f240000300800 */
[----:B------:R-:W5:Y:S01]  /*11900*/  LDL.LU R2, [R1+0x30c] ;  /* 0x00030c0001027983 */ /* 0x000f620000300800 */
        /* <DEDUP_REMOVED lines=23> */
[----:B------:R-:W3:Y:S01]  /*11a80*/  LDL.LU R29, [R1] ;  /* 0x00000000011d7983 */ /* 0x000ee20000300800 */
        /* <DEDUP_REMOVED lines=18> */
[----:B------:R0:W-:Y:S01]  /*11bb0*/  STS.U16 [R7+0xfe00], R9 ;  /* 0x00fe000907007388 */ /* 0x0001e20000000400 */
[----:B------:R1:W-:Y:S02]  /*11bc0*/  STS.U16 [R7+0x10600], R10 ;  /* 0x0106000a07007388 */ /* 0x0003e40000000400 */
[----:B------:R1:W-:Y:S02]  /*11bd0*/  STS.U16 [R7+0x10e00], R11 ;  /* 0x010e000b07007388 */ /* 0x0003e40000000400 */
[----:B------:R1:W-:Y:S01]  /*11be0*/  STS.U16 [R7+0x11600], R12 ;  /* 0x0116000c07007388 */ /* 0x0003e20000000400 */
[----:B0-----:R-:W2:Y:S01]  /*11bf0*/  LDL.LU R9, [R1+0x3838] ;  /* 0x0038380001097983 */ /* 0x001ea20000300800 */
[----:B-1----:R-:W2:Y:S02]  /*11c00*/  LDL.LU R10, [R1+0x3834] ;  /* 0x00383400010a7983 */ /* 0x002ea40000300800 */
[----:B------:R-:W2:Y:S02]  /*11c10*/  LDL.LU R11, [R1+0x3830] ;  /* 0x00383000010b7983 */ /* 0x000ea40000300800 */
[----:B------:R-:W2:Y:S01]  /*11c20*/  LDL.LU R12, [R1+0x382c] ;  /* 0x00382c00010c7983 */ /* 0x000ea20000300800 */
        /* <DEDUP_REMOVED lines=18> */
[----:B0-----:R-:W3:Y:S01]  /*11d50*/  LDL.LU R29, [R1+0x74c] ;  /* 0x00074c00011d7983 */ /* 0x001ee20000300800 */
        /* <DEDUP_REMOVED lines=15> */
[----:B------:R-:W3:Y:S04]  /*11e50*/  LDL.LU R18, [R1+0x3a0] ;  /* 0x0003a00001127983 */ /* 0x000ee80000300800 */
[----:B--2---:R0:W-:Y:S01]  /*11e60*/  STS.U16 [R7+0x1ae00], R12 ;  /* 0x01ae000c07007388 */ /* 0x0041e20000000400 */
[----:B------:R1:W-:Y:S02]  /*11e70*/  STS.U16 [R7+0x1b600], R11 ;  /* 0x01b6000b07007388 */ /* 0x0003e40000000400 */
[----:B------:R2:W-:Y:S02]  /*11e80*/  STS.U16 [R7+0x1be00], R10 ;  /* 0x01be000a07007388 */ /* 0x0005e40000000400 */
[----:B------:R4:W-:Y:S01]  /*11e90*/  STS.U16 [R7+0x1c600], R9 ;  /* 0x01c6000907007388 */ /* 0x0009e20000000400 */
[----:B------:R5:W-:Y:S04]  /*11ea0*/  STS.U16 [R7+0x1ce00], R8 ;  /* 0x01ce000807007388 */ /* 0x000be80000000400 */
[----:B0-----:R-:W3:Y:S01]  /*11eb0*/  LDL.LU R12, [R1+0x818] ;  /* 0x00081800010c7983 */ /* 0x001ee20000300800 */
[----:B-1----:R-:W3:Y:S02]  /*11ec0*/  LDL.LU R11, [R1+0x7e0] ;  /* 0x0007e000010b7983 */ /* 0x002ee40000300800 */
[----:B--2---:R-:W2:Y:S02]  /*11ed0*/  LDL.LU R10, [R1+0x760] ;  /* 0x00076000010a7983 */ /* 0x004ea40000300800 */
[----:B----4-:R-:W4:Y:S01]  /*11ee0*/  LDL.LU R9, [R1+0x784] ;  /* 0x0007840001097983 */ /* 0x010f220000300800 */
[----:B-----5:R-:W5:Y:S04]  /*11ef0*/  LDL.LU R7, [R1+0x3828] ;  /* 0x0038280001077983 */ /* 0x020f680000300800 */
[----:B------:R-:W0:Y:S02]  /*11f00*/  S2R R0, SR_TID.X ;  /* 0x0000000000007919 */ /* 0x000e240000002100 */
[----:B0-----:R-:W-:-:S05]  /*11f10*/  LOP3.LUT R0, R0, 0x7f, RZ, 0xc0, !PT ;  /* 0x0000007f00007812 */ /* 0x001fca00078ec0ff */
[----:B------:R-:W-:-:S05]  /*11f20*/  IMAD.SHL.U32 R0, R0, 0x2, RZ ;  /* 0x0000000200007824 */ /* 0x000fca00078e00ff */
[C---:B------:R-:W-:Y:S01]  /*11f30*/  LOP3.LUT R8, R0.reuse, 0x60, RZ, 0x3c, !PT ;  /* 0x0000006000087812 */ /* 0x040fe200078e3cff */
[----:B------:R-:W-:-:S04]  /*11f40*/  LOP3.LUT R0, R0, 0x70, RZ, 0x3c, !PT ;  /* 0x0000007000007812 */ /* 0x000fc800078e3cff */
[----:B-----5:R-:W-:Y:S01]  /*11f50*/  STS.U16 [R8+0x1d600], R7 ;  /* 0x01d6000708007388 */ /* 0x020fe20000000400 */
[----:B------:R-:W-:Y:S02]  /*11f60*/  STS.U16 [R8+0x1de00], R6 ;  /* 0x01de000608007388 */ /* 0x000fe40000000400 */
[----:B---3--:R-:W-:Y:S02]  /*11f70*/  STS.U16 [R8+0x1e600], R2 ;  /* 0x01e6000208007388 */ /* 0x008fe40000000400 */
[----:B------:R-:W-:Y:S01]  /*11f80*/  STS.U16 [R8+0x1ee00], R5 ;  /* 0x01ee000508007388 */ /* 0x000fe20000000400 */
[----:B------:R-:W-:Y:S01]  /*11f90*/  STS.U16 [R8+0x1f600], R4 ;  /* 0x01f6000408007388 */ /* 0x000fe20000000400 */
[----:B------:R-:W-:Y:S02]  /*11fa0*/  STS.U16 [R8+0x1fe00], R3 ;  /* 0x01fe000308007388 */ /* 0x000fe40000000400 */
[----:B----4-:R-:W-:Y:S02]  /*11fb0*/  STS.U16 [R0+0x700], R9 ;  /* 0x0007000900007388 */ /* 0x010fe40000000400 */
[----:B--2---:R-:W-:Y:S01]  /*11fc0*/  STS.U16 [R0+0xf00], R10 ;  /* 0x000f000a00007388 */ /* 0x004fe20000000400 */
[----:B------:R-:W-:Y:S01]  /*11fd0*/  STS.U16 [R0+0x1700], R11 ;  /* 0x0017000b00007388 */ /* 0x000fe20000000400 */
[----:B------:R0:W-:Y:S02]  /*11fe0*/  STS.U16 [R0+0x1f00], R29 ;  /* 0x001f001d00007388 */ /* 0x0001e40000000400 */
[----:B------:R-:W-:Y:S02]  /*11ff0*/  STS.U16 [R0+0x2700], R12 ;  /* 0x0027000c00007388 */ /* 0x000fe40000000400 */
[----:B------:R-:W-:Y:S01]  /*12000*/  STS.U16 [R0+0x2f00], R13 ;  /* 0x002f000d00007388 */ /* 0x000fe20000000400 */
[----:B------:R-:W-:Y:S01]  /*12010*/  STS.U16 [R0+0x3700], R14 ;  /* 0x0037000e00007388 */ /* 0x000fe20000000400 */
[----:B------:R-:W-:Y:S02]  /*12020*/  STS.U16 [R0+0x3f00], R15 ;  /* 0x003f000f00007388 */ /* 0x000fe40000000400 */
[----:B------:R-:W-:Y:S02]  /*12030*/  STS.U16 [R0+0x4700], R16 ;  /* 0x0047001000007388 */ /* 0x000fe40000000400 */
[----:B------:R-:W-:Y:S01]  /*12040*/  STS.U16 [R0+0x4f00], R17 ;  /* 0x004f001100007388 */ /* 0x000fe20000000400 */
[----:B------:R-:W-:Y:S04]  /*12050*/  STS.U16 [R0+0x5700], R28 ;  /* 0x0057001c00007388 */ /* 0x000fe80000000400 */
[----:B0-----:R-:W2:Y:S01]  /*12060*/  LDL.LU R29, [R1+0x388] ;  /* 0x00038800011d7983 */ /* 0x001ea20000300800 */
[----:B------:R0:W-:Y:S03]  /*12070*/  STS.U16 [R0+0x5f00], R27 ;  /* 0x005f001b00007388 */ /* 0x0001e60000000400 */
[----:B0-----:R-:W3:Y:S04]  /*12080*/  LDL.LU R27, [R1+0x340] ;  /* 0x00034000011b7983 */ /* 0x001ee80000300800 */
[----:B---3--:R0:W-:Y:S04]  /*12090*/  STL [R1+0x3820], R27 ;  /* 0x0038201b01007387 */ /* 0x0081e80000100800 */
[----:B0-----:R-:W3:Y:S01]  /*120a0*/  LDL.LU R27, [R1+0x358] ;  /* 0x00035800011b7983 */ /* 0x001ee20000300800 */
        /* <DEDUP_REMOVED lines=9> */
[----:B--2---:R-:W-:Y:S01]  /*12140*/  STS.U16 [R0+0xaf00], R29 ;  /* 0x00af001d00007388 */ /* 0x004fe20000000400 */
[----:B---3--:R0:W-:Y:S04]  /*12150*/  STL [R1+0x3824], R27 ;  /* 0x0038241b01007387 */ /* 0x0081e80000100800 */
        /* <DEDUP_REMOVED lines=48> */
[----:B------:R1:W-:Y:S01]  /*12460*/  STS.U16 [R0+0x11700], R18 ;  /* 0x0117001200007388 */ /* 0x0003e20000000400 */
[----:B------:R1:W-:Y:S03]  /*12470*/  STS.U16 [R0+0x11f00], R29 ;  /* 0x011f001d00007388 */ /* 0x0003e60000000400 */
[----:B0-----:R-:W2:Y:S01]  /*12480*/  LDL.LU R21, [R1+0x3804] ;  /* 0x0038040001157983 */ /* 0x001ea20000300800 */
[----:B-1----:R-:W2:Y:S03]  /*12490*/  LDL.LU R20, [R1+0x3800] ;  /* 0x0038000001147983 */ /* 0x002ea60000300800 */
[----:B------:R-:W2:Y:S01]  /*124a0*/  LDL.LU R28, [R1+0x788] ;  /* 0x00078800011c7983 */ /* 0x000ea20000300800 */
[----:B------:R-:W2:Y:S03]  /*124b0*/  LDL.LU R19, [R1+0x37fc] ;  /* 0x0037fc0001137983 */ /* 0x000ea60000300800 */
[----:B------:R-:W2:Y:S01]  /*124c0*/  LDL.LU R18, [R1+0x37f8] ;  /* 0x0037f80001127983 */ /* 0x000ea20000300800 */
[----:B------:R-:W2:Y:S03]  /*124d0*/  LDL.LU R29, [R1+0x37f4] ;  /* 0x0037f400011d7983 */ /* 0x000ea60000300800 */
[----:B------:R-:W-:Y:S01]  /*124e0*/  STS.U16 [R0+0x12700], R3 ;  /* 0x0127000300007388 */ /* 0x000fe20000000400 */
[----:B------:R-:W-:Y:S02]  /*124f0*/  STS.U16 [R0+0x12f00], R4 ;  /* 0x012f000400007388 */ /* 0x000fe40000000400 */
[----:B------:R-:W-:Y:S02]  /*12500*/  STS.U16 [R0+0x13700], R5 ;  /* 0x0137000500007388 */ /* 0x000fe40000000400 */
[----:B------:R0:W-:Y:S01]  /*12510*/  STS.U16 [R0+0x13f00], R2 ;  /* 0x013f000200007388 */ /* 0x0001e20000000400 */
        /* <DEDUP_REMOVED lines=12> */
[----:B0-----:R-:W-:-:S02]  /*125e0*/  MOV R2, 0xff800000 ;  /* 0xff80000000027802 */ /* 0x001fc40000000f00 */
[----:B------:R-:W-:-:S03]  /*125f0*/  MOV R3, 0xff800000 ;  /* 0xff80000000037802 */ /* 0x000fc60000000f00 */
[----:B------:R-:W-:Y:S04]  /*12600*/  STL [R1+0xe58], R2 ;  /* 0x000e580201007387 */ /* 0x000fe80000100800 */
[----:B--2---:R-:W-:Y:S01]  /*12610*/  STS.U16 [R0+0x1a700], R29 ;  /* 0x01a7001d00007388 */ /* 0x004fe20000000400 */
[----:B------:R-:W-:Y:S02]  /*12620*/  STS.U16 [R0+0x1af00], R18 ;  /* 0x01af001200007388 */ /* 0x000fe40000000400 */
[----:B------:R-:W-:Y:S02]  /*12630*/  STS.U16 [R0+0x1b700], R19 ;  /* 0x01b7001300007388 */ /* 0x000fe40000000400 */
[----:B------:R-:W-:Y:S01]  /*12640*/  STS.U16 [R0+0x1bf00], R20 ;  /* 0x01bf001400007388 */ /* 0x000fe20000000400 */
[----:B------:R-:W-:Y:S01]  /*12650*/  STS.U16 [R0+0x1c700], R21 ;  /* 0x01c7001500007388 */ /* 0x000fe20000000400 */
[----:B------:R-:W-:Y:S02]  /*12660*/  STS.U16 [R0+0x1cf00], R22 ;  /* 0x01cf001600007388 */ /* 0x000fe40000000400 */
[----:B----4-:R-:W-:Y:S02]  /*12670*/  STS.U16 [R0+0x1d700], R23 ;  /* 0x01d7001700007388 */ /* 0x010fe40000000400 */
[----:B---3--:R-:W-:Y:S01]  /*12680*/  STS.U16 [R0+0x1df00], R24 ;  /* 0x01df001800007388 */ /* 0x008fe20000000400 */
[----:B------:R-:W-:Y:S01]  /*12690*/  STS.U16 [R0+0x1e700], R25 ;  /* 0x01e7001900007388 */ /* 0x000fe20000000400 */
[----:B-----5:R-:W-:Y:S02]  /*126a0*/  STS.U16 [R0+0x1ef00], R26 ;  /* 0x01ef001a00007388 */ /* 0x020fe40000000400 */
[----:B------:R-:W-:Y:S02]  /*126b0*/  STS.U16 [R0+0x1f700], R27 ;  /* 0x01f7001b00007388 */ /* 0x000fe40000000400 */
[----:B------:R0:W-:Y:S02]  /*126c0*/  STS.U16 [R0+0x1ff00], R28 ;  /* 0x01ff001c00007388 */ /* 0x0001e40000000400 */
[----:B0-----:R-:W-:-:S05]  /*126d0*/  MOV R0, 0x3f800000 ;  /* 0x3f80000000007802 */ /* 0x001fca0000000f00 */
[----:B------:R0:W-:Y:S01]  /*126e0*/  STL [R1+0x170c], R0 ;  /* 0x00170c0001007387 */ /* 0x0001e20000100800 */
[----:B------:R-:W-:Y:S02]  /*126f0*/  STL [R1+0xe54], R3 ;  /* 0x000e540301007387 */ /* 0x000fe40000100800 */
[----:B------:R-:W-:Y:S02]  /*12700*/  STL [R1+0xe50], R2 ;  /* 0x000e500201007387 */ /* 0x000fe40000100800 */
[----:B0-----:R-:W-:-:S05]  /*12710*/  IMAD.MOV.U32 R0, RZ, RZ, -0x800000 ;  /* 0xff800000ff007424 */ /* 0x001fca00078e00ff */
[----:B------:R-:W-:Y:S01]  /*12720*/  STL [R1+0xe4c], R0 ;  /* 0x000e4c0001007387 */ /* 0x000fe20000100800 */
[----:B------:R-:W-:Y:S02]  /*12730*/  STL [R1+0xe48], R3 ;  /* 0x000e480301007387 */ /* 0x000fe40000100800 */
[----:B------:R-:W-:Y:S02]  /*12740*/  STL [R1+0xe44], R2 ;  /* 0x000e440201007387 */ /* 0x000fe40000100800 */
[----:B------:R-:W-:Y:S01]  /*12750*/  STL [R1+0xe3c], R0 ;  /* 0x000e3c0001007387 */ /* 0x000fe20000100800 */
[----:B------:R-:W-:Y:S01]  /*12760*/  STL [R1+0xe38], R3 ;  /* 0x000e380301007387 */ /* 0x000fe20000100800 */
[----:B------:R-:W-:Y:S02]  /*12770*/  STL [R1+0xe30], R2 ;  /* 0x000e300201007387 */ /* 0x000fe40000100800 */
[----:B------:R-:W-:Y:S02]  /*12780*/  STL [R1+0xe40], R0 ;  /* 0x000e400001007387 */ /* 0x000fe40000100800 */
[----:B------:R-:W-:Y:S01]  /*12790*/  STL [R1+0xe34], R3 ;  /* 0x000e340301007387 */ /* 0x000fe20000100800 */
[----:B------:R-:W-:Y:S01]  /*127a0*/  STL [R1+0xe2c], R2 ;  /* 0x000e2c0201007387 */ /* 0x000fe20000100800 */
[----:B------:R-:W-:Y:S02]  /*127b0*/  STL [R1+0xe28], R0 ;  /* 0x000e280001007387 */ /* 0x000fe40000100800 */
[----:B------:R0:W-:Y:S02]  /*127c0*/  STL [R1+0xe24], R3 ;  /* 0x000e240301007387 */ /* 0x0001e40000100800 */
[----:B------:R1:W-:Y:S01]  /*127d0*/  STL [R1+0xe20], R2 ;  /* 0x000e200201007387 */ /* 0x0003e20000100800 */
[----:B------:R2:W-:Y:S01]  /*127e0*/  STL [R1+0xe1c], R0 ;  /* 0x000e1c0001007387 */ /* 0x0005e20000100800 */
[----:B0-----:R-:W-:-:S02]  /*127f0*/  MOV R3, 0x3f800000 ;  /* 0x3f80000000037802 */ /* 0x001fc40000000f00 */
[----:B-1----:R-:W-:Y:S02]  /*12800*/  MOV R2, 0x3f800000 ;  /* 0x3f80000000027802 */ /* 0x002fe40000000f00 */
[----:B--2---:R-:W-:Y:S01]  /*12810*/  MOV R0, 0x3f800000 ;  /* 0x3f80000000007802 */ /* 0x004fe20000000f00 */
[----:B------:R-:W-:Y:S02]  /*12820*/  STL [R1+0x1710], R3 ;  /* 0x0017100301007387 */ /* 0x000fe40000100800 */
        /* <DEDUP_REMOVED lines=13> */
[----:B------:R-:W-:Y:S02]  /*12900*/  STL [R1+0xd50], RZ ;  /* 0x000d50ff01007387 */ /* 0x000fe40000100800 */
[----:B------:R0:W-:Y:S01]  /*12910*/  STL [R1+0x1748], R0 ;  /* 0x0017480001007387 */ /* 0x0001e20000100800 */
[----:B------:R1:W-:Y:S01]  /*12920*/  STL [R1+0xd54], RZ ;  /* 0x000d54ff01007387 */ /* 0x0003e20000100800 */
[----:B------:R1:W-:Y:S02]  /*12930*/  STL [R1+0xd58], RZ ;  /* 0x000d58ff01007387 */ /* 0x0003e40000100800 */
[----:B------:R1:W-:Y:S02]  /*12940*/  STL [R1+0xd5c], RZ ;  /* 0x000d5cff01007387 */ /* 0x0003e40000100800 */
[----:B------:R1:W-:Y:S01]  /*12950*/  STL [R1+0xd40], RZ ;  /* 0x000d40ff01007387 */ /* 0x0003e20000100800 */
        /* <DEDUP_REMOVED lines=477> */
[----:B------:R1:W-:Y:S03]  /*14730*/  STL [R1+0x15b8], RZ ;  /* 0x0015b8ff01007387 */ /* 0x0003e60000100800 */
[----:B------:R-:W2:Y:S01]  /*14740*/  S2R R29, SR_CTAID.X ;  /* 0x00000000001d7919 */ /* 0x000ea20000002500 */
        /* <DEDUP_REMOVED lines=21> */
[----:B------:R-:W3:Y:S01]  /*148a0*/  S2R R20, SR_TID.X ;  /* 0x0000000000147919 */ /* 0x000ee20000002100 */
[----:B------:R1:W-:Y:S02]  /*148b0*/  STL [R1+0x1610], RZ ;  /* 0x001610ff01007387 */ /* 0x0003e40000100800 */
[----:B------:R1:W-:Y:S02]  /*148c0*/  STL [R1+0x1614], RZ ;  /* 0x001614ff01007387 */ /* 0x0003e40000100800 */
[----:B------:R1:W-:Y:S02]  /*148d0*/  STL [R1+0x1618], RZ ;  /* 0x001618ff01007387 */ /* 0x0003e40000100800 */
[----:B--2---:R-:W-:Y:S01]  /*148e0*/  IMAD.SHL.U32 R29, R29, 0x80, RZ ;  /* 0x000000801d1d7824 */ /* 0x004fe200078e00ff */
[----:B------:R1:W-:Y:S01]  /*148f0*/  STL [R1+0x161c], RZ ;  /* 0x00161cff01007387 */ /* 0x0003e20000100800 */
[----:B------:R1:W-:Y:S02]  /*14900*/  STL [R1+0x1620], RZ ;  /* 0x001620ff01007387 */ /* 0x0003e40000100800 */
[----:B------:R1:W-:Y:S02]  /*14910*/  STL [R1+0x1624], RZ ;  /* 0x001624ff01007387 */ /* 0x0003e40000100800 */
[----:B------:R1:W-:Y:S01]  /*14920*/  STL [R1+0x1628], RZ ;  /* 0x001628ff01007387 */ /* 0x0003e20000100800 */
[----:B------:R1:W-:Y:S01]  /*14930*/  STL [R1+0x162c], RZ ;  /* 0x00162cff01007387 */ /* 0x0003e20000100800 */
[----:B0-----:R-:W-:-:S04]  /*14940*/  IADD3 R0, R29, 0x80, RZ ;  /* 0x000000801d007810 */ /* 0x001fc80007ffe0ff */
[----:B------:R-:W-:Y:S02]  /*14950*/  ISETP.GE.AND P0, PT, R0, 0x1, PT ;  /* 0x000000010000780c */ /* 0x000fe40003f06270 */
[C---:B---3--:R-:W-:Y:S02]  /*14960*/  LOP3.LUT R19, R20.reuse, 0x60, RZ, 0xc0, !PT ;  /* 0x0000006014137812 */ /* 0x048fe400078ec0ff */
[C---:B------:R-:W-:Y:S02]  /*14970*/  LOP3.LUT R23, R20.reuse, 0x1c, RZ, 0xc0, !PT ;  /* 0x0000001c14177812 */ /* 0x040fe400078ec0ff */
[----:B------:R-:W-:Y:S02]  /*14980*/  LOP3.LUT R22, R20, 0x3, RZ, 0xc0, !PT ;  /* 0x0000000314167812 */ /* 0x000fe400078ec0ff */
[----:B------:R-:W-:-:S05]  /*14990*/  SHF.L.U32 R6, R19, 0x6, RZ ;  /* 0x0000000613067819 */ /* 0x000fca00000006ff */
[----:B------:R-:W-:Y:S05]  /*149a0*/  @!P0 BRA `(.L_x_0) ;  /* 0x000b7b2000008947 */ /* 0x000fea0003800000 */
[----:B-1----:R-:W0:Y:S01]  /*149b0*/  S2R R17, SR_CTAID.Y ;  /* 0x0000000000117919 */ /* 0x002e220000002600 */
[C---:B------:R-:W-:Y:S01]  /*149c0*/  LOP3.LUT R28, R20.reuse, 0x7f, RZ, 0xc0, !PT ;  /* 0x0000007f141c7812 */ /* 0x040fe200078ec0ff */
[C---:B------:R-:W-:Y:S01]  /*149d0*/  IMAD.SHL.U32 R18, R20.reuse, 0x100, RZ ;  /* 0x0000010014127824 */ /* 0x040fe200078e00ff */
[C---:B------:R-:W-:Y:S01]  /*149e0*/  LOP3.LUT R2, R20.reuse, 0x7, RZ, 0xc0, !PT ;  /* 0x0000000714027812 */ /* 0x040fe200078ec0ff */
[----:B------:R-:W-:Y:S01]  /*149f0*/  UMOV UR4, URZ ;  /* 0x0000003f00047c82 */ /* 0x000fe20008000000 */
[----:B------:R-:W-:Y:S01]  /*14a00*/  SHF.L.U32 R10, R20, 0x2, RZ ;  /* 0x00000002140a7819 */ /* 0x000fe200000006ff */
[----:B------:R-:W-:Y:S01]  /*14a10*/  IMAD R3, R28, c[0x0][0x1b4], RZ ;  /* 0x00006d001c037a24 */ /* 0x000fe200078e02ff */
[----:B------:R-:W-:Y:S02]  /*14a20*/  LOP3.LUT R21, R20, 0x7f, RZ, 0xc0, !PT ;  /* 0x0000007f14157812 */ /* 0x000fe400078ec0ff */
[----:B------:R-:W-:Y:S01]  /*14a30*/  LOP3.LUT R10, R10, 0x7c, RZ, 0xc0, !PT ;  /* 0x0000007c0a0a7812 */ /* 0x000fe200078ec0ff */
[C---:B------:R-:W-:Y:S01]  /*14a40*/  IMAD.HI R7, R3.reuse, 0x2, RZ ;  /* 0x0000000203077827 */ /* 0x040fe200078e02ff */
[----:B------:R-:W-:-:S02]  /*14a50*/  SHF.L.U32 R5, R3, 0x1, RZ ;  /* 0x0000000103057819 */ /* 0x000fc400000006ff */
[----:B------:R-:W-:Y:S01]  /*14a60*/  SHF.L.U32 R3, R2, 0x4, RZ ;  /* 0x0000000402037819 */ /* 0x000fe200000006ff */
[----:B------:R-:W-:Y:S01]  /*14a70*/  IMAD.SHL.U32 R21, R21, 0x2, RZ ;  /* 0x0000000215157824 */ /* 0x000fe200078e00ff */
[----:B------:R-:W-:Y:S02]  /*14a80*/  LEA R10, R23, R10, 0x6 ;  /* 0x0000000a170a7211 */ /* 0x000fe400078e30ff */
[----:B------:R-:W-:Y:S02]  /*14a90*/  LOP3.LUT R18, R3, 0xf00, R18, 0xf8, !PT ;  /* 0x00000f0003127812 */ /* 0x000fe400078ef812 */
[----:B------:R-:W-:Y:S01]  /*14aa0*/  ISETP.NE.U32.AND P6, PT, R22, RZ, PT ;  /* 0x000000ff1600720c */ /* 0x000fe20003fc5070 */
[----:B0-----:R-:W-:-:S05]  /*14ab0*/  IMAD R0, R17, c[0x0][0x1b0], RZ ;  /* 0x00006c0011007a24 */ /* 0x001fca00078e02ff */
[C---:B------:R-:W-:Y:S01]  /*14ac0*/  SHF.L.U32 R4, R0.reuse, 0x1, RZ ;  /* 0x0000000100047819 */ /* 0x040fe200000006ff */
[----:B------:R-:W-:-:S03]  /*14ad0*/  IMAD.HI R0, R0, 0x2, RZ ;  /* 0x0000000200007827 */ /* 0x000fc600078e02ff */
[----:B------:R-:W-:Y:S02]  /*14ae0*/  IADD3 R8, P0, P1, R5, c[0x0][0x170], R4 ;  /* 0x00005c0005087a10 */ /* 0x000fe4000791e004 */
[----:B------:R-:W-:Y:S02]  /*14af0*/  SHF.L.U32 R4, R20, 0x1, RZ ;  /* 0x0000000114047819 */ /* 0x000fe400000006ff */
[----:B------:R-:W-:Y:S01]  /*14b00*/  IADD3.X R9, R7, c[0x0][0x174], R0, P0, P1 ;  /* 0x00005d0007097a10 */ /* 0x000fe200007e2400 */
[C---:B------:R-:W-:Y:S01]  /*14b10*/  IMAD R7, R2.reuse, 0x100, R3 ;  /* 0x0000010002077824 */ /* 0x040fe200078e0203 */
[C---:B------:R-:W-:Y:S02]  /*14b20*/  LEA R0, R2.reuse, R19, 0x2 ;  /* 0x0000001302007211 */ /* 0x040fe400078e10ff */
[----:B------:R-:W-:Y:S01]  /*14b30*/  LOP3.LUT R3, R3, 0x30, R4, 0x78, !PT ;  /* 0x0000003003037812 */ /* 0x000fe200078e7804 */
[----:B------:R0:W-:Y:S01]  /*14b40*/  STL.64 [R1+0xdd8], R8 ;  /* 0x000dd80801007387 */ /* 0x0001e20000100a00 */
[----:B------:R-:W-:-:S02]  /*14b50*/  LEA R2, R2, R6, 0x8 ;  /* 0x0000000602027211 */ /* 0x000fc400078e40ff */
[----:B------:R-:W-:Y:S02]  /*14b60*/  LOP3.LUT R7, R7, 0x10, R4, 0x78, !PT ;  /* 0x0000001007077812 */ /* 0x000fe400078e7804 */
[----:B------:R-:W-:Y:S01]  /*14b70*/  LEA R4, R0, R3, 0x8 ;  /* 0x0000000300047211 */ /* 0x000fe200078e40ff */
[----:B------:R-:W-:Y:S01]  /*14b80*/  IMAD.IADD R2, R3, 0x1, R2 ;  /* 0x0000000103027824 */ /* 0x000fe200078e0202 */
[----:B------:R-:W-:Y:S01]  /*14b90*/  MOV R5, c[0x0][0x1a8] ;  /* 0x00006a0000057a02 */ /* 0x000fe20000000f00 */
[----:B------:R-:W-:Y:S02]  /*14ba0*/  IMAD R0, R28, c[0x0][0x1a8], RZ ;  /* 0x00006a001c007a24 */ /* 0x000fe400078e02ff */
[----:B------:R1:W-:Y:S01]  /*14bb0*/  STL [R1+0xe10], R4 ;  /* 0x000e100401007387 */ /* 0x0003e20000100800 */
[----:B0-----:R-:W-:-:S03]  /*14bc0*/  SHF.R.U32.HI R9, RZ, 0x1, R19 ;  /* 0x00000001ff097819 */ /* 0x001fc60000011613 */
[----:B------:R0:W-:Y:S01]  /*14bd0*/  STL [R1+0xdec], R2 ;  /* 0x000dec0201007387 */ /* 0x0001e20000100800 */
[----:B------:R-:W-:Y:S02]  /*14be0*/  LOP3.LUT R8, R20, 0x10, RZ, 0xc0, !PT ;  /* 0x0000001014087812 */ /* 0x000fe400078ec0ff */
[----:B------:R-:W-:Y:S02]  /*14bf0*/  LOP3.LUT R9, R10, R9, RZ, 0x3c, !PT ;  /* 0x000000090a097212 */ /* 0x000fe400078e3cff */
[----:B------:R-:W-:Y:S01]  /*14c00*/  LEA R7, R8, R7, 0x7 ;  /* 0x0000000708077211 */ /* 0x000fe200078e38ff */
[----:B-1----:R-:W-:Y:S01]  /*14c10*/  IMAD R4, R17, c[0x0][0x1a0], RZ ;  /* 0x0000680011047a24 */ /* 0x002fe200078e02ff */
[C---:B------:R-:W-:Y:S01]  /*14c20*/  LEA.HI R8, R23.reuse, 0x50, RZ, 0x1e ;  /* 0x0000005017087811 */ /* 0x040fe200078ff0ff */
[----:B------:R1:W-:Y:S01]  /*14c30*/  STL [R1+0xe14], R9 ;  /* 0x000e140901007387 */ /* 0x0003e20000100800 */
[----:B------:R-:W-:Y:S02]  /*14c40*/  LEA.HI R20, R23, 0x68, RZ, 0x1e ;  /* 0x0000006817147811 */ /* 0x000fe400078ff0ff */
[----:B0-----:R-:W-:Y:S01]  /*14c50*/  LEA R2, R5, R0, 0x7 ;  /* 0x0000000005027211 */ /* 0x001fe200078e38ff */
[----:B------:R-:W-:Y:S01]  /*14c60*/  STL [R1+0xdd0], R7 ;  /* 0x000dd00701007387 */ /* 0x000fe20000100800 */
[----:B------:R-:W-:-:S02]  /*14c70*/  LEA R6, P0, R4, c[0x0][0x168], 0x1 ;  /* 0x00005a0004067a11 */ /* 0x000fc400078008ff */
[----:B------:R-:W-:Y:S01]  /*14c80*/  IADD3 R20, R29, R20, RZ ;  /* 0x000000141d147210 */ /* 0x000fe20007ffe0ff */
[----:B------:R-:W-:Y:S01]  /*14c90*/  IMAD R3, R5, 0x80, R2 ;  /* 0x0000008005037824 */ /* 0x000fe200078e0202 */
[----:B------:R-:W-:Y:S01]  /*14ca0*/  LEA.HI.X.SX32 R4, R4, c[0x0][0x16c], 0x1, P0 ;  /* 0x00005b0004047a11 */ /* 0x000fe200000f0eff */
[----:B------:R-:W-:Y:S01]  /*14cb0*/  IMAD.IADD R20, R29, 0x1, R8 ;  /* 0x000000011d147824 */ /* 0x000fe200078e0208 */
[-C--:B------:R-:W-:Y:S02]  /*14cc0*/  LEA R16, P0, R0, R6.reuse, 0x1 ;  /* 0x0000000600107211 */ /* 0x080fe400078008ff */
[----:B------:R-:W-:Y:S02]  /*14cd0*/  LEA R5, R5, R3, 0x7 ;  /* 0x0000000305057211 */ /* 0x000fe400078e38ff */
[-C--:B------:R-:W-:Y:S02]  /*14ce0*/  LEA R14, P1, R2, R6.reuse, 0x1 ;  /* 0x00000006020e7211 */ /* 0x080fe400078208ff */
[----:B------:R-:W-:-:S02]  /*14cf0*/  LEA R12, P2, R3, R6, 0x1 ;  /* 0x00000006030c7211 */ /* 0x000fc400078408ff */
[----:B------:R-:W-:Y:S02]  /*14d00*/  LEA R10, P3, R5, R6, 0x1 ;  /* 0x00000006050a7211 */ /* 0x000fe400078608ff */
[-C--:B------:R-:W-:Y:S02]  /*14d10*/  LEA.HI.X.SX32 R17, R0, R4.reuse, 0x1, P0 ;  /* 0x0000000400117211 */ /* 0x080fe400000f0eff */
[-C--:B------:R-:W-:Y:S02]  /*14d20*/  LEA.HI.X.SX32 R15, R2, R4.reuse, 0x1, P1 ;  /* 0x00000004020f7211 */ /* 0x080fe400008f0eff */
[-C--:B------:R-:W-:Y:S01]  /*14d30*/  LEA.HI.X.SX32 R13, R3, R4.reuse, 0x1, P2 ;  /* 0x00000004030d7211 */ /* 0x080fe200010f0eff */
[----:B------:R0:W-:Y:S01]  /*14d40*/  STL.64 [R1+0xe08], R16 ;  /* 0x000e081001007387 */ /* 0x0001e20000100a00 */
[----:B------:R-:W-:Y:S02]  /*14d50*/  LEA.HI.X.SX32 R11, R5, R4, 0x1, P3 ;  /* 0x00000004050b7211 */ /* 0x000fe400018f0eff */
[----:B------:R-:W-:Y:S01]  /*14d60*/  SHF.L.U32 R5, R22, 0x1, RZ ;  /* 0x0000000116057819 */ /* 0x000fe200000006ff */
[----:B------:R-:W-:Y:S01]  /*14d70*/  IMAD.MOV.U32 R22, RZ, RZ, 0x3f800000 ;  /* 0x3f800000ff167424 */ /* 0x000fe200078e00ff */
[----:B------:R2:W-:Y:S01]  /*14d80*/  STL.64 [R1+0xe00], R14 ;  /* 0x000e000e01007387 */ /* 0x0005e20000100a00 */
[----:B------:R-:W-:-:S02]  /*14d90*/  LEA.HI R3, R23, R29, RZ, 0x1e ;  /* 0x0000001d17037211 */ /* 0x000fc400078ff0ff */
[----:B------:R-:W-:Y:S01]  /*14da0*/  LEA R3, R28, -R21, 0x2 ;  /* 0x800000151c037211 */ /* 0x000fe200078e10ff */
[----:B------:R3:W-:Y:S01]  /*14db0*/  STL.64 [R1+0xdf8], R12 ;  /* 0x000df80c01007387 */ /* 0x0007e20000100a00 */
[C---:B-1----:R-:W-:Y:S02]  /*14dc0*/  LEA.HI R9, R23.reuse, 0x48, RZ, 0x1e ;  /* 0x0000004817097811 */ /* 0x042fe400078ff0ff */
[C---:B0-----:R-:W-:Y:S01]  /*14dd0*/  LEA.HI R17, R23.reuse, 0x8, RZ, 0x1e ;  /* 0x0000000817117811 */ /* 0x041fe200078ff0ff */
[----:B------:R0:W-:Y:S01]  /*14de0*/  STL.64 [R1+0xdf0], R10 ;  /* 0x000df00a01007387 */ /* 0x0001e20000100a00 */
[C---:B------:R-:W-:Y:S02]  /*14df0*/  LEA.HI R16, R23.reuse, 0x10, RZ, 0x1e ;  /* 0x0000001017107811 */ /* 0x040fe400078ff0ff */
[C---:B------:R-:W-:Y:S01]  /*14e00*/  LEA.HI R7, R23.reuse, 0x58, RZ, 0x1e ;  /* 0x0000005817077811 */ /* 0x040fe200078ff0ff */
[----:B------:R1:W-:Y:S01]  /*14e10*/  STL [R1+0x170c], R22 ;  /* 0x00170c1601007387 */ /* 0x0003e20000100800 */
[----:B--2---:R-:W-:-:S02]  /*14e20*/  LEA.HI R15, R23, 0x18, RZ, 0x1e ;  /* 0x00000018170f7811 */ /* 0x004fc400078ff0ff */
[C---:B------:R-:W-:Y:S02]  /*14e30*/  LEA.HI R14, R23.reuse, 0x20, RZ, 0x1e ;  /* 0x00000020170e7811 */ /* 0x040fe400078ff0ff */
[C---:B---3--:R-:W-:Y:S02]  /*14e40*/  LEA.HI R13, R23.reuse, 0x28, RZ, 0x1e ;  /* 0x00000028170d7811 */ /* 0x048fe400078ff0ff */
[C---:B------:R-:W-:Y:S02]  /*14e50*/  LEA.HI R12, R23.reuse, 0x30, RZ, 0x1e ;  /* 0x00000030170c7811 */ /* 0x040fe400078ff0ff */
[C---:B0-----:R-:W-:Y:S02]  /*14e60*/  LEA.HI R11, R23.reuse, 0x38, RZ, 0x1e ;  /* 0x00000038170b7811 */ /* 0x041fe400078ff0ff */
[C---:B------:R-:W-:Y:S02]  /*14e70*/  LEA.HI R10, R23.reuse, 0x40, RZ, 0x1e ;  /* 0x00000040170a7811 */ /* 0x040fe400078ff0ff */
[----:B------:R-:W-:Y:S01]  /*14e80*/  LEA.HI R6, R23, 0x60, RZ, 0x1e ;  /* 0x0000006017067811 */ /* 0x000fe200078ff0ff */
[----:B------:R-:W-:Y:S01]  /*14e90*/  IMAD.MOV.U32 R23, RZ, RZ, -0x800000 ;  /* 0xff800000ff177424 */ /* 0x000fe200078e00ff */
[----:B------:R-:W-:-:S02]  /*14ea0*/  MOV R21, 0xff800000 ;  /* 0xff80000000157802 */ /* 0x000fc40000000f00 */
[----:B-1----:R-:W-:Y:S02]  /*14eb0*/  MOV R22, 0xff800000 ;  /* 0xff80000000167802 */ /* 0x002fe40000000f00 */
[----:B------:R-:W-:Y:S01]  /*14ec0*/  MOV R0, c[0x0][0x1b8] ;  /* 0x00006e0000007a02 */ /* 0x000fe20000000f00 */
[----:B------:R-:W-:Y:S01]  /*14ed0*/  STL [R1+0x798], R21 ;  /* 0x0007981501007387 */ /* 0x000fe20000100800 */
[----:B------:R-:W-:Y:S02]  /*14ee0*/  LEA.HI R5, R19, R5, RZ, 0x1e ;  /* 0x0000000513057211 */ /* 0x000fe400078ff0ff */
[----:B------:R-:W-:Y:S01]  /*14ef0*/  SHF.R.U32.HI R2, RZ, 0x3, R28 ;  /* 0x00000003ff027819 */ /* 0x000fe2000001161c */
[----:B------:R-:W-:Y:S01]  /*14f00*/  STL [R1+0x79c], R23 ;  /* 0x00079c1701007387 */ /* 0x000fe20000100800 */
[C---:B------:R-:W-:Y:S01]  /*14f10*/  IMAD R19, R0.reuse, 0x1d6, RZ ;  /* 0x000001d600137824 */ /* 0x040fe200078e02ff */
[C---:B------:R-:W-:Y:S01]  /*14f20*/  IADD3 R20, R29.reuse, R11, RZ ;  /* 0x0000000b1d147210 */ /* 0x040fe20007ffe0ff */
[C---:B------:R-:W-:Y:S01]  /*14f30*/  IMAD R25, R0.reuse, 0xee, RZ ;  /* 0x000000ee00197824 */ /* 0x040fe200078e02ff */
[----:B------:R-:W-:Y:S01]  /*14f40*/  STL [R1+0x810], R22 ;  /* 0x0008101601007387 */ /* 0x000fe20000100800 */
[C---:B------:R-:W-:Y:S01]  /*14f50*/  IADD3 R20, R29.reuse, R14, RZ ;  /* 0x0000000e1d147210 */ /* 0x040fe20007ffe0ff */
[----:B------:R-:W-:Y:S01]  /*14f60*/  IMAD R24, R0, 0x1dc, RZ ;  /* 0x000001dc00187824 */ /* 0x000fe200078e02ff */
[----:B------:R-:W-:Y:S01]  /*14f70*/  IADD3 R20, R29, R17, RZ ;  /* 0x000000111d147210 */ /* 0x000fe20007ffe0ff */
[----:B------:R-:W-:Y:S01]  /*14f80*/  STL [R1+0x814], R21 ;  /* 0x0008141501007387 */ /* 0x000fe20000100800 */
[----:B------:R-:W-:Y:S01]  /*14f90*/  LOP3.LUT R2, R2, 0xc, RZ, 0xc0, !PT ;  /* 0x0000000c02027812 */ /* 0x000fe200078ec0ff */
[----:B------:R-:W-:Y:S01]  /*14fa0*/  IMAD.SHL.U32 R11, R11, 0x10, RZ ;  /* 0x000000100b0b7824 */ /* 0x000fe200078e00ff */
[----:B------:R-:W-:Y:S01]  /*14fb0*/  SHF.L.U32 R17, R17, 0x4, RZ ;  /* 0x0000000411117819 */ /* 0x000fe200000006ff */
[----:B------:R-:W-:Y:S01]  /*14fc0*/  STL [R1+0x818], R23 ;  /* 0x0008181701007387 */ /* 0x000fe20000100800 */
[----:B------:R-:W-:Y:S01]  /*14fd0*/  SHF.L.U32 R14, R14, 0x4, RZ ;  /* 0x000000040e0e7819 */ /* 0x000fe200000006ff */
[----:B------:R-:W-:Y:S01]  /*14fe0*/  IMAD R20, R0, 0x76, RZ ;  /* 0x0000007600147824 */ /* 0x000fe200078e02ff */
[----:B------:R-:W-:Y:S01]  /*14ff0*/  SHF.L.U32 R8, R8, 0x4, RZ ;  /* 0x0000000408087819 */ /* 0x000fe200000006ff */
[----:B------:R-:W-:Y:S01]  /*15000*/  STL [R1+0x81c], R22 ;  /* 0x00081c1601007387 */ /* 0x000fe20000100800 */
[----:B------:R-:W-:Y:S01]  /*15010*/  MOV R4, c[0x0][0x1a4] ;  /* 0x0000690000047a02 */ /* 0x000fe20000000f00 */
[C---:B------:R-:W-:Y:S01]  /*15020*/  IMAD R26, R0.reuse, 0x1de, RZ ;  /* 0x000001de001a7824 */ /* 0x040fe200078e02ff */
[----:B------:R-:W-:Y:S01]  /*15030*/  MOV R28, RZ ;  /* 0x000000ff001c7202 */ /* 0x000fe20000000f00 */
[----:B------:R-:W-:Y:S01]  /*15040*/  STL [R1+0x820], R21 ;  /* 0x0008201501007387 */ /* 0x000fe20000100800 */
[----:B------:R-:W-:Y:S01]  /*15050*/  IMAD R27, R0, 0x1e, RZ ;  /* 0x0000001e001b7824 */ /* 0x000fe200078e02ff */
[----:B------:R-:W-:-:S02]  /*15060*/  MOV R3, RZ ;  /* 0x000000ff00037202 */ /* 0x000fc40000000f00 */
[----:B------:R-:W-:Y:S04]  /*15070*/  STL [R1+0x824], R23 ;  /* 0x0008241701007387 */ /* 0x000fe80000100800 */
[----:B------:R-:W-:Y:S04]  /*15080*/  STL [R1+0x828], R22 ;  /* 0x0008281601007387 */ /* 0x000fe80000100800 */
[----:B------:R-:W-:Y:S04]  /*15090*/  STL [R1+0x82c], R21 ;  /* 0x00082c1501007387 */ /* 0x000fe80000100800 */
[----:B------:R-:W-:Y:S04]  /*150a0*/  STL [R1+0x830], R23 ;  /* 0x0008301701007387 */ /* 0x000fe80000100800 */
[----:B------:R-:W-:Y:S04]  /*150b0*/  STL [R1+0x834], R22 ;  /* 0x0008341601007387 */ /* 0x000fe80000100800 */
[----:B------:R-:W-:Y:S04]  /*150c0*/  STL [R1+0x838], R21 ;  /* 0x0008381501007387 */ /* 0x000fe80000100800 */
[----:B------:R0:W-:Y:S04]  /*150d0*/  STL [R1+0x83c], R23 ;  /* 0x00083c1701007387 */ /* 0x0001e80000100800 */
[----:B------:R1:W-:Y:S04]  /*150e0*/  STL [R1+0x840], R22 ;  /* 0x0008401601007387 */ /* 0x0003e80000100800 */
[----:B------:R2:W-:Y:S01]  /*150f0*/  STL [R1+0x844], R21 ;  /* 0x0008441501007387 */ /* 0x0005e20000100800 */
[----:B0-----:R-:W-:-:S03]  /*15100*/  MOV R23, 0x3f800000 ;  /* 0x3f80000000177802 */ /* 0x001fc60000000f00 */
[----:B------:R-:W0:Y:S01]  /*15110*/  S2R R5, SR_TID.X ;  /* 0x0000000000057919 */ /* 0x000e220000002100 */
[----:B-1----:R-:W-:-:S03]  /*15120*/  MOV R22, 0x3f800000 ;  /* 0x3f80000000167802 */ /* 0x002fc60000000f00 */
[----:B------:R-:W-:Y:S01]  /*15130*/  STL [R1+0x1710], R23 ;  /* 0x0017101701007387 */ /* 0x000fe20000100800 */
[----:B--2---:R-:W-:-:S03]  /*15140*/  IMAD.MOV.U32 R21, RZ, RZ, 0x3f800000 ;  /* 0x3f800000ff157424 */ /* 0x004fc600078e00ff */
[----:B------:R-:W-:Y:S04]  /*15150*/  STL [R1+0x1714], R22 ;  /* 0x0017141601007387 */ /* 0x000fe80000100800 */
[----:B------:R-:W-:Y:S04]  /*15160*/  STL [R1+0x1718], R21 ;  /* 0x0017181501007387 */ /* 0x000fe80000100800 */
[----:B------:R-:W-:Y:S04]  /*15170*/  STL [R1+0x171c], R23 ;  /* 0x00171c1701007387 */ /* 0x000fe80000100800 */
[----:B------:R-:W-:Y:S04]  /*15180*/  STL [R1+0x1720], R22 ;  /* 0x0017201601007387 */ /* 0x000fe80000100800 */
[----:B------:R-:W-:Y:S01]  /*15190*/  STL [R1+0x1724], R21 ;  /* 0x0017241501007387 */ /* 0x000fe20000100800 */
[----:B------:R-:W-:-:S02]  /*151a0*/  IADD3 R14, R2, R14, RZ ;  /* 0x0000000e020e7210 */ /* 0x000fc40007ffe0ff */
[C---:B------:R-:W-:Y:S01]  /*151b0*/  IADD3 R11, R2.reuse, R11, RZ ;  /* 0x0000000b020b7210 */ /* 0x040fe20007ffe0ff */
[----:B------:R-:W-:Y:S01]  /*151c0*/  STL [R1+0x1728], R23 ;  /* 0x0017281701007387 */ /* 0x000fe20000100800 */
[C---:B------:R-:W-:Y:S02]  /*151d0*/  IADD3 R8, R2.reuse, R8, RZ ;  /* 0x0000000802087210 */ /* 0x040fe40007ffe0ff */
[----:B0-----:R-:W-:Y:S01]  /*151e0*/  LOP3.LUT R5, R5, 0x1c, RZ, 0xc0, !PT ;  /* 0x0000001c05057812 */ /* 0x001fe200078ec0ff */
[----:B------:R-:W-:Y:S03]  /*151f0*/  STL [R1+0x172c], R22 ;  /* 0x00172c1601007387 */ /* 0x000fe60000100800 */
[----:B------:R-:W-:Y:S01]  /*15200*/  LEA.HI R5, R5, 0x68, RZ, 0x1e ;  /* 0x0000006805057811 */ /* 0x000fe200078ff0ff */
[----:B------:R-:W-:Y:S03]  /*15210*/  STL [R1+0x1730], R21 ;  /* 0x0017301501007387 */ /* 0x000fe60000100800 */
[----:B------:R-:W-:Y:S01]  /*15220*/  SHF.L.U32 R5, R5, 0x4, RZ ;  /* 0x0000000405057819 */ /* 0x000fe200000006ff */
[----:B------:R-:W-:Y:S04]  /*15230*/  STL [R1+0x1734], R23 ;  /* 0x0017341701007387 */ /* 0x000fe80000100800 */
[----:B------:R-:W-:Y:S04]  /*15240*/  STL [R1+0x1738], R22 ;  /* 0x0017381601007387 */ /* 0x000fe80000100800 */
[----:B------:R-:W-:Y:S04]  /*15250*/  STL [R1+0x173c], R21 ;  /* 0x00173c1501007387 */ /* 0x000fe80000100800 */
[----:B------:R0:W-:Y:S04]  /*15260*/  STL [R1+0x1740], R23 ;  /* 0x0017401701007387 */ /* 0x0001e80000100800 */
[----:B------:R1:W-:Y:S04]  /*15270*/  STL [R1+0x1744], R22 ;  /* 0x0017441601007387 */ /* 0x0003e80000100800 */
[----:B------:R-:W-:Y:S01]  /*15280*/  STL [R1+0xd50], RZ ;  /* 0x000d50ff01007387 */ /* 0x000fe20000100800 */
[----:B------:R-:W-:-:S02]  /*15290*/  IMAD.IADD R5, R2, 0x1, R5 ;  /* 0x0000000102057824 */ /* 0x000fc400078e0205 */
[----:B0-----:R-:W-:Y:S01]  /*152a0*/  IMAD R23, R0, 0x1da, RZ ;  /* 0x000001da00177824 */ /* 0x001fe200078e02ff */
[----:B------:R0:W-:Y:S01]  /*152b0*/  STL [R1+0x1748], R21 ;  /* 0x0017481501007387 */ /* 0x0001e20000100800 */
[----:B-1----:R-:W-:-:S03]  /*152c0*/  IADD3 R22, R29, R6, RZ ;  /* 0x000000061d167210 */ /* 0x002fc60007ffe0ff */
[----:B------:R-:W-:Y:S01]  /*152d0*/  STL [R1+0xd54], RZ ;  /* 0x000d54ff01007387 */ /* 0x000fe20000100800 */
[C---:B------:R-:W-:Y:S01]  /*152e0*/  IADD3 R22, R29.reuse, R9, RZ ;  /* 0x000000091d167210 */ /* 0x040fe20007ffe0ff */
[C---:B------:R-:W-:Y:S01]  /*152f0*/  IMAD.IADD R22, R29.reuse, 0x1, R12 ;  /* 0x000000011d167824 */ /* 0x040fe200078e020c */
[----:B------:R-:W-:Y:S01]  /*15300*/  IADD3 R22, R29, R15, RZ ;  /* 0x0000000f1d167210 */ /* 0x000fe20007ffe0ff */
[----:B------:R-:W-:Y:S01]  /*15310*/  STL [R1+0xd58], RZ ;  /* 0x000d58ff01007387 */ /* 0x000fe20000100800 */
[----:B------:R-:W-:Y:S01]  /*15320*/  IMAD.SHL.U32 R15, R15, 0x10, RZ ;  /* 0x000000100f0f7824 */ /* 0x000fe200078e00ff */
[----:B0-----:R-:W-:Y:S01]  /*15330*/  IADD3 R21, R29, R7, RZ ;  /* 0x000000071d157210 */ /* 0x001fe20007ffe0ff */
[----:B------:R-:W-:Y:S01]  /*15340*/  IMAD.SHL.U32 R7, R7, 0x10, RZ ;  /* 0x0000001007077824 */ /* 0x000fe200078e00ff */
[----:B------:R-:W-:Y:S01]  /*15350*/  STL [R1+0xd5c], RZ ;  /* 0x000d5cff01007387 */ /* 0x000fe20000100800 */
[C---:B------:R-:W-:Y:S01]  /*15360*/  IADD3 R21, R29.reuse, R10, RZ ;  /* 0x0000000a1d157210 */ /* 0x040fe20007ffe0ff */
[----:B------:R-:W-:Y:S01]  /*15370*/  IMAD R22, R0, 0xec, RZ ;  /* 0x000000ec00167824 */ /* 0x000fe200078e02ff */
[C---:B------:R-:W-:Y:S01]  /*15380*/  IADD3 R21, R29.reuse, R13, RZ ;  /* 0x0000000d1d157210 */ /* 0x040fe20007ffe0ff */
[----:B------:R-:W-:Y:S01]  /*15390*/  STL [R1+0xd40], RZ ;  /* 0x000d40ff01007387 */ /* 0x000fe20000100800 */
[----:B------:R-:W-:Y:S01]  /*153a0*/  IMAD.IADD R21, R29, 0x1, R16 ;  /* 0x000000011d157824 */ /* 0x000fe200078e0210 */
[----:B------:R-:W-:Y:S01]  /*153b0*/  SHF.L.U32 R16, R16, 0x4, RZ ;  /* 0x0000000410107819 */ /* 0x000fe200000006ff */
[----:B------:R-:W-:Y:S01]  /*153c0*/  IMAD R21, R0, 0x1d8, RZ ;  /* 0x000001d800157824 */ /* 0x000fe200078e02ff */
[----:B------:R-:W-:Y:S01]  /*153d0*/  STL [R1+0xd44], RZ ;  /* 0x000d44ff01007387 */ /* 0x000fe20000100800 */
[----:B------:R-:W-:Y:S01]  /*153e0*/  IADD3 R15, R2, R15, RZ ;  /* 0x0000000f020f7210 */ /* 0x000fe20007ffe0ff */
[----:B------:R-:W-:Y:S01]  /*153f0*/  IMAD R29, R0, 0x3c, RZ ;  /* 0x0000003c001d7824 */ /* 0x000fe200078e02ff */
[----:B------:R-:W-:Y:S01]  /*15400*/  SHF.L.U32 R13, R13, 0x4, RZ ;  /* 0x000000040d0d7819 */ /* 0x000fe200000006ff */
[----:B------:R-:W-:Y:S01]  /*15410*/  STL [R1+0xd48], RZ ;  /* 0x000d48ff01007387 */ /* 0x000fe20000100800 */
[----:B------:R-:W-:-:S02]  /*15420*/  SHF.L.U32 R12, R12, 0x4, RZ ;  /* 0x000000040c0c7819 */ /* 0x000fc400000006ff */
[----:B------:R-:W-:Y:S01]  /*15430*/  SHF.L.U32 R10, R10, 0x4, RZ ;  /* 0x000000040a0a7819 */ /* 0x000fe200000006ff */
[----:B------:R-:W-:Y:S01]  /*15440*/  STL [R1+0xd4c], RZ ;  /* 0x000d4cff01007387 */ /* 0x000fe20000100800 */
[----:B------:R-:W-:Y:S02]  /*15450*/  SHF.L.U32 R9, R9, 0x4, RZ ;  /* 0x0000000409097819 */ /* 0x000fe400000006ff */
[----:B------:R-:W-:Y:S01]  /*15460*/  SHF.L.U32 R6, R6, 0x4, RZ ;  /* 0x0000000406067819 */ /* 0x000fe200000006ff */
[----:B------:R-:W-:Y:S04]  /*15470*/  STL [R1+0xeb0], RZ ;  /* 0x000eb0ff01007387 */ /* 0x000fe80000100800 */
        /* <DEDUP_REMOVED lines=503> */
[----:B------:R0:W-:Y:S04]  /*173f0*/  STL.64 [R1+0x3838], R18 ;  /* 0x0038381201007387 */ /* 0x0001e80000100a00 */
[----:B------:R1:W-:Y:S04]  /*17400*/  STL.64 [R1+0x3830], R24 ;  /* 0x0038301801007387 */ /* 0x0003e80000100a00 */
[----:B0-----:R-:W0:Y:S04]  /*17410*/  S2R R19, SR_TID.X ;  /* 0x0000000000137919 */ /* 0x001e280000002100 */
[----:B------:R-:W2:Y:S01]  /*17420*/  S2R R18, SR_CTAID.X ;  /* 0x0000000000127919 */ /* 0x000ea20000002500 */
[----:B0-----:R-:W-:-:S02]  /*17430*/  LOP3.LUT R19, R19, 0x1c, RZ, 0xc0, !PT ;  /* 0x0000001c13137812 */ /* 0x001fc400078ec0ff */
[----:B--2---:R-:W-:-:S04]  /*17440*/  SHF.L.U32 R18, R18, 0x7, RZ ;  /* 0x0000000712127819 */ /* 0x004fc800000006ff */
[----:B------:R-:W-:-:S04]  /*17450*/  LEA.HI R19, R19, R18, RZ, 0x1e ;  /* 0x0000001213137211 */ /* 0x000fc800078ff0ff */
[C---:B------:R-:W-:Y:S02]  /*17460*/  IADD3 R18, R19.reuse, 0x78, RZ ;  /* 0x0000007813127810 */ /* 0x040fe40007ffe0ff */
[----:B-1----:R-:W-:Y:S01]  /*17470*/  IADD3 R24, R19, 0x70, RZ ;  /* 0x0000007013187810 */ /* 0x002fe20007ffe0ff */
[C---:B------:R-:W-:Y:S01]  /*17480*/  IMAD.IADD R19, R2.reuse, 0x1, R17 ;  /* 0x0000000102137824 */ /* 0x040fe200078e0211 */
[C---:B------:R-:W-:Y:S02]  /*17490*/  IADD3 R18, R2.reuse, R16, RZ ;  /* 0x0000001002127210 */ /* 0x040fe40007ffe0ff */
[----:B------:R-:W2:Y:S01]  /*174a0*/  LDL.64 R16, [R1+0xdd8] ;  /* 0x000dd80001107983 */ /* 0x000ea20000100a00 */
[C---:B------:R-:W-:Y:S01]  /*174b0*/  IMAD.IADD R13, R2.reuse, 0x1, R13 ;  /* 0x00000001020d7824 */ /* 0x040fe200078e020d */
[C---:B------:R-:W-:Y:S01]  /*174c0*/  IADD3 R12, R2.reuse, R12, RZ ;  /* 0x0000000c020c7210 */ /* 0x040fe20007ffe0ff */
[C---:B------:R-:W-:Y:S01]  /*174d0*/  IMAD.IADD R9, R2.reuse, 0x1, R9 ;  /* 0x0000000102097824 */ /* 0x040fe200078e0209 */
[----:B------:R0:W-:Y:S01]  /*174e0*/  STL [R1+0x177c], R19 ;  /* 0x00177c1301007387 */ /* 0x0001e20000100800 */
[----:B------:R-:W-:Y:S01]  /*174f0*/  IADD3 R10, R2, R10, RZ ;  /* 0x0000000a020a7210 */ /* 0x000fe20007ffe0ff */
[----:B------:R-:W-:Y:S01]  /*17500*/  IMAD R24, R0, 0x3fa, RZ ;  /* 0x000003fa00187824 */ /* 0x000fe200078e02ff */
[C---:B------:R-:W-:Y:S01]  /*17510*/  IADD3 R6, R2.reuse, R6, RZ ;  /* 0x0000000602067210 */ /* 0x040fe20007ffe0ff */
[----:B------:R1:W-:Y:S01]  /*17520*/  STL [R1+0x1778], R18 ;  /* 0x0017781201007387 */ /* 0x0003e20000100800 */
[----:B------:R-:W-:-:S03]  /*17530*/  IADD3 R7, R2, R7, RZ ;  /* 0x0000000702077210 */ /* 0x000fc60007ffe0ff */
[----:B------:R-:W-:Y:S04]  /*17540*/  STL [R1+0x1774], R15 ;  /* 0x0017740f01007387 */ /* 0x000fe80000100800 */
[----:B0-----:R-:W0:Y:S01]  /*17550*/  S2R R19, SR_TID.X ;  /* 0x0000000000137919 */ /* 0x001e220000002100 */
[----:B-1----:R-:W-:-:S03]  /*17560*/  IMAD R18, R0, 0x3b2, RZ ;  /* 0x000003b200127824 */ /* 0x002fc600078e02ff */
[----:B------:R2:W-:Y:S04]  /*17570*/  STL [R1+0x1770], R14 ;  /* 0x0017700e01007387 */ /* 0x0005e80000100800 */
[----:B------:R-:W-:Y:S04]  /*17580*/  STL [R1+0x176c], R13 ;  /* 0x00176c0d01007387 */ /* 0x000fe80000100800 */
[----:B------:R-:W-:Y:S04]  /*17590*/  STL [R1+0x1768], R12 ;  /* 0x0017680c01007387 */ /* 0x000fe80000100800 */
[----:B------:R-:W-:Y:S04]  /*175a0*/  STL [R1+0x1764], R11 ;  /* 0x0017640b01007387 */ /* 0x000fe80000100800 */
[----:B------:R1:W-:Y:S01]  /*175b0*/  STL [R1+0x1760], R10 ;  /* 0x0017600a01007387 */ /* 0x0003e20000100800 */
[----:B0-----:R-:W-:-:S03]  /*175c0*/  LOP3.LUT R19, R19, 0x1c, RZ, 0xc0, !PT ;  /* 0x0000001c13137812 */ /* 0x001fc600078ec0ff */
[----:B------:R-:W-:Y:S01]  /*175d0*/  STL [R1+0x175c], R9 ;  /* 0x00175c0901007387 */ /* 0x000fe20000100800 */
[----:B------:R-:W-:Y:S01]  /*175e0*/  SHF.L.U32 R25, R19, 0x2, RZ ;  /* 0x0000000213197819 */ /* 0x000fe200000006ff */
[C---:B------:R-:W-:Y:S02]  /*175f0*/  IMAD R19, R0.reuse, 0x3ae, RZ ;  /* 0x000003ae00137824 */ /* 0x040fe400078e02ff */
[----:B------:R0:W-:Y:S01]  /*17600*/  STL [R1+0x3828], R4 ;  /* 0x0038280401007387 */ /* 0x0001e20000100800 */
[----:B------:R-:W-:Y:S01]  /*17610*/  IADD3 R2, R25, R2, RZ ;  /* 0x0000000219027210 */ /* 0x000fe20007ffe0ff */
[C---:B------:R-:W-:Y:S01]  /*17620*/  IMAD R25, R0.reuse, 0x3ba, RZ ;  /* 0x000003ba00197824 */ /* 0x040fe200078e02ff */
[-C--:B--2---:R-:W-:Y:S01]  /*17630*/  IADD3 R14, P1, R19, R16.reuse, RZ ;  /* 0x00000010130e7210 */ /* 0x084fe20007f3e0ff */
[----:B------:R-:W-:Y:S01]  /*17640*/  IMAD R19, R0, 0x3b6, RZ ;  /* 0x000003b600137824 */ /* 0x000fe200078e02ff */
[-C--:B------:R-:W-:Y:S01]  /*17650*/  IADD3 R8, P4, R18, R16.reuse, RZ ;  /* 0x0000001012087210 */ /* 0x080fe20007f9e0ff */
[C---:B------:R-:W-:Y:S01]  /*17660*/  IMAD R18, R0.reuse, 0x3be, RZ ;  /* 0x000003be00127824 */ /* 0x040fe200078e02ff */
[-C--:B-1----:R-:W-:Y:S01]  /*17670*/  IADD3 R10, P2, R25, R16.reuse, RZ ;  /* 0x00000010190a7210 */ /* 0x082fe20007f5e0ff */
[C---:B------:R-:W-:Y:S01]  /*17680*/  IMAD R25, R0.reuse, 0x3c6, RZ ;  /* 0x000003c600197824 */ /* 0x040fe200078e02ff */
[-C--:B------:R-:W-:Y:S01]  /*17690*/  IADD3 R12, P5, R19, R16.reuse, RZ ;  /* 0x00000010130c7210 */ /* 0x080fe20007fbe0ff */
[----:B------:R-:W-:Y:S01]  /*176a0*/  IMAD R19, R0, 0x3c2, RZ ;  /* 0x000003c200137824 */ /* 0x000fe200078e02ff */
[----:B------:R-:W-:Y:S01]  /*176b0*/  IADD3 R6, P0, R18, R16, RZ ;  /* 0x0000001012067210 */ /* 0x000fe20007f1e0ff */
[----:B------:R-:W-:-:S03]  /*176c0*/  IMAD R18, R0, 0x1d7, RZ ;  /* 0x000001d700127824 */ /* 0x000fc600078e02ff */
[----:B0-----:R-:W-:Y:S01]  /*176d0*/  IADD3 R4, P3, R19, R16, RZ ;  /* 0x0000001013047210 */ /* 0x001fe20007f7e0ff */
[----:B------:R-:W-:Y:S01]  /*176e0*/  IMAD R19, R0, 0x1d9, RZ ;  /* 0x000001d900137824 */ /* 0x000fe200078e02ff */
[----:B------:R-:W-:Y:S01]  /*176f0*/  LEA.HI.X.SX32 R15, R18, R17, 0x1, P1 ;  /* 0x00000011120f7211 */ /* 0x000fe200008f0eff */
[----:B------:R-:W-:-:S03]  /*17700*/  IMAD R18, R0, 0x3ca, RZ ;  /* 0x000003ca00127824 */ /* 0x000fc600078e02ff */
[----:B------:R-:W-:Y:S01]  /*17710*/  LEA.HI.X.SX32 R9, R19, R17, 0x1, P4 ;  /* 0x0000001113097211 */ /* 0x000fe200020f0eff */
[----:B------:R0:W-:Y:S01]  /*17720*/  STL.64 [R1+0x18d0], R14 ;  /* 0x0018d00e01007387 */ /* 0x0001e20000100a00 */
[----:B------:R-:W-:-:S03]  /*17730*/  IMAD R19, R0, 0x1db, RZ ;  /* 0x000001db00137824 */ /* 0x000fc600078e02ff */
[----:B------:R1:W-:Y:S02]  /*17740*/  STL.64 [R1+0x18c0], R8 ;  /* 0x0018c00801007387 */ /* 0x0003e40000100a00 */
[----:B------:R-:W-:Y:S01]  /*17750*/  LEA.HI.X.SX32 R13, R19, R17, 0x1, P5 ;  /* 0x00000011130d7211 */ /* 0x000fe200028f0eff */
[----:B------:R-:W-:-:S04]  /*17760*/  IMAD R19, R0, 0x3d2, RZ ;  /* 0x000003d200137824 */ /* 0x000fc800078e02ff */
[----:B------:R2:W-:Y:S01]  /*17770*/  STL.64 [R1+0x18b0], R12 ;  /* 0x0018b00c01007387 */ /* 0x0005e20000100a00 */
[-C--:B0-----:R-:W-:Y:S01]  /*17780*/  IADD3 R14, P1, R25, R16.reuse, RZ ;  /* 0x00000010190e7210 */ /* 0x081fe20007f3e0ff */
[----:B------:R-:W-:Y:S01]  /*17790*/  IMAD R25, R0, 0x3ce, RZ ;  /* 0x000003ce00197824 */ /* 0x000fe200078e02ff */
[----:B-1----:R-:W-:Y:S01]  /*177a0*/  IADD3 R8, P4, R18, R16, RZ ;  /* 0x0000001012087210 */ /* 0x002fe20007f9e0ff */
[----:B------:R-:W-:-:S05]  /*177b0*/  IMAD R18, R0, 0x1dd, RZ ;  /* 0x000001dd00127824 */ /* 0x000fca00078e02ff */
[-C--:B------:R-:W-:Y:S01]  /*177c0*/  LEA.HI.X.SX32 R11, R18, R17.reuse, 0x1, P2 ;  /* 0x00000011120b7211 */ /* 0x080fe200010f0eff */
[C---:B------:R-:W-:Y:S01]  /*177d0*/  IMAD R18, R0.reuse, 0x1df, RZ ;  /* 0x000001df00127824 */ /* 0x040fe200078e02ff */
[----:B--2---:R-:W-:Y:S01]  /*177e0*/  IADD3 R12, P5, R25, R16, RZ ;  /* 0x00000010190c7210 */ /* 0x004fe20007fbe0ff */
[----:B------:R-:W-:Y:S02]  /*177f0*/  IMAD R25, R0, 0x3d6, RZ ;  /* 0x000003d600197824 */ /* 0x000fe400078e02ff */
[----:B------:R0:W-:Y:S01]  /*17800*/  STL.64 [R1+0x18a0], R10 ;  /* 0x0018a00a01007387 */ /* 0x0001e20000100a00 */
[----:B------:R-:W-:Y:S01]  /*17810*/  LEA.HI.X.SX32 R7, R18, R17, 0x1, P0 ;  /* 0x0000001112077211 */ /* 0x000fe200000f0eff */
[----:B------:R-:W-:-:S04]  /*17820*/  IMAD R18, R0, 0x3da, RZ ;  /* 0x000003da00127824 */ /* 0x000fc800078e02ff */
[----:B------:R1:W-:Y:S01]  /*17830*/  STL.64 [R1+0x1890], R6 ;  /* 0x0018900601007387 */ /* 0x0003e20000100a00 */
[----:B0-----:R-:W-:Y:S01]  /*17840*/  IADD3 R10, P2, R19, R16, RZ ;  /* 0x00000010130a7210 */ /* 0x001fe20007f5e0ff */
[----:B------:R-:W-:-:S05]  /*17850*/  IMAD R19, R0, 0x1e1, RZ ;  /* 0x000001e100137824 */ /* 0x000fca00078e02ff */
[-C--:B------:R-:W-:Y:S01]  /*17860*/  LEA.HI.X.SX32 R5, R19, R17.reuse, 0x1, P3 ;  /* 0x0000001113057211 */ /* 0x080fe200018f0eff */
[C---:B------:R-:W-:Y:S01]  /*17870*/  IMAD R19, R0.reuse, 0x1e3, RZ ;  /* 0x000001e300137824 */ /* 0x040fe200078e02ff */
[----:B-1----:R-:W-:Y:S01]  /*17880*/  IADD3 R6, P0, R25, R16, RZ ;  /* 0x0000001019067210 */ /* 0x002fe20007f1e0ff */
[C---:B------:R-:W-:Y:S02]  /*17890*/  IMAD R25, R0.reuse, 0x3de, RZ ;  /* 0x000003de00197824 */ /* 0x040fe400078e02ff */
        /* <DEDUP_REMOVED lines=28> */
[-C--:B-1----:R-:W-:Y:S01]  /*17a60*/  IADD3 R6, P0, R25, R16.reuse, RZ ;  /* 0x0000001019067210 */ /* 0x082fe20007f1e0ff */
[----:B------:R-:W-:Y:S02]  /*17a70*/  IMAD R25, R0, 0x1f1, RZ ;  /* 0x000001f100197824 */ /* 0x000fe400078e02ff */
[----:B------:R0:W-:Y:S01]  /*17a80*/  STL.64 [R1+0x1820], R4 ;  /* 0x0018200401007387 */ /* 0x0001e20000100a00 */
[-C--:B------:R-:W-:Y:S02]  /*17a90*/  LEA.HI.X.SX32 R15, R18, R17.reuse, 0x1, P1 ;  /* 0x00000011120f7211 */ /* 0x080fe400008f0eff */
[-C--:B------:R-:W-:Y:S01]  /*17aa0*/  LEA.HI.X.SX32 R9, R25, R17.reuse, 0x1, P4 ;  /* 0x0000001119097211 */ /* 0x080fe200020f0eff */
[C---:B------:R-:W-:Y:S02]  /*17ab0*/  IMAD R25, R0.reuse, 0x1f3, RZ ;  /* 0x000001f300197824 */ /* 0x040fe400078e02ff */
[----:B------:R1:W-:Y:S03]  /*17ac0*/  STL.64 [R1+0x1810], R14 ;  /* 0x0018100e01007387 */ /* 0x0003e60000100a00 */
[----:B------:R-:W-:Y:S01]  /*17ad0*/  LEA.HI.X.SX32 R13, R25, R17, 0x1, P5 ;  /* 0x00000011190d7211 */ /* 0x000fe200028f0eff */
[----:B------:R2:W-:Y:S01]  /*17ae0*/  STL.64 [R1+0x1800], R8 ;  /* 0x0018000801007387 */ /* 0x0005e20000100a00 */
[C---:B------:R-:W-:Y:S01]  /*17af0*/  IMAD R25, R0.reuse, 0x3ac, RZ ;  /* 0x000003ac00197824 */ /* 0x040fe200078e02ff */
[-C--:B0-----:R-:W-:Y:S01]  /*17b00*/  IADD3 R4, P3, R19, R16.reuse, RZ ;  /* 0x0000001013047210 */ /* 0x081fe20007f7e0ff */
[C---:B------:R-:W-:Y:S01]  /*17b10*/  IMAD R19, R0.reuse, 0x3f6, RZ ;  /* 0x000003f600137824 */ /* 0x040fe200078e02ff */
[----:B------:R0:W-:Y:S04]  /*17b20*/  STL.64 [R1+0x17f0], R12 ;  /* 0x0017f00c01007387 */ /* 0x0001e80000100a00 */
[-C--:B------:R-:W-:Y:S01]  /*17b30*/  IADD3 R18, P1, R19, R16.reuse, RZ ;  /* 0x0000001013127210 */ /* 0x080fe20007f3e0ff */
[----:B-1----:R-:W-:Y:S01]  /*17b40*/  IMAD R15, R0, 0x3fe, RZ ;  /* 0x000003fe000f7824 */ /* 0x002fe200078e02ff */
[----:B--2---:R-:W-:Y:S01]  /*17b50*/  IADD3 R8, P4, R24, R16, RZ ;  /* 0x0000001018087210 */ /* 0x004fe20007f9e0ff */
[----:B------:R-:W-:-:S03]  /*17b60*/  IMAD R24, R0, 0x1f5, RZ ;  /* 0x000001f500187824 */ /* 0x000fc600078e02ff */
[----:B------:R-:W-:Y:S01]  /*17b70*/  IADD3 R14, P5, R15, R16, RZ ;  /* 0x000000100f0e7210 */ /* 0x000fe20007fbe0ff */
[C---:B------:R-:W-:Y:S02]  /*17b80*/  IMAD R2, R0.reuse, 0xeb, RZ ;  /* 0x000000eb00027824 */ /* 0x040fe400078e02ff */
[----:B0-----:R-:W-:Y:S01]  /*17b90*/  IMAD R13, R0, 0x3b0, RZ ;  /* 0x000003b0000d7824 */ /* 0x001fe200078e02ff */
[----:B------:R-:W-:Y:S01]  /*17ba0*/  LEA.HI.X.SX32 R11, R24, R17, 0x1, P2 ;  /* 0x00000011180b7211 */ /* 0x000fe200010f0eff */
[----:B------:R-:W-:-:S04]  /*17bb0*/  IMAD R24, R0, 0x1f7, RZ ;  /* 0x000001f700187824 */ /* 0x000fc800078e02ff */
[----:B------:R0:W-:Y:S01]  /*17bc0*/  STL.64 [R1+0x17e0], R10 ;  /* 0x0017e00a01007387 */ /* 0x0001e20000100a00 */
[----:B------:R-:W-:Y:S01]  /*17bd0*/  LEA.HI.X.SX32 R7, R24, R17, 0x1, P0 ;  /* 0x0000001118077211 */ /* 0x000fe200000f0eff */
[----:B------:R-:W-:Y:S01]  /*17be0*/  IMAD R24, R0, 0x3b4, RZ ;  /* 0x000003b400187824 */ /* 0x000fe200078e02ff */
[----:B------:R-:W-:-:S03]  /*17bf0*/  IADD3 R12, P0, R13, R16, RZ ;  /* 0x000000100d0c7210 */ /* 0x000fc60007f1e0ff */
[----:B------:R1:W-:Y:S01]  /*17c00*/  STL.64 [R1+0x17d0], R6 ;  /* 0x0017d00601007387 */ /* 0x0003e20000100a00 */
[----:B0-----:R-:W-:Y:S01]  /*17c10*/  IADD3 R10, P2, R25, R16, RZ ;  /* 0x00000010190a7210 */ /* 0x001fe20007f5e0ff */
[----:B------:R-:W-:-:S05]  /*17c20*/  IMAD R25, R0, 0x1f9, RZ ;  /* 0x000001f900197824 */ /* 0x000fca00078e02ff */
[-C--:B------:R-:W-:Y:S01]  /*17c30*/  LEA.HI.X.SX32 R5, R25, R17.reuse, 0x1, P3 ;  /* 0x0000001119057211 */ /* 0x080fe200018f0eff */
[----:B------:R-:W-:Y:S01]  /*17c40*/  IMAD R25, R0, 0x1fb, RZ ;  /* 0x000001fb00197824 */ /* 0x000fe200078e02ff */
[----:B-1----:R-:W-:Y:S01]  /*17c50*/  IADD3 R6, P3, R24, R16, RZ ;  /* 0x0000001018067210 */ /* 0x002fe20007f7e0ff */
[----:B------:R-:W-:Y:S02]  /*17c60*/  IMAD R24, R0, 0x1fd, RZ ;  /* 0x000001fd00187824 */ /* 0x000fe400078e02ff */
[----:B------:R0:W-:Y:S01]  /*17c70*/  STL.64 [R1+0x17c0], R4 ;  /* 0x0017c00401007387 */ /* 0x0001e20000100a00 */
[----:B------:R-:W-:-:S05]  /*17c80*/  LEA.HI.X.SX32 R19, R25, R17, 0x1, P1 ;  /* 0x0000001119137211 */ /* 0x000fca00008f0eff */
[----:B------:R1:W-:Y:S01]  /*17c90*/  STL.64 [R1+0x17b0], R18 ;  /* 0x0017b01201007387 */ /* 0x0003e20000100a00 */
[-C--:B------:R-:W-:Y:S02]  /*17ca0*/  LEA.HI.X.SX32 R9, R24, R17.reuse, 0x1, P4 ;  /* 0x0000001118097211 */ /* 0x080fe400020f0eff */
[----:B------:R-:W-:Y:S01]  /*17cb0*/  LEA.HI.X.SX32 R13, R21, R17, 0x1, P0 ;  /* 0x00000011150d7211 */ /* 0x000fe200000f0eff */
[C---:B0-----:R-:W-:Y:S01]  /*17cc0*/  IMAD R5, R0.reuse, 0x3b8, RZ ;  /* 0x000003b800057824 */ /* 0x041fe200078e02ff */
[----:B-1----:R-:W2:Y:S01]  /*17cd0*/  LDL.LU.64 R18, [R1+0x3838] ;  /* 0x0038380001127983 */ /* 0x002ea20000300a00 */
[----:B------:R-:W-:-:S03]  /*17ce0*/  IMAD R25, R0, 0x1ff, RZ ;  /* 0x000001ff00197824 */ /* 0x000fc600078e02ff */
[----:B------:R-:W-:Y:S01]  /*17cf0*/  IADD3 R4, P1, R5, R16, RZ ;  /* 0x0000001005047210 */ /* 0x000fe20007f3e0ff */
[----:B------:R-:W-:Y:S01]  /*17d00*/  STL.64 [R1+0x17a0], R8 ;  /* 0x0017a00801007387 */ /* 0x000fe20000100a00 */
[----:B------:R-:W-:-:S05]  /*17d10*/  LEA.HI.X.SX32 R15, R25, R17, 0x1, P5 ;  /* 0x00000011190f7211 */ /* 0x000fca00028f0eff */
[----:B------:R0:W-:Y:S02]  /*17d20*/  STL.64 [R1+0x1790], R14 ;  /* 0x0017900e01007387 */ /* 0x0001e40000100a00 */
[-C--:B0-----:R-:W-:Y:S02]  /*17d30*/  IADD3 R14, P5, R20, R16.reuse, RZ ;  /* 0x00000010140e7210 */ /* 0x081fe40007fbe0ff */
[CC--:B--2---:R-:W-:Y:S02]  /*17d40*/  LEA.HI.X.SX32 R11, R19.reuse, R17.reuse, 0x1, P2 ;  /* 0x00000011130b7211 */ /* 0x0c4fe400010f0eff */
[-C--:B------:R-:W-:Y:S02]  /*17d50*/  IADD3 R8, P4, R19, R16.reuse, RZ ;  /* 0x0000001013087210 */ /* 0x080fe40007f9e0ff */
[----:B------:R-:W-:Y:S01]  /*17d60*/  IADD3 R24, P2, R22, R16, RZ ;  /* 0x0000001016187210 */ /* 0x000fe20007f5e0ff */
[----:B------:R0:W-:Y:S01]  /*17d70*/  STL.64 [R1+0x18d8], R10 ;  /* 0x0018d80a01007387 */ /* 0x0001e20000100a00 */
[----:B------:R-:W-:-:S02]  /*17d80*/  LEA.HI.X.SX32 R9, R2, R17, 0x1, P4 ;  /* 0x0000001102097211 */ /* 0x000fc400020f0eff */
[----:B------:R-:W-:-:S03]  /*17d90*/  LEA.HI.X.SX32 R25, R20, R17, 0x1, P2 ;  /* 0x0000001114197211 */ /* 0x000fc600010f0eff */
[----:B------:R1:W-:Y:S01]  /*17da0*/  STL.64 [R1+0x2020], R8 ;  /* 0x0020200801007387 */ /* 0x0003e20000100a00 */
[C---:B0-----:R-:W-:Y:S02]  /*17db0*/  IMAD R10, R0.reuse, 0x3b, RZ ;  /* 0x0000003b000a7824 */ /* 0x041fe400078e02ff */
[----:B------:R-:W-:-:S03]  /*17dc0*/  IMAD R11, R0, 0x3bc, RZ ;  /* 0x000003bc000b7824 */ /* 0x000fc600078e02ff */
[----:B------:R-:W-:Y:S02]  /*17dd0*/  LEA.HI.X.SX32 R15, R10, R17, 0x1, P5 ;  /* 0x000000110a0f7211 */ /* 0x000fe400028f0eff */
[-C--:B-1----:R-:W-:Y:S01]  /*17de0*/  IADD3 R8, P4, R11, R16.reuse, RZ ;  /* 0x000000100b087210 */ /* 0x082fe20007f9e0ff */
[----:B------:R-:W-:Y:S02]  /*17df0*/  IMAD R11, R0, 0x3c0, RZ ;  /* 0x000003c0000b7824 */ /* 0x000fe400078e02ff */
[----:B------:R0:W-:Y:S04]  /*17e00*/  STL.64 [R1+0x25a0], R14 ;  /* 0x0025a00e01007387 */ /* 0x0001e80000100a00 */
[----:B------:R1:W-:Y:S01]  /*17e10*/  STL.64 [R1+0x23c8], R24 ;  /* 0x0023c81801007387 */ /* 0x0003e20000100a00 */
[----:B0-----:R-:W-:-:S03]  /*17e20*/  IADD3 R14, P5, R21, R16, RZ ;  /* 0x00000010150e7210 */ /* 0x001fc60007fbe0ff */
[----:B-1----:R-:W2:Y:S01]  /*17e30*/  LDL.LU.64 R24, [R1+0x3830] ;  /* 0x0038300001187983 */ /* 0x002ea20000300a00 */
[C---:B------:R-:W-:Y:S01]  /*17e40*/  IMAD R2, R0.reuse, 0xed, RZ ;  /* 0x000000ed00027824 */ /* 0x040fe200078e02ff */
[----:B------:R-:W-:Y:S02]  /*17e50*/  IADD3 R10, P2, R11, R16, RZ ;  /* 0x000000100b0a7210 */ /* 0x000fe40007f5e0ff */
[----:B------:R-:W3:Y:S01]  /*17e60*/  LDL.64 R20, [R1+0xdd8] ;  /* 0x000dd80001147983 */ /* 0x000ee20000100a00 */
[C---:B------:R-:W-:Y:S02]  /*17e70*/  IMAD R16, R0.reuse, 0x77, RZ ;  /* 0x0000007700107824 */ /* 0x040fe400078e02ff */
[C---:B------:R-:W-:Y:S01]  /*17e80*/  IMAD R17, R0.reuse, 0x3c4, RZ ;  /* 0x000003c400117824 */ /* 0x040fe200078e02ff */
[----:B------:R0:W-:Y:S01]  /*17e90*/  STL.64 [R1+0x18c8], R12 ;  /* 0x0018c80c01007387 */ /* 0x0001e20000100a00 */
[----:B------:R-:W-:Y:S01]  /*17ea0*/  IMAD R19, R0, 0x1e8, RZ ;  /* 0x000001e800137824 */ /* 0x000fe200078e02ff */
[----:B---3--:R-:W-:-:S02]  /*17eb0*/  LEA.HI.X.SX32 R15, R22, R21, 0x1, P5 ;  /* 0x00000015160f7211 */ /* 0x008fc400028f0eff */
[C---:B0-----:R-:W-:Y:S02]  /*17ec0*/  IADD3 R12, P0, R23.reuse, R20, RZ ;  /* 0x00000014170c7210 */ /* 0x041fe40007f1e0ff */
[-C--:B------:R-:W-:Y:S01]  /*17ed0*/  LEA.HI.X.SX32 R7, R23, R21.reuse, 0x1, P3 ;  /* 0x0000001517077211 */ /* 0x080fe200018f0eff */
[----:B------:R0:W-:Y:S01]  /*17ee0*/  STL.64 [R1+0x2018], R14 ;  /* 0x0020180e01007387 */ /* 0x0001e20000100a00 */
[-C--:B------:R-:W-:Y:S01]  /*17ef0*/  LEA.HI.X.SX32 R13, R2, R21.reuse, 0x1, P0 ;  /* 0x00000015020d7211 */ /* 0x080fe200000f0eff */
[----:B------:R-:W-:Y:S01]  /*17f00*/  IMAD R2, R0, 0x1e2, RZ ;  /* 0x000001e200027824 */ /* 0x000fe200078e02ff */
[-C--:B--2---:R-:W-:Y:S01]  /*17f10*/  LEA.HI.X.SX32 R5, R24, R21.reuse, 0x1, P1 ;  /* 0x0000001518057211 */ /* 0x084fe200008f0eff */
[----:B------:R1:W-:Y:S01]  /*17f20*/  STL.64 [R1+0x18b8], R6 ;  /* 0x0018b80601007387 */ /* 0x0003e20000100a00 */
[----:B------:R-:W-:-:S03]  /*17f30*/  LEA.HI.X.SX32 R9, R26, R21, 0x1, P4 ;  /* 0x000000151a097211 */ /* 0x000fc600020f0eff */
[----:B------:R2:W-:Y:S01]  /*17f40*/  STL.64 [R1+0x2010], R12 ;  /* 0x0020100c01007387 */ /* 0x0005e20000100a00 */
[----:B0-----:R-:W-:-:S03]  /*17f50*/  IADD3 R14, P5, R25, R20, RZ ;  /* 0x00000014190e7210 */ /* 0x001fc60007fbe0ff */
[----:B------:R0:W-:Y:S01]  /*17f60*/  STL.64 [R1+0x18a8], R4 ;  /* 0x0018a80401007387 */ /* 0x0001e20000100a00 */
[-C--:B------:R-:W-:Y:S01]  /*17f70*/  LEA.HI.X.SX32 R15, R16, R21.reuse, 0x1, P5 ;  /* 0x00000015100f7211 */ /* 0x080fe200028f0eff */
[C---:B------:R-:W-:Y:S01]  /*17f80*/  IMAD R16, R0.reuse, 0x78, RZ ;  /* 0x0000007800107824 */ /* 0x040fe200078e02ff */
[-C--:B-1----:R-:W-:Y:S01]  /*17f90*/  IADD3 R6, P3, R17, R20.reuse, RZ ;  /* 0x0000001411067210 */ /* 0x082fe20007f7e0ff */
[----:B------:R-:W-:Y:S01]  /*17fa0*/  IMAD R17, R0, 0x3c8, RZ ;  /* 0x000003c800117824 */ /* 0x000fe200078e02ff */
[-C--:B--2---:R-:W-:Y:S01]  /*17fb0*/  IADD3 R12, P0, R24, R20.reuse, RZ ;  /* 0x00000014180c7210 */ /* 0x084fe20007f1e0ff */
[----:B------:R1:W-:Y:S01]  /*17fc0*/  STL.64 [R1+0x23c0], R14 ;  /* 0x0023c00e01007387 */ /* 0x0003e20000100a00 */
[-C--:B------:R-:W-:Y:S02]  /*17fd0*/  LEA.HI.X.SX32 R7, R2, R21.reuse, 0x1, P3 ;  /* 0x0000001502077211 */ /* 0x080fe400018f0eff */
[----:B------:R-:W-:Y:S02]  /*17fe0*/  LEA.HI.X.SX32 R13, R25, R21, 0x1, P0 ;  /* 0x00000015190d7211 */ /* 0x000fe400000f0eff */
[----:B0-----:R-:W-:-:S02]  /*17ff0*/  IADD3 R4, P1, R26, R20, RZ ;  /* 0x000000141a047210 */ /* 0x001fc40007f3e0ff */
[----:B------:R-:W-:Y:S01]  /*18000*/  IADD3 R22, P5, R17, R20, RZ ;  /* 0x0000001411167210 */ /* 0x000fe20007fbe0ff */
[----:B------:R0:W-:Y:S01]  /*18010*/  STL.64 [R1+0x2008], R12 ;  /* 0x0020080c01007387 */ /* 0x0001e20000100a00 */
[C---:B------:R-:W-:Y:S02]  /*18020*/  IMAD R17, R0.reuse, 0xf, RZ ;  /* 0x0000000f00117824 */ /* 0x040fe400078e02ff */
[C---:B-1----:R-:W-:Y:S01]  /*18030*/  IMAD R14, R0.reuse, 0xef, RZ ;  /* 0x000000ef000e7824 */ /* 0x042fe200078e02ff */
[----:B------:R1:W-:Y:S01]  /*18040*/  STL.64 [R1+0x1898], R8 ;  /* 0x0018980801007387 */ /* 0x0003e20000100a00 */
[----:B------:R-:W-:-:S03]  /*18050*/  IMAD R15, R0, 0xf0, RZ ;  /* 0x000000f0000f7824 */ /* 0x000fc600078e02ff */
[----:B------:R-:W-:Y:S01]  /*18060*/  LEA.HI.X.SX32 R5, R14, R21, 0x1, P1 ;  /* 0x000000150e057211 */ /* 0x000fe200008f0eff */
[----:B------:R-:W-:Y:S01]  /*18070*/  IMAD R14, R0, 0x1e0, RZ ;  /* 0x000001e0000e7824 */ /* 0x000fe200078e02ff */
[----:B0-----:R-:W-:-:S03]  /*18080*/  IADD3 R12, P0, R27, R20, RZ ;  /* 0x000000141b0c7210 */ /* 0x001fc60007f1e0ff */
[----:B------:R0:W-:Y:S01]  /*18090*/  STL.64 [R1+0x2000], R4 ;  /* 0x0020000401007387 */ /* 0x0001e20000100a00 */
[-C--:B------:R-:W-:Y:S02]  /*180a0*/  LEA.HI.X.SX32 R11, R14, R21.reuse, 0x1, P2 ;  /* 0x000000150e0b7211 */ /* 0x080fe400010f0eff */
[----:B-1----:R-:W-:Y:S02]  /*180b0*/  IADD3 R8, P4, R29, R20, RZ ;  /* 0x000000141d087210 */ /* 0x002fe40007f9e0ff */
[-C--:B------:R-:W-:Y:S01]  /*180c0*/  LEA.HI.X.SX32 R13, R17, R21.reuse, 0x1, P0 ;  /* 0x00000015110d7211 */ /* 0x080fe200000f0eff */
[----:B------:R-:W-:Y:S01]  /*180d0*/  IMAD R17, R0, 0x3cc, RZ ;  /* 0x000003cc00117824 */ /* 0x000fe200078e02ff */
[----:B------:R-:W-:-:S03]  /*180e0*/  LEA.HI.X.SX32 R9, R27, R21, 0x1, P4 ;  /* 0x000000151b097211 */ /* 0x000fc600020f0eff */
[----:B------:R1:W-:Y:S01]  /*180f0*/  STL.64 [R1+0x2700], R12 ;  /* 0x0027000c01007387 */ /* 0x0003e20000100a00 */
[----:B0-----:R-:W-:-:S03]  /*18100*/  IADD3 R4, P1, R16, R20, RZ ;  /* 0x0000001410047210 */ /* 0x001fc60007f3e0ff */
[----:B------:R0:W-:Y:S01]  /*18110*/  STL.64 [R1+0x2688], R8 ;  /* 0x0026880801007387 */ /* 0x0001e20000100a00 */
[----:B------:R-:W-:Y:S01]  /*18120*/  LEA.HI.X.SX32 R5, R29, R21, 0x1, P1 ;  /* 0x000000151d057211 */ /* 0x000fe200008f0eff */
[----:B------:R-:W-:Y:S02]  /*18130*/  IMAD R29, R0, 0xea, RZ ;  /* 0x000000ea001d7824 */ /* 0x000fe400078e02ff */
[----:B------:R-:W-:Y:S01]  /*18140*/  STL [R1+0x37f4], R28 ;  /* 0x0037f41c01007387 */ /* 0x000fe20000100800 */
[----:B-1----:R-:W-:-:S03]  /*18150*/  IADD3 R12, P0, R15, R20, RZ ;  /* 0x000000140f0c7210 */ /* 0x002fc60007f1e0ff */
[----:B------:R1:W-:Y:S01]  /*18160*/  STL.64 [R1+0x2598], R4 ;  /* 0x0025980401007387 */ /* 0x0003e20000100a00 */
[-C--:B------:R-:W-:Y:S02]  /*18170*/  LEA.HI.X.SX32 R13, R16, R21.reuse, 0x1, P0 ;  /* 0x00000015100d7211 */ /* 0x080fe400000f0eff */
[-C--:B0-----:R-:W-:Y:S01]  /*18180*/  IADD3 R8, P4, R17, R20.reuse, RZ ;  /* 0x0000001411087210 */ /* 0x081fe20007f9e0ff */
[----:B------:R-:W-:Y:S02]  /*18190*/  IMAD R17, R0, 0x3d0, RZ ;  /* 0x000003d000117824 */ /* 0x000fe400078e02ff */
[----:B------:R0:W-:Y:S03]  /*181a0*/  STL.64 [R1+0x23b8], R12 ;  /* 0x0023b80c01007387 */ /* 0x0001e60000100a00 */
[-C--:B------:R-:W-:Y:S01]  /*181b0*/  IADD3 R16, P0, R17, R20.reuse, RZ ;  /* 0x0000001411107210 */ /* 0x080fe20007f1e0ff */
[----:B------:R2:W-:Y:S01]  /*181c0*/  STL.64 [R1+0x1888], R10 ;  /* 0x0018880a01007387 */ /* 0x0005e20000100a00 */
[----:B-1----:R-:W-:Y:S01]  /*181d0*/  IADD3 R4, P1, R14, R20, RZ ;  /* 0x000000140e047210 */ /* 0x002fe20007f3e0ff */
[----:B------:R-:W-:Y:S01]  /*181e0*/  IMAD R14, R0, 0x3d4, RZ ;  /* 0x000003d4000e7824 */ /* 0x000fe200078e02ff */
[----:B------:R-:W-:-:S02]  /*181f0*/  LEA.HI.X.SX32 R17, R19, R21, 0x1, P0 ;  /* 0x0000001513117211 */ /* 0x000fc400000f0eff */
[-C--:B------:R-:W-:Y:S01]  /*18200*/  LEA.HI.X.SX32 R5, R15, R21.reuse, 0x1, P1 ;  /* 0x000000150f057211 */ /* 0x080fe200008f0eff */
[C---:B------:R-:W-:Y:S02]  /*18210*/  IMAD R15, R0.reuse, 0x1e4, RZ ;  /* 0x000001e4000f7824 */ /* 0x040fe400078e02ff */
[C---:B0-----:R-:W-:Y:S02]  /*18220*/  IMAD R13, R0.reuse, 0xf2, RZ ;  /* 0x000000f2000d7824 */ /* 0x041fe400078e02ff */
[----:B------:R0:W-:Y:S01]  /*18230*/  STL.64 [R1+0x1ff8], R4 ;  /* 0x001ff80401007387 */ /* 0x0001e20000100a00 */
[----:B------:R-:W-:Y:S01]  /*18240*/  IMAD R12, R0, 0xf1, RZ ;  /* 0x000000f1000c7824 */ /* 0x000fe200078e02ff */
[----:B--2---:R-:W-:Y:S01]  /*18250*/  IADD3 R10, P2, R2, R20, RZ ;  /* 0x00000014020a7210 */ /* 0x004fe20007f5e0ff */
[----:B------:R-:W-:Y:S01]  /*18260*/  IMAD R2, R0, 0x7a, RZ ;  /* 0x0000007a00027824 */ /* 0x000fe200078e02ff */
[----:B------:R1:W-:Y:S01]  /*18270*/  STL.64 [R1+0x1878], R6 ;  /* 0x0018780601007387 */ /* 0x0003e20000100a00 */
[----:B------:R-:W-:-:S02]  /*18280*/  LEA.HI.X.SX32 R23, R15, R21, 0x1, P5 ;  /* 0x000000150f177211 */ /* 0x000fc400028f0eff */
[----:B------:R-:W-:Y:S01]  /*18290*/  LEA.HI.X.SX32 R11, R12, R21, 0x1, P2 ;  /* 0x000000150c0b7211 */ /* 0x000fe200010f0eff */
[----:B------:R-:W-:Y:S01]  /*182a0*/  IMAD R12, R0, 0x3d8, RZ ;  /* 0x000003d8000c7824 */ /* 0x000fe200078e02ff */
[----:B0-----:R-:W-:-:S03]  /*182b0*/  IADD3 R4, P1, R13, R20, RZ ;  /* 0x000000140d047210 */ /* 0x001fc60007f3e0ff */
[----:B------:R0:W-:Y:S01]  /*182c0*/  STL.64 [R1+0x1ff0], R10 ;  /* 0x001ff00a01007387 */ /* 0x0001e20000100a00 */
[----:B-1----:R-:W-:Y:S01]  /*182d0*/  IADD3 R6, P3, R14, R20, RZ ;  /* 0x000000140e067210 */ /* 0x002fe20007f7e0ff */
[----:B------:R-:W-:-:S05]  /*182e0*/  IMAD R14, R0, 0x79, RZ ;  /* 0x00000079000e7824 */ /* 0x000fca00078e02ff */
[-C--:B------:R-:W-:Y:S01]  /*182f0*/  LEA.HI.X.SX32 R5, R14, R21.reuse, 0x1, P1 ;  /* 0x000000150e057211 */ /* 0x080fe200008f0eff */
[C---:B------:R-:W-:Y:S01]  /*18300*/  IMAD R14, R0.reuse, 0x1e6, RZ ;  /* 0x000001e6000e7824 */ /* 0x040fe200078e02ff */
[-C--:B0-----:R-:W-:Y:S01]  /*18310*/  IADD3 R10, P2, R15, R20.reuse, RZ ;  /* 0x000000140f0a7210 */ /* 0x081fe20007f5e0ff */
[----:B------:R-:W-:Y:S02]  /*18320*/  IMAD R15, R0, 0xf4, RZ ;  /* 0x000000f4000f7824 */ /* 0x000fe400078e02ff */
[----:B------:R0:W-:Y:S01]  /*18330*/  STL.64 [R1+0x23b0], R4 ;  /* 0x0023b00401007387 */ /* 0x0001e20000100a00 */
[-C--:B------:R-:W-:Y:S02]  /*18340*/  LEA.HI.X.SX32 R9, R14, R21.reuse, 0x1, P4 ;  /* 0x000000150e097211 */ /* 0x080fe400020f0eff */
[----:B------:R-:W-:Y:S01]  /*18350*/  LEA.HI.X.SX32 R11, R13, R21, 0x1, P2 ;  /* 0x000000150d0b7211 */ /* 0x000fe200010f0eff */
[----:B------:R1:W-:Y:S04]  /*18360*/  STL.64 [R1+0x1868], R22 ;  /* 0x0018681601007387 */ /* 0x0003e80000100a00 */
[----:B------:R2:W-:Y:S04]  /*18370*/  STL.64 [R1+0x1858], R8 ;  /* 0x0018580801007387 */ /* 0x0005e80000100a00 */
[----:B------:R3:W-:Y:S01]  /*18380*/  STL.64 [R1+0x1fe8], R10 ;  /* 0x001fe80a01007387 */ /* 0x0007e20000100a00 */
[----:B0-----:R-:W-:-:S02]  /*18390*/  IADD3 R4, P1, R12, R20, RZ ;  /* 0x000000140c047210 */ /* 0x001fc40007f3e0ff */
[-C--:B------:R-:W-:Y:S02]  /*183a0*/  IADD3 R12, P2, R2, R20.reuse, RZ ;  /* 0x00000014020c7210 */ /* 0x080fe40007f5e0ff */
[-C--:B-1----:R-:W-:Y:S01]  /*183b0*/  IADD3 R22, P5, R14, R20.reuse, RZ ;  /* 0x000000140e167210 */ /* 0x082fe20007fbe0ff */
[----:B------:R-:W-:Y:S01]  /*183c0*/  IMAD R14, R0, 0x3d, RZ ;  /* 0x0000003d000e7824 */ /* 0x000fe200078e02ff */
[----:B--2---:R-:W-:-:S04]  /*183d0*/  IADD3 R8, P4, R15, R20, RZ ;  /* 0x000000140f087210 */ /* 0x004fc80007f9e0ff */
[-C--:B------:R-:W-:Y:S01]  /*183e0*/  LEA.HI.X.SX32 R13, R14, R21.reuse, 0x1, P2 ;  /* 0x000000150e0d7211 */ /* 0x080fe200010f0eff */
[----:B---3--:R-:W-:Y:S01]  /*183f0*/  IMAD R10, R0, 0xf3, RZ ;  /* 0x000000f3000a7824 */ /* 0x008fe200078e02ff */
[-C--:B------:R-:W-:Y:S01]  /*18400*/  LEA.HI.X.SX32 R9, R2, R21.reuse, 0x1, P4 ;  /* 0x0000001502097211 */ /* 0x080fe200020f0eff */
[C---:B------:R-:W-:Y:S02]  /*18410*/  IMAD R2, R0.reuse, 0x1ea, RZ ;  /* 0x000001ea00027824 */ /* 0x040fe400078e02ff */
[----:B------:R-:W-:Y:S01]  /*18420*/  IMAD R14, R0, 0x3e0, RZ ;  /* 0x000003e0000e7824 */ /* 0x000fe200078e02ff */
[-C--:B------:R-:W-:Y:S01]  /*18430*/  LEA.HI.X.SX32 R23, R10, R21.reuse, 0x1, P5 ;  /* 0x000000150a177211 */ /* 0x080fe200028f0eff */
[----:B------:R-:W-:Y:S01]  /*18440*/  IMAD R11, R0, 0x3dc, RZ ;  /* 0x000003dc000b7824 */ /* 0x000fe200078e02ff */
[----:B------:R-:W-:-:S03]  /*18450*/  LEA.HI.X.SX32 R7, R2, R21, 0x1, P3 ;  /* 0x0000001502077211 */ /* 0x000fc600018f0eff */
[----:B------:R-:W-:Y:S01]  /*18460*/  STL.64 [R1+0x1fe0], R22 ;  /* 0x001fe01601007387 */ /* 0x000fe20000100a00 */
[----:B------:R-:W-:-:S03]  /*18470*/  IADD3 R10, P5, R11, R20, RZ ;  /* 0x000000140b0a7210 */ /* 0x000fc60007fbe0ff */
[----:B------:R0:W-:Y:S04]  /*18480*/  STL.64 [R1+0x2590], R12 ;  /* 0x0025900c01007387 */ /* 0x0001e80000100a00 */
[----:B------:R1:W-:Y:S04]  /*18490*/  STL.64 [R1+0x23a8], R8 ;  /* 0x0023a80801007387 */ /* 0x0003e80000100a00 */
[----:B------:R2:W-:Y:S01]  /*184a0*/  STL.64 [R1+0x1848], R16 ;  /* 0x0018481001007387 */ /* 0x0005e20000100a00 */
[----:B0-----:R-:W-:Y:S01]  /*184b0*/  IADD3 R12, P2, R19, R20, RZ ;  /* 0x00000014130c7210 */ /* 0x001fe20007f5e0ff */
[----:B------:R-:W-:-:S03]  /*184c0*/  IMAD R19, R0, 0x85, RZ ;  /* 0x0000008500137824 */ /* 0x000fc600078e02ff */
[-C--:B------:R-:W-:Y:S01]  /*184d0*/  LEA.HI.X.SX32 R13, R15, R21.reuse, 0x1, P2 ;  /* 0x000000150f0d7211 */ /* 0x080fe200010f0eff */
[----:B------:R-:W-:Y:S01]  /*184e0*/  IMAD R15, R0, 0x1ec, RZ ;  /* 0x000001ec000f7824 */ /* 0x000fe200078e02ff */
[-C--:B-1----:R-:W-:Y:S01]  /*184f0*/  IADD3 R8, P4, R14, R20.reuse, RZ ;  /* 0x000000140e087210 */ /* 0x082fe20007f9e0ff */
[----:B------:R-:W-:Y:S01]  /*18500*/  IMAD R14, R0, 0xf6, RZ ;  /* 0x000000f6000e7824 */ /* 0x000fe200078e02ff */
[-C--:B--2---:R-:W-:Y:S01]  /*18510*/  IADD3 R16, P0, R2, R20.reuse, RZ ;  /* 0x0000001402107210 */ /* 0x084fe20007f1e0ff */
[----:B------:R0:W-:Y:S01]  /*18520*/  STL.64 [R1+0x1fd8], R12 ;  /* 0x001fd80c01007387 */ /* 0x0001e20000100a00 */
[----:B------:R-:W-:Y:S01]  /*18530*/  LEA.HI.X.SX32 R5, R15, R21, 0x1, P1 ;  /* 0x000000150f057211 */ /* 0x000fe200008f0eff */
[----:B------:R-:W-:Y:S01]  /*18540*/  IMAD R2, R0, 0x1f2, RZ ;  /* 0x000001f200027824 */ /* 0x000fe200078e02ff */
[----:B------:R-:W-:Y:S01]  /*18550*/  IADD3 R22, P2, R14, R20, RZ ;  /* 0x000000140e167210 */ /* 0x000fe20007f5e0ff */
[----:B------:R1:W-:Y:S01]  /*18560*/  STL.64 [R1+0x1838], R6 ;  /* 0x0018380601007387 */ /* 0x0003e20000100a00 */
[----:B0-----:R-:W-:-:S02]  /*18570*/  IMAD R12, R0, 0xf5, RZ ;  /* 0x000000f5000c7824 */ /* 0x001fc400078e02ff */
[----:B------:R-:W-:-:S03]  /*18580*/  IMAD R13, R0, 0x3e4, RZ ;  /* 0x000003e4000d7824 */ /* 0x000fc600078e02ff */
[-C--:B------:R-:W-:Y:S01]  /*18590*/  LEA.HI.X.SX32 R17, R12, R21.reuse, 0x1, P0 ;  /* 0x000000150c117211 */ /* 0x080fe200000f0eff */
[C---:B------:R-:W-:Y:S01]  /*185a0*/  IMAD R12, R0.reuse, 0x3e8, RZ ;  /* 0x000003e8000c7824 */ /* 0x040fe200078e02ff */
[----:B-1----:R-:W-:Y:S01]  /*185b0*/  IADD3 R6, P3, R13, R20, RZ ;  /* 0x000000140d067210 */ /* 0x002fe20007f7e0ff */
[----:B------:R-:W-:Y:S02]  /*185c0*/  IMAD R13, R0, 0x7b, RZ ;  /* 0x0000007b000d7824 */ /* 0x000fe400078e02ff */
[----:B------:R0:W-:Y:S01]  /*185d0*/  STL.64 [R1+0x1fd0], R16 ;  /* 0x001fd01001007387 */ /* 0x0001e20000100a00 */
[-C--:B------:R-:W-:Y:S02]  /*185e0*/  LEA.HI.X.SX32 R7, R2, R21.reuse, 0x1, P3 ;  /* 0x0000001502077211 */ /* 0x080fe400018f0eff */
[----:B------:R-:W-:Y:S01]  /*185f0*/  LEA.HI.X.SX32 R23, R13, R21, 0x1, P2 ;  /* 0x000000150d177211 */ /* 0x000fe200010f0eff */
[----:B------:R-:W-:-:S04]  /*18600*/  IMAD R13, R0, 0x1ee, RZ ;  /* 0x000001ee000d7824 */ /* 0x000fc800078e02ff */
[----:B------:R1:W-:Y:S01]  /*18610*/  STL.64 [R1+0x23a0], R22 ;  /* 0x0023a01601007387 */ /* 0x0003e20000100a00 */
[-C--:B------:R-:W-:Y:S02]  /*18620*/  LEA.HI.X.SX32 R11, R13, R21.reuse, 0x1, P5 ;  /* 0x000000150d0b7211 */ /* 0x080fe400028f0eff */
[-C--:B0-----:R-:W-:Y:S01]  /*18630*/  IADD3 R16, P0, R15, R20.reuse, RZ ;  /* 0x000000140f107210 */ /* 0x081fe20007f1e0ff */
[----:B------:R0:W-:Y:S01]  /*18640*/  STL.64 [R1+0x1828], R4 ;  /* 0x0018280401007387 */ /* 0x0001e20000100a00 */
[----:B------:R-:W-:Y:S02]  /*18650*/  IMAD R15, R0, 0x3e, RZ ;  /* 0x0000003e000f7824 */ /* 0x000fe400078e02ff */
[----:B------:R-:W-:Y:S01]  /*18660*/  LEA.HI.X.SX32 R17, R14, R21, 0x1, P0 ;  /* 0x000000150e117211 */ /* 0x000fe200000f0eff */
[----:B------:R-:W-:Y:S02]  /*18670*/  IMAD R14, R0, 0x7c, RZ ;  /* 0x0000007c000e7824 */ /* 0x000fe400078e02ff */
[----:B------:R-:W-:-:S02]  /*18680*/  IADD3 R24, P0, R15, R20, RZ ;  /* 0x000000140f187210 */ /* 0x000fc40007f1e0ff */
[----:B------:R2:W-:Y:S01]  /*18690*/  STL.64 [R1+0x1fc8], R16 ;  /* 0x001fc81001007387 */ /* 0x0005e20000100a00 */
[-C--:B-1----:R-:W-:Y:S02]  /*186a0*/  IADD3 R22, P2, R12, R20.reuse, RZ ;  /* 0x000000140c167210 */ /* 0x082fe40007f5e0ff */
[----:B0-----:R-:W-:Y:S01]  /*186b0*/  IADD3 R4, P1, R13, R20, RZ ;  /* 0x000000140d047210 */ /* 0x001fe20007f3e0ff */
[----:B------:R0:W-:Y:S01]  /*186c0*/  STL.64 [R1+0x1818], R10 ;  /* 0x0018180a01007387 */ /* 0x0001e20000100a00 */
[C---:B--2---:R-:W-:Y:S02]  /*186d0*/  IMAD R16, R0.reuse, 0xf7, RZ ;  /* 0x000000f700107824 */ /* 0x044fe400078e02ff */
[----:B------:R-:W-:-:S03]  /*186e0*/  IMAD R17, R0, 0xf8, RZ ;  /* 0x000000f800117824 */ /* 0x000fc600078e02ff */
[-C--:B------:R-:W-:Y:S01]  /*186f0*/  LEA.HI.X.SX32 R5, R16, R21.reuse, 0x1, P1 ;  /* 0x0000001510057211 */ /* 0x080fe200008f0eff */
[----:B------:R-:W-:Y:S01]  /*18700*/  IMAD R16, R0, 0x1f0, RZ ;  /* 0x000001f000107824 */ /* 0x000fe200078e02ff */
[-C--:B0-----:R-:W-:Y:S02]  /*18710*/  IADD3 R10, P5, R14, R20.reuse, RZ ;  /* 0x000000140e0a7210 */ /* 0x081fe40007fbe0ff */
[----:B------:R-:W-:Y:S01]  /*18720*/  IADD3 R12, P1, R17, R20, RZ ;  /* 0x00000014110c7210 */ /* 0x000fe20007f3e0ff */
[----:B------:R0:W-:Y:S01]  /*18730*/  STL.64 [R1+0x1fc0], R4 ;  /* 0x001fc00401007387 */ /* 0x0001e20000100a00 */
[-C--:B------:R-:W-:Y:S01]  /*18740*/  LEA.HI.X.SX32 R11, R15, R21.reuse, 0x1, P5 ;  /* 0x000000150f0b7211 */ /* 0x080fe200028f0eff */
[----:B------:R-:W-:Y:S01]  /*18750*/  IMAD R15, R0, 0x3f0, RZ ;  /* 0x000003f0000f7824 */ /* 0x000fe200078e02ff */
[-C--:B------:R-:W-:Y:S01]  /*18760*/  LEA.HI.X.SX32 R13, R14, R21.reuse, 0x1, P1 ;  /* 0x000000150e0d7211 */ /* 0x080fe200008f0eff */
[----:B------:R-:W-:Y:S01]  /*18770*/  IMAD R14, R0, 0xf9, RZ ;  /* 0x000000f9000e7824 */ /* 0x000fe200078e02ff */
[----:B------:R-:W-:Y:S01]  /*18780*/  LEA.HI.X.SX32 R9, R16, R21, 0x1, P4 ;  /* 0x0000001510097211 */ /* 0x000fe200020f0eff */
[----:B0-----:R-:W-:-:S02]  /*18790*/  IMAD R4, R0, 0x1f, RZ ;  /* 0x0000001f00047824 */ /* 0x001fc400078e02ff */
[----:B------:R-:W-:-:S03]  /*187a0*/  IMAD R5, R0, 0x3ec, RZ ;  /* 0x000003ec00057824 */ /* 0x000fc600078e02ff */
[----:B------:R-:W-:Y:S02]  /*187b0*/  LEA.HI.X.SX32 R25, R4, R21, 0x1, P0 ;  /* 0x0000001504197211 */ /* 0x000fe400000f0eff */
[----:B------:R-:W-:-:S03]  /*187c0*/  IADD3 R4, P0, R5, R20, RZ ;  /* 0x0000001405047210 */ /* 0x000fc60007f1e0ff */
[----:B------:R-:W-:Y:S04]  /*187d0*/  STL.64 [R1+0x2680], R24 ;  /* 0x0026801801007387 */ /* 0x000fe80000100a00 */
[----:B------:R0:W-:Y:S04]  /*187e0*/  STL.64 [R1+0x2588], R10 ;  /* 0x0025880a01007387 */ /* 0x0001e80000100a00 */
[----:B------:R1:W-:Y:S04]  /*187f0*/  STL.64 [R1+0x2398], R12 ;  /* 0x0023980c01007387 */ /* 0x0003e80000100a00 */
[----:B------:R2:W-:Y:S01]  /*18800*/  STL.64 [R1+0x1808], R8 ;  /* 0x0018080801007387 */ /* 0x0005e20000100a00 */
[----:B0-----:R-:W-:Y:S01]  /*18810*/  IADD3 R10, P5, R16, R20, RZ ;  /* 0x00000014100a7210 */ /* 0x001fe20007fbe0ff */
[----:B------:R-:W-:-:S03]  /*18820*/  IMAD R16, R0, 0x3f4, RZ ;  /* 0x000003f400107824 */ /* 0x000fc600078e02ff */
[-C--:B------:R-:W-:Y:S01]  /*18830*/  LEA.HI.X.SX32 R11, R17, R21.reuse, 0x1, P5 ;  /* 0x00000015110b7211 */ /* 0x080fe200028f0eff */
[C---:B------:R-:W-:Y:S01]  /*18840*/  IMAD R17, R0.reuse, 0x1f4, RZ ;  /* 0x000001f400117824 */ /* 0x040fe200078e02ff */
[-C--:B-1----:R-:W-:Y:S01]  /*18850*/  IADD3 R12, P1, R15, R20.reuse, RZ ;  /* 0x000000140f0c7210 */ /* 0x082fe20007f3e0ff */
[----:B------:R-:W-:Y:S01]  /*18860*/  IMAD R15, R0, 0xfa, RZ ;  /* 0x000000fa000f7824 */ /* 0x000fe200078e02ff */
[----:B--2---:R-:W-:Y:S01]  /*18870*/  IADD3 R8, P4, R2, R20, RZ ;  /* 0x0000001402087210 */ /* 0x004fe20007f9e0ff */
[----:B------:R0:W-:Y:S01]  /*18880*/  STL.64 [R1+0x1fb8], R10 ;  /* 0x001fb80a01007387 */ /* 0x0001e20000100a00 */
[-C--:B------:R-:W-:Y:S01]  /*18890*/  LEA.HI.X.SX32 R23, R17, R21.reuse, 0x1, P2 ;  /* 0x0000001511177211 */ /* 0x080fe200010f0eff */
[----:B------:R-:W-:Y:S01]  /*188a0*/  IMAD R2, R0, 0x1fa, RZ ;  /* 0x000001fa00027824 */ /* 0x000fe200078e02ff */
[----:B------:R-:W-:Y:S01]  /*188b0*/  LEA.HI.X.SX32 R9, R14, R21, 0x1, P4 ;  /* 0x000000150e097211 */ /* 0x000fe200020f0eff */
[----:B------:R1:W-:Y:S01]  /*188c0*/  STL.64 [R1+0x17f8], R6 ;  /* 0x0017f80601007387 */ /* 0x0003e20000100a00 */
[----:B------:R-:W-:-:S03]  /*188d0*/  IMAD R14, R0, 0x3f8, RZ ;  /* 0x000003f8000e7824 */ /* 0x000fc600078e02ff */
[----:B------:R2:W-:Y:S01]  /*188e0*/  STL.64 [R1+0x1fb0], R8 ;  /* 0x001fb00801007387 */ /* 0x0005e20000100a00 */
[-C--:B0-----:R-:W-:Y:S02]  /*188f0*/  IADD3 R10, P5, R15, R20.reuse, RZ ;  /* 0x000000140f0a7210 */ /* 0x081fe40007fbe0ff */
[-C--:B-1----:R-:W-:Y:S01]  /*18900*/  IADD3 R6, P3, R16, R20.reuse, RZ ;  /* 0x0000001410067210 */ /* 0x082fe20007f7e0ff */
[C---:B------:R-:W-:Y:S01]  /*18910*/  IMAD R16, R0.reuse, 0x7d, RZ ;  /* 0x0000007d00107824 */ /* 0x040fe200078e02ff */
[----:B--2---:R-:W-:Y:S01]  /*18920*/  IADD3 R8, P4, R17, R20, RZ ;  /* 0x0000001411087210 */ /* 0x004fe20007f9e0ff */
[----:B------:R-:W-:-:S03]  /*18930*/  IMAD R17, R0, 0xfc, RZ ;  /* 0x000000fc00117824 */ /* 0x000fc600078e02ff */
[-C--:B------:R-:W-:Y:S01]  /*18940*/  LEA.HI.X.SX32 R11, R16, R21.reuse, 0x1, P5 ;  /* 0x00000015100b7211 */ /* 0x080fe200028f0eff */
[C---:B------:R-:W-:Y:S01]  /*18950*/  IMAD R16, R0.reuse, 0x1f6, RZ ;  /* 0x000001f600107824 */ /* 0x040fe200078e02ff */
[-C--:B------:R-:W-:Y:S01]  /*18960*/  LEA.HI.X.SX32 R9, R15, R21.reuse, 0x1, P4 ;  /* 0x000000150f097211 */ /* 0x080fe200020f0eff */
[----:B------:R-:W-:Y:S01]  /*18970*/  IMAD R15, R0, 0x3f, RZ ;  /* 0x0000003f000f7824 */ /* 0x000fe200078e02ff */
[-C--:B------:R-:W-:Y:S01]  /*18980*/  LEA.HI.X.SX32 R7, R2, R21.reuse, 0x1, P3 ;  /* 0x0000001502077211 */ /* 0x080fe200018f0eff */
[----:B------:R0:W-:Y:S01]  /*18990*/  STL.64 [R1+0x2390], R10 ;  /* 0x0023900a01007387 */ /* 0x0001e20000100a00 */
[C---:B------:R-:W-:Y:S02]  /*189a0*/  LEA.HI.X.SX32 R5, R16.reuse, R21, 0x1, P0 ;  /* 0x0000001510057211 */ /* 0x040fe400000f0eff */
[----:B------:R-:W-:Y:S01]  /*189b0*/  IADD3 R24, P2, R16, R20, RZ ;  /* 0x0000001410187210 */ /* 0x000fe20007f5e0ff */
[----:B------:R1:W-:Y:S01]  /*189c0*/  STL.64 [R1+0x17e8], R22 ;  /* 0x0017e81601007387 */ /* 0x0003e20000100a00 */
[----:B------:R-:W-:-:S03]  /*189d0*/  IMAD R16, R0, 0x1f8, RZ ;  /* 0x000001f800107824 */ /* 0x000fc600078e02ff */
[----:B------:R2:W-:Y:S02]  /*189e0*/  STL.64 [R1+0x1fa8], R8 ;  /* 0x001fa80801007387 */ /* 0x0005e40000100a00 */
[----:B------:R-:W-:Y:S02]  /*189f0*/  LEA.HI.X.SX32 R13, R16, R21, 0x1, P1 ;  /* 0x00000015100d7211 */ /* 0x000fe400008f0eff */
[-C--:B0-----:R-:W-:Y:S01]  /*18a00*/  IADD3 R10, P5, R14, R20.reuse, RZ ;  /* 0x000000140e0a7210 */ /* 0x081fe20007fbe0ff */
[----:B------:R-:W-:Y:S01]  /*18a10*/  IMAD R14, R0, 0x7e, RZ ;  /* 0x0000007e000e7824 */ /* 0x000fe200078e02ff */
[----:B------:R0:W-:Y:S01]  /*18a20*/  STL.64 [R1+0x17d8], R4 ;  /* 0x0017d80401007387 */ /* 0x0001e20000100a00 */
[----:B-1----:R-:W-:-:S03]  /*18a30*/  IADD3 R22, P0, R17, R20, RZ ;  /* 0x0000001411167210 */ /* 0x002fc60007f1e0ff */
[C---:B--2---:R-:W-:Y:S02]  /*18a40*/  IADD3 R8, P4, R14.reuse, R20, RZ ;  /* 0x000000140e087210 */ /* 0x044fe40007f9e0ff */
[-C--:B------:R-:W-:Y:S01]  /*18a50*/  LEA.HI.X.SX32 R23, R14, R21.reuse, 0x1, P0 ;  /* 0x000000150e177211 */ /* 0x080fe200000f0eff */
[C---:B------:R-:W-:Y:S01]  /*18a60*/  IMAD R14, R0.reuse, 0xfe, RZ ;  /* 0x000000fe000e7824 */ /* 0x040fe200078e02ff */
[----:B------:R-:W-:Y:S01]  /*18a70*/  LEA.HI.X.SX32 R9, R15, R21, 0x1, P4 ;  /* 0x000000150f097211 */ /* 0x000fe200020f0eff */
[C---:B------:R-:W-:Y:S02]  /*18a80*/  IMAD R15, R0.reuse, 0x202, RZ ;  /* 0x00000202000f7824 */ /* 0x040fe400078e02ff */
[C---:B0-----:R-:W-:Y:S02]  /*18a90*/  IMAD R4, R0.reuse, 0xfb, RZ ;  /* 0x000000fb00047824 */ /* 0x041fe400078e02ff */
        /* <DEDUP_REMOVED lines=15> */
[----:B------:R-:W-:Y:S01]  /*18b90*/  IMAD R2, R0, 0x7f, RZ ;  /* 0x0000007f00027824 */ /* 0x000fe200078e02ff */
[-C--:B------:R-:W-:Y:S02]  /*18ba0*/  LEA.HI.X.SX32 R11, R16, R21.reuse, 0x1, P5 ;  /* 0x00000015100b7211 */ /* 0x080fe400028f0eff */
[----:B------:R-:W-:Y:S01]  /*18bb0*/  LEA.HI.X.SX32 R13, R17, R21, 0x1, P1 ;  /* 0x00000015110d7211 */ /* 0x000fe200008f0eff */
[----:B------:R1:W-:Y:S01]  /*18bc0*/  STL.64 [R1+0x17b8], R6 ;  /* 0x0017b80601007387 */ /* 0x0003e20000100a00 */
[----:B------:R-:W-:-:S03]  /*18bd0*/  IMAD R17, R0, 0x1fe, RZ ;  /* 0x000001fe00117824 */ /* 0x000fc600078e02ff */
[----:B------:R2:W-:Y:S02]  /*18be0*/  STL.64 [R1+0x1f90], R12 ;  /* 0x001f900c01007387 */ /* 0x0005e40000100a00 */
[----:B------:R-:W-:Y:S02]  /*18bf0*/  LEA.HI.X.SX32 R5, R17, R21, 0x1, P2 ;  /* 0x0000001511057211 */ /* 0x000fe400010f0eff */
[----:B0-----:R-:W-:-:S04]  /*18c00*/  IADD3 R8, P4, R14, R20, RZ ;  /* 0x000000140e087210 */ /* 0x001fc80007f9e0ff */
[-C--:B------:R-:W-:Y:S01]  /*18c10*/  LEA.HI.X.SX32 R9, R2, R21.reuse, 0x1, P4 ;  /* 0x0000001502097211 */ /* 0x080fe200020f0eff */
[C---:B------:R-:W-:Y:S01]  /*18c20*/  IMAD R2, R0.reuse, 0x41, RZ ;  /* 0x0000004100027824 */ /* 0x040fe200078e02ff */
[-C--:B-1----:R-:W-:Y:S01]  /*18c30*/  IADD3 R6, P3, R15, R20.reuse, RZ ;  /* 0x000000140f067210 */ /* 0x082fe20007f7e0ff */
[----:B------:R-:W-:Y:S01]  /*18c40*/  IMAD R15, R0, 0x206, RZ ;  /* 0x00000206000f7824 */ /* 0x000fe200078e02ff */
[----:B--2---:R-:W-:Y:S01]  /*18c50*/  IADD3 R12, P1, R16, R20, RZ ;  /* 0x00000014100c7210 */ /* 0x004fe20007f3e0ff */
[----:B------:R0:W-:Y:S01]  /*18c60*/  STL.64 [R1+0x2380], R8 ;  /* 0x0023800801007387 */ /* 0x0001e20000100a00 */
[----:B------:R-:W-:Y:S02]  /*18c70*/  IMAD R16, R0, 0x208, RZ ;  /* 0x0000020800107824 */ /* 0x000fe400078e02ff */
[----:B------:R-:W-:Y:S01]  /*18c80*/  LEA.HI.X.SX32 R13, R14, R21, 0x1, P1 ;  /* 0x000000150e0d7211 */ /* 0x000fe200008f0eff */
[----:B------:R1:W-:Y:S01]  /*18c90*/  STL.64 [R1+0x17a8], R10 ;  /* 0x0017a80a01007387 */ /* 0x0003e20000100a00 */
[----:B------:R-:W-:-:S03]  /*18ca0*/  IMAD R14, R0, 0xff, RZ ;  /* 0x000000ff000e7824 */ /* 0x000fc600078e02ff */
[----:B------:R2:W-:Y:S01]  /*18cb0*/  STL.64 [R1+0x1f88], R12 ;  /* 0x001f880c01007387 */ /* 0x0005e20000100a00 */
[-C--:B0-----:R-:W-:Y:S01]  /*18cc0*/  IADD3 R8, P4, R15, R20.reuse, RZ ;  /* 0x000000140f087210 */ /* 0x081fe20007f9e0ff */
[C---:B------:R-:W-:Y:S02]  /*18cd0*/  IMAD R15, R0.reuse, 0x102, RZ ;  /* 0x00000102000f7824 */ /* 0x040fe400078e02ff */
[----:B------:R0:W-:Y:S01]  /*18ce0*/  STL.64 [R1+0x1798], R4 ;  /* 0x0017980401007387 */ /* 0x0001e20000100a00 */
[-C--:B-1----:R-:W-:Y:S01]  /*18cf0*/  IADD3 R10, P5, R17, R20.reuse, RZ ;  /* 0x00000014110a7210 */ /* 0x082fe20007fbe0ff */
[----:B------:R-:W-:Y:S01]  /*18d00*/  IMAD R17, R0, 0x101, RZ ;  /* 0x0000010100117824 */ /* 0x000fe200078e02ff */
[-C--:B------:R-:W-:Y:S02]  /*18d10*/  LEA.HI.X.SX32 R7, R15, R21.reuse, 0x1, P3 ;  /* 0x000000150f077211 */ /* 0x080fe400018f0eff */
[-C--:B--2---:R-:W-:Y:S01]  /*18d20*/  IADD3 R12, P1, R16, R20.reuse, RZ ;  /* 0x00000014100c7210 */ /* 0x084fe20007f3e0ff */
[----:B------:R-:W-:Y:S01]  /*18d30*/  IMAD R16, R0, 0x20a, RZ ;  /* 0x0000020a00107824 */ /* 0x000fe200078e02ff */
[-C--:B------:R-:W-:Y:S01]  /*18d40*/  LEA.HI.X.SX32 R11, R14, R21.reuse, 0x1, P5 ;  /* 0x000000150e0b7211 */ /* 0x080fe200028f0eff */
[C---:B------:R-:W-:Y:S01]  /*18d50*/  IMAD R14, R0.reuse, 0x81, RZ ;  /* 0x00000081000e7824 */ /* 0x040fe200078e02ff */
[----:B------:R-:W-:Y:S01]  /*18d60*/  LEA.HI.X.SX32 R23, R17, R21, 0x1, P0 ;  /* 0x0000001511177211 */ /* 0x000fe200000f0eff */
[C---:B------:R-:W-:Y:S01]  /*18d70*/  IMAD R17, R0.reuse, 0x82, RZ ;  /* 0x0000008200117824 */ /* 0x040fe200078e02ff */
[----:B0-----:R-:W-:Y:S01]  /*18d80*/  IADD3 R4, P2, R15, R20, RZ ;  /* 0x000000140f047210 */ /* 0x001fe20007f5e0ff */
[----:B------:R0:W-:Y:S01]  /*18d90*/  STL.64 [R1+0x1f80], R10 ;  /* 0x001f800a01007387 */ /* 0x0001e20000100a00 */
[----:B------:R-:W-:-:S02]  /*18da0*/  IMAD R15, R0, 0x20e, RZ ;  /* 0x0000020e000f7824 */ /* 0x000fc400078e02ff */
[-C--:B------:R-:W-:Y:S01]  /*18db0*/  LEA.HI.X.SX32 R5, R14, R21.reuse, 0x1, P2 ;  /* 0x000000150e057211 */ /* 0x080fe200010f0eff */
[----:B------:R-:W-:Y:S01]  /*18dc0*/  IMAD R14, R0, 0x103, RZ ;  /* 0x00000103000e7824 */ /* 0x000fe200078e02ff */
[----:B------:R-:W-:Y:S04]  /*18dd0*/  STL.64 [R1+0x1f78], R22 ;  /* 0x001f781601007387 */ /* 0x000fe80000100a00 */
[----:B------:R1:W-:Y:S01]  /*18de0*/  STL.64 [R1+0x2370], R4 ;  /* 0x0023700401007387 */ /* 0x0003e20000100a00 */
[----:B------:R-:W-:Y:S01]  /*18df0*/  LEA.HI.X.SX32 R9, R14, R21, 0x1, P4 ;  /* 0x000000150e097211 */ /* 0x000fe200020f0eff */
[----:B------:R-:W-:Y:S01]  /*18e00*/  IMAD R14, R0, 0x210, RZ ;  /* 0x00000210000e7824 */ /* 0x000fe200078e02ff */
[-C--:B0-----:R-:W-:Y:S01]  /*18e10*/  IADD3 R10, P5, R16, R20.reuse, RZ ;  /* 0x00000014100a7210 */ /* 0x081fe20007fbe0ff */
[----:B------:R-:W-:Y:S01]  /*18e20*/  IMAD R16, R0, 0x20c, RZ ;  /* 0x0000020c00107824 */ /* 0x000fe200078e02ff */
[----:B------:R0:W-:Y:S04]  /*18e30*/  STL.64 [R1+0x1f70], R6 ;  /* 0x001f700601007387 */ /* 0x0001e80000100a00 */
[-C--:B------:R-:W-:Y:S01]  /*18e40*/  IADD3 R24, P0, R16, R20.reuse, RZ ;  /* 0x0000001410187210 */ /* 0x080fe20007f1e0ff */
[----:B------:R-:W-:Y:S01]  /*18e50*/  IMAD R16, R0, 0x104, RZ ;  /* 0x0000010400107824 */ /* 0x000fe200078e02ff */
[----:B------:R2:W-:Y:S01]  /*18e60*/  STL.64 [R1+0x1f68], R8 ;  /* 0x001f680801007387 */ /* 0x0005e20000100a00 */
[----:B-1----:R-:W-:-:S03]  /*18e70*/  IADD3 R4, P2, R17, R20, RZ ;  /* 0x0000001411047210 */ /* 0x002fc60007f5e0ff */
[CC--:B------:R-:W-:Y:S02]  /*18e80*/  LEA.HI.X.SX32 R13, R16.reuse, R21.reuse, 0x1, P1 ;  /* 0x00000015100d7211 */ /* 0x0c0fe400008f0eff */
[-C--:B0-----:R-:W-:Y:S01]  /*18e90*/  IADD3 R6, P3, R16, R20.reuse, RZ ;  /* 0x0000001410067210 */ /* 0x081fe20007f7e0ff */
[----:B------:R-:W-:Y:S01]  /*18ea0*/  IMAD R16, R0, 0x214, RZ ;  /* 0x0000021400107824 */ /* 0x000fe200078e02ff */
[-C--:B------:R-:W-:Y:S01]  /*18eb0*/  LEA.HI.X.SX32 R5, R2, R21.reuse, 0x1, P2 ;  /* 0x0000001502057211 */ /* 0x080fe200010f0eff */
[C---:B------:R-:W-:Y:S01]  /*18ec0*/  IMAD R2, R0.reuse, 0x10c, RZ ;  /* 0x0000010c00027824 */ /* 0x040fe200078e02ff */
[-C--:B------:R-:W-:Y:S01]  /*18ed0*/  LEA.HI.X.SX32 R7, R17, R21.reuse, 0x1, P3 ;  /* 0x0000001511077211 */ /* 0x080fe200018f0eff */
[C---:B------:R-:W-:Y:S01]  /*18ee0*/  IMAD R17, R0.reuse, 0x212, RZ ;  /* 0x0000021200117824 */ /* 0x040fe200078e02ff */
[-C--:B--2---:R-:W-:Y:S01]  /*18ef0*/  IADD3 R8, P4, R15, R20.reuse, RZ ;  /* 0x000000140f087210 */ /* 0x084fe20007f9e0ff */
[C---:B------:R-:W-:Y:S01]  /*18f00*/  IMAD R15, R0.reuse, 0x106, RZ ;  /* 0x00000106000f7824 */ /* 0x040fe200078e02ff */
[----:B------:R0:W-:Y:S02]  /*18f10*/  STL.64 [R1+0x2570], R4 ;  /* 0x0025700401007387 */ /* 0x0001e40000100a00 */
[----:B------:R-:W-:Y:S01]  /*18f20*/  IADD3 R22, P1, R17, R20, RZ ;  /* 0x0000001411167210 */ /* 0x000fe20007f3e0ff */
[----:B------:R-:W-:Y:S01]  /*18f30*/  IMAD R17, R0, 0x83, RZ ;  /* 0x0000008300117824 */ /* 0x000fe200078e02ff */
[----:B------:R1:W-:Y:S01]  /*18f40*/  STL.64 [R1+0x2368], R6 ;  /* 0x0023680601007387 */ /* 0x0003e20000100a00 */
[----:B------:R-:W-:-:S03]  /*18f50*/  LEA.HI.X.SX32 R25, R15, R21, 0x1, P0 ;  /* 0x000000150f197211 */ /* 0x000fc600000f0eff */
[----:B------:R2:W-:Y:S01]  /*18f60*/  STL.64 [R1+0x1f60], R12 ;  /* 0x001f600c01007387 */ /* 0x0005e20000100a00 */
[-C--:B0-----:R-:W-:Y:S01]  /*18f70*/  IADD3 R4, P2, R14, R20.reuse, RZ ;  /* 0x000000140e047210 */ /* 0x081fe20007f5e0ff */
[C---:B------:R-:W-:Y:S01]  /*18f80*/  IMAD R14, R0.reuse, 0x105, RZ ;  /* 0x00000105000e7824 */ /* 0x040fe200078e02ff */
[----:B-1----:R-:W-:Y:S01]  /*18f90*/  IADD3 R6, P3, R15, R20, RZ ;  /* 0x000000140f067210 */ /* 0x002fe20007f7e0ff */
[----:B------:R-:W-:-:S03]  /*18fa0*/  IMAD R15, R0, 0x21, RZ ;  /* 0x00000021000f7824 */ /* 0x000fc600078e02ff */
[-C--:B------:R-:W-:Y:S01]  /*18fb0*/  LEA.HI.X.SX32 R11, R14, R21.reuse, 0x1, P5 ;  /* 0x000000150e0b7211 */ /* 0x080fe200028f0eff */
[C---:B------:R-:W-:Y:S01]  /*18fc0*/  IMAD R14, R0.reuse, 0x42, RZ ;  /* 0x00000042000e7824 */ /* 0x040fe200078e02ff */
[-C--:B------:R-:W-:Y:S01]  /*18fd0*/  LEA.HI.X.SX32 R7, R17, R21.reuse, 0x1, P3 ;  /* 0x0000001511077211 */ /* 0x080fe200018f0eff */
[----:B------:R-:W-:Y:S01]  /*18fe0*/  IMAD R17, R0, 0x107, RZ ;  /* 0x0000010700117824 */ /* 0x000fe200078e02ff */
[----:B--2---:R-:W-:Y:S01]  /*18ff0*/  IADD3 R12, P5, R16, R20, RZ ;  /* 0x00000014100c7210 */ /* 0x004fe20007fbe0ff */
[----:B------:R0:W-:Y:S01]  /*19000*/  STL.64 [R1+0x1f58], R10 ;  /* 0x001f580a01007387 */ /* 0x0001e20000100a00 */
[C---:B------:R-:W-:Y:S02]  /*19010*/  IMAD R16, R0.reuse, 0x84, RZ ;  /* 0x0000008400107824 */ /* 0x040fe400078e02ff */
[----:B------:R-:W-:Y:S01]  /*19020*/  LEA.HI.X.SX32 R9, R17, R21, 0x1, P4 ;  /* 0x0000001511097211 */ /* 0x000fe200020f0eff */
[----:B------:R1:W-:Y:S01]  /*19030*/  STL.64 [R1+0x2360], R6 ;  /* 0x0023600601007387 */ /* 0x0003e20000100a00 */
[----:B------:R-:W-:-:S03]  /*19040*/  IMAD R17, R0, 0x216, RZ ;  /* 0x0000021600117824 */ /* 0x000fc600078e02ff */
[----:B------:R2:W-:Y:S01]  /*19050*/  STL.64 [R1+0x1f50], R24 ;  /* 0x001f501801007387 */ /* 0x0005e20000100a00 */
[----:B0-----:R-:W-:-:S03]  /*19060*/  IMAD R10, R0, 0x108, RZ ;  /* 0x00000108000a7824 */ /* 0x001fc600078e02ff */
[----:B------:R0:W-:Y:S01]  /*19070*/  STL.64 [R1+0x1f48], R8 ;  /* 0x001f480801007387 */ /* 0x0001e20000100a00 */
[----:B------:R-:W-:Y:S01]  /*19080*/  IMAD R11, R0, 0x21a, RZ ;  /* 0x0000021a000b7824 */ /* 0x000fe200078e02ff */
[-C--:B-1----:R-:W-:Y:S02]  /*19090*/  IADD3 R6, P3, R14, R20.reuse, RZ ;  /* 0x000000140e067210 */ /* 0x082fe40007f7e0ff */
[-C--:B------:R-:W-:Y:S02]  /*190a0*/  LEA.HI.X.SX32 R5, R10, R21.reuse, 0x1, P2 ;  /* 0x000000150a057211 */ /* 0x080fe400010f0eff */
[-C--:B------:R-:W-:Y:S01]  /*190b0*/  LEA.HI.X.SX32 R7, R15, R21.reuse, 0x1, P3 ;  /* 0x000000150f077211 */ /* 0x080fe200018f0eff */
[----:B------:R-:W-:Y:S01]  /*190c0*/  IMAD R15, R0, 0x218, RZ ;  /* 0x00000218000f7824 */ /* 0x000fe200078e02ff */
[-C--:B--2---:R-:W-:Y:S02]  /*190d0*/  IADD3 R24, P0, R16, R20.reuse, RZ ;  /* 0x0000001410187210 */ /* 0x084fe40007f1e0ff */
[----:B0-----:R-:W-:Y:S01]  /*190e0*/  IADD3 R8, P4, R10, R20, RZ ;  /* 0x000000140a087210 */ /* 0x001fe20007f9e0ff */
[----:B------:R0:W-:Y:S01]  /*190f0*/  STL.64 [R1+0x2670], R6 ;  /* 0x0026700601007387 */ /* 0x0001e20000100a00 */
[----:B------:R-:W-:-:S02]  /*19100*/  LEA.HI.X.SX32 R25, R14, R21, 0x1, P0 ;  /* 0x000000150e197211 */ /* 0x000fc400000f0eff */
[-C--:B------:R-:W-:Y:S01]  /*19110*/  LEA.HI.X.SX32 R9, R16, R21.reuse, 0x1, P4 ;  /* 0x0000001510097211 */ /* 0x080fe200020f0eff */
[----:B------:R-:W-:Y:S01]  /*19120*/  IMAD R16, R0, 0x109, RZ ;  /* 0x0000010900107824 */ /* 0x000fe200078e02ff */
[-C--:B------:R-:W-:Y:S01]  /*19130*/  IADD3 R14, P0, R15, R20.reuse, RZ ;  /* 0x000000140f0e7210 */ /* 0x080fe20007f1e0ff */
[----:B------:R-:W-:Y:S01]  /*19140*/  STL.64 [R1+0x2568], R24 ;  /* 0x0025681801007387 */ /* 0x000fe20000100a00 */
[-C--:B------:R-:W-:Y:S02]  /*19150*/  IADD3 R10, P2, R11, R20.reuse, RZ ;  /* 0x000000140b0a7210 */ /* 0x080fe40007f5e0ff */
[-C--:B------:R-:W-:Y:S01]  /*19160*/  LEA.HI.X.SX32 R23, R16, R21.reuse, 0x1, P1 ;  /* 0x0000001510177211 */ /* 0x080fe200008f0eff */
[----:B------:R1:W-:Y:S01]  /*19170*/  STL.64 [R1+0x2358], R8 ;  /* 0x0023580801007387 */ /* 0x0003e20000100a00 */
[C---:B------:R-:W-:Y:S01]  /*19180*/  IMAD R16, R0.reuse, 0x86, RZ ;  /* 0x0000008600107824 */ /* 0x040fe200078e02ff */
[----:B0-----:R-:W-:Y:S01]  /*19190*/  IADD3 R6, P3, R17, R20, RZ ;  /* 0x0000001411067210 */ /* 0x001fe20007f7e0ff */
[----:B------:R-:W-:Y:S01]  /*191a0*/  IMAD R17, R0, 0x10a, RZ ;  /* 0x0000010a00117824 */ /* 0x000fe200078e02ff */
[----:B------:R0:W-:Y:S01]  /*191b0*/  STL.64 [R1+0x1f40], R4 ;  /* 0x001f400401007387 */ /* 0x0001e20000100a00 */
[----:B------:R-:W-:-:S03]  /*191c0*/  LEA.HI.X.SX32 R15, R2, R21, 0x1, P0 ;  /* 0x00000015020f7211 */ /* 0x000fc600000f0eff */
[----:B------:R2:W-:Y:S01]  /*191d0*/  STL.64 [R1+0x1f38], R22 ;  /* 0x001f381601007387 */ /* 0x0005e20000100a00 */
[C---:B------:R-:W-:Y:S02]  /*191e0*/  LEA.HI.X.SX32 R13, R17.reuse, R21, 0x1, P5 ;  /* 0x00000015110d7211 */ /* 0x040fe400028f0eff */
[----:B-1----:R-:W-:Y:S01]  /*191f0*/  IADD3 R8, P4, R17, R20, RZ ;  /* 0x0000001411087210 */ /* 0x002fe20007f9e0ff */
[----:B------:R-:W-:-:S03]  /*19200*/  IMAD R17, R0, 0x21e, RZ ;  /* 0x0000021e00117824 */ /* 0x000fc600078e02ff */
[----:B------:R-:W-:Y:S01]  /*19210*/  LEA.HI.X.SX32 R9, R19, R21, 0x1, P4 ;  /* 0x0000001513097211 */ /* 0x000fe200020f0eff */
[C---:B0-----:R-:W-:Y:S02]  /*19220*/  IMAD R5, R0.reuse, 0x21c, RZ ;  /* 0x0000021c00057824 */ /* 0x041fe400078e02ff */
[----:B------:R-:W-:Y:S01]  /*19230*/  IMAD R19, R0, 0x10f, RZ ;  /* 0x0000010f00137824 */ /* 0x000fe200078e02ff */
[-C--:B--2---:R-:W-:Y:S01]  /*19240*/  IADD3 R22, P4, R16, R20.reuse, RZ ;  /* 0x0000001410167210 */ /* 0x084fe20007f9e0ff */
[----:B------:R0:W-:Y:S01]  /*19250*/  STL.64 [R1+0x2350], R8 ;  /* 0x0023500801007387 */ /* 0x0001e20000100a00 */
[----:B------:R-:W-:-:S03]  /*19260*/  IADD3 R4, P1, R5, R20, RZ ;  /* 0x0000001405047210 */ /* 0x000fc60007f3e0ff */
[----:B------:R1:W-:Y:S01]  /*19270*/  STL.64 [R1+0x1f30], R12 ;  /* 0x001f300c01007387 */ /* 0x0003e20000100a00 */
[C---:B0-----:R-:W-:Y:S02]  /*19280*/  IMAD R9, R0.reuse, 0x10b, RZ ;  /* 0x0000010b00097824 */ /* 0x041fe400078e02ff */
[----:B------:R-:W-:Y:S01]  /*19290*/  IMAD R8, R0, 0x43, RZ ;  /* 0x0000004300087824 */ /* 0x000fe200078e02ff */
[-C--:B-1----:R-:W-:Y:S01]  /*192a0*/  IADD3 R12, P5, R2, R20.reuse, RZ ;  /* 0x00000014020c7210 */ /* 0x082fe20007fbe0ff */
[C---:B------:R-:W-:Y:S01]  /*192b0*/  IMAD R2, R0.reuse, 0x44, RZ ;  /* 0x0000004400027824 */ /* 0x040fe200078e02ff */
[-C--:B------:R-:W-:Y:S01]  /*192c0*/  LEA.HI.X.SX32 R7, R9, R21.reuse, 0x1, P3 ;  /* 0x0000001509077211 */ /* 0x080fe200018f0eff */
[----:B------:R-:W-:Y:S01]  /*192d0*/  IMAD R9, R0, 0x220, RZ ;  /* 0x0000022000097824 */ /* 0x000fe200078e02ff */
[-C--:B------:R-:W-:Y:S02]  /*192e0*/  LEA.HI.X.SX32 R23, R8, R21.reuse, 0x1, P4 ;  /* 0x0000001508177211 */ /* 0x080fe400020f0eff */
[----:B------:R-:W-:Y:S01]  /*192f0*/  LEA.HI.X.SX32 R13, R16, R21, 0x1, P5 ;  /* 0x00000015100d7211 */ /* 0x000fe200028f0eff */
[----:B------:R0:W-:Y:S01]  /*19300*/  STL.64 [R1+0x1f28], R6 ;  /* 0x001f280601007387 */ /* 0x0001e20000100a00 */
[----:B------:R-:W-:Y:S01]  /*19310*/  IMAD R16, R0, 0x222, RZ ;  /* 0x0000022200107824 */ /* 0x000fe200078e02ff */
[----:B------:R-:W-:-:S02]  /*19320*/  IADD3 R8, P4, R9, R20, RZ ;  /* 0x0000001409087210 */ /* 0x000fc40007f9e0ff */
[----:B------:R1:W-:Y:S04]  /*19330*/  STL.64 [R1+0x2560], R22 ;  /* 0x0025601601007387 */ /* 0x0003e80000100a00 */
[----:B------:R2:W-:Y:S01]  /*19340*/  STL.64 [R1+0x2348], R12 ;  /* 0x0023480c01007387 */ /* 0x0005e20000100a00 */
[-C--:B0-----:R-:W-:Y:S01]  /*19350*/  IADD3 R6, P3, R17, R20.reuse, RZ ;  /* 0x0000001411067210 */ /* 0x081fe20007f7e0ff */
[----:B------:R-:W-:Y:S02]  /*19360*/  IMAD R17, R0, 0x10e, RZ ;  /* 0x0000010e00117824 */ /* 0x000fe400078e02ff */
[----:B------:R0:W-:Y:S01]  /*19370*/  STL.64 [R1+0x1f20], R14 ;  /* 0x001f200e01007387 */ /* 0x0001e20000100a00 */
[----:B-1----:R-:W-:Y:S01]  /*19380*/  IADD3 R22, P0, R16, R20, RZ ;  /* 0x0000001410167210 */ /* 0x002fe20007f1e0ff */
[----:B------:R-:W-:Y:S01]  /*19390*/  IMAD R16, R0, 0x87, RZ ;  /* 0x0000008700107824 */ /* 0x000fe200078e02ff */
[----:B------:R-:W-:-:S02]  /*193a0*/  LEA.HI.X.SX32 R5, R17, R21, 0x1, P1 ;  /* 0x0000001511057211 */ /* 0x000fc400008f0eff */
[----:B--2---:R-:W-:Y:S01]  /*193b0*/  IADD3 R12, P5, R17, R20, RZ ;  /* 0x00000014110c7210 */ /* 0x004fe20007fbe0ff */
[C---:B------:R-:W-:Y:S01]  /*193c0*/  IMAD R17, R0.reuse, 0x88, RZ ;  /* 0x0000008800117824 */ /* 0x040fe200078e02ff */
[-C--:B------:R-:W-:Y:S01]  /*193d0*/  LEA.HI.X.SX32 R7, R19, R21.reuse, 0x1, P3 ;  /* 0x0000001513077211 */ /* 0x080fe200018f0eff */
[----:B------:R-:W-:Y:S01]  /*193e0*/  IMAD R19, R0, 0x9, RZ ;  /* 0x0000000900137824 */ /* 0x000fe200078e02ff */
[----:B------:R-:W-:Y:S01]  /*193f0*/  LEA.HI.X.SX32 R13, R16, R21, 0x1, P5 ;  /* 0x00000015100d7211 */ /* 0x000fe200028f0eff */
[C---:B------:R-:W-:Y:S02]  /*19400*/  IMAD R16, R0.reuse, 0x11, RZ ;  /* 0x0000001100107824 */ /* 0x040fe400078e02ff */
[C---:B0-----:R-:W-:Y:S02]  /*19410*/  IMAD R15, R0.reuse, 0x10d, RZ ;  /* 0x0000010d000f7824 */ /* 0x041fe400078e02ff */
[----:B------:R-:W-:-:S03]  /*19420*/  IMAD R14, R0, 0x224, RZ ;  /* 0x00000224000e7824 */ /* 0x000fc600078e02ff */
[----:B------:R-:W-:Y:S01]  /*19430*/  LEA.HI.X.SX32 R11, R15, R21, 0x1, P2 ;  /* 0x000000150f0b7211 */ /* 0x000fe200010f0eff */
[----:B------:R-:W-:-:S04]  /*19440*/  IMAD R15, R0, 0x22, RZ ;  /* 0x00000022000f7824 */ /* 0x000fc800078e02ff */
[----:B------:R0:W-:Y:S04]  /*19450*/  STL.64 [R1+0x1f18], R10 ;  /* 0x001f180a01007387 */ /* 0x0001e80000100a00 */
[----:B------:R1:W-:Y:S04]  /*19460*/  STL.64 [R1+0x2340], R12 ;  /* 0x0023400c01007387 */ /* 0x0003e80000100a00 */
[----:B------:R2:W-:Y:S01]  /*19470*/  STL.64 [R1+0x1f10], R4 ;  /* 0x001f100401007387 */ /* 0x0005e20000100a00 */
[----:B0-----:R-:W-:-:S03]  /*19480*/  IADD3 R10, P2, R14, R20, RZ ;  /* 0x000000140e0a7210 */ /* 0x001fc60007f5e0ff */
[----:B------:R0:W-:Y:S01]  /*19490*/  STL.64 [R1+0x1f08], R6 ;  /* 0x001f080601007387 */ /* 0x0001e20000100a00 */
[----:B------:R-:W-:Y:S01]  /*194a0*/  IMAD R14, R0, 0x110, RZ ;  /* 0x00000110000e7824 */ /* 0x000fe200078e02ff */
[----:B-1----:R-:W-:-:S04]  /*194b0*/  IADD3 R12, P5, R15, R20, RZ ;  /* 0x000000140f0c7210 */ /* 0x002fc80007fbe0ff */
[-C--:B------:R-:W-:Y:S02]  /*194c0*/  LEA.HI.X.SX32 R9, R14, R21.reuse, 0x1, P4 ;  /* 0x000000150e097211 */ /* 0x080fe400020f0eff */
[-C--:B--2---:R-:W-:Y:S02]  /*194d0*/  IADD3 R4, P1, R2, R20.reuse, RZ ;  /* 0x0000001402047210 */ /* 0x084fe40007f3e0ff */
[-C--:B------:R-:W-:Y:S01]  /*194e0*/  LEA.HI.X.SX32 R13, R16, R21.reuse, 0x1, P5 ;  /* 0x00000015100d7211 */ /* 0x080fe200028f0eff */
[----:B------:R-:W-:Y:S01]  /*194f0*/  IMAD R16, R0, 0x226, RZ ;  /* 0x0000022600107824 */ /* 0x000fe200078e02ff */
[----:B0-----:R-:W-:Y:S02]  /*19500*/  IADD3 R6, P3, R17, R20, RZ ;  /* 0x0000001411067210 */ /* 0x001fe40007f7e0ff */
[-C--:B------:R-:W-:Y:S01]  /*19510*/  LEA.HI.X.SX32 R5, R15, R21.reuse, 0x1, P1 ;  /* 0x000000150f057211 */ /* 0x080fe200008f0eff */
[----:B------:R0:W-:Y:S01]  /*19520*/  STL.64 [R1+0x26f0], R12 ;  /* 0x0026f00c01007387 */ /* 0x0001e20000100a00 */
[----:B------:R-:W-:Y:S01]  /*19530*/  LEA.HI.X.SX32 R7, R2, R21, 0x1, P3 ;  /* 0x0000001502077211 */ /* 0x000fe200018f0eff */
[----:B------:R-:W-:-:S02]  /*19540*/  IMAD R15, R0, 0x228, RZ ;  /* 0x00000228000f7824 */ /* 0x000fc400078e02ff */
[----:B------:R1:W-:Y:S01]  /*19550*/  STL.64 [R1+0x2668], R4 ;  /* 0x0026680401007387 */ /* 0x0003e20000100a00 */
[----:B------:R-:W-:-:S03]  /*19560*/  IMAD R2, R0, 0x45, RZ ;  /* 0x0000004500027824 */ /* 0x000fc600078e02ff */
[----:B------:R2:W-:Y:S01]  /*19570*/  STL.64 [R1+0x2558], R6 ;  /* 0x0025580601007387 */ /* 0x0005e20000100a00 */
[----:B0-----:R-:W-:Y:S01]  /*19580*/  IADD3 R12, P5, R14, R20, RZ ;  /* 0x000000140e0c7210 */ /* 0x001fe20007fbe0ff */
[----:B------:R-:W-:-:S03]  /*19590*/  IMAD R14, R0, 0x89, RZ ;  /* 0x00000089000e7824 */ /* 0x000fc600078e02ff */
[-C--:B------:R-:W-:Y:S01]  /*195a0*/  LEA.HI.X.SX32 R13, R17, R21.reuse, 0x1, P5 ;  /* 0x00000015110d7211 */ /* 0x080fe200028f0eff */
[----:B------:R-:W-:Y:S01]  /*195b0*/  IMAD R17, R0, 0x111, RZ ;  /* 0x0000011100117824 */ /* 0x000fe200078e02ff */
[-C--:B-1----:R-:W-:Y:S01]  /*195c0*/  IADD3 R4, P1, R16, R20.reuse, RZ ;  /* 0x0000001410047210 */ /* 0x082fe20007f3e0ff */
[C---:B------:R-:W-:Y:S01]  /*195d0*/  IMAD R16, R0.reuse, 0x112, RZ ;  /* 0x0000011200107824 */ /* 0x040fe200078e02ff */
[-C--:B--2---:R-:W-:Y:S01]  /*195e0*/  IADD3 R6, P3, R15, R20.reuse, RZ ;  /* 0x000000140f067210 */ /* 0x084fe20007f7e0ff */
[C---:B------:R-:W-:Y:S01]  /*195f0*/  IMAD R15, R0.reuse, 0x22a, RZ ;  /* 0x0000022a000f7824 */ /* 0x040fe200078e02ff */
[----:B------:R0:W-:Y:S01]  /*19600*/  STL.64 [R1+0x2338], R12 ;  /* 0x0023380c01007387 */ /* 0x0001e20000100a00 */
[-C--:B------:R-:W-:Y:S01]  /*19610*/  LEA.HI.X.SX32 R23, R17, R21.reuse, 0x1, P0 ;  /* 0x0000001511177211 */ /* 0x080fe200000f0eff */
[----:B------:R-:W-:Y:S01]  /*19620*/  IMAD R17, R0, 0x8a, RZ ;  /* 0x0000008a00117824 */ /* 0x000fe200078e02ff */
[CC--:B------:R-:W-:Y:S01]  /*19630*/  LEA.HI.X.SX32 R11, R16.reuse, R21.reuse, 0x1, P2 ;  /* 0x00000015100b7211 */ /* 0x0c0fe200010f0eff */
[----:B------:R1:W-:Y:S04]  /*19640*/  STL.64 [R1+0x1f00], R8 ;  /* 0x001f000801007387 */ /* 0x0003e80000100a00 */
[----:B------:R2:W-:Y:S01]  /*19650*/  STL.64 [R1+0x1ef8], R22 ;  /* 0x001ef81601007387 */ /* 0x0005e20000100a00 */
[-C--:B0-----:R-:W-:Y:S01]  /*19660*/  IADD3 R12, P5, R16, R20.reuse, RZ ;  /* 0x00000014100c7210 */ /* 0x081fe20007fbe0ff */
[C---:B------:R-:W-:Y:S01]  /*19670*/  IMAD R16, R0.reuse, 0x22e, RZ ;  /* 0x0000022e00107824 */ /* 0x040fe200078e02ff */
[----:B-1----:R-:W-:Y:S01]  /*19680*/  IADD3 R8, P4, R15, R20, RZ ;  /* 0x000000140f087210 */ /* 0x002fe20007f9e0ff */
[----:B------:R-:W-:Y:S01]  /*19690*/  IMAD R15, R0, 0x22c, RZ ;  /* 0x0000022c000f7824 */ /* 0x000fe200078e02ff */
[----:B------:R-:W-:Y:S01]  /*196a0*/  LEA.HI.X.SX32 R13, R14, R21, 0x1, P5 ;  /* 0x000000150e0d7211 */ /* 0x000fe200028f0eff */
[----:B------:R-:W-:-:S03]  /*196b0*/  IMAD R14, R0, 0x113, RZ ;  /* 0x00000113000e7824 */ /* 0x000fc600078e02ff */
[----:B--2---:R-:W-:Y:S01]  /*196c0*/  IADD3 R22, P0, R15, R20, RZ ;  /* 0x000000140f167210 */ /* 0x004fe20007f1e0ff */
[----:B------:R-:W-:Y:S01]  /*196d0*/  IMAD R15, R0, 0x114, RZ ;  /* 0x00000114000f7824 */ /* 0x000fe200078e02ff */
[----:B------:R0:W-:Y:S01]  /*196e0*/  STL.64 [R1+0x2330], R12 ;  /* 0x0023300c01007387 */ /* 0x0001e20000100a00 */
[-C--:B------:R-:W-:Y:S01]  /*196f0*/  LEA.HI.X.SX32 R5, R14, R21.reuse, 0x1, P1 ;  /* 0x000000150e057211 */ /* 0x080fe200008f0eff */
[----:B------:R-:W-:Y:S02]  /*19700*/  IMAD R14, R0, 0x230, RZ ;  /* 0x00000230000e7824 */ /* 0x000fe400078e02ff */
[----:B------:R1:W-:Y:S01]  /*19710*/  STL.64 [R1+0x1ef0], R10 ;  /* 0x001ef00a01007387 */ /* 0x0003e20000100a00 */
[----:B------:R-:W-:-:S03]  /*19720*/  LEA.HI.X.SX32 R7, R15, R21, 0x1, P3 ;  /* 0x000000150f077211 */ /* 0x000fc600018f0eff */
[----:B------:R2:W-:Y:S01]  /*19730*/  STL.64 [R1+0x1ee8], R4 ;  /* 0x001ee80401007387 */ /* 0x0005e20000100a00 */
[-C--:B0-----:R-:W-:Y:S02]  /*19740*/  IADD3 R12, P5, R17, R20.reuse, RZ ;  /* 0x00000014110c7210 */ /* 0x081fe40007fbe0ff */
[-C--:B-1----:R-:W-:Y:S01]  /*19750*/  IADD3 R10, P2, R15, R20.reuse, RZ ;  /* 0x000000140f0a7210 */ /* 0x082fe20007f5e0ff */
[----:B------:R-:W-:Y:S01]  /*19760*/  IMAD R15, R0, 0x234, RZ ;  /* 0x00000234000f7824 */ /* 0x000fe200078e02ff */
[-C--:B------:R-:W-:Y:S01]  /*19770*/  LEA.HI.X.SX32 R13, R2, R21.reuse, 0x1, P5 ;  /* 0x00000015020d7211 */ /* 0x080fe200028f0eff */
[C---:B------:R-:W-:Y:S01]  /*19780*/  IMAD R2, R0.reuse, 0x46, RZ ;  /* 0x0000004600027824 */ /* 0x040fe200078e02ff */
[-C--:B------:R-:W-:Y:S01]  /*19790*/  LEA.HI.X.SX32 R11, R17, R21.reuse, 0x1, P2 ;  /* 0x00000015110b7211 */ /* 0x080fe200010f0eff */
[----:B------:R-:W-:Y:S01]  /*197a0*/  IMAD R17, R0, 0x232, RZ ;  /* 0x0000023200117824 */ /* 0x000fe200078e02ff */
[----:B--2---:R-:W-:Y:S01]  /*197b0*/  IADD3 R4, P1, R16, R20, RZ ;  /* 0x0000001410047210 */ /* 0x004fe20007f3e0ff */
[----:B------:R-:W-:Y:S01]  /*197c0*/  IMAD R16, R0, 0x116, RZ ;  /* 0x0000011600107824 */ /* 0x000fe200078e02ff */
[----:B------:R0:W-:Y:S04]  /*197d0*/  STL.64 [R1+0x2550], R12 ;  /* 0x0025500c01007387 */ /* 0x0001e80000100a00 */
[----:B------:R1:W-:Y:S01]  /*197e0*/  STL.64 [R1+0x2328], R10 ;  /* 0x0023280a01007387 */ /* 0x0003e20000100a00 */
[----:B------:R-:W-:-:S03]  /*197f0*/  LEA.HI.X.SX32 R23, R16, R21, 0x1, P0 ;  /* 0x0000001510177211 */ /* 0x000fc600000f0eff */
[----:B------:R2:W-:Y:S01]  /*19800*/  STL.64 [R1+0x1ee0], R6 ;  /* 0x001ee00601007387 */ /* 0x0005e20000100a00 */
[-C--:B0-----:R-:W-:Y:S01]  /*19810*/  IADD3 R12, P5, R14, R20.reuse, RZ ;  /* 0x000000140e0c7210 */ /* 0x081fe20007fbe0ff */
[----:B------:R-:W-:Y:S01]  /*19820*/  IMAD R14, R0, 0x115, RZ ;  /* 0x00000115000e7824 */ /* 0x000fe200078e02ff */
[----:B-1----:R-:W-:Y:S01]  /*19830*/  IADD3 R10, P2, R16, R20, RZ ;  /* 0x00000014100a7210 */ /* 0x002fe20007f5e0ff */
[----:B------:R-:W-:-:S03]  /*19840*/  IMAD R16, R0, 0x23, RZ ;  /* 0x0000002300107824 */ /* 0x000fc600078e02ff */
[-C--:B------:R-:W-:Y:S01]  /*19850*/  LEA.HI.X.SX32 R9, R14, R21.reuse, 0x1, P4 ;  /* 0x000000150e097211 */ /* 0x080fe200020f0eff */
[C---:B------:R-:W-:Y:S01]  /*19860*/  IMAD R14, R0.reuse, 0x117, RZ ;  /* 0x00000117000e7824 */ /* 0x040fe200078e02ff */
[----:B--2---:R-:W-:Y:S01]  /*19870*/  IADD3 R6, P3, R17, R20, RZ ;  /* 0x0000001411067210 */ /* 0x004fe20007f7e0ff */
[----:B------:R-:W-:Y:S02]  /*19880*/  IMAD R17, R0, 0x8b, RZ ;  /* 0x0000008b00117824 */ /* 0x000fe400078e02ff */
[----:B------:R0:W-:Y:S01]  /*19890*/  STL.64 [R1+0x1ed8], R8 ;  /* 0x001ed80801007387 */ /* 0x0001e20000100a00 */
[-C--:B------:R-:W-:Y:S01]  /*198a0*/  LEA.HI.X.SX32 R5, R14, R21.reuse, 0x1, P1 ;  /* 0x000000150e057211 */ /* 0x080fe200008f0eff */
[C---:B------:R-:W-:Y:S01]  /*198b0*/  IMAD R14, R0.reuse, 0x236, RZ ;  /* 0x00000236000e7824 */ /* 0x040fe200078e02ff */
[----:B------:R-:W-:Y:S01]  /*198c0*/  LEA.HI.X.SX32 R11, R17, R21, 0x1, P2 ;  /* 0x00000015110b7211 */ /* 0x000fe200010f0eff */
[----:B------:R-:W-:-:S04]  /*198d0*/  IMAD R17, R0, 0x8c, RZ ;  /* 0x0000008c00117824 */ /* 0x000fc800078e02ff */
[----:B------:R1:W-:Y:S01]  /*198e0*/  STL.64 [R1+0x2320], R10 ;  /* 0x0023200a01007387 */ /* 0x0003e20000100a00 */
[----:B0-----:R-:W-:-:S03]  /*198f0*/  IADD3 R8, P4, R15, R20, RZ ;  /* 0x000000140f087210 */ /* 0x001fc60007f9e0ff */
[----:B------:R0:W-:Y:S01]  /*19900*/  STL.64 [R1+0x1ed0], R22 ;  /* 0x001ed01601007387 */ /* 0x0001e20000100a00 */
[----:B------:R-:W-:-:S03]  /*19910*/  IMAD R15, R0, 0x118, RZ ;  /* 0x00000118000f7824 */ /* 0x000fc600078e02ff */
[----:B------:R2:W-:Y:S02]  /*19920*/  STL.64 [R1+0x1ec8], R4 ;  /* 0x001ec80401007387 */ /* 0x0005e40000100a00 */
[-C--:B------:R-:W-:Y:S02]  /*19930*/  LEA.HI.X.SX32 R13, R15, R21.reuse, 0x1, P5 ;  /* 0x000000150f0d7211 */ /* 0x080fe400028f0eff */
[-C--:B-1----:R-:W-:Y:S02]  /*19940*/  IADD3 R10, P2, R2, R20.reuse, RZ ;  /* 0x00000014020a7210 */ /* 0x082fe40007f5e0ff */
[-C--:B0-----:R-:W-:Y:S02]  /*19950*/  IADD3 R22, P0, R17, R20.reuse, RZ ;  /* 0x0000001411167210 */ /* 0x081fe40007f1e0ff */
[-C--:B------:R-:W-:Y:S01]  /*19960*/  LEA.HI.X.SX32 R11, R16, R21.reuse, 0x1, P2 ;  /* 0x00000015100b7211 */ /* 0x080fe200010f0eff */
[----:B------:R-:W-:Y:S01]  /*19970*/  IMAD R16, R0, 0x238, RZ ;  /* 0x0000023800107824 */ /* 0x000fe200078e02ff */
[----:B------:R-:W-:Y:S01]  /*19980*/  LEA.HI.X.SX32 R23, R2, R21, 0x1, P0 ;  /* 0x0000001502177211 */ /* 0x000fe200000f0eff */
[C---:B------:R-:W-:Y:S01]  /*19990*/  IMAD R2, R0.reuse, 0x47, RZ ;  /* 0x0000004700027824 */ /* 0x040fe200078e02ff */
[----:B--2---:R-:W-:Y:S01]  /*199a0*/  IADD3 R4, P1, R15, R20, RZ ;  /* 0x000000140f047210 */ /* 0x004fe20007f3e0ff */
[----:B------:R0:W-:Y:S01]  /*199b0*/  STL.64 [R1+0x2660], R10 ;  /* 0x0026600a01007387 */ /* 0x0001e20000100a00 */
[----:B------:R-:W-:-:S02]  /*199c0*/  IMAD R15, R0, 0x8d, RZ ;  /* 0x0000008d000f7824 */ /* 0x000fc400078e02ff */
[----:B------:R-:W-:Y:S01]  /*199d0*/  LEA.HI.X.SX32 R5, R17, R21, 0x1, P1 ;  /* 0x0000001511057211 */ /* 0x000fe200008f0eff */
[----:B------:R1:W-:Y:S01]  /*199e0*/  STL.64 [R1+0x2548], R22 ;  /* 0x0025481601007387 */ /* 0x0003e20000100a00 */
[----:B------:R-:W-:-:S03]  /*199f0*/  IMAD R17, R0, 0x119, RZ ;  /* 0x0000011900117824 */ /* 0x000fc600078e02ff */
[----:B------:R2:W-:Y:S02]  /*19a00*/  STL.64 [R1+0x2318], R4 ;  /* 0x0023180401007387 */ /* 0x0005e40000100a00 */
[-C--:B------:R-:W-:Y:S01]  /*19a10*/  LEA.HI.X.SX32 R7, R17, R21.reuse, 0x1, P3 ;  /* 0x0000001511077211 */ /* 0x080fe200018f0eff */
[----:B------:R-:W-:Y:S01]  /*19a20*/  IMAD R17, R0, 0x8e, RZ ;  /* 0x0000008e00117824 */ /* 0x000fe200078e02ff */
[-C--:B0-----:R-:W-:Y:S01]  /*19a30*/  IADD3 R10, P2, R14, R20.reuse, RZ ;  /* 0x000000140e0a7210 */ /* 0x081fe20007f5e0ff */
[----:B------:R-:W-:Y:S01]  /*19a40*/  IMAD R14, R0, 0x11a, RZ ;  /* 0x0000011a000e7824 */ /* 0x000fe200078e02ff */
[----:B------:R0:W-:Y:S01]  /*19a50*/  STL.64 [R1+0x1ec0], R12 ;  /* 0x001ec00c01007387 */ /* 0x0001e20000100a00 */
[----:B-1----:R-:W-:Y:S01]  /*19a60*/  IADD3 R22, P0, R16, R20, RZ ;  /* 0x0000001410167210 */ /* 0x002fe20007f1e0ff */
[----:B------:R-:W-:Y:S02]  /*19a70*/  IMAD R16, R0, 0x23a, RZ ;  /* 0x0000023a00107824 */ /* 0x000fe400078e02ff */
[----:B------:R1:W-:Y:S01]  /*19a80*/  STL.64 [R1+0x1eb8], R6 ;  /* 0x001eb80601007387 */ /* 0x0003e20000100a00 */
[----:B------:R-:W-:-:S02]  /*19a90*/  LEA.HI.X.SX32 R9, R14, R21, 0x1, P4 ;  /* 0x000000150e097211 */ /* 0x000fc400020f0eff */
[----:B--2---:R-:W-:Y:S01]  /*19aa0*/  IADD3 R4, P1, R14, R20, RZ ;  /* 0x000000140e047210 */ /* 0x004fe20007f3e0ff */
[----:B------:R-:W-:-:S03]  /*19ab0*/  IMAD R14, R0, 0x23e, RZ ;  /* 0x0000023e000e7824 */ /* 0x000fc600078e02ff */
[-C--:B------:R-:W-:Y:S01]  /*19ac0*/  LEA.HI.X.SX32 R5, R15, R21.reuse, 0x1, P1 ;  /* 0x000000150f057211 */ /* 0x080fe200008f0eff */
[----:B------:R-:W-:Y:S01]  /*19ad0*/  IMAD R15, R0, 0x11b, RZ ;  /* 0x0000011b000f7824 */ /* 0x000fe200078e02ff */
[-C--:B0-----:R-:W-:Y:S01]  /*19ae0*/  IADD3 R12, P5, R16, R20.reuse, RZ ;  /* 0x00000014100c7210 */ /* 0x081fe20007fbe0ff */
[C---:B------:R-:W-:Y:S02]  /*19af0*/  IMAD R16, R0.reuse, 0x23c, RZ ;  /* 0x0000023c00107824 */ /* 0x040fe400078e02ff */
[----:B------:R0:W-:Y:S01]  /*19b00*/  STL.64 [R1+0x2310], R4 ;  /* 0x0023100401007387 */ /* 0x0001e20000100a00 */
[-C--:B------:R-:W-:Y:S01]  /*19b10*/  LEA.HI.X.SX32 R11, R15, R21.reuse, 0x1, P2 ;  /* 0x000000150f0b7211 */ /* 0x080fe200010f0eff */
[----:B------:R-:W-:Y:S01]  /*19b20*/  IMAD R15, R0, 0x240, RZ ;  /* 0x00000240000f7824 */ /* 0x000fe200078e02ff */
[-C--:B-1----:R-:W-:Y:S01]  /*19b30*/  IADD3 R6, P3, R16, R20.reuse, RZ ;  /* 0x0000001410067210 */ /* 0x082fe20007f7e0ff */
[----:B------:R-:W-:Y:S01]  /*19b40*/  IMAD R16, R0, 0x11c, RZ ;  /* 0x0000011c00107824 */ /* 0x000fe200078e02ff */
[----:B------:R1:W-:Y:S04]  /*19b50*/  STL.64 [R1+0x1eb0], R8 ;  /* 0x001eb00801007387 */ /* 0x0003e80000100a00 */
[----:B------:R-:W-:Y:S01]  /*19b60*/  LEA.HI.X.SX32 R23, R16, R21, 0x1, P0 ;  /* 0x0000001510177211 */ /* 0x000fe200000f0eff */
[----:B------:R2:W-:Y:S01]  /*19b70*/  STL.64 [R1+0x1ea8], R10 ;  /* 0x001ea80a01007387 */ /* 0x0005e20000100a00 */
[----:B0-----:R-:W-:-:S04]  /*19b80*/  IADD3 R4, P1, R17, R20, RZ ;  /* 0x0000001411047210 */ /* 0x001fc80007f3e0ff */
[-C--:B------:R-:W-:Y:S01]  /*19b90*/  LEA.HI.X.SX32 R5, R2, R21.reuse, 0x1, P1 ;  /* 0x0000001502057211 */ /* 0x080fe200008f0eff */
[----:B------:R-:W-:Y:S01]  /*19ba0*/  IMAD R2, R0, 0x48, RZ ;  /* 0x0000004800027824 */ /* 0x000fe200078e02ff */
[-C--:B-1----:R-:W-:Y:S01]  /*19bb0*/  IADD3 R8, P4, R16, R20.reuse, RZ ;  /* 0x0000001410087210 */ /* 0x082fe20007f9e0ff */
[C---:B------:R-:W-:Y:S02]  /*19bc0*/  IMAD R16, R0.reuse, 0x244, RZ ;  /* 0x0000024400107824 */ /* 0x040fe400078e02ff */
[----:B------:R0:W-:Y:S01]  /*19bd0*/  STL.64 [R1+0x2540], R4 ;  /* 0x0025400401007387 */ /* 0x0001e20000100a00 */
[-C--:B------:R-:W-:Y:S01]  /*19be0*/  LEA.HI.X.SX32 R9, R17, R21.reuse, 0x1, P4 ;  /* 0x0000001511097211 */ /* 0x080fe200020f0eff */
[----:B------:R-:W-:Y:S01]  /*19bf0*/  IMAD R17, R0, 0x242, RZ ;  /* 0x0000024200117824 */ /* 0x000fe200078e02ff */
[-C--:B--2---:R-:W-:Y:S01]  /*19c00*/  IADD3 R10, P2, R14, R20.reuse, RZ ;  /* 0x000000140e0a7210 */ /* 0x084fe20007f5e0ff */
[----:B------:R-:W-:Y:S02]  /*19c10*/  IMAD R14, R0, 0x11e, RZ ;  /* 0x0000011e000e7824 */ /* 0x000fe400078e02ff */
[----:B------:R1:W-:Y:S03]  /*19c20*/  STL.64 [R1+0x2308], R8 ;  /* 0x0023080801007387 */ /* 0x0003e60000100a00 */
[----:B------:R-:W-:Y:S01]  /*19c30*/  LEA.HI.X.SX32 R7, R14, R21, 0x1, P3 ;  /* 0x000000150e077211 */ /* 0x000fe200018f0eff */
        /* <DEDUP_REMOVED lines=8> */
[----:B------:R-:W-:Y:S01]  /*19cc0*/  IMAD R17, R0, 0x8f, RZ ;  /* 0x0000008f00117824 */ /* 0x000fe200078e02ff */
[-C--:B------:R-:W-:Y:S01]  /*19cd0*/  LEA.HI.X.SX32 R5, R14, R21.reuse, 0x1, P1 ;  /* 0x000000150e057211 */ /* 0x080fe200008f0eff */
[----:B------:R0:W-:Y:S03]  /*19ce0*/  STL.64 [R1+0x1e98], R12 ;  /* 0x001e980c01007387 */ /* 0x0001e60000100a00 */
[----:B------:R-:W-:Y:S01]  /*19cf0*/  LEA.HI.X.SX32 R9, R17, R21, 0x1, P4 ;  /* 0x0000001511097211 */ /* 0x000fe200020f0eff */
[----:B------:R-:W-:-:S04]  /*19d00*/  IMAD R17, R0, 0x11f, RZ ;  /* 0x0000011f00117824 */ /* 0x000fc800078e02ff */
[----:B------:R1:W-:Y:S01]  /*19d10*/  STL.64 [R1+0x2300], R8 ;  /* 0x0023000801007387 */ /* 0x0003e20000100a00 */
[----:B------:R-:W-:Y:S01]  /*19d20*/  LEA.HI.X.SX32 R11, R17, R21, 0x1, P2 ;  /* 0x00000015110b7211 */ /* 0x000fe200010f0eff */
[----:B------:R-:W-:Y:S01]  /*19d30*/  IMAD R17, R0, 0x90, RZ ;  /* 0x0000009000117824 */ /* 0x000fe200078e02ff */
[-C--:B0-----:R-:W-:Y:S01]  /*19d40*/  IADD3 R12, P5, R16, R20.reuse, RZ ;  /* 0x00000014100c7210 */ /* 0x081fe20007fbe0ff */
[----:B------:R-:W-:Y:S01]  /*19d50*/  IMAD R16, R0, 0x24, RZ ;  /* 0x0000002400107824 */ /* 0x000fe200078e02ff */
[----:B------:R0:W-:Y:S04]  /*19d60*/  STL.64 [R1+0x1e90], R6 ;  /* 0x001e900601007387 */ /* 0x0001e80000100a00 */
[----:B------:R2:W-:Y:S01]  /*19d70*/  STL.64 [R1+0x1e88], R10 ;  /* 0x001e880a01007387 */ /* 0x0005e20000100a00 */
[----:B-1----:R-:W-:-:S04]  /*19d80*/  IADD3 R8, P4, R15, R20, RZ ;  /* 0x000000140f087210 */ /* 0x002fc80007f9e0ff */
[----:B------:R-:W-:Y:S01]  /*19d90*/  LEA.HI.X.SX32 R9, R19, R21, 0x1, P4 ;  /* 0x0000001513097211 */ /* 0x000fe200020f0eff */
[----:B------:R-:W-:Y:S01]  /*19da0*/  IMAD R19, R0, 0x12f, RZ ;  /* 0x0000012f00137824 */ /* 0x000fe200078e02ff */
[----:B0-----:R-:W-:-:S03]  /*19db0*/  IADD3 R6, P3, R16, R20, RZ ;  /* 0x0000001410067210 */ /* 0x001fc60007f7e0ff */
[----:B------:R0:W-:Y:S01]  /*19dc0*/  STL.64 [R1+0x2730], R8 ;  /* 0x0027300801007387 */ /* 0x0001e20000100a00 */
[-C--:B--2---:R-:W-:Y:S02]  /*19dd0*/  IADD3 R10, P2, R2, R20.reuse, RZ ;  /* 0x00000014020a7210 */ /* 0x084fe40007f5e0ff */
[-C--:B------:R-:W-:Y:S01]  /*19de0*/  LEA.HI.X.SX32 R7, R15, R21.reuse, 0x1, P3 ;  /* 0x000000150f077211 */ /* 0x080fe200018f0eff */
[----:B------:R-:W-:Y:S01]  /*19df0*/  IMAD R15, R0, 0x246, RZ ;  /* 0x00000246000f7824 */ /* 0x000fe200078e02ff */
[----:B------:R-:W-:Y:S01]  /*19e00*/  LEA.HI.X.SX32 R11, R16, R21, 0x1, P2 ;  /* 0x00000015100b7211 */ /* 0x000fe200010f0eff */
[----:B------:R-:W-:Y:S02]  /*19e10*/  IMAD R16, R0, 0x248, RZ ;  /* 0x0000024800107824 */ /* 0x000fe400078e02ff */
[----:B------:R1:W-:Y:S01]  /*19e20*/  STL.64 [R1+0x26e8], R6 ;  /* 0x0026e80601007387 */ /* 0x0003e20000100a00 */
[----:B0-----:R-:W-:-:S03]  /*19e30*/  IADD3 R8, P4, R17, R20, RZ ;  /* 0x0000001411087210 */ /* 0x001fc60007f9e0ff */
[----:B------:R0:W-:Y:S01]  /*19e40*/  STL.64 [R1+0x2658], R10 ;  /* 0x0026580a01007387 */ /* 0x0001e20000100a00 */
[----:B------:R-:W-:Y:S01]  /*19e50*/  LEA.HI.X.SX32 R9, R2, R21, 0x1, P4 ;  /* 0x0000001502097211 */ /* 0x000fe200020f0eff */
[----:B------:R-:W-:Y:S01]  /*19e60*/  IMAD R2, R0, 0x49, RZ ;  /* 0x0000004900027824 */ /* 0x000fe200078e02ff */
[----:B-1----:R-:W-:-:S03]  /*19e70*/  IADD3 R6, P3, R14, R20, RZ ;  /* 0x000000140e067210 */ /* 0x002fc60007f7e0ff */
[----:B------:R1:W-:Y:S01]  /*19e80*/  STL.64 [R1+0x2538], R8 ;  /* 0x0025380801007387 */ /* 0x0003e20000100a00 */
[C---:B------:R-:W-:Y:S01]  /*19e90*/  IMAD R14, R0.reuse, 0x91, RZ ;  /* 0x00000091000e7824 */ /* 0x040fe200078e02ff */
[-C--:B------:R-:W-:Y:S01]  /*19ea0*/  LEA.HI.X.SX32 R7, R17, R21.reuse, 0x1, P3 ;  /* 0x0000001511077211 */ /* 0x080fe200018f0eff */
[C---:B------:R-:W-:Y:S01]  /*19eb0*/  IMAD R17, R0.reuse, 0x121, RZ ;  /* 0x0000012100117824 */ /* 0x040fe200078e02ff */
[-C--:B0-----:R-:W-:Y:S01]  /*19ec0*/  IADD3 R10, P2, R15, R20.reuse, RZ ;  /* 0x000000140f0a7210 */ /* 0x081fe20007f5e0ff */
[C---:B------:R-:W-:Y:S02]  /*19ed0*/  IMAD R15, R0.reuse, 0x122, RZ ;  /* 0x00000122000f7824 */ /* 0x040fe400078e02ff */
[----:B------:R0:W-:Y:S01]  /*19ee0*/  STL.64 [R1+0x22f8], R6 ;  /* 0x0022f80601007387 */ /* 0x0001e20000100a00 */
[-C--:B------:R-:W-:Y:S01]  /*19ef0*/  LEA.HI.X.SX32 R23, R17, R21.reuse, 0x1, P0 ;  /* 0x0000001511177211 */ /* 0x080fe200000f0eff */
[----:B------:R-:W-:Y:S01]  /*19f00*/  IMAD R17, R0, 0x92, RZ ;  /* 0x0000009200117824 */ /* 0x000fe200078e02ff */
[----:B------:R-:W-:Y:S01]  /*19f10*/  LEA.HI.X.SX32 R13, R15, R21, 0x1, P5 ;  /* 0x000000150f0d7211 */ /* 0x000fe200028f0eff */
[----:B------:R2:W-:Y:S01]  /*19f20*/  STL.64 [R1+0x1e80], R4 ;  /* 0x001e800401007387 */ /* 0x0005e20000100a00 */
[----:B-1----:R-:W-:Y:S01]  /*19f30*/  IADD3 R8, P4, R16, R20, RZ ;  /* 0x0000001410087210 */ /* 0x002fe20007f9e0ff */
[----:B------:R-:W-:-:S02]  /*19f40*/  IMAD R16, R0, 0x24a, RZ ;  /* 0x0000024a00107824 */ /* 0x000fc400078e02ff */
[----:B------:R1:W-:Y:S01]  /*19f50*/  STL.64 [R1+0x1e78], R22 ;  /* 0x001e781601007387 */ /* 0x0003e20000100a00 */
[-C--:B0-----:R-:W-:Y:S01]  /*19f60*/  IADD3 R6, P3, R15, R20.reuse, RZ ;  /* 0x000000140f067210 */ /* 0x081fe20007f7e0ff */
[----:B------:R-:W-:Y:S01]  /*19f70*/  IMAD R15, R0, 0x24e, RZ ;  /* 0x0000024e000f7824 */ /* 0x000fe200078e02ff */
[----:B--2---:R-:W-:Y:S01]  /*19f80*/  IADD3 R4, P1, R16, R20, RZ ;  /* 0x0000001410047210 */ /* 0x004fe20007f3e0ff */
[----:B------:R-:W-:Y:S01]  /*19f90*/  IMAD R16, R0, 0x24c, RZ ;  /* 0x0000024c00107824 */ /* 0x000fe200078e02ff */
[----:B------:R-:W-:Y:S01]  /*19fa0*/  LEA.HI.X.SX32 R7, R14, R21, 0x1, P3 ;  /* 0x000000150e077211 */ /* 0x000fe200018f0eff */
[----:B------:R-:W-:-:S03]  /*19fb0*/  IMAD R14, R0, 0x123, RZ ;  /* 0x00000123000e7824 */ /* 0x000fc600078e02ff */
[----:B-1----:R-:W-:Y:S01]  /*19fc0*/  IADD3 R22, P0, R16, R20, RZ ;  /* 0x0000001410167210 */ /* 0x002fe20007f1e0ff */
[----:B------:R-:W-:Y:S01]  /*19fd0*/  IMAD R16, R0, 0x124, RZ ;  /* 0x0000012400107824 */ /* 0x000fe200078e02ff */
[----:B------:R0:W-:Y:S01]  /*19fe0*/  STL.64 [R1+0x22f0], R6 ;  /* 0x0022f00601007387 */ /* 0x0001e20000100a00 */
[-C--:B------:R-:W-:Y:S01]  /*19ff0*/  LEA.HI.X.SX32 R11, R14, R21.reuse, 0x1, P2 ;  /* 0x000000150e0b7211 */ /* 0x080fe200010f0eff */
[----:B------:R-:W-:Y:S02]  /*1a000*/  IMAD R14, R0, 0x250, RZ ;  /* 0x00000250000e7824 */ /* 0x000fe400078e02ff */
[----:B------:R1:W-:Y:S01]  /*1a010*/  STL.64 [R1+0x1e70], R12 ;  /* 0x001e700c01007387 */ /* 0x0003e20000100a00 */
[----:B------:R-:W-:-:S03]  /*1a020*/  LEA.HI.X.SX32 R9, R16, R21, 0x1, P4 ;  /* 0x0000001510097211 */ /* 0x000fc600020f0eff */
[----:B------:R2:W-:Y:S01]  /*1a030*/  STL.64 [R1+0x1e68], R10 ;  /* 0x001e680a01007387 */ /* 0x0005e20000100a00 */
[CC--:B0-----:R-:W-:Y:S02]  /*1a040*/  IADD3 R6, P3, R17.reuse, R20.reuse, RZ ;  /* 0x0000001411067210 */ /* 0x0c1fe40007f7e0ff */
[-C--:B-1----:R-:W-:Y:S01]  /*1a050*/  IADD3 R12, P5, R16, R20.reuse, RZ ;  /* 0x00000014100c7210 */ /* 0x082fe20007fbe0ff */
[----:B------:R-:W-:Y:S01]  /*1a060*/  IMAD R16, R0, 0x254, RZ ;  /* 0x0000025400107824 */ /* 0x000fe200078e02ff */
[-C--:B------:R-:W-:Y:S01]  /*1a070*/  LEA.HI.X.SX32 R7, R2, R21.reuse, 0x1, P3 ;  /* 0x0000001502077211 */ /* 0x080fe200018f0eff */
[C---:B------:R-:W-:Y:S01]  /*1a080*/  IMAD R2, R0.reuse, 0x4a, RZ ;  /* 0x0000004a00027824 */ /* 0x040fe200078e02ff */
[----:B------:R-:W-:Y:S01]  /*1a090*/  LEA.HI.X.SX32 R13, R17, R21, 0x1, P5 ;  /* 0x00000015110d7211 */ /* 0x000fe200028f0eff */
[C---:B------:R-:W-:Y:S01]  /*1a0a0*/  IMAD R17, R0.reuse, 0x252, RZ ;  /* 0x0000025200117824 */ /* 0x040fe200078e02ff */
[----:B--2---:R-:W-:Y:S01]  /*1a0b0*/  IADD3 R10, P2, R15, R20, RZ ;  /* 0x000000140f0a7210 */ /* 0x004fe20007f5e0ff */
[----:B------:R0:W-:Y:S01]  /*1a0c0*/  STL.64 [R1+0x2530], R6 ;  /* 0x0025300601007387 */ /* 0x0001e20000100a00 */
[----:B------:R-:W-:-:S03]  /*1a0d0*/  IMAD R15, R0, 0x126, RZ ;  /* 0x00000126000f7824 */ /* 0x000fc600078e02ff */
[----:B------:R1:W-:Y:S02]  /*1a0e0*/  STL.64 [R1+0x22e8], R12 ;  /* 0x0022e80c01007387 */ /* 0x0003e40000100a00 */
[C---:B------:R-:W-:Y:S02]  /*1a0f0*/  LEA.HI.X.SX32 R23, R15.reuse, R21, 0x1, P0 ;  /* 0x000000150f177211 */ /* 0x040fe400000f0eff */
[----:B------:R2:W-:Y:S01]  /*1a100*/  STL.64 [R1+0x1e60], R8 ;  /* 0x001e600801007387 */ /* 0x0005e20000100a00 */
[-C--:B0-----:R-:W-:Y:S01]  /*1a110*/  IADD3 R6, P3, R14, R20.reuse, RZ ;  /* 0x000000140e067210 */ /* 0x081fe20007f7e0ff */
[C---:B------:R-:W-:Y:S01]  /*1a120*/  IMAD R14, R0.reuse, 0x125, RZ ;  /* 0x00000125000e7824 */ /* 0x040fe200078e02ff */
[----:B-1----:R-:W-:Y:S01]  /*1a130*/  IADD3 R12, P5, R15, R20, RZ ;  /* 0x000000140f0c7210 */ /* 0x002fe20007fbe0ff */
[----:B------:R-:W-:-:S03]  /*1a140*/  IMAD R15, R0, 0x25, RZ ;  /* 0x00000025000f7824 */ /* 0x000fc600078e02ff */
[-C--:B------:R-:W-:Y:S01]  /*1a150*/  LEA.HI.X.SX32 R5, R14, R21.reuse, 0x1, P1 ;  /* 0x000000150e057211 */ /* 0x080fe200008f0eff */
[C---:B------:R-:W-:Y:S01]  /*1a160*/  IMAD R14, R0.reuse, 0x128, RZ ;  /* 0x00000128000e7824 */ /* 0x040fe200078e02ff */
[----:B--2---:R-:W-:Y:S01]  /*1a170*/  IADD3 R8, P4, R17, R20, RZ ;  /* 0x0000001411087210 */ /* 0x004fe20007f9e0ff */
[----:B------:R-:W-:Y:S02]  /*1a180*/  IMAD R17, R0, 0x93, RZ ;  /* 0x0000009300117824 */ /* 0x000fe400078e02ff */
[----:B------:R0:W-:Y:S01]  /*1a190*/  STL.64 [R1+0x1e58], R4 ;  /* 0x001e580401007387 */ /* 0x0001e20000100a00 */
[-C--:B------:R-:W-:Y:S02]  /*1a1a0*/  LEA.HI.X.SX32 R7, R14, R21.reuse, 0x1, P3 ;  /* 0x000000150e077211 */ /* 0x080fe400018f0eff */
        /* <DEDUP_REMOVED lines=14> */
[-C--:B------:R-:W-:Y:S01]  /*1a290*/  LEA.HI.X.SX32 R23, R2, R21.reuse, 0x1, P0 ;  /* 0x0000001502177211 */ /* 0x080fe200000f0eff */
[----:B------:R-:W-:Y:S01]  /*1a2a0*/  IMAD R2, R0, 0x4b, RZ ;  /* 0x0000004b00027824 */ /* 0x000fe200078e02ff */
[-C--:B--2---:R-:W-:Y:S01]  /*1a2b0*/  IADD3 R10, P2, R14, R20.reuse, RZ ;  /* 0x000000140e0a7210 */ /* 0x084fe20007f5e0ff */
[----:B------:R-:W-:Y:S02]  /*1a2c0*/  IMAD R14, R0, 0x95, RZ ;  /* 0x00000095000e7824 */ /* 0x000fe400078e02ff */
[----:B------:R1:W-:Y:S01]  /*1a2d0*/  STL.64 [R1+0x2528], R22 ;  /* 0x0025281601007387 */ /* 0x0003e20000100a00 */
[----:B------:R-:W-:Y:S01]  /*1a2e0*/  LEA.HI.X.SX32 R11, R16, R21, 0x1, P2 ;  /* 0x00000015100b7211 */ /* 0x000fe200010f0eff */
[C---:B------:R-:W-:Y:S01]  /*1a2f0*/  IMAD R16, R0.reuse, 0x25a, RZ ;  /* 0x0000025a00107824 */ /* 0x040fe200078e02ff */
[----:B0-----:R-:W-:Y:S01]  /*1a300*/  IADD3 R12, P5, R17, R20, RZ ;  /* 0x00000014110c7210 */ /* 0x001fe20007fbe0ff */
[----:B------:R-:W-:-:S02]  /*1a310*/  IMAD R17, R0, 0x12a, RZ ;  /* 0x0000012a00117824 */ /* 0x000fc400078e02ff */
[----:B------:R0:W-:Y:S01]  /*1a320*/  STL.64 [R1+0x22d8], R10 ;  /* 0x0022d80a01007387 */ /* 0x0001e20000100a00 */
[-C--:B-1----:R-:W-:Y:S01]  /*1a330*/  IADD3 R22, P0, R15, R20.reuse, RZ ;  /* 0x000000140f167210 */ /* 0x082fe20007f1e0ff */
[C---:B------:R-:W-:Y:S02]  /*1a340*/  IMAD R15, R0.reuse, 0x129, RZ ;  /* 0x00000129000f7824 */ /* 0x040fe400078e02ff */
[----:B------:R1:W-:Y:S01]  /*1a350*/  STL.64 [R1+0x1e40], R6 ;  /* 0x001e400601007387 */ /* 0x0003e20000100a00 */
[-C--:B------:R-:W-:Y:S02]  /*1a360*/  LEA.HI.X.SX32 R5, R17, R21.reuse, 0x1, P1 ;  /* 0x0000001511057211 */ /* 0x080fe400008f0eff */
[----:B------:R-:W-:Y:S01]  /*1a370*/  LEA.HI.X.SX32 R9, R15, R21, 0x1, P4 ;  /* 0x000000150f097211 */ /* 0x000fe200020f0eff */
[C---:B------:R-:W-:Y:S01]  /*1a380*/  IMAD R15, R0.reuse, 0x96, RZ ;  /* 0x00000096000f7824 */ /* 0x040fe200078e02ff */
[----:B0-----:R-:W-:Y:S01]  /*1a390*/  IADD3 R10, P2, R17, R20, RZ ;  /* 0x00000014110a7210 */ /* 0x001fe20007f5e0ff */
[----:B------:R-:W-:-:S02]  /*1a3a0*/  IMAD R17, R0, 0x25e, RZ ;  /* 0x0000025e00117824 */ /* 0x000fc400078e02ff */
[----:B------:R0:W-:Y:S01]  /*1a3b0*/  STL.64 [R1+0x1e38], R8 ;  /* 0x001e380801007387 */ /* 0x0001e20000100a00 */
[-C--:B------:R-:W-:Y:S01]  /*1a3c0*/  LEA.HI.X.SX32 R11, R14, R21.reuse, 0x1, P2 ;  /* 0x000000150e0b7211 */ /* 0x080fe200010f0eff */
[----:B------:R-:W-:Y:S01]  /*1a3d0*/  IMAD R14, R0, 0x12b, RZ ;  /* 0x0000012b000e7824 */ /* 0x000fe200078e02ff */
[-C--:B-1----:R-:W-:Y:S01]  /*1a3e0*/  IADD3 R6, P3, R16, R20.reuse, RZ ;  /* 0x0000001410067210 */ /* 0x082fe20007f7e0ff */
[----:B------:R-:W-:Y:S02]  /*1a3f0*/  IMAD R16, R0, 0x25c, RZ ;  /* 0x0000025c00107824 */ /* 0x000fe400078e02ff */
[----:B------:R1:W-:Y:S01]  /*1a400*/  STL.64 [R1+0x22d0], R10 ;  /* 0x0022d00a01007387 */ /* 0x0003e20000100a00 */
[----:B------:R-:W-:Y:S01]  /*1a410*/  LEA.HI.X.SX32 R13, R14, R21, 0x1, P5 ;  /* 0x000000150e0d7211 */ /* 0x000fe200028f0eff */
[----:B------:R-:W-:Y:S02]  /*1a420*/  IMAD R14, R0, 0x260, RZ ;  /* 0x00000260000e7824 */ /* 0x000fe400078e02ff */
[----:B------:R2:W-:Y:S01]  /*1a430*/  STL.64 [R1+0x1e30], R4 ;  /* 0x001e300401007387 */ /* 0x0005e20000100a00 */
[----:B0-----:R-:W-:Y:S01]  /*1a440*/  IADD3 R8, P4, R16, R20, RZ ;  /* 0x0000001410087210 */ /* 0x001fe20007f9e0ff */
[----:B------:R-:W-:-:S02]  /*1a450*/  IMAD R16, R0, 0x12c, RZ ;  /* 0x0000012c00107824 */ /* 0x000fc400078e02ff */
[----:B------:R0:W-:Y:S01]  /*1a460*/  STL.64 [R1+0x1e28], R12 ;  /* 0x001e280c01007387 */ /* 0x0001e20000100a00 */
[CC--:B-1----:R-:W-:Y:S02]  /*1a470*/  IADD3 R10, P2, R15.reuse, R20.reuse, RZ ;  /* 0x000000140f0a7210 */ /* 0x0c2fe40007f5e0ff */
[CC--:B------:R-:W-:Y:S02]  /*1a480*/  LEA.HI.X.SX32 R23, R16.reuse, R21.reuse, 0x1, P0 ;  /* 0x0000001510177211 */ /* 0x0c0fe400000f0eff */
[-C--:B--2---:R-:W-:Y:S01]  /*1a490*/  IADD3 R4, P1, R16, R20.reuse, RZ ;  /* 0x0000001410047210 */ /* 0x084fe20007f3e0ff */
[----:B------:R-:W-:Y:S01]  /*1a4a0*/  IMAD R16, R0, 0x12d, RZ ;  /* 0x0000012d00107824 */ /* 0x000fe200078e02ff */
[-C--:B------:R-:W-:Y:S01]  /*1a4b0*/  LEA.HI.X.SX32 R11, R2, R21.reuse, 0x1, P2 ;  /* 0x00000015020b7211 */ /* 0x080fe200010f0eff */
[C---:B------:R-:W-:Y:S01]  /*1a4c0*/  IMAD R2, R0.reuse, 0x4c, RZ ;  /* 0x0000004c00027824 */ /* 0x040fe200078e02ff */
[-C--:B------:R-:W-:Y:S01]  /*1a4d0*/  LEA.HI.X.SX32 R5, R15, R21.reuse, 0x1, P1 ;  /* 0x000000150f057211 */ /* 0x080fe200008f0eff */
[C---:B------:R-:W-:Y:S01]  /*1a4e0*/  IMAD R15, R0.reuse, 0x262, RZ ;  /* 0x00000262000f7824 */ /* 0x040fe200078e02ff */
[----:B0-----:R-:W-:Y:S01]  /*1a4f0*/  IADD3 R12, P5, R17, R20, RZ ;  /* 0x00000014110c7210 */ /* 0x001fe20007fbe0ff */
[----:B------:R-:W-:Y:S01]  /*1a500*/  IMAD R17, R0, 0x12e, RZ ;  /* 0x0000012e00117824 */ /* 0x000fe200078e02ff */
[----:B------:R0:W-:Y:S01]  /*1a510*/  STL.64 [R1+0x2520], R10 ;  /* 0x0025200a01007387 */ /* 0x0001e20000100a00 */
[-C--:B------:R-:W-:Y:S01]  /*1a520*/  LEA.HI.X.SX32 R7, R16, R21.reuse, 0x1, P3 ;  /* 0x0000001510077211 */ /* 0x080fe200018f0eff */
[C---:B------:R-:W-:Y:S01]  /*1a530*/  IMAD R16, R0.reuse, 0x26, RZ ;  /* 0x0000002600107824 */ /* 0x040fe200078e02ff */
[-C--:B------:R-:W-:Y:S01]  /*1a540*/  LEA.HI.X.SX32 R13, R19, R21.reuse, 0x1, P5 ;  /* 0x00000015130d7211 */ /* 0x080fe200028f0eff */
[----:B------:R1:W-:Y:S01]  /*1a550*/  STL.64 [R1+0x22c8], R4 ;  /* 0x0022c80401007387 */ /* 0x0003e20000100a00 */
[----:B------:R-:W-:Y:S01]  /*1a560*/  LEA.HI.X.SX32 R9, R17, R21, 0x1, P4 ;  /* 0x0000001511097211 */ /* 0x000fe200020f0eff */
[----:B------:R-:W-:-:S02]  /*1a570*/  IMAD R19, R0, 0x9d, RZ ;  /* 0x0000009d00137824 */ /* 0x000fc400078e02ff */
[----:B------:R2:W-:Y:S01]  /*1a580*/  STL.64 [R1+0x1e20], R22 ;  /* 0x001e201601007387 */ /* 0x0005e20000100a00 */
[----:B0-----:R-:W-:-:S03]  /*1a590*/  IADD3 R10, P2, R14, R20, RZ ;  /* 0x000000140e0a7210 */ /* 0x001fc60007f5e0ff */
[----:B------:R0:W-:Y:S01]  /*1a5a0*/  STL.64 [R1+0x1e18], R6 ;  /* 0x001e180601007387 */ /* 0x0001e20000100a00 */
[C---:B------:R-:W-:Y:S01]  /*1a5b0*/  IMAD R14, R0.reuse, 0x264, RZ ;  /* 0x00000264000e7824 */ /* 0x040fe200078e02ff */
[-C--:B-1----:R-:W-:Y:S01]  /*1a5c0*/  IADD3 R4, P1, R17, R20.reuse, RZ ;  /* 0x0000001411047210 */ /* 0x082fe20007f3e0ff */
[C---:B------:R-:W-:Y:S01]  /*1a5d0*/  IMAD R17, R0.reuse, 0x98, RZ ;  /* 0x0000009800117824 */ /* 0x040fe200078e02ff */
[-C--:B--2---:R-:W-:Y:S01]  /*1a5e0*/  IADD3 R22, P0, R15, R20.reuse, RZ ;  /* 0x000000140f167210 */ /* 0x084fe20007f1e0ff */
[----:B------:R-:W-:Y:S01]  /*1a5f0*/  IMAD R15, R0, 0x97, RZ ;  /* 0x00000097000f7824 */ /* 0x000fe200078e02ff */
[----:B0-----:R-:W-:Y:S01]  /*1a600*/  IADD3 R6, P3, R14, R20, RZ ;  /* 0x000000140e067210 */ /* 0x001fe20007f7e0ff */
[----:B------:R-:W-:-:S03]  /*1a610*/  IMAD R14, R0, 0x130, RZ ;  /* 0x00000130000e7824 */ /* 0x000fc600078e02ff */
[-C--:B------:R-:W-:Y:S01]  /*1a620*/  LEA.HI.X.SX32 R5, R15, R21.reuse, 0x1, P1 ;  /* 0x000000150f057211 */ /* 0x080fe200008f0eff */
[----:B------:R-:W-:Y:S01]  /*1a630*/  IMAD R15, R0, 0x13, RZ ;  /* 0x00000013000f7824 */ /* 0x000fe200078e02ff */
[----:B------:R-:W-:-:S03]  /*1a640*/  LEA.HI.X.SX32 R11, R14, R21, 0x1, P2 ;  /* 0x000000150e0b7211 */ /* 0x000fc600010f0eff */
[----:B------:R0:W-:Y:S04]  /*1a650*/  STL.64 [R1+0x22c0], R4 ;  /* 0x0022c00401007387 */ /* 0x0001e80000100a00 */
[----:B------:R1:W-:Y:S04]  /*1a660*/  STL.64 [R1+0x1e10], R8 ;  /* 0x001e100801007387 */ /* 0x0003e80000100a00 */
[----:B------:R2:W-:Y:S01]  /*1a670*/  STL.64 [R1+0x1e08], R12 ;  /* 0x001e080c01007387 */ /* 0x0005e20000100a00 */
[-C--:B0-----:R-:W-:Y:S02]  /*1a680*/  IADD3 R4, P1, R16, R20.reuse, RZ ;  /* 0x0000001410047210 */ /* 0x081fe40007f3e0ff */
[----:B-1----:R-:W-:-:S02]  /*1a690*/  IADD3 R8, P4, R2, R20, RZ ;  /* 0x0000001402087210 */ /* 0x002fc40007f9e0ff */
[-C--:B------:R-:W-:Y:S01]  /*1a6a0*/  LEA.HI.X.SX32 R5, R15, R21.reuse, 0x1, P1 ;  /* 0x000000150f057211 */ /* 0x080fe200008f0eff */
[----:B------:R-:W-:Y:S01]  /*1a6b0*/  IMAD R15, R0, 0x266, RZ ;  /* 0x00000266000f7824 */ /* 0x000fe200078e02ff */
[----:B--2---:R-:W-:Y:S02]  /*1a6c0*/  IADD3 R12, P5, R17, R20, RZ ;  /* 0x00000014110c7210 */ /* 0x004fe40007fbe0ff */
[-C--:B------:R-:W-:Y:S01]  /*1a6d0*/  LEA.HI.X.SX32 R9, R16, R21.reuse, 0x1, P4 ;  /* 0x0000001510097211 */ /* 0x080fe200020f0eff */
[----:B------:R0:W-:Y:S01]  /*1a6e0*/  STL.64 [R1+0x26e0], R4 ;  /* 0x0026e00401007387 */ /* 0x0001e20000100a00 */
[----:B------:R-:W-:Y:S01]  /*1a6f0*/  LEA.HI.X.SX32 R13, R2, R21, 0x1, P5 ;  /* 0x00000015020d7211 */ /* 0x000fe200028f0eff */
[C---:B------:R-:W-:Y:S02]  /*1a700*/  IMAD R16, R0.reuse, 0x268, RZ ;  /* 0x0000026800107824 */ /* 0x040fe400078e02ff */
[----:B------:R1:W-:Y:S01]  /*1a710*/  STL.64 [R1+0x2648], R8 ;  /* 0x0026480801007387 */ /* 0x0003e20000100a00 */
[----:B------:R-:W-:-:S03]  /*1a720*/  IMAD R2, R0, 0x4d, RZ ;  /* 0x0000004d00027824 */ /* 0x000fc600078e02ff */
[----:B------:R2:W-:Y:S01]  /*1a730*/  STL.64 [R1+0x2518], R12 ;  /* 0x0025180c01007387 */ /* 0x0005e20000100a00 */
[----:B0-----:R-:W-:Y:S01]  /*1a740*/  IADD3 R4, P1, R14, R20, RZ ;  /* 0x000000140e047210 */ /* 0x001fe20007f3e0ff */
[----:B------:R-:W-:-:S03]  /*1a750*/  IMAD R14, R0, 0x99, RZ ;  /* 0x00000099000e7824 */ /* 0x000fc600078e02ff */
[-C--:B------:R-:W-:Y:S01]  /*1a760*/  LEA.HI.X.SX32 R5, R17, R21.reuse, 0x1, P1 ;  /* 0x0000001511057211 */ /* 0x080fe200008f0eff */
[C---:B------:R-:W-:Y:S01]  /*1a770*/  IMAD R17, R0.reuse, 0x131, RZ ;  /* 0x0000013100117824 */ /* 0x040fe200078e02ff */
[-C--:B-1----:R-:W-:Y:S01]  /*1a780*/  IADD3 R8, P4, R15, R20.reuse, RZ ;  /* 0x000000140f087210 */ /* 0x082fe20007f9e0ff */
[----:B------:R-:W-:Y:S01]  /*1a790*/  IMAD R15, R0, 0x132, RZ ;  /* 0x00000132000f7824 */ /* 0x000fe200078e02ff */
[-C--:B--2---:R-:W-:Y:S01]  /*1a7a0*/  IADD3 R12, P5, R16, R20.reuse, RZ ;  /* 0x00000014100c7210 */ /* 0x084fe20007fbe0ff */
[C---:B------:R-:W-:Y:S01]  /*1a7b0*/  IMAD R16, R0.reuse, 0x26a, RZ ;  /* 0x0000026a00107824 */ /* 0x040fe200078e02ff */
[----:B------:R0:W-:Y:S01]  /*1a7c0*/  STL.64 [R1+0x22b8], R4 ;  /* 0x0022b80401007387 */ /* 0x0001e20000100a00 */
[-C--:B------:R-:W-:Y:S01]  /*1a7d0*/  LEA.HI.X.SX32 R23, R17, R21.reuse, 0x1, P0 ;  /* 0x0000001511177211 */ /* 0x080fe200000f0eff */
[C---:B------:R-:W-:Y:S01]  /*1a7e0*/  IMAD R17, R0.reuse, 0x9a, RZ ;  /* 0x0000009a00117824 */ /* 0x040fe200078e02ff */
[CC--:B------:R-:W-:Y:S01]  /*1a7f0*/  LEA.HI.X.SX32 R7, R15.reuse, R21.reuse, 0x1, P3 ;  /* 0x000000150f077211 */ /* 0x0c0fe200018f0eff */
[----:B------:R1:W-:Y:S04]  /*1a800*/  STL.64 [R1+0x1e00], R10 ;  /* 0x001e000a01007387 */ /* 0x0003e80000100a00 */
[----:B------:R-:W-:Y:S01]  /*1a810*/  STL.64 [R1+0x1df8], R22 ;  /* 0x001df81601007387 */ /* 0x000fe20000100a00 */
[-C--:B0-----:R-:W-:Y:S01]  /*1a820*/  IADD3 R4, P1, R15, R20.reuse, RZ ;  /* 0x000000140f047210 */ /* 0x081fe20007f3e0ff */
[----:B------:R-:W-:Y:S01]  /*1a830*/  IMAD R15, R0, 0x26e, RZ ;  /* 0x0000026e000f7824 */ /* 0x000fe200078e02ff */
[----:B-1----:R-:W-:Y:S01]  /*1a840*/  IADD3 R10, P2, R16, R20, RZ ;  /* 0x00000014100a7210 */ /* 0x002fe20007f5e0ff */
[----:B------:R-:W-:Y:S01]  /*1a850*/  IMAD R16, R0, 0x26c, RZ ;  /* 0x0000026c00107824 */ /* 0x000fe200078e02ff */
[----:B------:R-:W-:Y:S01]  /*1a860*/  LEA.HI.X.SX32 R5, R14, R21, 0x1, P1 ;  /* 0x000000150e057211 */ /* 0x000fe200008f0eff */
[----:B------:R-:W-:-:S03]  /*1a870*/  IMAD R14, R0, 0x133, RZ ;  /* 0x00000133000e7824 */ /* 0x000fc600078e02ff */
[----:B------:R-:W-:Y:S01]  /*1a880*/  IADD3 R24, P0, R16, R20, RZ ;  /* 0x0000001410187210 */ /* 0x000fe20007f1e0ff */
        /* <DEDUP_REMOVED lines=29> */
[C---:B------:R-:W-:Y:S02]  /*1aa60*/  IMAD R17, R0.reuse, 0x137, RZ ;  /* 0x0000013700117824 */ /* 0x040fe400078e02ff */
[----:B------:R0:W-:Y:S01]  /*1aa70*/  STL.64 [R1+0x1dd8], R10 ;  /* 0x001dd80a01007387 */ /* 0x0001e20000100a00 */
[C---:B--2---:R-:W-:Y:S02]  /*1aa80*/  IMAD R12, R0.reuse, 0x138, RZ ;  /* 0x00000138000c7824 */ /* 0x044fe400078e02ff */
[-C--:B------:R-:W-:Y:S01]  /*1aa90*/  LEA.HI.X.SX32 R9, R17, R21.reuse, 0x1, P4 ;  /* 0x0000001511097211 */ /* 0x080fe200020f0eff */
[----:B------:R1:W-:Y:S01]  /*1aaa0*/  STL.64 [R1+0x22a0], R6 ;  /* 0x0022a00601007387 */ /* 0x0003e20000100a00 */
[----:B------:R-:W-:Y:S01]  /*1aab0*/  IMAD R17, R0, 0x276, RZ ;  /* 0x0000027600117824 */ /* 0x000fe200078e02ff */
[----:B------:R-:W-:Y:S01]  /*1aac0*/  LEA.HI.X.SX32 R5, R12, R21, 0x1, P1 ;  /* 0x000000150c057211 */ /* 0x000fe200008f0eff */
[----:B------:R-:W-:Y:S01]  /*1aad0*/  IMAD R13, R0, 0x27a, RZ ;  /* 0x0000027a000d7824 */ /* 0x000fe200078e02ff */
[----:B------:R2:W-:Y:S01]  /*1aae0*/  STL.64 [R1+0x1dd0], R24 ;  /* 0x001dd01801007387 */ /* 0x0005e20000100a00 */
[----:B0-----:R-:W-:Y:S01]  /*1aaf0*/  IADD3 R10, P2, R16, R20, RZ ;  /* 0x00000014100a7210 */ /* 0x001fe20007f5e0ff */
[----:B------:R-:W-:-:S02]  /*1ab00*/  IMAD R16, R0, 0x9c, RZ ;  /* 0x0000009c00107824 */ /* 0x000fc400078e02ff */
[----:B------:R0:W-:Y:S01]  /*1ab10*/  STL.64 [R1+0x1dc8], R8 ;  /* 0x001dc80801007387 */ /* 0x0001e20000100a00 */
[----:B-1----:R-:W-:-:S04]  /*1ab20*/  IADD3 R6, P3, R14, R20, RZ ;  /* 0x000000140e067210 */ /* 0x002fc80007f7e0ff */
[----:B------:R-:W-:Y:S01]  /*1ab30*/  LEA.HI.X.SX32 R7, R15, R21, 0x1, P3 ;  /* 0x000000150f077211 */ /* 0x000fe200018f0eff */
[----:B------:R-:W-:Y:S01]  /*1ab40*/  IMAD R15, R0, 0x278, RZ ;  /* 0x00000278000f7824 */ /* 0x000fe200078e02ff */
[----:B--2---:R-:W-:-:S03]  /*1ab50*/  IADD3 R24, P0, R16, R20, RZ ;  /* 0x0000001410187210 */ /* 0x004fc60007f1e0ff */
[----:B------:R1:W-:Y:S01]  /*1ab60*/  STL.64 [R1+0x2640], R6 ;  /* 0x0026400601007387 */ /* 0x0003e20000100a00 */
[-C--:B0-----:R-:W-:Y:S02]  /*1ab70*/  IADD3 R8, P4, R12, R20.reuse, RZ ;  /* 0x000000140c087210 */ /* 0x081fe40007f9e0ff */
[-C--:B------:R-:W-:Y:S02]  /*1ab80*/  LEA.HI.X.SX32 R25, R14, R21.reuse, 0x1, P0 ;  /* 0x000000150e197211 */ /* 0x080fe400000f0eff */
[-C--:B------:R-:W-:Y:S01]  /*1ab90*/  LEA.HI.X.SX32 R9, R16, R21.reuse, 0x1, P4 ;  /* 0x0000001510097211 */ /* 0x080fe200020f0eff */
[----:B------:R-:W-:Y:S01]  /*1aba0*/  IMAD R16, R0, 0x139, RZ ;  /* 0x0000013900107824 */ /* 0x000fe200078e02ff */
[-C--:B------:R-:W-:Y:S01]  /*1abb0*/  IADD3 R14, P0, R15, R20.reuse, RZ ;  /* 0x000000140f0e7210 */ /* 0x080fe20007f1e0ff */
[----:B------:R-:W-:Y:S03]  /*1abc0*/  STL.64 [R1+0x2508], R24 ;  /* 0x0025081801007387 */ /* 0x000fe60000100a00 */
[-C--:B------:R-:W-:Y:S01]  /*1abd0*/  LEA.HI.X.SX32 R23, R16, R21.reuse, 0x1, P5 ;  /* 0x0000001510177211 */ /* 0x080fe200028f0eff */
[----:B------:R0:W-:Y:S01]  /*1abe0*/  STL.64 [R1+0x2298], R8 ;  /* 0x0022980801007387 */ /* 0x0001e20000100a00 */
[----:B-1----:R-:W-:Y:S01]  /*1abf0*/  IADD3 R6, P3, R17, R20, RZ ;  /* 0x0000001411067210 */ /* 0x002fe20007f7e0ff */
[----:B------:R-:W-:Y:S01]  /*1ac00*/  IMAD R17, R0, 0x13a, RZ ;  /* 0x0000013a00117824 */ /* 0x000fe200078e02ff */
[----:B------:R-:W-:Y:S01]  /*1ac10*/  LEA.HI.X.SX32 R15, R2, R21, 0x1, P0 ;  /* 0x00000015020f7211 */ /* 0x000fe200000f0eff */
[----:B------:R1:W-:Y:S01]  /*1ac20*/  STL.64 [R1+0x1dc0], R4 ;  /* 0x001dc00401007387 */ /* 0x0003e20000100a00 */
[----:B------:R-:W-:-:S02]  /*1ac30*/  IMAD R16, R0, 0x9e, RZ ;  /* 0x0000009e00107824 */ /* 0x000fc400078e02ff */
[C---:B------:R-:W-:Y:S01]  /*1ac40*/  LEA.HI.X.SX32 R11, R17.reuse, R21, 0x1, P2 ;  /* 0x00000015110b7211 */ /* 0x040fe200010f0eff */
[----:B------:R2:W-:Y:S01]  /*1ac50*/  STL.64 [R1+0x1db8], R22 ;  /* 0x001db81601007387 */ /* 0x0005e20000100a00 */
[----:B0-----:R-:W-:Y:S01]  /*1ac60*/  IADD3 R8, P4, R17, R20, RZ ;  /* 0x0000001411087210 */ /* 0x001fe20007f9e0ff */
[----:B------:R-:W-:-:S03]  /*1ac70*/  IMAD R17, R0, 0x27e, RZ ;  /* 0x0000027e00117824 */ /* 0x000fc600078e02ff */
[----:B------:R-:W-:Y:S01]  /*1ac80*/  LEA.HI.X.SX32 R9, R19, R21, 0x1, P4 ;  /* 0x0000001513097211 */ /* 0x000fe200020f0eff */
[C---:B------:R-:W-:Y:S01]  /*1ac90*/  IMAD R19, R0.reuse, 0xa, RZ ;  /* 0x0000000a00137824 */ /* 0x040fe200078e02ff */
[-C--:B-1----:R-:W-:Y:S01]  /*1aca0*/  IADD3 R4, P1, R13, R20.reuse, RZ ;  /* 0x000000140d047210 */ /* 0x082fe20007f3e0ff */
[----:B------:R-:W-:Y:S01]  /*1acb0*/  IMAD R13, R0, 0x27c, RZ ;  /* 0x0000027c000d7824 */ /* 0x000fe200078e02ff */
[-C--:B--2---:R-:W-:Y:S01]  /*1acc0*/  IADD3 R22, P4, R16, R20.reuse, RZ ;  /* 0x0000001410167210 */ /* 0x084fe20007f9e0ff */
[----:B------:R0:W-:Y:S03]  /*1acd0*/  STL.64 [R1+0x2290], R8 ;  /* 0x0022900801007387 */ /* 0x0001e60000100a00 */
[----:B------:R-:W-:Y:S01]  /*1ace0*/  IADD3 R12, P5, R13, R20, RZ ;  /* 0x000000140d0c7210 */ /* 0x000fe20007fbe0ff */
[----:B------:R1:W-:Y:S01]  /*1acf0*/  STL.64 [R1+0x1db0], R10 ;  /* 0x001db00a01007387 */ /* 0x0003e20000100a00 */
[----:B0-----:R-:W-:-:S02]  /*1ad00*/  IMAD R9, R0, 0x13b, RZ ;  /* 0x0000013b00097824 */ /* 0x001fc400078e02ff */
        /* <DEDUP_REMOVED lines=11> */
[----:B------:R2:W-:Y:S04]  /*1adc0*/  STL.64 [R1+0x2288], R10 ;  /* 0x0022880a01007387 */ /* 0x0005e80000100a00 */
[----:B------:R3:W-:Y:S01]  /*1add0*/  STL.64 [R1+0x1da0], R14 ;  /* 0x001da00e01007387 */ /* 0x0007e20000100a00 */
[-C--:B0-----:R-:W-:Y:S01]  /*1ade0*/  IADD3 R6, P3, R17, R20.reuse, RZ ;  /* 0x0000001411067210 */ /* 0x081fe20007f7e0ff */
[----:B------:R-:W-:Y:S01]  /*1adf0*/  IMAD R17, R0, 0x13e, RZ ;  /* 0x0000013e00117824 */ /* 0x000fe200078e02ff */
[----:B-1----:R-:W-:Y:S01]  /*1ae00*/  IADD3 R22, P0, R16, R20, RZ ;  /* 0x0000001410167210 */ /* 0x002fe20007f1e0ff */
[----:B------:R-:W-:-:S03]  /*1ae10*/  IMAD R16, R0, 0x9f, RZ ;  /* 0x0000009f00107824 */ /* 0x000fc600078e02ff */
[CC--:B------:R-:W-:Y:S02]  /*1ae20*/  LEA.HI.X.SX32 R13, R17.reuse, R21.reuse, 0x1, P5 ;  /* 0x00000015110d7211 */ /* 0x0c0fe400028f0eff */
[----:B--2---:R-:W-:Y:S01]  /*1ae30*/  IADD3 R10, P2, R17, R20, RZ ;  /* 0x00000014110a7210 */ /* 0x004fe20007f5e0ff */
[C---:B------:R-:W-:Y:S02]  /*1ae40*/  IMAD R17, R0.reuse, 0x5, RZ ;  /* 0x0000000500117824 */ /* 0x040fe400078e02ff */
[----:B---3--:R-:W-:Y:S01]  /*1ae50*/  IMAD R14, R0, 0x13d, RZ ;  /* 0x0000013d000e7824 */ /* 0x008fe200078e02ff */
[-C--:B------:R-:W-:Y:S01]  /*1ae60*/  LEA.HI.X.SX32 R11, R16, R21.reuse, 0x1, P2 ;  /* 0x00000015100b7211 */ /* 0x080fe200010f0eff */
[C---:B------:R-:W-:Y:S02]  /*1ae70*/  IMAD R15, R0.reuse, 0x284, RZ ;  /* 0x00000284000f7824 */ /* 0x040fe400078e02ff */
[----:B------:R-:W-:Y:S01]  /*1ae80*/  IMAD R16, R0, 0x28, RZ ;  /* 0x0000002800107824 */ /* 0x000fe200078e02ff */
[----:B------:R-:W-:Y:S01]  /*1ae90*/  LEA.HI.X.SX32 R5, R14, R21, 0x1, P1 ;  /* 0x000000150e057211 */ /* 0x000fe200008f0eff */
[----:B------:R-:W-:-:S04]  /*1aea0*/  IMAD R14, R0, 0x13f, RZ ;  /* 0x0000013f000e7824 */ /* 0x000fc800078e02ff */
[----:B------:R0:W-:Y:S01]  /*1aeb0*/  STL.64 [R1+0x1d98], R4 ;  /* 0x001d980401007387 */ /* 0x0001e20000100a00 */
[-C--:B------:R-:W-:Y:S01]  /*1aec0*/  LEA.HI.X.SX32 R7, R14, R21.reuse, 0x1, P3 ;  /* 0x000000150e077211 */ /* 0x080fe200018f0eff */
[----:B------:R-:W-:Y:S02]  /*1aed0*/  IMAD R14, R0, 0x140, RZ ;  /* 0x00000140000e7824 */ /* 0x000fe400078e02ff */
[----:B------:R1:W-:Y:S03]  /*1aee0*/  STL.64 [R1+0x2280], R10 ;  /* 0x0022800a01007387 */ /* 0x0003e60000100a00 */
[----:B------:R-:W-:Y:S01]  /*1aef0*/  LEA.HI.X.SX32 R9, R14, R21, 0x1, P4 ;  /* 0x000000150e097211 */ /* 0x000fe200020f0eff */
[----:B------:R2:W-:Y:S01]  /*1af00*/  STL.64 [R1+0x1d90], R12 ;  /* 0x001d900c01007387 */ /* 0x0005e20000100a00 */
[----:B0-----:R-:W-:Y:S01]  /*1af10*/  IADD3 R4, P1, R15, R20, RZ ;  /* 0x000000140f047210 */ /* 0x001fe20007f3e0ff */
[----:B------:R-:W-:-:S02]  /*1af20*/  IMAD R15, R0, 0x14, RZ ;  /* 0x00000014000f7824 */ /* 0x000fc400078e02ff */
[----:B------:R0:W-:Y:S01]  /*1af30*/  STL.64 [R1+0x1d88], R6 ;  /* 0x001d880601007387 */ /* 0x0001e20000100a00 */
[-C--:B-1----:R-:W-:Y:S02]  /*1af40*/  IADD3 R10, P2, R19, R20.reuse, RZ ;  /* 0x00000014130a7210 */ /* 0x082fe40007f5e0ff */
[-C--:B--2---:R-:W-:Y:S02]  /*1af50*/  IADD3 R12, P5, R15, R20.reuse, RZ ;  /* 0x000000140f0c7210 */ /* 0x084fe40007fbe0ff */
[-C--:B------:R-:W-:Y:S01]  /*1af60*/  LEA.HI.X.SX32 R11, R17, R21.reuse, 0x1, P2 ;  /* 0x00000015110b7211 */ /* 0x080fe200010f0eff */
[C---:B------:R-:W-:Y:S01]  /*1af70*/  IMAD R17, R0.reuse, 0xa0, RZ ;  /* 0x000000a000117824 */ /* 0x040fe200078e02ff */
[-C--:B------:R-:W-:Y:S01]  /*1af80*/  LEA.HI.X.SX32 R13, R19, R21.reuse, 0x1, P5 ;  /* 0x00000015130d7211 */ /* 0x080fe200028f0eff */
[----:B------:R-:W-:Y:S01]  /*1af90*/  IMAD R19, R0, 0xa5, RZ ;  /* 0x000000a500137824 */ /* 0x000fe200078e02ff */
[----:B0-----:R-:W-:Y:S01]  /*1afa0*/  IADD3 R6, P3, R16, R20, RZ ;  /* 0x0000001410067210 */ /* 0x001fe20007f7e0ff */
[----:B------:R0:W-:Y:S03]  /*1afb0*/  STL.64 [R1+0x2750], R10 ;  /* 0x0027500a01007387 */ /* 0x0001e60000100a00 */
[----:B------:R-:W-:Y:S01]  /*1afc0*/  LEA.HI.X.SX32 R7, R15, R21, 0x1, P3 ;  /* 0x000000150f077211 */ /* 0x000fe200018f0eff */
[----:B------:R1:W-:Y:S01]  /*1afd0*/  STL.64 [R1+0x2728], R12 ;  /* 0x0027280c01007387 */ /* 0x0003e20000100a00 */
[----:B------:R-:W-:-:S03]  /*1afe0*/  IMAD R15, R0, 0x286, RZ ;  /* 0x00000286000f7824 */ /* 0x000fc600078e02ff */
[----:B------:R2:W-:Y:S01]  /*1aff0*/  STL.64 [R1+0x26d8], R6 ;  /* 0x0026d80601007387 */ /* 0x0005e20000100a00 */
[-C--:B0-----:R-:W-:Y:S02]  /*1b000*/  IADD3 R10, P2, R2, R20.reuse, RZ ;  /* 0x00000014020a7210 */ /* 0x081fe40007f5e0ff */
[-C--:B-1----:R-:W-:Y:S02]  /*1b010*/  IADD3 R12, P5, R17, R20.reuse, RZ ;  /* 0x00000014110c7210 */ /* 0x082fe40007fbe0ff */
[-C--:B------:R-:W-:Y:S01]  /*1b020*/  LEA.HI.X.SX32 R11, R16, R21.reuse, 0x1, P2 ;  /* 0x00000015100b7211 */ /* 0x080fe200010f0eff */
[----:B------:R-:W-:Y:S01]  /*1b030*/  IMAD R16, R0, 0x288, RZ ;  /* 0x0000028800107824 */ /* 0x000fe200078e02ff */
[----:B------:R-:W-:Y:S01]  /*1b040*/  LEA.HI.X.SX32 R13, R2, R21, 0x1, P5 ;  /* 0x00000015020d7211 */ /* 0x000fe200028f0eff */
[----:B------:R-:W-:Y:S01]  /*1b050*/  IMAD R2, R0, 0x51, RZ ;  /* 0x0000005100027824 */ /* 0x000fe200078e02ff */
        /* <DEDUP_REMOVED lines=8> */
[C---:B------:R-:W-:Y:S01]  /*1b0e0*/  IMAD R17, R0.reuse, 0xa2, RZ ;  /* 0x000000a200117824 */ /* 0x040fe200078e02ff */
[-C--:B0-----:R-:W-:Y:S01]  /*1b0f0*/  IADD3 R10, P2, R15, R20.reuse, RZ ;  /* 0x000000140f0a7210 */ /* 0x081fe20007f5e0ff */
[----:B------:R-:W-:Y:S01]  /*1b100*/  IMAD R15, R0, 0x142, RZ ;  /* 0x00000142000f7824 */ /* 0x000fe200078e02ff */
[----:B------:R0:W-:Y:S01]  /*1b110*/  STL.64 [R1+0x1d80], R8 ;  /* 0x001d800801007387 */ /* 0x0001e20000100a00 */
[-C--:B-1----:R-:W-:Y:S01]  /*1b120*/  IADD3 R12, P5, R16, R20.reuse, RZ ;  /* 0x00000014100c7210 */ /* 0x082fe20007fbe0ff */
[C---:B------:R-:W-:Y:S02]  /*1b130*/  IMAD R16, R0.reuse, 0x28a, RZ ;  /* 0x0000028a00107824 */ /* 0x040fe400078e02ff */
[C---:B------:R-:W-:Y:S01]  /*1b140*/  LEA.HI.X.SX32 R5, R15.reuse, R21, 0x1, P1 ;  /* 0x000000150f057211 */ /* 0x040fe200008f0eff */
[----:B------:R-:W-:Y:S01]  /*1b150*/  STL.64 [R1+0x1d78], R22 ;  /* 0x001d781601007387 */ /* 0x000fe20000100a00 */
[----:B--2---:R-:W-:Y:S01]  /*1b160*/  IADD3 R6, P3, R15, R20, RZ ;  /* 0x000000140f067210 */ /* 0x004fe20007f7e0ff */
[----:B------:R-:W-:-:S03]  /*1b170*/  IMAD R15, R0, 0x28e, RZ ;  /* 0x0000028e000f7824 */ /* 0x000fc600078e02ff */
[-C--:B------:R-:W-:Y:S01]  /*1b180*/  LEA.HI.X.SX32 R7, R14, R21.reuse, 0x1, P3 ;  /* 0x000000150e077211 */ /* 0x080fe200018f0eff */
[----:B------:R-:W-:Y:S01]  /*1b190*/  IMAD R14, R0, 0x143, RZ ;  /* 0x00000143000e7824 */ /* 0x000fe200078e02ff */
[-C--:B0-----:R-:W-:Y:S01]  /*1b1a0*/  IADD3 R8, P4, R16, R20.reuse, RZ ;  /* 0x0000001410087210 */ /* 0x081fe20007f9e0ff */
[----:B------:R-:W-:Y:S02]  /*1b1b0*/  IMAD R16, R0, 0x28c, RZ ;  /* 0x0000028c00107824 */ /* 0x000fe400078e02ff */
[----:B------:R0:W-:Y:S01]  /*1b1c0*/  STL.64 [R1+0x2270], R6 ;  /* 0x0022700601007387 */ /* 0x0001e20000100a00 */
[-C--:B------:R-:W-:Y:S01]  /*1b1d0*/  LEA.HI.X.SX32 R11, R14, R21.reuse, 0x1, P2 ;  /* 0x000000150e0b7211 */ /* 0x080fe200010f0eff */
[----:B------:R-:W-:Y:S01]  /*1b1e0*/  IMAD R14, R0, 0x290, RZ ;  /* 0x00000290000e7824 */ /* 0x000fe200078e02ff */
[----:B------:R-:W-:Y:S01]  /*1b1f0*/  IADD3 R24, P0, R16, R20, RZ ;  /* 0x0000001410187210 */ /* 0x000fe20007f1e0ff */
[----:B------:R-:W-:Y:S01]  /*1b200*/  IMAD R16, R0, 0x144, RZ ;  /* 0x0000014400107824 */ /* 0x000fe200078e02ff */
[----:B------:R1:W-:Y:S04]  /*1b210*/  STL.64 [R1+0x1d70], R4 ;  /* 0x001d700401007387 */ /* 0x0003e80000100a00 */
[----:B------:R2:W-:Y:S01]  /*1b220*/  STL.64 [R1+0x1d68], R10 ;  /* 0x001d680a01007387 */ /* 0x0005e20000100a00 */
[----:B------:R-:W-:-:S02]  /*1b230*/  LEA.HI.X.SX32 R13, R16, R21, 0x1, P5 ;  /* 0x00000015100d7211 */ /* 0x000fc400028f0eff */
[----:B0-----:R-:W-:-:S04]  /*1b240*/  IADD3 R6, P3, R17, R20, RZ ;  /* 0x0000001411067210 */ /* 0x001fc80007f7e0ff */
[-C--:B------:R-:W-:Y:S01]  /*1b250*/  LEA.HI.X.SX32 R7, R2, R21.reuse, 0x1, P3 ;  /* 0x0000001502077211 */ /* 0x080fe200018f0eff */
[----:B------:R-:W-:Y:S01]  /*1b260*/  IMAD R2, R0, 0x14c, RZ ;  /* 0x0000014c00027824 */ /* 0x000fe200078e02ff */
[-C--:B-1----:R-:W-:Y:S01]  /*1b270*/  IADD3 R4, P1, R16, R20.reuse, RZ ;  /* 0x0000001410047210 */ /* 0x082fe20007f3e0ff */
[C---:B------:R-:W-:Y:S01]  /*1b280*/  IMAD R16, R0.reuse, 0x294, RZ ;  /* 0x0000029400107824 */ /* 0x040fe200078e02ff */
[----:B--2---:R-:W-:Y:S01]  /*1b290*/  IADD3 R10, P2, R15, R20, RZ ;  /* 0x000000140f0a7210 */ /* 0x004fe20007f5e0ff */
[C---:B------:R-:W-:Y:S01]  /*1b2a0*/  IMAD R15, R0.reuse, 0x146, RZ ;  /* 0x00000146000f7824 */ /* 0x040fe200078e02ff */
[-C--:B------:R-:W-:Y:S01]  /*1b2b0*/  LEA.HI.X.SX32 R5, R17, R21.reuse, 0x1, P1 ;  /* 0x0000001511057211 */ /* 0x080fe200008f0eff */
[----:B------:R-:W-:Y:S01]  /*1b2c0*/  IMAD R17, R0, 0x292, RZ ;  /* 0x0000029200117824 */ /* 0x000fe200078e02ff */
[----:B------:R0:W-:Y:S02]  /*1b2d0*/  STL.64 [R1+0x24f0], R6 ;  /* 0x0024f00601007387 */ /* 0x0001e40000100a00 */
[----:B------:R-:W-:-:S02]  /*1b2e0*/  LEA.HI.X.SX32 R25, R15, R21, 0x1, P0 ;  /* 0x000000150f197211 */ /* 0x000fc400000f0eff */
[----:B------:R-:W-:Y:S01]  /*1b2f0*/  IADD3 R22, P5, R17, R20, RZ ;  /* 0x0000001411167210 */ /* 0x000fe20007fbe0ff */
[----:B------:R1:W-:Y:S01]  /*1b300*/  STL.64 [R1+0x2268], R4 ;  /* 0x0022680401007387 */ /* 0x0003e20000100a00 */
[----:B------:R-:W-:-:S03]  /*1b310*/  IMAD R17, R0, 0xa3, RZ ;  /* 0x000000a300117824 */ /* 0x000fc600078e02ff */
        /* <DEDUP_REMOVED lines=50> */
[----:B0-----:R-:W-:Y:S01]  /*1b640*/  IMAD R11, R0, 0x14b, RZ ;  /* 0x0000014b000b7824 */ /* 0x001fe200078e02ff */
[----:B-1----:R-:W-:Y:S01]  /*1b650*/  IADD3 R12, P4, R2, R20, RZ ;  /* 0x00000014020c7210 */ /* 0x002fe20007f9e0ff */
[----:B------:R-:W-:-:S03]  /*1b660*/  IMAD R2, R0, 0x54, RZ ;  /* 0x0000005400027824 */ /* 0x000fc600078e02ff */
[-C--:B------:R-:W-:Y:S02]  /*1b670*/  LEA.HI.X.SX32 R5, R11, R21.reuse, 0x1, P1 ;  /* 0x000000150b057211 */ /* 0x080fe400008f0eff */
[-C--:B------:R-:W-:Y:S01]  /*1b680*/  LEA.HI.X.SX32 R13, R16, R21.reuse, 0x1, P4 ;  /* 0x00000015100d7211 */ /* 0x080fe200020f0eff */
[C---:B------:R-:W-:Y:S01]  /*1b690*/  IMAD R16, R0.reuse, 0x2a2, RZ ;  /* 0x000002a200107824 */ /* 0x040fe200078e02ff */
[----:B------:R-:W-:Y:S01]  /*1b6a0*/  IADD3 R10, P1, R17, R20, RZ ;  /* 0x00000014110a7210 */ /* 0x000fe20007f3e0ff */
[----:B------:R0:W-:Y:S01]  /*1b6b0*/  STL.64 [R1+0x1d28], R4 ;  /* 0x001d280401007387 */ /* 0x0001e20000100a00 */
[C---:B------:R-:W-:Y:S02]  /*1b6c0*/  IMAD R17, R0.reuse, 0x14e, RZ ;  /* 0x0000014e00117824 */ /* 0x040fe400078e02ff */
[-C--:B------:R-:W-:Y:S01]  /*1b6d0*/  LEA.HI.X.SX32 R11, R19, R21.reuse, 0x1, P1 ;  /* 0x00000015130b7211 */ /* 0x080fe200008f0eff */
[C---:B------:R-:W-:Y:S02]  /*1b6e0*/  IMAD R19, R0.reuse, 0xb, RZ ;  /* 0x0000000b00137824 */ /* 0x040fe400078e02ff */
[----:B------:R-:W-:Y:S01]  /*1b6f0*/  LEA.HI.X.SX32 R7, R17, R21, 0x1, P5 ;  /* 0x0000001511077211 */ /* 0x000fe200028f0eff */
[----:B0-----:R-:W-:-:S02]  /*1b700*/  IMAD R4, R0, 0x53, RZ ;  /* 0x0000005300047824 */ /* 0x001fc400078e02ff */
[----:B------:R-:W-:-:S03]  /*1b710*/  IMAD R5, R0, 0x2a0, RZ ;  /* 0x000002a000057824 */ /* 0x000fc600078e02ff */
[----:B------:R-:W-:Y:S02]  /*1b720*/  LEA.HI.X.SX32 R23, R4, R21, 0x1, P2 ;  /* 0x0000001504177211 */ /* 0x000fe400010f0eff */
[----:B------:R-:W-:-:S03]  /*1b730*/  IADD3 R4, P2, R5, R20, RZ ;  /* 0x0000001405047210 */ /* 0x000fc60007f5e0ff */
[----:B------:R0:W-:Y:S04]  /*1b740*/  STL.64 [R1+0x24e0], R22 ;  /* 0x0024e01601007387 */ /* 0x0001e80000100a00 */
[----:B------:R1:W-:Y:S04]  /*1b750*/  STL.64 [R1+0x2248], R12 ;  /* 0x0022480c01007387 */ /* 0x0003e80000100a00 */
[----:B------:R2:W-:Y:S01]  /*1b760*/  STL.64 [R1+0x1d20], R14 ;  /* 0x001d200e01007387 */ /* 0x0005e20000100a00 */
[-C--:B0-----:R-:W-:Y:S01]  /*1b770*/  IADD3 R22, P0, R16, R20.reuse, RZ ;  /* 0x0000001410167210 */ /* 0x081fe20007f1e0ff */
[C---:B------:R-:W-:Y:S01]  /*1b780*/  IMAD R16, R0.reuse, 0xa7, RZ ;  /* 0x000000a700107824 */ /* 0x040fe200078e02ff */
[----:B-1----:R-:W-:Y:S01]  /*1b790*/  IADD3 R12, P4, R17, R20, RZ ;  /* 0x00000014110c7210 */ /* 0x002fe20007f9e0ff */
[----:B------:R-:W-:-:S02]  /*1b7a0*/  IMAD R17, R0, 0xa8, RZ ;  /* 0x000000a800117824 */ /* 0x000fc400078e02ff */
[----:B--2---:R-:W-:Y:S01]  /*1b7b0*/  IMAD R15, R0, 0x14d, RZ ;  /* 0x0000014d000f7824 */ /* 0x004fe200078e02ff */
[-C--:B------:R-:W-:Y:S01]  /*1b7c0*/  LEA.HI.X.SX32 R13, R16, R21.reuse, 0x1, P4 ;  /* 0x00000015100d7211 */ /* 0x080fe200020f0eff */
[C---:B------:R-:W-:Y:S02]  /*1b7d0*/  IMAD R14, R0.reuse, 0x2a4, RZ ;  /* 0x000002a4000e7824 */ /* 0x040fe400078e02ff */
[C---:B------:R-:W-:Y:S01]  /*1b7e0*/  IMAD R16, R0.reuse, 0x15, RZ ;  /* 0x0000001500107824 */ /* 0x040fe200078e02ff */
        /* <DEDUP_REMOVED lines=305> */
[-C--:B0-----:R-:W-:Y:S01]  /*1cb00*/  IADD3 R6, P5, R14, R20.reuse, RZ ;  /* 0x000000140e067210 */ /* 0x081fe20007fbe0ff */
[C---:B------:R-:W-:Y:S01]  /*1cb10*/  IMAD R14, R0.reuse, 0xb9, RZ ;  /* 0x000000b9000e7824 */ /* 0x040fe200078e02ff */
[-C--:B-1----:R-:W-:Y:S01]  /*1cb20*/  IADD3 R4, P2, R15, R20.reuse, RZ ;  /* 0x000000140f047210 */ /* 0x082fe20007f5e0ff */
[C---:B------:R-:W-:Y:S01]  /*1cb30*/  IMAD R15, R0.reuse, 0x172, RZ ;  /* 0x00000172000f7824 */ /* 0x040fe200078e02ff */
[-C--:B------:R-:W-:Y:S01]  /*1cb40*/  LEA.HI.X.SX32 R7, R17, R21.reuse, 0x1, P5 ;  /* 0x0000001511077211 */ /* 0x080fe200028f0eff */
[----:B------:R-:W-:Y:S01]  /*1cb50*/  IMAD R17, R0, 0x171, RZ ;  /* 0x0000017100117824 */ /* 0x000fe200078e02ff */
[----:B--2---:R-:W-:Y:S01]  /*1cb60*/  IADD3 R12, P4, R16, R20, RZ ;  /* 0x00000014100c7210 */ /* 0x004fe20007f9e0ff */
[C---:B------:R-:W-:Y:S01]  /*1cb70*/  IMAD R16, R0.reuse, 0x2ea, RZ ;  /* 0x000002ea00107824 */ /* 0x040fe200078e02ff */
[-C--:B------:R-:W-:Y:S01]  /*1cb80*/  LEA.HI.X.SX32 R11, R15, R21.reuse, 0x1, P1 ;  /* 0x000000150f0b7211 */ /* 0x080fe200008f0eff */
[----:B------:R0:W-:Y:S01]  /*1cb90*/  STL.64 [R1+0x21b8], R6 ;  /* 0x0021b80601007387 */ /* 0x0001e20000100a00 */
[----:B------:R-:W-:Y:S01]  /*1cba0*/  LEA.HI.X.SX32 R23, R17, R21, 0x1, P0 ;  /* 0x0000001511177211 */ /* 0x000fe200000f0eff */
[----:B------:R-:W-:-:S02]  /*1cbb0*/  IMAD R17, R0, 0xba, RZ ;  /* 0x000000ba00117824 */ /* 0x000fc400078e02ff */
[----:B------:R1:W-:Y:S04]  /*1cbc0*/  STL.64 [R1+0x1c00], R8 ;  /* 0x001c000801007387 */ /* 0x0003e80000100a00 */
[----:B------:R2:W-:Y:S01]  /*1cbd0*/  STL.64 [R1+0x1bf8], R22 ;  /* 0x001bf81601007387 */ /* 0x0005e20000100a00 */
[-C--:B0-----:R-:W-:Y:S01]  /*1cbe0*/  IADD3 R6, P5, R15, R20.reuse, RZ ;  /* 0x000000140f067210 */ /* 0x081fe20007fbe0ff */
[----:B------:R-:W-:Y:S01]  /*1cbf0*/  IMAD R15, R0, 0x2ee, RZ ;  /* 0x000002ee000f7824 */ /* 0x000fe200078e02ff */
[----:B-1----:R-:W-:Y:S01]  /*1cc00*/  IADD3 R8, P3, R16, R20, RZ ;  /* 0x0000001410087210 */ /* 0x002fe20007f7e0ff */
[----:B------:R-:W-:Y:S01]  /*1cc10*/  IMAD R16, R0, 0x2ec, RZ ;  /* 0x000002ec00107824 */ /* 0x000fe200078e02ff */
[----:B------:R-:W-:Y:S01]  /*1cc20*/  LEA.HI.X.SX32 R7, R14, R21, 0x1, P5 ;  /* 0x000000150e077211 */ /* 0x000fe200028f0eff */
[----:B------:R-:W-:-:S03]  /*1cc30*/  IMAD R14, R0, 0x173, RZ ;  /* 0x00000173000e7824 */ /* 0x000fc600078e02ff */
[-C--:B--2---:R-:W-:Y:S01]  /*1cc40*/  IADD3 R22, P0, R16, R20.reuse, RZ ;  /* 0x0000001410167210 */ /* 0x084fe20007f1e0ff */
[----:B------:R0:W-:Y:S01]  /*1cc50*/  STL.64 [R1+0x21b0], R6 ;  /* 0x0021b00601007387 */ /* 0x0001e20000100a00 */
[----:B------:R-:W-:Y:S01]  /*1cc60*/  IMAD R16, R0, 0x174, RZ ;  /* 0x0000017400107824 */ /* 0x000fe200078e02ff */
[-C--:B------:R-:W-:Y:S01]  /*1cc70*/  LEA.HI.X.SX32 R5, R14, R21.reuse, 0x1, P2 ;  /* 0x000000150e057211 */ /* 0x080fe200010f0eff */
[----:B------:R-:W-:Y:S01]  /*1cc80*/  IMAD R14, R0, 0x2f0, RZ ;  /* 0x000002f0000e7824 */ /* 0x000fe200078e02ff */
[----:B------:R1:W-:Y:S02]  /*1cc90*/  STL.64 [R1+0x1bf0], R10 ;  /* 0x001bf00a01007387 */ /* 0x0003e40000100a00 */
[----:B------:R-:W-:Y:S02]  /*1cca0*/  LEA.HI.X.SX32 R13, R16, R21, 0x1, P4 ;  /* 0x00000015100d7211 */ /* 0x000fe400020f0eff */
[----:B------:R2:W-:Y:S01]  /*1ccb0*/  STL.64 [R1+0x1be8], R4 ;  /* 0x001be80401007387 */ /* 0x0005e20000100a00 */
[----:B0-----:R-:W-:-:S04]  /*1ccc0*/  IADD3 R6, P5, R17, R20, RZ ;  /* 0x0000001411067210 */ /* 0x001fc80007fbe0ff */
[-C--:B------:R-:W-:Y:S01]  /*1ccd0*/  LEA.HI.X.SX32 R7, R2, R21.reuse, 0x1, P5 ;  /* 0x0000001502077211 */ /* 0x080fe200028f0eff */
[----:B------:R-:W-:Y:S01]  /*1cce0*/  IMAD R2, R0, 0x5e, RZ ;  /* 0x0000005e00027824 */ /* 0x000fe200078e02ff */
[-C--:B-1----:R-:W-:Y:S01]  /*1ccf0*/  IADD3 R10, P1, R16, R20.reuse, RZ ;  /* 0x00000014100a7210 */ /* 0x082fe20007f3e0ff */
[C---:B------:R-:W-:Y:S01]  /*1cd00*/  IMAD R16, R0.reuse, 0x2f4, RZ ;  /* 0x000002f400107824 */ /* 0x040fe200078e02ff */
[-C--:B--2---:R-:W-:Y:S01]  /*1cd10*/  IADD3 R4, P2, R15, R20.reuse, RZ ;  /* 0x000000140f047210 */ /* 0x084fe20007f5e0ff */
[----:B------:R0:W-:Y:S01]  /*1cd20*/  STL.64 [R1+0x2490], R6 ;  /* 0x0024900601007387 */ /* 0x0001e20000100a00 */
[-C--:B------:R-:W-:Y:S01]  /*1cd30*/  LEA.HI.X.SX32 R11, R17, R21.reuse, 0x1, P1 ;  /* 0x00000015110b7211 */ /* 0x080fe200008f0eff */
[C---:B------:R-:W-:Y:S02]  /*1cd40*/  IMAD R17, R0.reuse, 0x2f2, RZ ;  /* 0x000002f200117824 */ /* 0x040fe400078e02ff */
[----:B------:R-:W-:Y:S02]  /*1cd50*/  IMAD R15, R0, 0x176, RZ ;  /* 0x00000176000f7824 */ /* 0x000fe400078e02ff */
[----:B------:R1:W-:Y:S03]  /*1cd60*/  STL.64 [R1+0x21a8], R10 ;  /* 0x0021a80a01007387 */ /* 0x0003e60000100a00 */
[----:B------:R-:W-:Y:S01]  /*1cd70*/  LEA.HI.X.SX32 R23, R15, R21, 0x1, P0 ;  /* 0x000000150f177211 */ /* 0x000fe200000f0eff */
[----:B------:R2:W-:Y:S01]  /*1cd80*/  STL.64 [R1+0x1be0], R12 ;  /* 0x001be00c01007387 */ /* 0x0005e20000100a00 */
[----:B0-----:R-:W-:Y:S01]  /*1cd90*/  IADD3 R6, P5, R14, R20, RZ ;  /* 0x000000140e067210 */ /* 0x001fe20007fbe0ff */
[----:B------:R-:W-:-:S05]  /*1cda0*/  IMAD R14, R0, 0x175, RZ ;  /* 0x00000175000e7824 */ /* 0x000fca00078e02ff */
[-C--:B------:R-:W-:Y:S01]  /*1cdb0*/  LEA.HI.X.SX32 R9, R14, R21.reuse, 0x1, P3 ;  /* 0x000000150e097211 */ /* 0x080fe200018f0eff */
[C---:B------:R-:W-:Y:S01]  /*1cdc0*/  IMAD R14, R0.reuse, 0x178, RZ ;  /* 0x00000178000e7824 */ /* 0x040fe200078e02ff */
[-C--:B-1----:R-:W-:Y:S01]  /*1cdd0*/  IADD3 R10, P1, R15, R20.reuse, RZ ;  /* 0x000000140f0a7210 */ /* 0x082fe20007f3e0ff */
[C---:B------:R-:W-:Y:S01]  /*1cde0*/  IMAD R15, R0.reuse, 0x2f, RZ ;  /* 0x0000002f000f7824 */ /* 0x040fe200078e02ff */
[----:B--2---:R-:W-:Y:S01]  /*1cdf0*/  IADD3 R12, P4, R17, R20, RZ ;  /* 0x00000014110c7210 */ /* 0x004fe20007f9e0ff */
[----:B------:R-:W-:Y:S01]  /*1ce00*/  IMAD R17, R0, 0xbb, RZ ;  /* 0x000000bb00117824 */ /* 0x000fe200078e02ff */
[----:B------:R0:W-:Y:S01]  /*1ce10*/  STL.64 [R1+0x1bd8], R8 ;  /* 0x001bd80801007387 */ /* 0x0001e20000100a00 */
[----:B------:R-:W-:-:S03]  /*1ce20*/  LEA.HI.X.SX32 R7, R14, R21, 0x1, P5 ;  /* 0x000000150e077211 */ /* 0x000fc600028f0eff */
[----:B------:R-:W-:Y:S01]  /*1ce30*/  LEA.HI.X.SX32 R11, R17, R21, 0x1, P1 ;  /* 0x00000015110b7211 */ /* 0x000fe200008f0eff */
[----:B------:R-:W-:-:S04]  /*1ce40*/  IMAD R17, R0, 0xbc, RZ ;  /* 0x000000bc00117824 */ /* 0x000fc800078e02ff */
[----:B------:R1:W-:Y:S01]  /*1ce50*/  STL.64 [R1+0x21a0], R10 ;  /* 0x0021a00a01007387 */ /* 0x0003e20000100a00 */
[-C--:B0-----:R-:W-:Y:S01]  /*1ce60*/  IADD3 R8, P3, R16, R20.reuse, RZ ;  /* 0x0000001410087210 */ /* 0x081fe20007f7e0ff */
[----:B------:R-:W-:Y:S02]  /*1ce70*/  IMAD R16, R0, 0x177, RZ ;  /* 0x0000017700107824 */ /* 0x000fe400078e02ff */
[----:B------:R0:W-:Y:S03]  /*1ce80*/  STL.64 [R1+0x1bd0], R22 ;  /* 0x001bd01601007387 */ /* 0x0001e60000100a00 */
[----:B------:R-:W-:Y:S01]  /*1ce90*/  LEA.HI.X.SX32 R5, R16, R21, 0x1, P2 ;  /* 0x0000001510057211 */ /* 0x000fe200010f0eff */
[----:B------:R-:W-:Y:S01]  /*1cea0*/  IMAD R16, R0, 0x2f6, RZ ;  /* 0x000002f600107824 */ /* 0x000fe200078e02ff */
[----:B-1----:R-:W-:-:S03]  /*1ceb0*/  IADD3 R10, P1, R2, R20, RZ ;  /* 0x00000014020a7210 */ /* 0x002fc60007f3e0ff */
[----:B------:R1:W-:Y:S01]  /*1cec0*/  STL.64 [R1+0x1bc8], R4 ;  /* 0x001bc80401007387 */ /* 0x0003e20000100a00 */
[----:B------:R-:W-:Y:S01]  /*1ced0*/  LEA.HI.X.SX32 R11, R15, R21, 0x1, P1 ;  /* 0x000000150f0b7211 */ /* 0x000fe200008f0eff */
[----:B------:R-:W-:Y:S01]  /*1cee0*/  IMAD R15, R0, 0x2f8, RZ ;  /* 0x000002f8000f7824 */ /* 0x000fe200078e02ff */
        /* <DEDUP_REMOVED lines=8> */
[----:B------:R-:W-:Y:S01]  /*1cf70*/  IMAD R17, R0, 0x2fa, RZ ;  /* 0x000002fa00117824 */ /* 0x000fe200078e02ff */
[-C--:B0-----:R-:W-:Y:S01]  /*1cf80*/  IADD3 R10, P1, R16, R20.reuse, RZ ;  /* 0x00000014100a7210 */ /* 0x081fe20007f3e0ff */
[C---:B------:R-:W-:Y:S02]  /*1cf90*/  IMAD R16, R0.reuse, 0x17a, RZ ;  /* 0x0000017a00107824 */ /* 0x040fe400078e02ff */
[----:B------:R0:W-:Y:S01]  /*1cfa0*/  STL.64 [R1+0x2198], R4 ;  /* 0x0021980401007387 */ /* 0x0001e20000100a00 */
[----:B-1----:R-:W-:Y:S01]  /*1cfb0*/  IADD3 R22, P0, R15, R20, RZ ;  /* 0x000000140f167210 */ /* 0x002fe20007f1e0ff */
[----:B------:R-:W-:Y:S02]  /*1cfc0*/  IMAD R15, R0, 0x179, RZ ;  /* 0x00000179000f7824 */ /* 0x000fe400078e02ff */
[----:B------:R1:W-:Y:S01]  /*1cfd0*/  STL.64 [R1+0x1bc0], R6 ;  /* 0x001bc00601007387 */ /* 0x0003e20000100a00 */
[----:B------:R-:W-:-:S02]  /*1cfe0*/  LEA.HI.X.SX32 R9, R16, R21, 0x1, P3 ;  /* 0x0000001510097211 */ /* 0x000fc400018f0eff */
[-C--:B------:R-:W-:Y:S01]  /*1cff0*/  LEA.HI.X.SX32 R13, R15, R21.reuse, 0x1, P4 ;  /* 0x000000150f0d7211 */ /* 0x080fe200020f0eff */
[----:B------:R-:W-:Y:S01]  /*1d000*/  IMAD R15, R0, 0xbe, RZ ;  /* 0x000000be000f7824 */ /* 0x000fe200078e02ff */
[-C--:B0-----:R-:W-:Y:S01]  /*1d010*/  IADD3 R4, P2, R16, R20.reuse, RZ ;  /* 0x0000001410047210 */ /* 0x081fe20007f5e0ff */
[----:B------:R-:W-:Y:S02]  /*1d020*/  IMAD R16, R0, 0x2fe, RZ ;  /* 0x000002fe00107824 */ /* 0x000fe400078e02ff */
[----:B------:R0:W-:Y:S01]  /*1d030*/  STL.64 [R1+0x1bb8], R12 ;  /* 0x001bb80c01007387 */ /* 0x0001e20000100a00 */
[-C--:B------:R-:W-:Y:S01]  /*1d040*/  LEA.HI.X.SX32 R5, R14, R21.reuse, 0x1, P2 ;  /* 0x000000150e057211 */ /* 0x080fe200010f0eff */
[C---:B------:R-:W-:Y:S01]  /*1d050*/  IMAD R14, R0.reuse, 0x17b, RZ ;  /* 0x0000017b000e7824 */ /* 0x040fe200078e02ff */
[----:B-1----:R-:W-:Y:S01]  /*1d060*/  IADD3 R6, P5, R17, R20, RZ ;  /* 0x0000001411067210 */ /* 0x002fe20007fbe0ff */
[----:B------:R-:W-:Y:S02]  /*1d070*/  IMAD R17, R0, 0x2fc, RZ ;  /* 0x000002fc00117824 */ /* 0x000fe400078e02ff */
[----:B------:R1:W-:Y:S01]  /*1d080*/  STL.64 [R1+0x2190], R4 ;  /* 0x0021900401007387 */ /* 0x0003e20000100a00 */
[----:B------:R-:W-:Y:S01]  /*1d090*/  LEA.HI.X.SX32 R11, R14, R21, 0x1, P1 ;  /* 0x000000150e0b7211 */ /* 0x000fe200008f0eff */
[----:B------:R-:W-:-:S02]  /*1d0a0*/  IMAD R14, R0, 0x300, RZ ;  /* 0x00000300000e7824 */ /* 0x000fc400078e02ff */
[----:B------:R2:W-:Y:S01]  /*1d0b0*/  STL.64 [R1+0x1bb0], R8 ;  /* 0x001bb00801007387 */ /* 0x0005e20000100a00 */
[-C--:B0-----:R-:W-:Y:S01]  /*1d0c0*/  IADD3 R12, P4, R17, R20.reuse, RZ ;  /* 0x00000014110c7210 */ /* 0x081fe20007f9e0ff */
[C---:B------:R-:W-:Y:S02]  /*1d0d0*/  IMAD R17, R0.reuse, 0x17c, RZ ;  /* 0x0000017c00117824 */ /* 0x040fe400078e02ff */
[----:B------:R0:W-:Y:S01]  /*1d0e0*/  STL.64 [R1+0x1ba8], R10 ;  /* 0x001ba80a01007387 */ /* 0x0001e20000100a00 */
[-C--:B-1----:R-:W-:Y:S02]  /*1d0f0*/  IADD3 R4, P2, R15, R20.reuse, RZ ;  /* 0x000000140f047210 */ /* 0x082fe40007f5e0ff */
[CC--:B------:R-:W-:Y:S02]  /*1d100*/  LEA.HI.X.SX32 R23, R17.reuse, R21.reuse, 0x1, P0 ;  /* 0x0000001511177211 */ /* 0x0c0fe400000f0eff */
[-C--:B--2---:R-:W-:Y:S01]  /*1d110*/  IADD3 R8, P3, R17, R20.reuse, RZ ;  /* 0x0000001411087210 */ /* 0x084fe20007f7e0ff */
[----:B------:R-:W-:Y:S01]  /*1d120*/  IMAD R17, R0, 0x17d, RZ ;  /* 0x0000017d00117824 */ /* 0x000fe200078e02ff */
[-C--:B------:R-:W-:Y:S01]  /*1d130*/  LEA.HI.X.SX32 R5, R2, R21.reuse, 0x1, P2 ;  /* 0x0000001502057211 */ /* 0x080fe200010f0eff */
[C---:B------:R-:W-:Y:S01]  /*1d140*/  IMAD R2, R0.reuse, 0x60, RZ ;  /* 0x0000006000027824 */ /* 0x040fe200078e02ff */
[-C--:B------:R-:W-:Y:S01]  /*1d150*/  LEA.HI.X.SX32 R9, R15, R21.reuse, 0x1, P3 ;  /* 0x000000150f097211 */ /* 0x080fe200018f0eff */
[----:B------:R-:W-:Y:S01]  /*1d160*/  IMAD R15, R0, 0x302, RZ ;  /* 0x00000302000f7824 */ /* 0x000fe200078e02ff */
[----:B0-----:R-:W-:Y:S01]  /*1d170*/  IADD3 R10, P1, R16, R20, RZ ;  /* 0x00000014100a7210 */ /* 0x001fe20007f3e0ff */
[C---:B------:R-:W-:Y:S01]  /*1d180*/  IMAD R16, R0.reuse, 0x17e, RZ ;  /* 0x0000017e00107824 */ /* 0x040fe200078e02ff */
[----:B------:R0:W-:Y:S01]  /*1d190*/  STL.64 [R1+0x2480], R4 ;  /* 0x0024800401007387 */ /* 0x0001e20000100a00 */
[----:B------:R-:W-:Y:S01]  /*1d1a0*/  LEA.HI.X.SX32 R7, R17, R21, 0x1, P5 ;  /* 0x0000001511077211 */ /* 0x000fe200028f0eff */
[----:B------:R-:W-:-:S02]  /*1d1b0*/  IMAD R17, R0, 0x6, RZ ;  /* 0x0000000600117824 */ /* 0x000fc400078e02ff */
[----:B------:R1:W-:Y:S01]  /*1d1c0*/  STL.64 [R1+0x2188], R8 ;  /* 0x0021880801007387 */ /* 0x0003e20000100a00 */
[----:B------:R-:W-:-:S03]  /*1d1d0*/  LEA.HI.X.SX32 R13, R16, R21, 0x1, P4 ;  /* 0x00000015100d7211 */ /* 0x000fc600020f0eff */
[----:B------:R2:W-:Y:S01]  /*1d1e0*/  STL.64 [R1+0x1ba0], R22 ;  /* 0x001ba01601007387 */ /* 0x0005e20000100a00 */
[-C--:B0-----:R-:W-:Y:S01]  /*1d1f0*/  IADD3 R4, P2, R14, R20.reuse, RZ ;  /* 0x000000140e047210 */ /* 0x081fe20007f5e0ff */
[----:B------:R-:W-:Y:S02]  /*1d200*/  IMAD R14, R0, 0x304, RZ ;  /* 0x00000304000e7824 */ /* 0x000fe400078e02ff */
[----:B------:R0:W-:Y:S01]  /*1d210*/  STL.64 [R1+0x1b98], R6 ;  /* 0x001b980601007387 */ /* 0x0001e20000100a00 */
[-C--:B-1----:R-:W-:Y:S01]  /*1d220*/  IADD3 R8, P3, R16, R20.reuse, RZ ;  /* 0x0000001410087210 */ /* 0x082fe20007f7e0ff */
[C---:B------:R-:W-:Y:S01]  /*1d230*/  IMAD R16, R0.reuse, 0x17f, RZ ;  /* 0x0000017f00107824 */ /* 0x040fe200078e02ff */
[----:B--2---:R-:W-:Y:S01]  /*1d240*/  IADD3 R22, P0, R15, R20, RZ ;  /* 0x000000140f167210 */ /* 0x004fe20007f1e0ff */
[----:B------:R-:W-:-:S03]  /*1d250*/  IMAD R15, R0, 0xbf, RZ ;  /* 0x000000bf000f7824 */ /* 0x000fc600078e02ff */
[-C--:B------:R-:W-:Y:S01]  /*1d260*/  LEA.HI.X.SX32 R11, R16, R21.reuse, 0x1, P1 ;  /* 0x00000015100b7211 */ /* 0x080fe200008f0eff */
[C---:B------:R-:W-:Y:S01]  /*1d270*/  IMAD R16, R0.reuse, 0x30, RZ ;  /* 0x0000003000107824 */ /* 0x040fe200078e02ff */
[----:B------:R-:W-:Y:S01]  /*1d280*/  LEA.HI.X.SX32 R9, R15, R21, 0x1, P3 ;  /* 0x000000150f097211 */ /* 0x000fe200018f0eff */
[----:B------:R-:W-:Y:S01]  /*1d290*/  IMAD R15, R0, 0x18, RZ ;  /* 0x00000018000f7824 */ /* 0x000fe200078e02ff */
[-C--:B0-----:R-:W-:Y:S01]  /*1d2a0*/  IADD3 R6, P5, R14, R20.reuse, RZ ;  /* 0x000000140e067210 */ /* 0x081fe20007fbe0ff */
[----:B------:R-:W-:Y:S02]  /*1d2b0*/  IMAD R14, R0, 0x3, RZ ;  /* 0x00000003000e7824 */ /* 0x000fe400078e02ff */
[----:B------:R0:W-:Y:S04]  /*1d2c0*/  STL.64 [R1+0x2180], R8 ;  /* 0x0021800801007387 */ /* 0x0001e80000100a00 */
[----:B------:R1:W-:Y:S04]  /*1d2d0*/  STL.64 [R1+0x1b90], R12 ;  /* 0x001b900c01007387 */ /* 0x0003e80000100a00 */
[----:B------:R2:W-:Y:S01]  /*1d2e0*/  STL.64 [R1+0x1b88], R10 ;  /* 0x001b880a01007387 */ /* 0x0005e20000100a00 */
[----:B0-----:R-:W-:-:S02]  /*1d2f0*/  IADD3 R8, P3, R17, R20, RZ ;  /* 0x0000001411087210 */ /* 0x001fc40007f7e0ff */
[-C--:B-1----:R-:W-:Y:S02]  /*1d300*/  IADD3 R12, P4, R19, R20.reuse, RZ ;  /* 0x00000014130c7210 */ /* 0x082fe40007f9e0ff */
[-C--:B------:R-:W-:Y:S01]  /*1d310*/  LEA.HI.X.SX32 R9, R14, R21.reuse, 0x1, P3 ;  /* 0x000000150e097211 */ /* 0x080fe200018f0eff */
[C---:B------:R-:W-:Y:S01]  /*1d320*/  IMAD R14, R0.reuse, 0x180, RZ ;  /* 0x00000180000e7824 */ /* 0x040fe200078e02ff */
[----:B--2---:R-:W-:Y:S02]  /*1d330*/  IADD3 R10, P1, R15, R20, RZ ;  /* 0x000000140f0a7210 */ /* 0x004fe40007f3e0ff */
[-C--:B------:R-:W-:Y:S01]  /*1d340*/  LEA.HI.X.SX32 R13, R17, R21.reuse, 0x1, P4 ;  /* 0x00000015110d7211 */ /* 0x080fe200020f0eff */
        /* <DEDUP_REMOVED lines=11> */
[----:B--2---:R-:W-:Y:S02]  /*1d400*/  IADD3 R10, P1, R17, R20, RZ ;  /* 0x00000014110a7210 */ /* 0x004fe40007f3e0ff */
        /* <DEDUP_REMOVED lines=304> */
[----:B------:R-:W-:Y:S01]  /*1e710*/  STL.64 [R1+0x1a78], R22 ;  /* 0x001a781601007387 */ /* 0x000fe20000100a00 */
[-C--:B0-----:R-:W-:Y:S01]  /*1e720*/  IADD3 R6, P5, R15, R20.reuse, RZ ;  /* 0x000000140f067210 */ /* 0x081fe20007fbe0ff */
[----:B------:R-:W-:Y:S01]  /*1e730*/  IMAD R15, R0, 0x34e, RZ ;  /* 0x0000034e000f7824 */ /* 0x000fe200078e02ff */
[----:B--2---:R-:W-:Y:S01]  /*1e740*/  IADD3 R10, P1, R16, R20, RZ ;  /* 0x00000014100a7210 */ /* 0x004fe20007f3e0ff */
        /* <DEDUP_REMOVED lines=55> */
[----:B------:R-:W-:Y:S03]  /*1eac0*/  STL.64 [R1+0x2428], R24 ;  /* 0x0024281801007387 */ /* 0x000fe60000100a00 */
        /* <DEDUP_REMOVED lines=12> */
[C---:B------:R-:W-:Y:S01]  /*1eb90*/  IMAD R19, R0.reuse, 0x1af, RZ ;  /* 0x000001af00137824 */ /* 0x040fe200078e02ff */
[-C--:B0-----:R-:W-:Y:S01]  /*1eba0*/  IADD3 R6, P5, R11, R20.reuse, RZ ;  /* 0x000000140b067210 */ /* 0x081fe20007fbe0ff */
[----:B------:R-:W-:Y:S01]  /*1ebb0*/  IMAD R11, R0, 0x35c, RZ ;  /* 0x0000035c000b7824 */ /* 0x000fe200078e02ff */
[-C--:B--2---:R-:W-:Y:S01]  /*1ebc0*/  IADD3 R22, P3, R16, R20.reuse, RZ ;  /* 0x0000001410167210 */ /* 0x084fe20007f7e0ff */
[----:B------:R0:W-:Y:S03]  /*1ebd0*/  STL.64 [R1+0x20d0], R8 ;  /* 0x0020d00801007387 */ /* 0x0001e60000100a00 */
[-C--:B------:R-:W-:Y:S01]  /*1ebe0*/  IADD3 R10, P4, R11, R20.reuse, RZ ;  /* 0x000000140b0a7210 */ /* 0x080fe20007f9e0ff */
        /* <DEDUP_REMOVED lines=33> */
[----:B0-----:R-:W-:Y:S01]  /*1ee00*/  IADD3 R6, P5, R14, R20, RZ ;  /* 0x000000140e067210 */ /* 0x001fe20007fbe0ff */
[----:B------:R-:W-:-:S02]  /*1ee10*/  IMAD R14, R0, 0x1b0, RZ ;  /* 0x000001b0000e7824 */ /* 0x000fc400078e02ff */
[----:B------:R0:W-:Y:S01]  /*1ee20*/  STL.64 [R1+0x1a08], R8 ;  /* 0x001a080801007387 */ /* 0x0001e20000100a00 */
[-C--:B-1----:R-:W-:Y:S02]  /*1ee30*/  IADD3 R12, P1, R15, R20.reuse, RZ ;  /* 0x000000140f0c7210 */ /* 0x082fe40007f3e0ff */
[-C--:B------:R-:W-:Y:S02]  /*1ee40*/  LEA.HI.X.SX32 R5, R14, R21.reuse, 0x1, P3 ;  /* 0x000000150e057211 */ /* 0x080fe400018f0eff */
[----:B------:R-:W-:Y:S01]  /*1ee50*/  LEA.HI.X.SX32 R13, R17, R21, 0x1, P1 ;  /* 0x00000015110d7211 */ /* 0x000fe200008f0eff */
[----:B------:R-:W-:Y:S01]  /*1ee60*/  IMAD R17, R0, 0x366, RZ ;  /* 0x0000036600117824 */ /* 0x000fe200078e02ff */
[----:B--2---:R-:W-:-:S03]  /*1ee70*/  IADD3 R10, P4, R2, R20, RZ ;  /* 0x00000014020a7210 */ /* 0x004fc60007f9e0ff */
        /* <DEDUP_REMOVED lines=9> */
[----:B------:R-:W-:Y:S01]  /*1ef10*/  IMAD R14, R0, 0x36c, RZ ;  /* 0x0000036c000e7824 */ /* 0x000fe200078e02ff */
[-C--:B------:R-:W-:Y:S01]  /*1ef20*/  LEA.HI.X.SX32 R13, R16, R21.reuse, 0x1, P1 ;  /* 0x00000015100d7211 */ /* 0x080fe200008f0eff */
[C---:B------:R-:W-:Y:S01]  /*1ef30*/  IMAD R16, R0.reuse, 0x1b1, RZ ;  /* 0x000001b100107824 */ /* 0x040fe200078e02ff */
[-C--:B0-----:R-:W-:Y:S01]  /*1ef40*/  IADD3 R10, P4, R17, R20.reuse, RZ ;  /* 0x00000014110a7210 */ /* 0x081fe20007f9e0ff */
[----:B------:R-:W-:Y:S02]  /*1ef50*/  IMAD R17, R0, 0x1b2, RZ ;  /* 0x000001b200117824 */ /* 0x000fe400078e02ff */
[----:B------:R0:W-:Y:S01]  /*1ef60*/  STL.64 [R1+0x20b8], R12 ;  /* 0x0020b80c01007387 */ /* 0x0001e20000100a00 */
[-C--:B------:R-:W-:Y:S01]  /*1ef70*/  LEA.HI.X.SX32 R23, R16, R21.reuse, 0x1, P0 ;  /* 0x0000001510177211 */ /* 0x080fe200000f0eff */
[C---:B------:R-:W-:Y:S01]  /*1ef80*/  IMAD R16, R0.reuse, 0xd9, RZ ;  /* 0x000000d900107824 */ /* 0x040fe200078e02ff */
[----:B------:R-:W-:Y:S01]  /*1ef90*/  LEA.HI.X.SX32 R7, R17, R21, 0x1, P5 ;  /* 0x0000001511077211 */ /* 0x000fe200028f0eff */
[----:B------:R2:W-:Y:S01]  /*1efa0*/  STL.64 [R1+0x1a00], R4 ;  /* 0x001a000401007387 */ /* 0x0005e20000100a00 */
[----:B-1----:R-:W-:Y:S01]  /*1efb0*/  IADD3 R8, P2, R15, R20, RZ ;  /* 0x000000140f087210 */ /* 0x002fe20007f5e0ff */
[----:B------:R-:W-:-:S02]  /*1efc0*/  IMAD R15, R0, 0x36a, RZ ;  /* 0x0000036a000f7824 */ /* 0x000fc400078e02ff */
[----:B------:R1:W-:Y:S01]  /*1efd0*/  STL.64 [R1+0x19f8], R22 ;  /* 0x0019f81601007387 */ /* 0x0003e20000100a00 */
[----:B0-----:R-:W-:Y:S01]  /*1efe0*/  IADD3 R12, P1, R17, R20, RZ ;  /* 0x00000014110c7210 */ /* 0x001fe20007f3e0ff */
[----:B------:R-:W-:-:S03]  /*1eff0*/  IMAD R17, R0, 0x36e, RZ ;  /* 0x0000036e00117824 */ /* 0x000fc600078e02ff */
[-C--:B------:R-:W-:Y:S01]  /*1f000*/  LEA.HI.X.SX32 R13, R16, R21.reuse, 0x1, P1 ;  /* 0x00000015100d7211 */ /* 0x080fe200008f0eff */
[C---:B------:R-:W-:Y:S01]  /*1f010*/  IMAD R16, R0.reuse, 0x1b3, RZ ;  /* 0x000001b300107824 */ /* 0x040fe200078e02ff */
[-C--:B--2---:R-:W-:Y:S01]  /*1f020*/  IADD3 R4, P3, R15, R20.reuse, RZ ;  /* 0x000000140f047210 */ /* 0x084fe20007f7e0ff */
[----:B------:R-:W-:Y:S01]  /*1f030*/  IMAD R15, R0, 0xda, RZ ;  /* 0x000000da000f7824 */ /* 0x000fe200078e02ff */
[-C--:B-1----:R-:W-:Y:S01]  /*1f040*/  IADD3 R22, P0, R14, R20.reuse, RZ ;  /* 0x000000140e167210 */ /* 0x082fe20007f1e0ff */
[----:B------:R-:W-:Y:S01]  /*1f050*/  IMAD R14, R0, 0x1b4, RZ ;  /* 0x000001b4000e7824 */ /* 0x000fe200078e02ff */
[-C--:B------:R-:W-:Y:S01]  /*1f060*/  LEA.HI.X.SX32 R11, R16, R21.reuse, 0x1, P4 ;  /* 0x00000015100b7211 */ /* 0x080fe200020f0eff */
[----:B------:R0:W-:Y:S01]  /*1f070*/  STL.64 [R1+0x20b0], R12 ;  /* 0x0020b00c01007387 */ /* 0x0001e20000100a00 */
[-C--:B------:R-:W-:Y:S02]  /*1f080*/  IADD3 R24, P1, R15, R20.reuse, RZ ;  /* 0x000000140f187210 */ /* 0x080fe40007f3e0ff */
[----:B------:R-:W-:Y:S01]  /*1f090*/  LEA.HI.X.SX32 R9, R14, R21, 0x1, P2 ;  /* 0x000000150e097211 */ /* 0x000fe200010f0eff */
[----:B------:R1:W-:Y:S01]  /*1f0a0*/  STL.64 [R1+0x19f0], R6 ;  /* 0x0019f00601007387 */ /* 0x0003e20000100a00 */
[----:B------:R-:W-:-:S03]  /*1f0b0*/  IADD3 R16, P4, R17, R20, RZ ;  /* 0x0000001411107210 */ /* 0x000fc60007f9e0ff */
[----:B------:R2:W-:Y:S01]  /*1f0c0*/  STL.64 [R1+0x19e8], R10 ;  /* 0x0019e80a01007387 */ /* 0x0005e20000100a00 */
[C---:B0-----:R-:W-:Y:S02]  /*1f0d0*/  IMAD R12, R0.reuse, 0x6d, RZ ;  /* 0x0000006d000c7824 */ /* 0x041fe400078e02ff */
[----:B------:R-:W-:Y:S01]  /*1f0e0*/  IMAD R13, R0, 0x370, RZ ;  /* 0x00000370000d7824 */ /* 0x000fe200078e02ff */
[-C--:B-1----:R-:W-:Y:S01]  /*1f0f0*/  IADD3 R6, P5, R14, R20.reuse, RZ ;  /* 0x000000140e067210 */ /* 0x082fe20007fbe0ff */
[----:B------:R-:W-:Y:S01]  /*1f100*/  IMAD R14, R0, 0x374, RZ ;  /* 0x00000374000e7824 */ /* 0x000fe200078e02ff */
[-C--:B------:R-:W-:Y:S01]  /*1f110*/  LEA.HI.X.SX32 R25, R12, R21.reuse, 0x1, P1 ;  /* 0x000000150c197211 */ /* 0x080fe200008f0eff */
[C---:B--2---:R-:W-:Y:S01]  /*1f120*/  IMAD R10, R0.reuse, 0x1b5, RZ ;  /* 0x000001b5000a7824 */ /* 0x044fe200078e02ff */
[-C--:B------:R-:W-:Y:S01]  /*1f130*/  LEA.HI.X.SX32 R7, R15, R21.reuse, 0x1, P5 ;  /* 0x000000150f077211 */ /* 0x080fe200028f0eff */
[C---:B------:R-:W-:Y:S02]  /*1f140*/  IMAD R15, R0.reuse, 0x372, RZ ;  /* 0x00000372000f7824 */ /* 0x040fe400078e02ff */
[----:B------:R-:W-:Y:S01]  /*1f150*/  STL.64 [R1+0x2410], R24 ;  /* 0x0024101801007387 */ /* 0x000fe20000100a00 */
[----:B------:R-:W-:Y:S01]  /*1f160*/  IMAD R11, R0, 0x1b6, RZ ;  /* 0x000001b6000b7824 */ /* 0x000fe200078e02ff */
[----:B------:R-:W-:Y:S01]  /*1f170*/  LEA.HI.X.SX32 R5, R10, R21, 0x1, P3 ;  /* 0x000000150a057211 */ /* 0x000fe200018f0eff */
[----:B------:R-:W-:Y:S01]  /*1f180*/  IMAD R10, R0, 0x6e, RZ ;  /* 0x0000006e000a7824 */ /* 0x000fe200078e02ff */
[----:B------:R0:W-:Y:S01]  /*1f190*/  STL.64 [R1+0x20a8], R6 ;  /* 0x0020a80601007387 */ /* 0x0001e20000100a00 */
[----:B------:R-:W-:-:S02]  /*1f1a0*/  IADD3 R12, P1, R13, R20, RZ ;  /* 0x000000140d0c7210 */ /* 0x000fc40007f3e0ff */
[C---:B------:R-:W-:Y:S01]  /*1f1b0*/  LEA.HI.X.SX32 R23, R11.reuse, R21, 0x1, P0 ;  /* 0x000000150b177211 */ /* 0x040fe200000f0eff */
[----:B------:R1:W-:Y:S04]  /*1f1c0*/  STL.64 [R1+0x19e0], R8 ;  /* 0x0019e00801007387 */ /* 0x0003e80000100a00 */
[----:B------:R2:W-:Y:S01]  /*1f1d0*/  STL.64 [R1+0x19d8], R4 ;  /* 0x0019d80401007387 */ /* 0x0005e20000100a00 */
[-C--:B0-----:R-:W-:Y:S01]  /*1f1e0*/  IADD3 R6, P5, R11, R20.reuse, RZ ;  /* 0x000000140b067210 */ /* 0x081fe20007fbe0ff */
[C---:B------:R-:W-:Y:S01]  /*1f1f0*/  IMAD R11, R0.reuse, 0x37, RZ ;  /* 0x00000037000b7824 */ /* 0x040fe200078e02ff */
[-C--:B-1----:R-:W-:Y:S01]  /*1f200*/  IADD3 R8, P2, R15, R20.reuse, RZ ;  /* 0x000000140f087210 */ /* 0x082fe20007f5e0ff */
[----:B------:R-:W-:Y:S01]  /*1f210*/  IMAD R15, R0, 0xdb, RZ ;  /* 0x000000db000f7824 */ /* 0x000fe200078e02ff */
[----:B--2---:R-:W-:Y:S01]  /*1f220*/  IADD3 R4, P3, R14, R20, RZ ;  /* 0x000000140e047210 */ /* 0x004fe20007f7e0ff */
[----:B------:R-:W-:-:S03]  /*1f230*/  IMAD R14, R0, 0x1b7, RZ ;  /* 0x000001b7000e7824 */ /* 0x000fc600078e02ff */
[-C--:B------:R-:W-:Y:S01]  /*1f240*/  LEA.HI.X.SX32 R7, R15, R21.reuse, 0x1, P5 ;  /* 0x000000150f077211 */ /* 0x080fe200028f0eff */
[----:B------:R-:W-:Y:S01]  /*1f250*/  IMAD R15, R0, 0x1b8, RZ ;  /* 0x000001b8000f7824 */ /* 0x000fe200078e02ff */
[----:B------:R-:W-:-:S03]  /*1f260*/  LEA.HI.X.SX32 R17, R14, R21, 0x1, P4 ;  /* 0x000000150e117211 */ /* 0x000fc600020f0eff */
[----:B------:R0:W-:Y:S01]  /*1f270*/  STL.64 [R1+0x20a0], R6 ;  /* 0x0020a00601007387 */ /* 0x0001e20000100a00 */
[----:B------:R-:W-:Y:S01]  /*1f280*/  IMAD R14, R0, 0x376, RZ ;  /* 0x00000376000e7824 */ /* 0x000fe200078e02ff */
[----:B------:R-:W-:Y:S02]  /*1f290*/  LEA.HI.X.SX32 R13, R15, R21, 0x1, P1 ;  /* 0x000000150f0d7211 */ /* 0x000fe400008f0eff */
[----:B------:R1:W-:Y:S04]  /*1f2a0*/  STL.64 [R1+0x19d0], R22 ;  /* 0x0019d01601007387 */ /* 0x0003e80000100a00 */
[----:B------:R2:W-:Y:S01]  /*1f2b0*/  STL.64 [R1+0x19c8], R16 ;  /* 0x0019c81001007387 */ /* 0x0005e20000100a00 */
[----:B0-----:R-:W-:-:S04]  /*1f2c0*/  IADD3 R6, P5, R10, R20, RZ ;  /* 0x000000140a067210 */ /* 0x001fc80007fbe0ff */
[-C--:B------:R-:W-:Y:S01]  /*1f2d0*/  LEA.HI.X.SX32 R7, R11, R21.reuse, 0x1, P5 ;  /* 0x000000150b077211 */ /* 0x080fe200028f0eff */
[----:B------:R-:W-:Y:S01]  /*1f2e0*/  IMAD R11, R0, 0x378, RZ ;  /* 0x00000378000b7824 */ /* 0x000fe200078e02ff */
[-C--:B-1----:R-:W-:Y:S02]  /*1f2f0*/  IADD3 R22, P0, R2, R20.reuse, RZ ;  /* 0x0000001402167210 */ /* 0x082fe40007f1e0ff */
[-C--:B--2---:R-:W-:Y:S01]  /*1f300*/  IADD3 R16, P4, R15, R20.reuse, RZ ;  /* 0x000000140f107210 */ /* 0x084fe20007f9e0ff */
[----:B------:R0:W-:Y:S01]  /*1f310*/  STL.64 [R1+0x25c0], R6 ;  /* 0x0025c00601007387 */ /* 0x0001e20000100a00 */
[-C--:B------:R-:W-:Y:S01]  /*1f320*/  LEA.HI.X.SX32 R23, R10, R21.reuse, 0x1, P0 ;  /* 0x000000150a177211 */ /* 0x080fe200000f0eff */
[----:B------:R-:W-:Y:S01]  /*1f330*/  IMAD R15, R0, 0xdd, RZ ;  /* 0x000000dd000f7824 */ /* 0x000fe200078e02ff */
[----:B------:R-:W-:Y:S01]  /*1f340*/  LEA.HI.X.SX32 R17, R2, R21, 0x1, P4 ;  /* 0x0000001502117211 */ /* 0x000fe200020f0eff */
[----:B------:R-:W-:Y:S01]  /*1f350*/  IMAD R2, R0, 0x6f, RZ ;  /* 0x0000006f00027824 */ /* 0x000fe200078e02ff */
[----:B------:R-:W-:-:S03]  /*1f360*/  IADD3 R10, P0, R11, R20, RZ ;  /* 0x000000140b0a7210 */ /* 0x000fc60007f1e0ff */
[----:B------:R1:W-:Y:S01]  /*1f370*/  STL.64 [R1+0x2098], R16 ;  /* 0x0020981001007387 */ /* 0x0003e20000100a00 */
[----:B0-----:R-:W-:Y:S01]  /*1f380*/  IADD3 R6, P5, R14, R20, RZ ;  /* 0x000000140e067210 */ /* 0x001fe20007fbe0ff */
[----:B------:R-:W-:Y:S02]  /*1f390*/  IMAD R14, R0, 0x1ba, RZ ;  /* 0x000001ba000e7824 */ /* 0x000fe400078e02ff */
[----:B------:R0:W-:Y:S04]  /*1f3a0*/  STL.64 [R1+0x2408], R22 ;  /* 0x0024081601007387 */ /* 0x0001e80000100a00 */
[----:B------:R2:W-:Y:S01]  /*1f3b0*/  STL.64 [R1+0x19c0], R12 ;  /* 0x0019c00c01007387 */ /* 0x0005e20000100a00 */
[----:B------:R-:W-:Y:S01]  /*1f3c0*/  LEA.HI.X.SX32 R5, R14, R21, 0x1, P3 ;  /* 0x000000150e057211 */ /* 0x000fe200018f0eff */
[----:B-1----:R-:W-:-:S02]  /*1f3d0*/  IMAD R16, R0, 0x37a, RZ ;  /* 0x0000037a00107824 */ /* 0x002fc400078e02ff */
[----:B------:R-:W-:Y:S01]  /*1f3e0*/  IMAD R17, R0, 0x1b9, RZ ;  /* 0x000001b900117824 */ /* 0x000fe200078e02ff */
[----:B0-----:R-:W-:Y:S01]  /*1f3f0*/  IADD3 R22, P4, R14, R20, RZ ;  /* 0x000000140e167210 */ /* 0x001fe20007f9e0ff */
[----:B------:R-:W-:-:S03]  /*1f400*/  IMAD R14, R0, 0x37e, RZ ;  /* 0x0000037e000e7824 */ /* 0x000fc600078e02ff */
[-C--:B------:R-:W-:Y:S01]  /*1f410*/  LEA.HI.X.SX32 R9, R17, R21.reuse, 0x1, P2 ;  /* 0x0000001511097211 */ /* 0x080fe200010f0eff */
[----:B------:R-:W-:Y:S01]  /*1f420*/  IMAD R17, R0, 0xde, RZ ;  /* 0x000000de00117824 */ /* 0x000fe200078e02ff */
[----:B--2---:R-:W-:Y:S01]  /*1f430*/  IADD3 R12, P1, R16, R20, RZ ;  /* 0x00000014100c7210 */ /* 0x004fe20007f3e0ff */
[C---:B------:R-:W-:Y:S01]  /*1f440*/  IMAD R16, R0.reuse, 0x37c, RZ ;  /* 0x0000037c00107824 */ /* 0x040fe200078e02ff */
[----:B------:R-:W-:Y:S01]  /*1f450*/  LEA.HI.X.SX32 R23, R15, R21, 0x1, P4 ;  /* 0x000000150f177211 */ /* 0x000fe200020f0eff */
[----:B------:R0:W-:Y:S01]  /*1f460*/  STL.64 [R1+0x19b8], R8 ;  /* 0x0019b80801007387 */ /* 0x0001e20000100a00 */
[----:B------:R-:W-:-:S03]  /*1f470*/  IMAD R15, R0, 0x1bb, RZ ;  /* 0x000001bb000f7824 */ /* 0x000fc600078e02ff */
[----:B------:R1:W-:Y:S02]  /*1f480*/  STL.64 [R1+0x2090], R22 ;  /* 0x0020901601007387 */ /* 0x0003e40000100a00 */
[-C--:B------:R-:W-:Y:S01]  /*1f490*/  LEA.HI.X.SX32 R7, R15, R21.reuse, 0x1, P5 ;  /* 0x000000150f077211 */ /* 0x080fe200028f0eff */
[----:B------:R-:W-:Y:S01]  /*1f4a0*/  IMAD R15, R0, 0x380, RZ ;  /* 0x00000380000f7824 */ /* 0x000fe200078e02ff */
[----:B------:R2:W-:Y:S01]  /*1f4b0*/  STL.64 [R1+0x19b0], R4 ;  /* 0x0019b00401007387 */ /* 0x0005e20000100a00 */
[-C--:B0-----:R-:W-:Y:S01]  /*1f4c0*/  IADD3 R8, P2, R16, R20.reuse, RZ ;  /* 0x0000001410087210 */ /* 0x081fe20007f5e0ff */
[----:B------:R-:W-:Y:S02]  /*1f4d0*/  IMAD R16, R0, 0x1bc, RZ ;  /* 0x000001bc00107824 */ /* 0x000fe400078e02ff */
[----:B------:R0:W-:Y:S01]  /*1f4e0*/  STL.64 [R1+0x19a8], R6 ;  /* 0x0019a80601007387 */ /* 0x0001e20000100a00 */
[----:B-1----:R-:W-:Y:S02]  /*1f4f0*/  IADD3 R22, P4, R17, R20, RZ ;  /* 0x0000001411167210 */ /* 0x002fe40007f9e0ff */
[----:B------:R-:W-:-:S02]  /*1f500*/  LEA.HI.X.SX32 R11, R16, R21, 0x1, P0 ;  /* 0x00000015100b7211 */ /* 0x000fc400000f0eff */
[-C--:B--2---:R-:W-:Y:S01]  /*1f510*/  IADD3 R4, P3, R16, R20.reuse, RZ ;  /* 0x0000001410047210 */ /* 0x084fe20007f7e0ff */
[----:B------:R-:W-:Y:S01]  /*1f520*/  IMAD R16, R0, 0x1bd, RZ ;  /* 0x000001bd00107824 */ /* 0x000fe200078e02ff */
[-C--:B------:R-:W-:Y:S01]  /*1f530*/  LEA.HI.X.SX32 R23, R2, R21.reuse, 0x1, P4 ;  /* 0x0000001502177211 */ /* 0x080fe200020f0eff */
[C---:B------:R-:W-:Y:S01]  /*1f540*/  IMAD R2, R0.reuse, 0x70, RZ ;  /* 0x0000007000027824 */ /* 0x040fe200078e02ff */
[-C--:B------:R-:W-:Y:S01]  /*1f550*/  LEA.HI.X.SX32 R5, R17, R21.reuse, 0x1, P3 ;  /* 0x0000001511057211 */ /* 0x080fe200018f0eff */
[----:B------:R-:W-:Y:S01]  /*1f560*/  IMAD R17, R0, 0x382, RZ ;  /* 0x0000038200117824 */ /* 0x000fe200078e02ff */
[-C--:B0-----:R-:W-:Y:S01]  /*1f570*/  IADD3 R6, P5, R14, R20.reuse, RZ ;  /* 0x000000140e067210 */ /* 0x081fe20007fbe0ff */
[----:B------:R-:W-:Y:S01]  /*1f580*/  IMAD R14, R0, 0x1be, RZ ;  /* 0x000001be000e7824 */ /* 0x000fe200078e02ff */
[-C--:B------:R-:W-:Y:S01]  /*1f590*/  LEA.HI.X.SX32 R13, R16, R21.reuse, 0x1, P1 ;  /* 0x00000015100d7211 */ /* 0x080fe200008f0eff */
[----:B------:R0:W-:Y:S03]  /*1f5a0*/  STL.64 [R1+0x2400], R22 ;  /* 0x0024001601007387 */ /* 0x0001e60000100a00 */
[----:B------:R-:W-:Y:S01]  /*1f5b0*/  LEA.HI.X.SX32 R9, R14, R21, 0x1, P2 ;  /* 0x000000150e097211 */ /* 0x000fe200010f0eff */
[----:B------:R1:W-:Y:S04]  /*1f5c0*/  STL.64 [R1+0x2088], R4 ;  /* 0x0020880401007387 */ /* 0x0003e80000100a00 */
[----:B------:R2:W-:Y:S01]  /*1f5d0*/  STL.64 [R1+0x19a0], R10 ;  /* 0x0019a00a01007387 */ /* 0x0005e20000100a00 */
[----:B0-----:R-:W-:Y:S01]  /*1f5e0*/  IADD3 R22, P4, R15, R20, RZ ;  /* 0x000000140f167210 */ /* 0x001fe20007f9e0ff */
[----:B------:R-:W-:-:S02]  /*1f5f0*/  IMAD R15, R0, 0xdf, RZ ;  /* 0x000000df000f7824 */ /* 0x000fc400078e02ff */
[----:B------:R0:W-:Y:S01]  /*1f600*/  STL.64 [R1+0x1998], R12 ;  /* 0x0019980c01007387 */ /* 0x0001e20000100a00 */
[----:B-1----:R-:W-:Y:S01]  /*1f610*/  IADD3 R4, P3, R14, R20, RZ ;  /* 0x000000140e047210 */ /* 0x002fe20007f7e0ff */
[----:B------:R-:W-:-:S03]  /*1f620*/  IMAD R14, R0, 0x7, RZ ;  /* 0x00000007000e7824 */ /* 0x000fc600078e02ff */
[----:B------:R-:W-:Y:S01]  /*1f630*/  LEA.HI.X.SX32 R5, R15, R21, 0x1, P3 ;  /* 0x000000150f057211 */ /* 0x000fe200018f0eff */
[C---:B------:R-:W-:Y:S01]  /*1f640*/  IMAD R15, R0.reuse, 0x1c, RZ ;  /* 0x0000001c000f7824 */ /* 0x040fe200078e02ff */
[-C--:B--2---:R-:W-:Y:S01]  /*1f650*/  IADD3 R10, P0, R17, R20.reuse, RZ ;  /* 0x00000014110a7210 */ /* 0x084fe20007f1e0ff */
[C---:B------:R-:W-:Y:S02]  /*1f660*/  IMAD R17, R0.reuse, 0x384, RZ ;  /* 0x0000038400117824 */ /* 0x040fe400078e02ff */
[----:B------:R1:W-:Y:S01]  /*1f670*/  STL.64 [R1+0x2080], R4 ;  /* 0x0020800401007387 */ /* 0x0003e20000100a00 */
[C---:B0-----:R-:W-:Y:S02]  /*1f680*/  IMAD R12, R0.reuse, 0x1bf, RZ ;  /* 0x000001bf000c7824 */ /* 0x041fe400078e02ff */
[----:B------:R-:W-:Y:S01]  /*1f690*/  IMAD R13, R0, 0x38, RZ ;  /* 0x00000038000d7824 */ /* 0x000fe200078e02ff */
[----:B------:R0:W-:Y:S01]  /*1f6a0*/  STL.64 [R1+0x1990], R8 ;  /* 0x0019900801007387 */ /* 0x0001e20000100a00 */
[----:B------:R-:W-:-:S02]  /*1f6b0*/  IADD3 R16, P1, R17, R20, RZ ;  /* 0x0000001411107210 */ /* 0x000fc40007f3e0ff */
[----:B------:R-:W-:Y:S01]  /*1f6c0*/  LEA.HI.X.SX32 R7, R12, R21, 0x1, P5 ;  /* 0x000000150c077211 */ /* 0x000fe200028f0eff */
[----:B------:R-:W-:Y:S01]  /*1f6d0*/  IMAD R12, R0, 0x1c0, RZ ;  /* 0x000001c0000c7824 */ /* 0x000fe200078e02ff */
[----:B-1----:R-:W-:-:S03]  /*1f6e0*/  IADD3 R4, P3, R19, R20, RZ ;  /* 0x0000001413047210 */ /* 0x002fc60007f7e0ff */
[----:B------:R1:W-:Y:S01]  /*1f6f0*/  STL.64 [R1+0x1988], R6 ;  /* 0x0019880601007387 */ /* 0x0003e20000100a00 */
[-C--:B------:R-:W-:Y:S02]  /*1f700*/  LEA.HI.X.SX32 R23, R12, R21.reuse, 0x1, P4 ;  /* 0x000000150c177211 */ /* 0x080fe400020f0eff */
[-C--:B0-----:R-:W-:Y:S02]  /*1f710*/  IADD3 R8, P2, R15, R20.reuse, RZ ;  /* 0x000000140f087210 */ /* 0x081fe40007f5e0ff */
[-C--:B------:R-:W-:Y:S01]  /*1f720*/  LEA.HI.X.SX32 R5, R14, R21.reuse, 0x1, P3 ;  /* 0x000000150e057211 */ /* 0x080fe200018f0eff */
[C---:B------:R-:W-:Y:S01]  /*1f730*/  IMAD R14, R0.reuse, 0xe0, RZ ;  /* 0x000000e0000e7824 */ /* 0x040fe200078e02ff */
[----:B------:R-:W-:Y:S01]  /*1f740*/  LEA.HI.X.SX32 R9, R19, R21, 0x1, P2 ;  /* 0x0000001513097211 */ /* 0x000fe200010f0eff */
[----:B------:R-:W-:Y:S02]  /*1f750*/  IMAD R19, R0, 0x1d4, RZ ;  /* 0x000001d400137824 */ /* 0x000fe400078e02ff */
[----:B------:R0:W-:Y:S01]  /*1f760*/  STL.64 [R1+0x2740], R4 ;  /* 0x0027400401007387 */ /* 0x0001e20000100a00 */
[----:B-1----:R-:W-:-:S03]  /*1f770*/  IADD3 R6, P5, R13, R20, RZ ;  /* 0x000000140d067210 */ /* 0x002fc60007fbe0ff */
[----:B------:R1:W-:Y:S01]  /*1f780*/  STL.64 [R1+0x2708], R8 ;  /* 0x0027080801007387 */ /* 0x0003e20000100a00 */
[----:B------:R-:W-:Y:S01]  /*1f790*/  LEA.HI.X.SX32 R7, R15, R21, 0x1, P5 ;  /* 0x000000150f077211 */ /* 0x000fe200028f0eff */
[----:B------:R-:W-:-:S04]  /*1f7a0*/  IMAD R15, R0, 0x386, RZ ;  /* 0x00000386000f7824 */ /* 0x000fc800078e02ff */
[----:B------:R2:W-:Y:S01]  /*1f7b0*/  STL.64 [R1+0x2698], R6 ;  /* 0x0026980601007387 */ /* 0x0005e20000100a00 */
[-C--:B0-----:R-:W-:Y:S02]  /*1f7c0*/  IADD3 R4, P3, R2, R20.reuse, RZ ;  /* 0x0000001402047210 */ /* 0x081fe40007f7e0ff */
[-C--:B-1----:R-:W-:Y:S02]  /*1f7d0*/  IADD3 R8, P2, R14, R20.reuse, RZ ;  /* 0x000000140e087210 */ /* 0x082fe40007f5e0ff */
[-C--:B------:R-:W-:Y:S01]  /*1f7e0*/  LEA.HI.X.SX32 R5, R13, R21.reuse, 0x1, P3 ;  /* 0x000000150d057211 */ /* 0x080fe200018f0eff */
[----:B------:R-:W-:Y:S01]  /*1f7f0*/  IMAD R13, R0, 0x388, RZ ;  /* 0x00000388000d7824 */ /* 0x000fe200078e02ff */
[-C--:B------:R-:W-:Y:S01]  /*1f800*/  LEA.HI.X.SX32 R9, R2, R21.reuse, 0x1, P2 ;  /* 0x0000001502097211 */ /* 0x080fe200010f0eff */
[----:B------:R-:W-:Y:S01]  /*1f810*/  IMAD R2, R0, 0x71, RZ ;  /* 0x0000007100027824 */ /* 0x000fe200078e02ff */
[-C--:B--2---:R-:W-:Y:S01]  /*1f820*/  IADD3 R6, P5, R12, R20.reuse, RZ ;  /* 0x000000140c067210 */ /* 0x084fe20007fbe0ff */
[----:B------:R0:W-:Y:S03]  /*1f830*/  STL.64 [R1+0x25b8], R4 ;  /* 0x0025b80401007387 */ /* 0x0001e60000100a00 */
[-C--:B------:R-:W-:Y:S01]  /*1f840*/  LEA.HI.X.SX32 R7, R14, R21.reuse, 0x1, P5 ;  /* 0x000000150e077211 */ /* 0x080fe200028f0eff */
[----:B------:R-:W-:Y:S01]  /*1f850*/  IMAD R14, R0, 0x1c1, RZ ;  /* 0x000001c1000e7824 */ /* 0x000fe200078e02ff */
[----:B------:R1:W-:Y:S04]  /*1f860*/  STL.64 [R1+0x23f8], R8 ;  /* 0x0023f80801007387 */ /* 0x0003e80000100a00 */
[----:B------:R-:W-:Y:S01]  /*1f870*/  LEA.HI.X.SX32 R11, R14, R21, 0x1, P0 ;  /* 0x000000150e0b7211 */ /* 0x000fe200000f0eff */
[----:B------:R2:W-:Y:S01]  /*1f880*/  STL.64 [R1+0x2078], R6 ;  /* 0x0020780601007387 */ /* 0x0005e20000100a00 */
[C---:B------:R-:W-:Y:S01]  /*1f890*/  IMAD R14, R0.reuse, 0xe2, RZ ;  /* 0x000000e2000e7824 */ /* 0x040fe200078e02ff */
[-C--:B0-----:R-:W-:Y:S01]  /*1f8a0*/  IADD3 R4, P3, R15, R20.reuse, RZ ;  /* 0x000000140f047210 */ /* 0x081fe20007f7e0ff */
[----:B------:R-:W-:Y:S01]  /*1f8b0*/  IMAD R15, R0, 0x1c2, RZ ;  /* 0x000001c2000f7824 */ /* 0x000fe200078e02ff */
[----:B------:R0:W-:Y:S01]  /*1f8c0*/  STL.64 [R1+0x1980], R22 ;  /* 0x0019801601007387 */ /* 0x0001e20000100a00 */
[----:B-1----:R-:W-:-:S03]  /*1f8d0*/  IADD3 R8, P2, R13, R20, RZ ;  /* 0x000000140d087210 */ /* 0x002fc60007f5e0ff */
[----:B------:R1:W-:Y:S01]  /*1f8e0*/  STL.64 [R1+0x1978], R10 ;  /* 0x0019780a01007387 */ /* 0x0003e20000100a00 */
[C---:B------:R-:W-:Y:S01]  /*1f8f0*/  LEA.HI.X.SX32 R17, R15.reuse, R21, 0x1, P1 ;  /* 0x000000150f117211 */ /* 0x040fe200008f0eff */
[C---:B------:R-:W-:Y:S01]  /*1f900*/  IMAD R13, R0.reuse, 0x38a, RZ ;  /* 0x0000038a000d7824 */ /* 0x040fe200078e02ff */
[----:B--2---:R-:W-:Y:S01]  /*1f910*/  IADD3 R6, P5, R15, R20, RZ ;  /* 0x000000140f067210 */ /* 0x004fe20007fbe0ff */
[----:B------:R-:W-:-:S03]  /*1f920*/  IMAD R15, R0, 0x38e, RZ ;  /* 0x0000038e000f7824 */ /* 0x000fc600078e02ff */
[-C--:B0-----:R-:W-:Y:S01]  /*1f930*/  IADD3 R22, P4, R13, R20.reuse, RZ ;  /* 0x000000140d167210 */ /* 0x081fe20007f9e0ff */
[C---:B------:R-:W-:Y:S02]  /*1f940*/  IMAD R13, R0.reuse, 0x38c, RZ ;  /* 0x0000038c000d7824 */ /* 0x040fe400078e02ff */
[C---:B-1----:R-:W-:Y:S02]  /*1f950*/  IMAD R10, R0.reuse, 0xe1, RZ ;  /* 0x000000e1000a7824 */ /* 0x042fe400078e02ff */
[----:B------:R-:W-:Y:S01]  /*1f960*/  IMAD R11, R0, 0x1c4, RZ ;  /* 0x000001c4000b7824 */ /* 0x000fe200078e02ff */
[----:B------:R-:W-:Y:S02]  /*1f970*/  IADD3 R12, P0, R13, R20, RZ ;  /* 0x000000140d0c7210 */ /* 0x000fe40007f1e0ff */
[-C--:B------:R-:W-:Y:S01]  /*1f980*/  LEA.HI.X.SX32 R7, R10, R21.reuse, 0x1, P5 ;  /* 0x000000150a077211 */ /* 0x080fe200028f0eff */
[----:B------:R-:W-:Y:S01]  /*1f990*/  IMAD R10, R0, 0x1c3, RZ ;  /* 0x000001c3000a7824 */ /* 0x000fe200078e02ff */
[----:B------:R-:W-:-:S03]  /*1f9a0*/  LEA.HI.X.SX32 R9, R11, R21, 0x1, P2 ;  /* 0x000000150b097211 */ /* 0x000fc600010f0eff */
[----:B------:R0:W-:Y:S01]  /*1f9b0*/  STL.64 [R1+0x2070], R6 ;  /* 0x0020700601007387 */ /* 0x0001e20000100a00 */
[----:B------:R-:W-:Y:S01]  /*1f9c0*/  LEA.HI.X.SX32 R5, R10, R21, 0x1, P3 ;  /* 0x000000150a057211 */ /* 0x000fe200018f0eff */
[----:B------:R-:W-:Y:S02]  /*1f9d0*/  IMAD R10, R0, 0x390, RZ ;  /* 0x00000390000a7824 */ /* 0x000fe400078e02ff */
[----:B------:R1:W-:Y:S04]  /*1f9e0*/  STL.64 [R1+0x1970], R16 ;  /* 0x0019701001007387 */ /* 0x0003e80000100a00 */
[----:B------:R2:W-:Y:S01]  /*1f9f0*/  STL.64 [R1+0x1968], R4 ;  /* 0x0019680401007387 */ /* 0x0005e20000100a00 */
[-C--:B0-----:R-:W-:Y:S02]  /*1fa00*/  IADD3 R6, P5, R14, R20.reuse, RZ ;  /* 0x000000140e067210 */ /* 0x081fe40007fbe0ff */
[----:B-1----:R-:W-:-:S02]  /*1fa10*/  IADD3 R16, P1, R11, R20, RZ ;  /* 0x000000140b107210 */ /* 0x002fc40007f3e0ff */
[-C--:B------:R-:W-:Y:S01]  /*1fa20*/  LEA.HI.X.SX32 R7, R2, R21.reuse, 0x1, P5 ;  /* 0x0000001502077211 */ /* 0x080fe200028f0eff */
[----:B------:R-:W-:Y:S01]  /*1fa30*/  IMAD R2, R0, 0x72, RZ ;  /* 0x0000007200027824 */ /* 0x000fe200078e02ff */
[-C--:B------:R-:W-:Y:S01]  /*1fa40*/  LEA.HI.X.SX32 R17, R14, R21.reuse, 0x1, P1 ;  /* 0x000000150e117211 */ /* 0x080fe200008f0eff */
[C---:B------:R-:W-:Y:S01]  /*1fa50*/  IMAD R14, R0.reuse, 0x392, RZ ;  /* 0x00000392000e7824 */ /* 0x040fe200078e02ff */
[----:B--2---:R-:W-:Y:S01]  /*1fa60*/  IADD3 R4, P3, R15, R20, RZ ;  /* 0x000000140f047210 */ /* 0x004fe20007f7e0ff */
[----:B------:R-:W-:Y:S01]  /*1fa70*/  IMAD R15, R0, 0x1c6, RZ ;  /* 0x000001c6000f7824 */ /* 0x000fe200078e02ff */
[----:B------:R0:W-:Y:S04]  /*1fa80*/  STL.64 [R1+0x23f0], R6 ;  /* 0x0023f00601007387 */ /* 0x0001e80000100a00 */
[----:B------:R1:W-:Y:S01]  /*1fa90*/  STL.64 [R1+0x2068], R16 ;  /* 0x0020681001007387 */ /* 0x0003e20000100a00 */
[----:B------:R-:W-:-:S03]  /*1faa0*/  LEA.HI.X.SX32 R13, R15, R21, 0x1, P0 ;  /* 0x000000150f0d7211 */ /* 0x000fc600000f0eff */
[----:B------:R2:W-:Y:S01]  /*1fab0*/  STL.64 [R1+0x1960], R8 ;  /* 0x0019600801007387 */ /* 0x0005e20000100a00 */
[-C--:B0-----:R-:W-:Y:S02]  /*1fac0*/  IADD3 R6, P5, R10, R20.reuse, RZ ;  /* 0x000000140a067210 */ /* 0x081fe40007fbe0ff */
[-C--:B------:R-:W-:Y:S01]  /*1fad0*/  IADD3 R10, P2, R14, R20.reuse, RZ ;  /* 0x000000140e0a7210 */ /* 0x080fe20007f5e0ff */
[C---:B------:R-:W-:Y:S01]  /*1fae0*/  IMAD R14, R0.reuse, 0xe3, RZ ;  /* 0x000000e3000e7824 */ /* 0x040fe200078e02ff */
[----:B-1----:R-:W-:Y:S01]  /*1faf0*/  IADD3 R16, P1, R15, R20, RZ ;  /* 0x000000140f107210 */ /* 0x002fe20007f3e0ff */
[C---:B------:R-:W-:Y:S02]  /*1fb00*/  IMAD R15, R0.reuse, 0x39, RZ ;  /* 0x00000039000f7824 */ /* 0x040fe400078e02ff */
[----:B--2---:R-:W-:Y:S01]  /*1fb10*/  IMAD R8, R0, 0x1c5, RZ ;  /* 0x000001c500087824 */ /* 0x004fe200078e02ff */
[----:B------:R-:W-:Y:S01]  /*1fb20*/  LEA.HI.X.SX32 R17, R14, R21, 0x1, P1 ;  /* 0x000000150e117211 */ /* 0x000fe200008f0eff */
[----:B------:R-:W-:-:S02]  /*1fb30*/  IMAD R14, R0, 0x1c8, RZ ;  /* 0x000001c8000e7824 */ /* 0x000fc400078e02ff */
[----:B------:R-:W-:Y:S01]  /*1fb40*/  IMAD R9, R0, 0x394, RZ ;  /* 0x0000039400097824 */ /* 0x000fe200078e02ff */
[-C--:B------:R-:W-:Y:S02]  /*1fb50*/  LEA.HI.X.SX32 R23, R8, R21.reuse, 0x1, P4 ;  /* 0x0000001508177211 */ /* 0x080fe400020f0eff */
[----:B------:R-:W-:Y:S02]  /*1fb60*/  LEA.HI.X.SX32 R7, R14, R21, 0x1, P5 ;  /* 0x000000150e077211 */ /* 0x000fe400028f0eff */
[-C--:B------:R-:W-:Y:S01]  /*1fb70*/  IADD3 R8, P4, R9, R20.reuse, RZ ;  /* 0x0000001409087210 */ /* 0x080fe20007f9e0ff */
[----:B------:R0:W-:Y:S04]  /*1fb80*/  STL.64 [R1+0x1958], R22 ;  /* 0x0019581601007387 */ /* 0x0001e80000100a00 */
[----:B------:R1:W-:Y:S04]  /*1fb90*/  STL.64 [R1+0x2060], R16 ;  /* 0x0020601001007387 */ /* 0x0003e80000100a00 */
[----:B------:R2:W-:Y:S01]  /*1fba0*/  STL.64 [R1+0x1950], R12 ;  /* 0x0019500c01007387 */ /* 0x0005e20000100a00 */
[----:B0-----:R-:W-:Y:S01]  /*1fbb0*/  IADD3 R22, P1, R2, R20, RZ ;  /* 0x0000001402167210 */ /* 0x001fe20007f3e0ff */
[----:B-1----:R-:W-:-:S03]  /*1fbc0*/  IMAD R16, R0, 0x1c7, RZ ;  /* 0x000001c700107824 */ /* 0x002fc600078e02ff */
[-C--:B------:R-:W-:Y:S01]  /*1fbd0*/  LEA.HI.X.SX32 R23, R15, R21.reuse, 0x1, P1 ;  /* 0x000000150f177211 */ /* 0x080fe200008f0eff */
[C---:B------:R-:W-:Y:S02]  /*1fbe0*/  IMAD R17, R0.reuse, 0xe4, RZ ;  /* 0x000000e400117824 */ /* 0x040fe400078e02ff */
[----:B------:R-:W-:Y:S01]  /*1fbf0*/  IMAD R15, R0, 0x398, RZ ;  /* 0x00000398000f7824 */ /* 0x000fe200078e02ff */
[----:B------:R-:W-:Y:S01]  /*1fc00*/  LEA.HI.X.SX32 R5, R16, R21, 0x1, P3 ;  /* 0x0000001510057211 */ /* 0x000fe200018f0eff */
[----:B------:R-:W-:Y:S01]  /*1fc10*/  IMAD R16, R0, 0x396, RZ ;  /* 0x0000039600107824 */ /* 0x000fe200078e02ff */
[----:B--2---:R-:W-:-:S03]  /*1fc20*/  IADD3 R12, P0, R17, R20, RZ ;  /* 0x00000014110c7210 */ /* 0x004fc60007f1e0ff */
[----:B------:R0:W-:Y:S01]  /*1fc30*/  STL.64 [R1+0x1948], R4 ;  /* 0x0019480401007387 */ /* 0x0001e20000100a00 */
[----:B------:R-:W-:Y:S01]  /*1fc40*/  LEA.HI.X.SX32 R13, R2, R21, 0x1, P0 ;  /* 0x00000015020d7211 */ /* 0x000fe200000f0eff */
[----:B------:R-:W-:Y:S02]  /*1fc50*/  IMAD R2, R0, 0x73, RZ ;  /* 0x0000007300027824 */ /* 0x000fe400078e02ff */
[----:B------:R1:W-:Y:S04]  /*1fc60*/  STL.64 [R1+0x25b0], R22 ;  /* 0x0025b01601007387 */ /* 0x0003e80000100a00 */
        /* <DEDUP_REMOVED lines=32> */
[-C--:B------:R-:W-:Y:S02]  /*1fe70*/  LEA.HI.X.SX32 R5, R2, R21.reuse, 0x1, P3 ;  /* 0x0000001502057211 */ /* 0x080fe400018f0eff */
[----:B------:R-:W-:Y:S01]  /*1fe80*/  LEA.HI.X.SX32 R9, R17, R21, 0x1, P4 ;  /* 0x0000001511097211 */ /* 0x000fe200020f0eff */
[----:B------:R-:W-:Y:S01]  /*1fe90*/  IMAD R17, R0, 0x3a2, RZ ;  /* 0x000003a200117824 */ /* 0x000fe200078e02ff */
[----:B--2---:R-:W-:Y:S01]  /*1fea0*/  IADD3 R22, P1, R16, R20, RZ ;  /* 0x0000001410167210 */ /* 0x004fe20007f3e0ff */
[C---:B------:R-:W-:Y:S01]  /*1feb0*/  IMAD R16, R0.reuse, 0x1ce, RZ ;  /* 0x000001ce00107824 */ /* 0x040fe200078e02ff */
[----:B------:R0:W-:Y:S01]  /*1fec0*/  STL.64 [R1+0x23e0], R4 ;  /* 0x0023e00401007387 */ /* 0x0001e20000100a00 */
[----:B------:R-:W-:-:S03]  /*1fed0*/  SHF.L.U32 R2, R0, 0x1, RZ ;  /* 0x0000000100027819 */ /* 0x000fc600000006ff */
        /* <DEDUP_REMOVED lines=16> */
[----:B------:R-:W-:-:S03]  /*1ffe0*/  IADD3 R24, P2, R17, R20, RZ ;  /* 0x0000001411187210 */ /* 0x000fc60007f5e0ff */
[----:B------:R2:W-:Y:S01]  /*1fff0*/  STL.64 [R1+0x1910], R10 ;  /* 0x0019100a01007387 */ /* 0x0005e20000100a00 */
[-C--:B0-----:R-:W-:Y:S01]  /*20000*/  IADD3 R6, P5, R15, R20.reuse, RZ ;  /* 0x000000140f067210 */ /* 0x081fe20007fbe0ff */
[----:B------:R-:W-:Y:S01]  /*20010*/  IMAD R15, R0, 0xe8, RZ ;  /* 0x000000e8000f7824 */ /* 0x000fe200078e02ff */
[C---:B------:R-:W-:Y:S02]  /*20020*/  LEA.HI.X.SX32 R25, R14.reuse, R21, 0x1, P2 ;  /* 0x000000150e197211 */ /* 0x040fe400010f0eff */
[----:B-1----:R-:W-:Y:S01]  /*20030*/  IADD3 R8, P4, R14, R20, RZ ;  /* 0x000000140e087210 */ /* 0x002fe20007f9e0ff */
[C---:B------:R-:W-:Y:S02]  /*20040*/  IMAD R14, R0.reuse, 0x3a8, RZ ;  /* 0x000003a8000e7824 */ /* 0x040fe400078e02ff */
[C---:B--2---:R-:W-:Y:S02]  /*20050*/  IMAD R10, R0.reuse, 0x1cf, RZ ;  /* 0x000001cf000a7824 */ /* 0x044fe400078e02ff */
[----:B------:R-:W-:-:S03]  /*20060*/  IMAD R11, R0, 0x1d, RZ ;  /* 0x0000001d000b7824 */ /* 0x000fc600078e02ff */
[-C--:B------:R-:W-:Y:S02]  /*20070*/  LEA.HI.X.SX32 R23, R10, R21.reuse, 0x1, P1 ;  /* 0x000000150a177211 */ /* 0x080fe400008f0eff */
[-C--:B------:R-:W-:Y:S02]  /*20080*/  LEA.HI.X.SX32 R9, R11, R21.reuse, 0x1, P4 ;  /* 0x000000150b097211 */ /* 0x080fe400020f0eff */
[-C--:B------:R-:W-:Y:S01]  /*20090*/  IADD3 R10, P4, R16, R20.reuse, RZ ;  /* 0x00000014100a7210 */ /* 0x080fe20007f9e0ff */
[----:B------:R0:W-:Y:S01]  /*200a0*/  STL.64 [R1+0x1908], R22 ;  /* 0x0019081601007387 */ /* 0x0001e20000100a00 */
[C---:B------:R-:W-:Y:S02]  /*200b0*/  IMAD R16, R0.reuse, 0xe9, RZ ;  /* 0x000000e900107824 */ /* 0x040fe400078e02ff */
[C---:B------:R-:W-:Y:S01]  /*200c0*/  LEA.HI.X.SX32 R11, R15.reuse, R21, 0x1, P4 ;  /* 0x000000150f0b7211 */ /* 0x040fe200020f0eff */
[----:B------:R1:W-:Y:S04]  /*200d0*/  STL.64 [R1+0x2690], R8 ;  /* 0x0026900801007387 */ /* 0x0003e80000100a00 */
[----:B------:R2:W-:Y:S01]  /*200e0*/  STL.64 [R1+0x25a8], R24 ;  /* 0x0025a81801007387 */ /* 0x0005e20000100a00 */
[----:B0-----:R-:W-:Y:S01]  /*200f0*/  IADD3 R22, P1, R15, R20, RZ ;  /* 0x000000140f167210 */ /* 0x001fe20007f3e0ff */
[----:B------:R-:W-:-:S03]  /*20100*/  IMAD R15, R0, 0x1d1, RZ ;  /* 0x000001d1000f7824 */ /* 0x000fc600078e02ff */
[-C--:B------:R-:W-:Y:S01]  /*20110*/  LEA.HI.X.SX32 R23, R17, R21.reuse, 0x1, P1 ;  /* 0x0000001511177211 */ /* 0x080fe200008f0eff */
[C---:B------:R-:W-:Y:S01]  /*20120*/  IMAD R17, R0.reuse, 0x1d2, RZ ;  /* 0x000001d200117824 */ /* 0x040fe200078e02ff */
[-C--:B------:R-:W-:Y:S01]  /*20130*/  LEA.HI.X.SX32 R13, R15, R21.reuse, 0x1, P0 ;  /* 0x000000150f0d7211 */ /* 0x080fe200000f0eff */
[----:B-1----:R-:W-:Y:S01]  /*20140*/  IMAD R9, R0, 0x3a6, RZ ;  /* 0x000003a600097824 */ /* 0x002fe200078e02ff */
[-C--:B--2---:R-:W-:Y:S01]  /*20150*/  IADD3 R24, P1, R14, R20.reuse, RZ ;  /* 0x000000140e187210 */ /* 0x084fe20007f3e0ff */
[----:B------:R-:W-:Y:S01]  /*20160*/  STL.64 [R1+0x23d8], R22 ;  /* 0x0023d81601007387 */ /* 0x000fe20000100a00 */
[----:B------:R-:W-:Y:S02]  /*20170*/  LEA.HI.X.SX32 R7, R17, R21, 0x1, P5 ;  /* 0x0000001511077211 */ /* 0x000fe400028f0eff */
[-C--:B------:R-:W-:Y:S01]  /*20180*/  IADD3 R8, P2, R9, R20.reuse, RZ ;  /* 0x0000001409087210 */ /* 0x080fe20007f5e0ff */
[----:B------:R0:W-:Y:S01]  /*20190*/  STL.64 [R1+0x2038], R10 ;  /* 0x0020380a01007387 */ /* 0x0001e20000100a00 */
[----:B------:R-:W-:-:S03]  /*201a0*/  IADD3 R26, P0, R19, R20, RZ ;  /* 0x00000014131a7210 */ /* 0x000fc60007f1e0ff */
[----:B------:R1:W-:Y:S04]  /*201b0*/  STL.64 [R1+0x1900], R4 ;  /* 0x0019000401007387 */ /* 0x0003e80000100a00 */
[----:B------:R2:W-:Y:S01]  /*201c0*/  STL.64 [R1+0x18f8], R12 ;  /* 0x0018f80c01007387 */ /* 0x0005e20000100a00 */
[----:B0-----:R-:W-:Y:S01]  /*201d0*/  IADD3 R10, P4, R17, R20, RZ ;  /* 0x00000014110a7210 */ /* 0x001fe20007f9e0ff */
[----:B------:R-:W-:-:S03]  /*201e0*/  IMAD R17, R0, 0x1d3, RZ ;  /* 0x000001d300117824 */ /* 0x000fc600078e02ff */
[-C--:B------:R-:W-:Y:S02]  /*201f0*/  LEA.HI.X.SX32 R11, R16, R21.reuse, 0x1, P4 ;  /* 0x00000015100b7211 */ /* 0x080fe400020f0eff */
[-C--:B-1----:R-:W-:Y:S02]  /*20200*/  IADD3 R4, P3, R29, R20.reuse, RZ ;  /* 0x000000141d047210 */ /* 0x082fe40007f7e0ff */
[----:B--2---:R-:W-:Y:S01]  /*20210*/  IADD3 R12, P4, R2, R20, RZ ;  /* 0x00000014020c7210 */ /* 0x004fe20007f9e0ff */
[----:B------:R0:W-:Y:S01]  /*20220*/  STL.64 [R1+0x2030], R10 ;  /* 0x0020300a01007387 */ /* 0x0001e20000100a00 */
[----:B------:R-:W-:-:S03]  /*20230*/  LEA.HI.X.SX32 R9, R17, R21, 0x1, P2 ;  /* 0x0000001511097211 */ /* 0x000fc600010f0eff */
[----:B------:R-:W2:Y:S01]  /*20240*/  LDL R14, [R1+0xe10] ;  /* 0x000e1000010e7983 */ /* 0x000ea20000100800 */
[----:B------:R-:W-:-:S03]  /*20250*/  LEA.HI.X.SX32 R27, R29, R21, 0x1, P0 ;  /* 0x000000151d1b7211 */ /* 0x000fc600000f0eff */
[----:B------:R-:W3:Y:S01]  /*20260*/  LDL R15, [R1+0xe14] ;  /* 0x000e1400010f7983 */ /* 0x000ee20000100800 */
[----:B0-----:R-:W-:-:S03]  /*20270*/  IMAD R11, R0, 0x75, RZ ;  /* 0x00000075000b7824 */ /* 0x001fc600078e02ff */
[----:B------:R0:W-:Y:S01]  /*20280*/  STL.64 [R1+0x18f0], R6 ;  /* 0x0018f00601007387 */ /* 0x0001e20000100a00 */
[-C--:B------:R-:W-:Y:S02]  /*20290*/  LEA.HI.X.SX32 R13, R0, R21.reuse, 0x1, P4 ;  /* 0x00000015000d7211 */ /* 0x080fe400020f0eff */
[-C--:B------:R-:W-:Y:S01]  /*202a0*/  LEA.HI.X.SX32 R5, R11, R21.reuse, 0x1, P3 ;  /* 0x000000150b057211 */ /* 0x080fe200018f0eff */
[----:B------:R-:W4:Y:S01]  /*202b0*/  LDL R16, [R1+0xdec] ;  /* 0x000dec0001107983 */ /* 0x000f220000100800 */
[----:B------:R-:W-:-:S03]  /*202c0*/  LEA.HI.X.SX32 R25, R19, R21, 0x1, P1 ;  /* 0x0000001513197211 */ /* 0x000fc600008f0eff */
[----:B------:R-:W4:Y:S01]  /*202d0*/  LDL R17, [R1+0xdd0] ;  /* 0x000dd00001117983 */ /* 0x000f220000100800 */
[----:B0-----:R-:W-:-:S03]  /*202e0*/  LEA R6, P5, R0, R20, 0x2 ;  /* 0x0000001400067211 */ /* 0x001fc600078a10ff */
[----:B------:R0:W-:Y:S01]  /*202f0*/  STL.64 [R1+0x18e8], R8 ;  /* 0x0018e80801007387 */ /* 0x0001e20000100a00 */
[----:B------:R-:W-:-:S03]  /*20300*/  LEA.HI.X.SX32 R7, R2, R21, 0x1, P5 ;  /* 0x0000001502077211 */ /* 0x000fc600028f0eff */
[----:B------:R-:W4:Y:S01]  /*20310*/  LDL.64 R10, [R1+0xe00] ;  /* 0x000e0000010a7983 */ /* 0x000f220000100a00 */
[C---:B------:R-:W-:Y:S01]  /*20320*/  IMAD.SHL.U32 R2, R0.reuse, 0x4, RZ ;  /* 0x0000000400027824 */ /* 0x040fe200078e00ff */
[CC--:B------:R-:W-:Y:S02]  /*20330*/  LEA R22, P2, R0.reuse, R20.reuse, 0x3 ;  /* 0x0000001400167211 */ /* 0x0c0fe400078418ff */
[----:B0-----:R-:W4:Y:S04]  /*20340*/  LDL.64 R8, [R1+0xe08] ;  /* 0x000e080001087983 */ /* 0x001f280000100a00 */
[----:B------:R0:W-:Y:S04]  /*20350*/  STL.64 [R1+0x23d0], R4 ;  /* 0x0023d00401007387 */ /* 0x0001e80000100a00 */
[----:B------:R-:W-:Y:S04]  /*20360*/  STL.64 [R1+0x2028], R26 ;  /* 0x0020281a01007387 */ /* 0x000fe80000100a00 */
[----:B------:R-:W-:Y:S04]  /*20370*/  STL.64 [R1+0x2770], R12 ;  /* 0x0027700c01007387 */ /* 0x000fe80000100a00 */
[----:B------:R-:W-:Y:S01]  /*20380*/  STL.64 [R1+0x18e0], R24 ;  /* 0x0018e01801007387 */ /* 0x000fe20000100a00 */
[----:B0-----:R-:W-:-:S03]  /*20390*/  LEA R4, P3, R0, R20, 0x4 ;  /* 0x0000001400047211 */ /* 0x001fc600078620ff */
[----:B------:R0:W-:Y:S01]  /*203a0*/  STL.64 [R1+0x2768], R6 ;  /* 0x0027680601007387 */ /* 0x0001e20000100a00 */
[----:B------:R-:W-:Y:S02]  /*203b0*/  LEA.HI.X.SX32 R23, R2, R21, 0x1, P2 ;  /* 0x0000001502177211 */ /* 0x000fe400010f0eff */
[----:B0-----:R-:W-:-:S04]  /*203c0*/  SHF.L.U32 R6, R0, 0x3, RZ ;  /* 0x0000000300067819 */ /* 0x001fc800000006ff */
[----:B------:R-:W-:Y:S01]  /*203d0*/  LEA.HI.X.SX32 R5, R6, R21, 0x1, P3 ;  /* 0x0000001506057211 */ /* 0x000fe200018f0eff */
[----:B------:R-:W-:Y:S04]  /*203e0*/  STL.64 [R1+0x2758], R22 ;  /* 0x0027581601007387 */ /* 0x000fe80000100a00 */
[----:B------:R0:W-:Y:S04]  /*203f0*/  STL.64 [R1+0x2738], R4 ;  /* 0x0027380401007387 */ /* 0x0001e80000100a00 */
[----:B0-----:R-:W4:Y:S04]  /*20400*/  LDL.LU R4, [R1+0x3828] ;  /* 0x0038280001047983 */ /* 0x001f280000300800 */
[----:B------:R-:W0:Y:S01]  /*20410*/  S2R R29, SR_TID.X ;  /* 0x00000000001d7919 */ /* 0x000e220000002100 */
[----:B------:R-:W-:-:S02]  /*20420*/  MOV R5, c[0x0][0x1b8] ;  /* 0x00006e0000057a02 */ /* 0x000fc40000000f00 */
[----:B------:R-:W-:Y:S02]  /*20430*/  LEA R12, P4, R0, R20, 0x7 ;  /* 0x00000014000c7211 */ /* 0x000fe400078838ff */
[----:B------:R-:W-:Y:S01]  /*20440*/  SHF.L.U32 R5, R5, 0x6, RZ ;  /* 0x0000000605057819 */ /* 0x000fe200000006ff */
[----:B------:R-:W-:-:S03]  /*20450*/  IMAD.MOV.U32 R19, RZ, RZ, c[0x0][0x1b8] ;  /* 0x00006e00ff137624 */ /* 0x000fc600078e00ff */
[----:B------:R-:W-:Y:S02]  /*20460*/  LEA.HI.X.SX32 R13, R5, R21, 0x1, P4 ;  /* 0x00000015050d7211 */ /* 0x000fe400020f0eff */
[----:B------:R-:W-:-:S03]  /*20470*/  MOV R2, c[0x0][0x1b8] ;  /* 0x00006e0000027a02 */ /* 0x000fc60000000f00 */
[----:B------:R1:W-:Y:S01]  /*20480*/  STL.64 [R1+0x2578], R12 ;  /* 0x0025780c01007387 */ /* 0x0003e20000100a00 */
[----:B------:R-:W-:Y:S01]  /*20490*/  MOV R5, c[0x0][0x1b8] ;  /* 0x00006e0000057a02 */ /* 0x000fe20000000f00 */
[C---:B------:R-:W-:Y:S01]  /*204a0*/  IMAD R7, R0.reuse, 0x3aa, RZ ;  /* 0x000003aa00077824 */ /* 0x040fe200078e02ff */
[CC--:B------:R-:W-:Y:S02]  /*204b0*/  LEA R28, P0, R0.reuse, R20.reuse, 0x5 ;  /* 0x00000014001c7211 */ /* 0x0c0fe400078028ff */
[----:B------:R-:W-:Y:S02]  /*204c0*/  SHF.L.U32 R19, R19, 0x4, RZ ;  /* 0x0000000413137819 */ /* 0x000fe400000006ff */
[-C--:B------:R-:W-:Y:S02]  /*204d0*/  LEA R26, P1, R0, R20.reuse, 0x6 ;  /* 0x00000014001a7211 */ /* 0x080fe400078230ff */
[----:B------:R-:W-:Y:S02]  /*204e0*/  SHF.L.U32 R2, R2, 0x5, RZ ;  /* 0x0000000502027819 */ /* 0x000fe400000006ff */
[----:B-1----:R-:W-:Y:S01]  /*204f0*/  MOV R12, c[0x0][0x1b8] ;  /* 0x00006e00000c7a02 */ /* 0x002fe20000000f00 */
[----:B------:R-:W-:Y:S01]  /*20500*/  IMAD.MOV.U32 R13, RZ, RZ, c[0x0][0x1b8] ;  /* 0x00006e00ff0d7624 */ /* 0x000fe200078e00ff */
[----:B------:R-:W-:-:S02]  /*20510*/  LEA R24, P5, R0, R20, 0x8 ;  /* 0x0000001400187211 */ /* 0x000fc400078a40ff */
[-C--:B------:R-:W-:Y:S01]  /*20520*/  LEA R22, P2, R0, R20.reuse, 0x9 ;  /* 0x0000001400167211 */ /* 0x080fe200078448ff */
[----:B------:R-:W-:Y:S01]  /*20530*/  IMAD.SHL.U32 R12, R12, 0x100, RZ ;  /* 0x000001000c0c7824 */ /* 0x000fe200078e00ff */
[----:B0-----:R-:W-:Y:S01]  /*20540*/  LOP3.LUT R0, R18, 0x10, R29, 0x78, !PT ;  /* 0x0000001012007812 */ /* 0x001fe200078e781d */
[----:B------:R-:W-:Y:S01]  /*20550*/  IMAD R13, R13, 0x1d5, RZ ;  /* 0x000001d50d0d7824 */ /* 0x000fe200078e02ff */
[----:B------:R-:W-:Y:S02]  /*20560*/  SHF.L.U32 R5, R5, 0x7, RZ ;  /* 0x0000000705057819 */ /* 0x000fe400000006ff */
[-C--:B------:R-:W-:Y:S02]  /*20570*/  LEA.HI.X.SX32 R29, R19, R21.reuse, 0x1, P0 ;  /* 0x00000015131d7211 */ /* 0x080fe400000f0eff */
[----:B------:R-:W-:Y:S02]  /*20580*/  IADD3 R6, P3, R7, R20, RZ ;  /* 0x0000001407067210 */ /* 0x000fe40007f7e0ff */
[----:B------:R-:W-:-:S02]  /*20590*/  LEA.HI.X.SX32 R27, R2, R21, 0x1, P1 ;  /* 0x00000015021b7211 */ /* 0x000fc400008f0eff */
[-C--:B------:R-:W-:Y:S01]  /*205a0*/  LEA.HI.X.SX32 R25, R5, R21.reuse, 0x1, P5 ;  /* 0x0000001505197211 */ /* 0x080fe200028f0eff */
[----:B------:R-:W-:Y:S01]  /*205b0*/  STL.64 [R1+0x26f8], R28 ;  /* 0x0026f81c01007387 */ /* 0x000fe20000100a00 */
[-C--:B------:R-:W-:Y:S02]  /*205c0*/  LEA.HI.X.SX32 R23, R12, R21.reuse, 0x1, P2 ;  /* 0x000000150c177211 */ /* 0x080fe400010f0eff */
[----:B------:R-:W-:Y:S01]  /*205d0*/  LEA.HI.X.SX32 R7, R13, R21, 0x1, P3 ;  /* 0x000000150d077211 */ /* 0x000fe200018f0eff */
[----:B------:R-:W-:Y:S04]  /*205e0*/  STL.64 [R1+0x2678], R26 ;  /* 0x0026781a01007387 */ /* 0x000fe80000100a00 */
[----:B------:R-:W-:Y:S04]  /*205f0*/  STL [R1+0xe18], R0 ;  /* 0x000e180001007387 */ /* 0x000fe80000100800 */
[----:B------:R-:W-:Y:S04]  /*20600*/  STL.64 [R1+0x2378], R24 ;  /* 0x0023781801007387 */ /* 0x000fe80000100a00 */
[----:B------:R-:W-:Y:S04]  /*20610*/  STL.64 [R1+0x1788], R22 ;  /* 0x0017881601007387 */ /* 0x000fe80000100a00 */
[----:B------:R0:W-:Y:S02]  /*20620*/  STL.64 [R1+0x1780], R6 ;  /* 0x0017800601007387 */ /* 0x0001e40000100a00 */
[----:B0-----:R-:W-:-:S02]  /*20630*/  LOP3.LUT R6, R0, 0x20, RZ, 0x3c, !PT ;  /* 0x0000002000067812 */ /* 0x001fc400078e3cff */
[----:B--2---:R-:W-:Y:S02]  /*20640*/  LOP3.LUT R5, R14, 0x40, RZ, 0x3c, !PT ;  /* 0x000000400e057812 */ /* 0x004fe400078e3cff */
[----:B---3--:R-:W-:-:S03]  /*20650*/  LOP3.LUT R2, R15, 0x40, RZ, 0x3c, !PT ;  /* 0x000000400f027812 */ /* 0x008fc600078e3cff */
[----:B------:R0:W-:Y:S04]  /*20660*/  STL [R1+0x27bc], R5 ;  /* 0x0027bc0501007387 */ /* 0x0001e80000100800 */
[----:B------:R1:W-:Y:S01]  /*20670*/  STL [R1+0x27b8], R2 ;  /* 0x0027b80201007387 */ /* 0x0003e20000100800 */
[----:B0-----:R-:W-:-:S03]  /*20680*/  LOP3.LUT R5, R0, 0x40, RZ, 0x3c, !PT ;  /* 0x0000004000057812 */ /* 0x001fc600078e3cff */
[----:B------:R-:W-:Y:S01]  /*20690*/  STL [R1+0x2800], R6 ;  /* 0x0028000601007387 */ /* 0x000fe20000100800 */
[----:B-1----:R-:W-:Y:S02]  /*206a0*/  LOP3.LUT R2, R0, 0x60, RZ, 0x3c, !PT ;  /* 0x0000006000027812 */ /* 0x002fe400078e3cff */
[----:B----4-:R-:W-:Y:S01]  /*206b0*/  LOP3.LUT R0, R16, 0x40, RZ, 0x3c, !PT ;  /* 0x0000004010007812 */ /* 0x010fe200078e3cff */
[----:B------:R0:W-:Y:S04]  /*206c0*/  STL [R1+0x27fc], R5 ;  /* 0x0027fc0501007387 */ /* 0x0001e80000100800 */
[----:B------:R1:W-:Y:S04]  /*206d0*/  STL [R1+0x27f8], R2 ;  /* 0x0027f80201007387 */ /* 0x0003e80000100800 */
[----:B------:R2:W-:Y:S01]  /*206e0*/  STL [R1+0x27b4], R0 ;  /* 0x0027b40001007387 */ /* 0x0005e20000100800 */
[----:B0-----:R-:W-:-:S02]  /*206f0*/  LOP3.LUT R5, R17, 0x20, RZ, 0x3c, !PT ;  /* 0x0000002011057812 */ /* 0x001fc400078e3cff */
[----:B-1----:R-:W-:-:S03]  /*20700*/  LOP3.LUT R2, R17, 0x40, RZ, 0x3c, !PT ;  /* 0x0000004011027812 */ /* 0x002fc600078e3cff */
[----:B------:R-:W-:Y:S01]  /*20710*/  STL [R1+0x1708], R5 ;  /* 0x0017080501007387 */ /* 0x000fe20000100800 */
[----:B--2---:R-:W-:-:S03]  /*20720*/  LOP3.LUT R0, R17, 0x60, RZ, 0x3c, !PT ;  /* 0x0000006011007812 */ /* 0x004fc600078e3cff */
[----:B------:R-:W-:Y:S04]  /*20730*/  STL [R1+0x1704], R2 ;  /* 0x0017040201007387 */ /* 0x000fe80000100800 */
[----:B------:R-:W-:Y:S01]  /*20740*/  STL [R1+0x1700], R0 ;  /* 0x0017000001007387 */ /* 0x000fe20000100800 */
[C---:B------:R-:W-:Y:S01]  /*20750*/  IMAD.WIDE R6, R4.reuse, 0x2, R8 ;  /* 0x0000000204067825 */ /* 0x040fe200078e0208 */
[----:B------:R-:W-:-:S03]  /*20760*/  SHF.L.U32 R17, R4, 0x1, RZ ;  /* 0x0000000104117819 */ /* 0x000fc600000006ff */
[C---:B------:R-:W-:Y:S01]  /*20770*/  IMAD.WIDE R12, R4.reuse, 0x2, R10 ;  /* 0x00000002040c7825 */ /* 0x040fe200078e020a */
[----:B------:R0:W-:Y:S03]  /*20780*/  STL.64 [R1+0x37e8], R6 ;  /* 0x0037e80601007387 */ /* 0x0001e60000100a00 */
[----:B------:R-:W-:Y:S01]  /*20790*/  IMAD R16, R4, 0x3, RZ ;  /* 0x0000000304107824 */ /* 0x000fe200078e02ff */
[----:B------:R1:W-:Y:S01]  /*207a0*/  STL.64 [R1+0x37e0], R12 ;  /* 0x0037e00c01007387 */ /* 0x0003e20000100a00 */
[----:B0-----:R-:W-:-:S04]  /*207b0*/  IMAD.WIDE R6, R17, 0x2, R8 ;  /* 0x0000000211067825 */ /* 0x001fc800078e0208 */
[----:B-1----:R-:W-:Y:S01]  /*207c0*/  IMAD.WIDE R12, R17, 0x2, R10 ;  /* 0x00000002110c7825 */ /* 0x002fe200078e020a */
[----:B------:R0:W-:Y:S01]  /*207d0*/  STL.64 [R1+0x37c8], R6 ;  /* 0x0037c80601007387 */ /* 0x0001e20000100a00 */
[----:B------:R-:W-:-:S03]  /*207e0*/  SHF.L.U32 R17, R4, 0x2, RZ ;  /* 0x0000000204117819 */ /* 0x000fc600000006ff */
[----:B------:R1:W-:Y:S01]  /*207f0*/  STL.64 [R1+0x37c0], R12 ;  /* 0x0037c00c01007387 */ /* 0x0003e20000100a00 */
[----:B0-----:R-:W-:-:S04]  /*20800*/  IMAD.WIDE R6, R16, 0x2, R8 ;  /* 0x0000000210067825 */ /* 0x001fc800078e0208 */
[----:B-1----:R-:W-:Y:S01]  /*20810*/  IMAD.WIDE R12, R16, 0x2, R10 ;  /* 0x00000002100c7825 */ /* 0x002fe200078e020a */
[----:B------:R0:W-:Y:S03]  /*20820*/  STL.64 [R1+0x37b0], R6 ;  /* 0x0037b00601007387 */ /* 0x0001e60000100a00 */
[----:B------:R-:W-:Y:S01]  /*20830*/  IMAD R16, R4, 0x5, RZ ;  /* 0x0000000504107824 */ /* 0x000fe200078e02ff */
        /* <DEDUP_REMOVED lines=54> */
[----:B------:R-:W-:Y:S01]  /*20ba0*/  IMAD.SHL.U32 R17, R4, 0x10, RZ ;  /* 0x0000001004117824 */ /* 0x000fe200078e00ff */
        /* <DEDUP_REMOVED lines=287> */
[--C-:B------:R-:W-:Y:S01]  /*21da0*/  IMAD.WIDE R16, R17, 0x2, R10.reuse ;  /* 0x0000000211107825 */ /* 0x100fe200078e020a */
[----:B------:R0:W-:Y:S03]  /*21db0*/  STL.64 [R1+0x3138], R6 ;  /* 0x0031380601007387 */ /* 0x0001e60000100a00 */
[----:B-1----:R-:W-:Y:S01]  /*21dc0*/  IMAD.WIDE R12, R14, 0x2, R10 ;  /* 0x000000020e0c7825 */ /* 0x002fe200078e020a */
[----:B------:R1:W-:Y:S03]  /*21dd0*/  STL.64 [R1+0x3130], R16 ;  /* 0x0031301001007387 */ /* 0x0003e60000100a00 */
[----:B------:R-:W-:Y:S02]  /*21de0*/  IMAD R15, R4, 0x4a, RZ ;  /* 0x0000004a040f7824 */ /* 0x000fe400078e02ff */
[----:B0-----:R-:W-:-:S05]  /*21df0*/  IMAD.WIDE R6, R14, 0x2, R8 ;  /* 0x000000020e067825 */ /* 0x001fca00078e0208 */
[----:B------:R0:W-:Y:S01]  /*21e00*/  STL.64 [R1+0x3120], R6 ;  /* 0x0031200601007387 */ /* 0x0001e20000100a00 */
[----:B-1----:R-:W-:-:S03]  /*21e10*/  IMAD R17, R4, 0x4b, RZ ;  /* 0x0000004b04117824 */ /* 0x002fc600078e02ff */
[----:B------:R1:W-:Y:S01]  /*21e20*/  STL.64 [R1+0x3118], R12 ;  /* 0x0031180c01007387 */ /* 0x0003e20000100a00 */
[----:B0-----:R-:W-:-:S04]  /*21e30*/  IMAD.WIDE R6, R15, 0x2, R8 ;  /* 0x000000020f067825 */ /* 0x001fc800078e0208 */
[----:B-1----:R-:W-:Y:S01]  /*21e40*/  IMAD.WIDE R12, R15, 0x2, R10 ;  /* 0x000000020f0c7825 */ /* 0x002fe200078e020a */
[----:B------:R0:W-:Y:S04]  /*21e50*/  STL.64 [R1+0x3108], R6 ;  /* 0x0031080601007387 */ /* 0x0001e80000100a00 */
[----:B------:R1:W-:Y:S01]  /*21e60*/  STL.64 [R1+0x3100], R12 ;  /* 0x0031000c01007387 */ /* 0x0003e20000100a00 */
[----:B------:R-:W-:Y:S02]  /*21e70*/  IMAD R16, R4, 0x4c, RZ ;  /* 0x0000004c04107824 */ /* 0x000fe400078e02ff */
        /* <DEDUP_REMOVED lines=57> */
[----:B------:R0:W-:Y:S03]  /*22210*/  STL.64 [R1+0x2fe8], R6 ;  /* 0x002fe80601007387 */ /* 0x0001e60000100a00 */
[C---:B------:R-:W-:Y:S01]  /*22220*/  IMAD R28, R4.reuse, 0x58, RZ ;  /* 0x00000058041c7824 */ /* 0x040fe200078e02ff */
[----:B------:R1:W-:Y:S01]  /*22230*/  STL.64 [R1+0x2fe0], R12 ;  /* 0x002fe00c01007387 */ /* 0x0003e20000100a00 */
[----:B------:R-:W-:Y:S02]  /*22240*/  IMAD R29, R4, 0x59, RZ ;  /* 0x00000059041d7824 */ /* 0x000fe400078e02ff */
[----:B------:R-:W-:-:S04]  /*22250*/  IMAD.WIDE R16, R28, 0x2, R8 ;  /* 0x000000021c107825 */ /* 0x000fc800078e0208 */
[----:B0-----:R-:W-:-:S04]  /*22260*/  IMAD.WIDE R6, R0, 0x2, R8 ;  /* 0x0000000200067825 */ /* 0x001fc800078e0208 */
[--C-:B-1----:R-:W-:Y:S01]  /*22270*/  IMAD.WIDE R12, R0, 0x2, R10.reuse ;  /* 0x00000002000c7825 */ /* 0x102fe200078e020a */
[----:B------:R0:W-:Y:S04]  /*22280*/  STL.64 [R1+0x2fd0], R6 ;  /* 0x002fd00601007387 */ /* 0x0001e80000100a00 */
[----:B------:R1:W-:Y:S04]  /*22290*/  STL.64 [R1+0x2fc8], R12 ;  /* 0x002fc80c01007387 */ /* 0x0003e80000100a00 */
[----:B------:R-:W-:Y:S01]  /*222a0*/  STL.64 [R1+0x2fb8], R16 ;  /* 0x002fb81001007387 */ /* 0x000fe20000100a00 */
[----:B0-----:R-:W-:-:S04]  /*222b0*/  IMAD.WIDE R6, R28, 0x2, R10 ;  /* 0x000000021c067825 */ /* 0x001fc800078e020a */
[C---:B-1----:R-:W-:Y:S01]  /*222c0*/  IMAD.WIDE R12, R29.reuse, 0x2, R8 ;  /* 0x000000021d0c7825 */ /* 0x042fe200078e0208 */
[----:B------:R-:W-:Y:S04]  /*222d0*/  STL.64 [R1+0x2fb0], R6 ;  /* 0x002fb00601007387 */ /* 0x000fe80000100a00 */
[----:B------:R0:W-:Y:S04]  /*222e0*/  STL.64 [R1+0x2fa0], R12 ;  /* 0x002fa00c01007387 */ /* 0x0001e80000100a00 */
[----:B------:R-:W-:Y:S04]  /*222f0*/  STL.64 [R1+0x3820], R28 ;  /* 0x0038201c01007387 */ /* 0x000fe80000100a00 */
[----:B0-----:R-:W2:Y:S01]  /*22300*/  LDL.64 R12, [R1+0xdf8] ;  /* 0x000df800010c7983 */ /* 0x001ea20000100a00 */
[----:B------:R-:W-:-:S04]  /*22310*/  IMAD.WIDE R6, R29, 0x2, R10 ;  /* 0x000000021d067825 */ /* 0x000fc800078e020a */
[C---:B------:R-:W-:Y:S01]  /*22320*/  IMAD R27, R4.reuse, 0x5a, RZ ;  /* 0x0000005a041b7824 */ /* 0x040fe200078e02ff */
[----:B------:R0:W-:Y:S01]  /*22330*/  STL.64 [R1+0x2f98], R6 ;  /* 0x002f980601007387 */ /* 0x0001e20000100a00 */
[----:B------:R-:W-:Y:S02]  /*22340*/  IMAD R26, R4, 0x5b, RZ ;  /* 0x0000005b041a7824 */ /* 0x000fe400078e02ff */
[----:B------:R-:W-:-:S04]  /*22350*/  IMAD.WIDE R16, R27, 0x2, R10 ;  /* 0x000000021b107825 */ /* 0x000fc800078e020a */
[----:B0-----:R-:W-:-:S05]  /*22360*/  IMAD.WIDE R6, R27, 0x2, R8 ;  /* 0x000000021b067825 */ /* 0x001fca00078e0208 */
[----:B------:R0:W-:Y:S01]  /*22370*/  STL.64 [R1+0x2f88], R6 ;  /* 0x002f880601007387 */ /* 0x0001e20000100a00 */
[----:B------:R-:W-:-:S03]  /*22380*/  IMAD R25, R4, 0x5c, RZ ;  /* 0x0000005c04197824 */ /* 0x000fc600078e02ff */
        /* <DEDUP_REMOVED lines=37> */
[--C-:B-1----:R-:W-:Y:S01]  /*225e0*/  IMAD.WIDE R16, R19, 0x2, R10.reuse ;  /* 0x0000000213107825 */ /* 0x102fe200078e020a */
[----:B------:R0:W-:Y:S03]  /*225f0*/  STL.64 [R1+0x2ec8], R6 ;  /* 0x002ec80601007387 */ /* 0x0001e60000100a00 */
[----:B------:R-:W-:Y:S01]  /*22600*/  IMAD.WIDE R28, R2, 0x2, R10 ;  /* 0x00000002021c7825 */ /* 0x000fe200078e020a */
        /* <DEDUP_REMOVED lines=8> */
[----:B------:R-:W-:Y:S04]  /*22690*/  STL.64 [R1+0x2e98], R6 ;  /* 0x002e980601007387 */ /* 0x000fe80000100a00 */
[----:B------:R0:W-:Y:S02]  /*226a0*/  STL.64 [R1+0x2e90], R28 ;  /* 0x002e901c01007387 */ /* 0x0001e40000100a00 */
[----:B0-----:R-:W-:-:S05]  /*226b0*/  IMAD.WIDE R28, R17, 0x2, R8 ;  /* 0x00000002111c7825 */ /* 0x001fca00078e0208 */
[----:B------:R0:W-:Y:S01]  /*226c0*/  STL.64 [R1+0x2e80], R28 ;  /* 0x002e801c01007387 */ /* 0x0001e20000100a00 */
[----:B------:R-:W-:Y:S02]  /*226d0*/  IMAD R6, R4, 0x66, RZ ;  /* 0x0000006604067824 */ /* 0x000fe400078e02ff */
[----:B0-----:R-:W-:-:S05]  /*226e0*/  IMAD.WIDE R28, R17, 0x2, R10 ;  /* 0x00000002111c7825 */ /* 0x001fca00078e020a */
[----:B------:R0:W-:Y:S01]  /*226f0*/  STL.64 [R1+0x2e78], R28 ;  /* 0x002e781c01007387 */ /* 0x0001e20000100a00 */
[----:B------:R-:W-:Y:S02]  /*22700*/  IMAD R7, R4, 0x67, RZ ;  /* 0x0000006704077824 */ /* 0x000fe400078e02ff */
[----:B0-----:R-:W-:-:S05]  /*22710*/  IMAD.WIDE R28, R6, 0x2, R8 ;  /* 0x00000002061c7825 */ /* 0x001fca00078e0208 */
[----:B------:R0:W-:Y:S02]  /*22720*/  STL.64 [R1+0x2e68], R28 ;  /* 0x002e681c01007387 */ /* 0x0001e40000100a00 */
[----:B0-----:R-:W-:-:S05]  /*22730*/  IMAD.WIDE R28, R6, 0x2, R10 ;  /* 0x00000002061c7825 */ /* 0x001fca00078e020a */
[----:B------:R0:W-:Y:S01]  /*22740*/  STL.64 [R1+0x2e60], R28 ;  /* 0x002e601c01007387 */ /* 0x0001e20000100a00 */
[----:B------:R-:W-:Y:S02]  /*22750*/  IMAD R16, R4, 0x68, RZ ;  /* 0x0000006804107824 */ /* 0x000fe400078e02ff */
[----:B0-----:R-:W-:-:S05]  /*22760*/  IMAD.WIDE R28, R7, 0x2, R8 ;  /* 0x00000002071c7825 */ /* 0x001fca00078e0208 */
[----:B------:R0:W-:Y:S02]  /*22770*/  STL.64 [R1+0x2e50], R28 ;  /* 0x002e501c01007387 */ /* 0x0001e40000100a00 */
[----:B0-----:R-:W-:-:S05]  /*22780*/  IMAD.WIDE R28, R7, 0x2, R10 ;  /* 0x00000002071c7825 */ /* 0x001fca00078e020a */
[----:B------:R0:W-:Y:S04]  /*22790*/  STL.64 [R1+0x2e48], R28 ;  /* 0x002e481c01007387 */ /* 0x0001e80000100a00 */
[----:B------:R1:W-:Y:S01]  /*227a0*/  STL.64 [R1+0x37f8], R8 ;  /* 0x0037f80801007387 */ /* 0x0003e20000100a00 */
[----:B0-----:R-:W-:-:S05]  /*227b0*/  IMAD.WIDE R28, R16, 0x2, R8 ;  /* 0x00000002101c7825 */ /* 0x001fca00078e0208 */
[----:B------:R0:W-:Y:S01]  /*227c0*/  STL.64 [R1+0x2e38], R28 ;  /* 0x002e381c01007387 */ /* 0x0001e20000100a00 */
[----:B-1----:R-:W-:-:S03]  /*227d0*/  SHF.L.U32 R9, R4, 0x1, RZ ;  /* 0x0000000104097819 */ /* 0x002fc600000006ff */
[----:B------:R2:W-:Y:S01]  /*227e0*/  STL.64 [R1+0x3800], R10 ;  /* 0x0038000a01007387 */ /* 0x0005e20000100a00 */
[----:B0-----:R-:W-:-:S04]  /*227f0*/  IMAD.WIDE R28, R16, 0x2, R10 ;  /* 0x00000002101c7825 */ /* 0x001fc800078e020a */
[C-C-:B--2---:R-:W-:Y:S01]  /*22800*/  IMAD.WIDE R10, R4.reuse, 0x2, R12.reuse ;  /* 0x00000002040a7825 */ /* 0x144fe200078e020c */
[----:B------:R0:W-:Y:S04]  /*22810*/  STL.64 [R1+0x2e30], R28 ;  /* 0x002e301c01007387 */ /* 0x0001e80000100a00 */
[----:B------:R1:W-:Y:S01]  /*22820*/  STL.64 [R1+0x37d8], R10 ;  /* 0x0037d80a01007387 */ /* 0x0003e20000100a00 */
[C---:B0-----:R-:W-:Y:S02]  /*22830*/  IMAD R28, R4.reuse, 0x3, RZ ;  /* 0x00000003041c7824 */ /* 0x041fe400078e02ff */
[----:B------:R-:W-:Y:S02]  /*22840*/  IMAD.SHL.U32 R29, R4, 0x4, RZ ;  /* 0x00000004041d7824 */ /* 0x000fe400078e00ff */
[----:B-1----:R-:W-:-:S04]  /*22850*/  IMAD.WIDE R10, R9, 0x2, R12 ;  /* 0x00000002090a7825 */ /* 0x002fc800078e020c */
[--C-:B------:R-:W-:Y:S01]  /*22860*/  IMAD.WIDE R8, R28, 0x2, R12.reuse ;  /* 0x000000021c087825 */ /* 0x100fe200078e020c */
[----:B------:R0:W-:Y:S04]  /*22870*/  STL.64 [R1+0x37b8], R10 ;  /* 0x0037b80a01007387 */ /* 0x0001e80000100a00 */
[----:B------:R1:W-:Y:S01]  /*22880*/  STL.64 [R1+0x37a0], R8 ;  /* 0x0037a00801007387 */ /* 0x0003e20000100a00 */
[----:B0-----:R-:W-:-:S04]  /*22890*/  IMAD.WIDE R10, R29, 0x2, R12 ;  /* 0x000000021d0a7825 */ /* 0x001fc800078e020c */
[C---:B-1----:R-:W-:Y:S01]  /*228a0*/  IMAD R8, R4.reuse, 0x5, RZ ;  /* 0x0000000504087824 */ /* 0x042fe200078e02ff */
[----:B------:R0:W-:Y:S01]  /*228b0*/  STL.64 [R1+0x3788], R10 ;  /* 0x0037880a01007387 */ /* 0x0001e20000100a00 */
[C---:B------:R-:W-:Y:S02]  /*228c0*/  IMAD R9, R4.reuse, 0x6, RZ ;  /* 0x0000000604097824 */ /* 0x040fe400078e02ff */
[C---:B------:R-:W-:Y:S01]  /*228d0*/  IMAD R28, R4.reuse, 0x7, RZ ;  /* 0x00000007041c7824 */ /* 0x040fe200078e02ff */
[----:B------:R-:W-:Y:S01]  /*228e0*/  SHF.L.U32 R29, R4, 0x3, RZ ;  /* 0x00000003041d7819 */ /* 0x000fe200000006ff */
[----:B0-----:R-:W-:-:S05]  /*228f0*/  IMAD.WIDE R10, R8, 0x2, R12 ;  /* 0x00000002080a7825 */ /* 0x001fca00078e020c */
[----:B------:R0:W-:Y:S02]  /*22900*/  STL.64 [R1+0x3770], R10 ;  /* 0x0037700a01007387 */ /* 0x0001e40000100a00 */
[----:B0-----:R-:W-:-:S04]  /*22910*/  IMAD.WIDE R10, R9, 0x2, R12 ;  /* 0x00000002090a7825 */ /* 0x001fc800078e020c */
[--C-:B------:R-:W-:Y:S01]  /*22920*/  IMAD.WIDE R8, R28, 0x2, R12.reuse ;  /* 0x000000021c087825 */ /* 0x100fe200078e020c */
[----:B------:R0:W-:Y:S04]  /*22930*/  STL.64 [R1+0x3758], R10 ;  /* 0x0037580a01007387 */ /* 0x0001e80000100a00 */
[----:B------:R1:W-:Y:S01]  /*22940*/  STL.64 [R1+0x3740], R8 ;  /* 0x0037400801007387 */ /* 0x0003e20000100a00 */
[----:B0-----:R-:W-:-:S04]  /*22950*/  IMAD.WIDE R10, R29, 0x2, R12 ;  /* 0x000000021d0a7825 */ /* 0x001fc800078e020c */
[C---:B-1----:R-:W-:Y:S01]  /*22960*/  IMAD R8, R4.reuse, 0x9, RZ ;  /* 0x0000000904087824 */ /* 0x042fe200078e02ff */
[----:B------:R0:W-:Y:S01]  /*22970*/  STL.64 [R1+0x3728], R10 ;  /* 0x0037280a01007387 */ /* 0x0001e20000100a00 */
[C---:B------:R-:W-:Y:S02]  /*22980*/  IMAD R9, R4.reuse, 0xa, RZ ;  /* 0x0000000a04097824 */ /* 0x040fe400078e02ff */
[----:B------:R-:W-:Y:S02]  /*22990*/  IMAD R28, R4, 0xb, RZ ;  /* 0x0000000b041c7824 */ /* 0x000fe400078e02ff */
[----:B0-----:R-:W-:-:S05]  /*229a0*/  IMAD.WIDE R10, R8, 0x2, R12 ;  /* 0x00000002080a7825 */ /* 0x001fca00078e020c */
[----:B------:R0:W-:Y:S01]  /*229b0*/  STL.64 [R1+0x3710], R10 ;  /* 0x0037100a01007387 */ /* 0x0001e20000100a00 */
[----:B------:R-:W-:Y:S02]  /*229c0*/  IMAD R29, R4, 0xc, RZ ;  /* 0x0000000c041d7824 */ /* 0x000fe400078e02ff */
        /* <DEDUP_REMOVED lines=155> */
[----:B------:R-:W-:Y:S02]  /*23380*/  IMAD.SHL.U32 R29, R4, 0x40, RZ ;  /* 0x00000040041d7824 */ /* 0x000fe400078e00ff */
        /* <DEDUP_REMOVED lines=20> */
[C---:B------:R-:W-:Y:S02]  /*234d0*/  IMAD R28, R4.reuse, 0x47, RZ ;  /* 0x00000047041c7824 */ /* 0x040fe400078e02ff */
[----:B------:R-:W-:Y:S02]  /*234e0*/  IMAD R29, R4, 0x48, RZ ;  /* 0x00000048041d7824 */ /* 0x000fe400078e02ff */
[----:B0-----:R-:W-:-:S04]  /*234f0*/  IMAD.WIDE R10, R8, 0x2, R12 ;  /* 0x00000002080a7825 */ /* 0x001fc800078e020c */
[--C-:B------:R-:W-:Y:S01]  /*23500*/  IMAD.WIDE R8, R9, 0x2, R12.reuse ;  /* 0x0000000209087825 */ /* 0x100fe200078e020c */
[----:B------:R0:W-:Y:S04]  /*23510*/  STL.64 [R1+0x3170], R10 ;  /* 0x0031700a01007387 */ /* 0x0001e80000100a00 */
[----:B------:R1:W-:Y:S01]  /*23520*/  STL.64 [R1+0x3158], R8 ;  /* 0x0031580801007387 */ /* 0x0003e20000100a00 */
[----:B0-----:R-:W-:-:S04]  /*23530*/  IMAD.WIDE R10, R28, 0x2, R12 ;  /* 0x000000021c0a7825 */ /* 0x001fc800078e020c */
[--C-:B-1----:R-:W-:Y:S01]  /*23540*/  IMAD.WIDE R8, R29, 0x2, R12.reuse ;  /* 0x000000021d087825 */ /* 0x102fe200078e020c */
[----:B------:R0:W-:Y:S03]  /*23550*/  STL.64 [R1+0x3140], R10 ;  /* 0x0031400a01007387 */ /* 0x0001e60000100a00 */
[--C-:B------:R-:W-:Y:S01]  /*23560*/  IMAD.WIDE R28, R14, 0x2, R12.reuse ;  /* 0x000000020e1c7825 */ /* 0x100fe200078e020c */
[----:B------:R1:W-:Y:S04]  /*23570*/  STL.64 [R1+0x3128], R8 ;  /* 0x0031280801007387 */ /* 0x0003e80000100a00 */
[----:B------:R2:W-:Y:S01]  /*23580*/  STL.64 [R1+0x3110], R28 ;  /* 0x0031101c01007387 */ /* 0x0005e20000100a00 */
[----:B0-----:R-:W-:-:S04]  /*23590*/  IMAD.WIDE R10, R15, 0x2, R12 ;  /* 0x000000020f0a7825 */ /* 0x001fc800078e020c */
[C---:B-1----:R-:W-:Y:S01]  /*235a0*/  IMAD R9, R4.reuse, 0x4b, RZ ;  /* 0x0000004b04097824 */ /* 0x042fe200078e02ff */
[----:B------:R0:W-:Y:S01]  /*235b0*/  STL.64 [R1+0x30f8], R10 ;  /* 0x0030f80a01007387 */ /* 0x0001e20000100a00 */
[----:B--2---:R-:W-:-:S03]  /*235c0*/  IMAD R28, R4, 0x4c, RZ ;  /* 0x0000004c041c7824 */ /* 0x004fc600078e02ff */
[----:B------:R-:W2:Y:S01]  /*235d0*/  LDL.64 R14, [R1+0xdf0] ;  /* 0x000df000010e7983 */ /* 0x000ea20000100a00 */
        /* <DEDUP_REMOVED lines=10> */
[----:B0-----:R-:W-:-:S04]  /*23680*/  IMAD.WIDE R10, R8, 0x2, R12 ;  /* 0x00000002080a7825 */ /* 0x001fc800078e020c */
[--C-:B------:R-:W-:Y:S01]  /*23690*/  IMAD.WIDE R8, R9, 0x2, R12.reuse ;  /* 0x0000000209087825 */ /* 0x100fe200078e020c */
[----:B------:R0:W-:Y:S03]  /*236a0*/  STL.64 [R1+0x3098], R10 ;  /* 0x0030980a01007387 */ /* 0x0001e60000100a00 */
[----:B------:R-:W-:Y:S01]  /*236b0*/  IMAD R29, R4, 0x51, RZ ;  /* 0x00000051041d7824 */ /* 0x000fe200078e02ff */
[----:B------:R1:W-:Y:S01]  /*236c0*/  STL.64 [R1+0x3080], R8 ;  /* 0x0030800801007387 */ /* 0x0003e20000100a00 */
[----:B0-----:R-:W-:-:S05]  /*236d0*/  IMAD.WIDE R10, R28, 0x2, R12 ;  /* 0x000000021c0a7825 */ /* 0x001fca00078e020c */
[----:B------:R0:W-:Y:S01]  /*236e0*/  STL.64 [R1+0x3068], R10 ;  /* 0x0030680a01007387 */ /* 0x0001e20000100a00 */
[----:B-1----:R-:W-:-:S04]  /*236f0*/  IMAD.WIDE R8, R29, 0x2, R12 ;  /* 0x000000021d087825 */ /* 0x002fc800078e020c */
[C---:B0-----:R-:W-:Y:S02]  /*23700*/  IMAD R10, R4.reuse, 0x52, RZ ;  /* 0x00000052040a7824 */ /* 0x041fe400078e02ff */
[----:B------:R-:W-:Y:S02]  /*23710*/  IMAD R11, R4, 0x53, RZ ;  /* 0x00000053040b7824 */ /* 0x000fe400078e02ff */
[--C-:B------:R-:W-:Y:S01]  /*23720*/  IMAD.WIDE R28, R10, 0x2, R12.reuse ;  /* 0x000000020a1c7825 */ /* 0x100fe200078e020c */
[----:B------:R-:W-:Y:S04]  /*23730*/  STL.64 [R1+0x3050], R8 ;  /* 0x0030500801007387 */ /* 0x000fe80000100a00 */
[----:B------:R0:W-:Y:S02]  /*23740*/  STL.64 [R1+0x3038], R28 ;  /* 0x0030381c01007387 */ /* 0x0001e40000100a00 */
[----:B0-----:R-:W-:-:S05]  /*23750*/  IMAD.WIDE R28, R11, 0x2, R12 ;  /* 0x000000020b1c7825 */ /* 0x001fca00078e020c */
[----:B------:R0:W-:Y:S04]  /*23760*/  STL.64 [R1+0x3020], R28 ;  /* 0x0030201c01007387 */ /* 0x0001e80000100a00 */
[----:B0-----:R-:W3:Y:S01]  /*23770*/  LDL.LU.64 R28, [R1+0x3820] ;  /* 0x00382000011c7983 */ /* 0x001ee20000300a00 */
[----:B------:R-:W-:-:S03]  /*23780*/  IMAD R8, R4, 0x54, RZ ;  /* 0x0000005404087824 */ /* 0x000fc600078e02ff */
[----:B------:R-:W-:Y:S01]  /*23790*/  STL [R1+0x3808], R11 ;  /* 0x0038080b01007387 */ /* 0x000fe20000100800 */
[----:B------:R-:W-:-:S03]  /*237a0*/  IMAD R9, R4, 0x55, RZ ;  /* 0x0000005504097824 */ /* 0x000fc600078e02ff */
[----:B------:R0:W-:Y:S02]  /*237b0*/  STL [R1+0x380c], R10 ;  /* 0x00380c0a01007387 */ /* 0x0001e40000100800 */
[----:B0-----:R-:W-:-:S05]  /*237c0*/  IMAD.WIDE R10, R8, 0x2, R12 ;  /* 0x00000002080a7825 */ /* 0x001fca00078e020c */
[----:B------:R0:W-:Y:S04]  /*237d0*/  STL.64 [R1+0x3008], R10 ;  /* 0x0030080a01007387 */ /* 0x0001e80000100a00 */
[----:B------:R1:W-:Y:S01]  /*237e0*/  STL.64 [R1+0x3810], R8 ;  /* 0x0038100801007387 */ /* 0x0003e20000100a00 */
[----:B0-----:R-:W-:-:S04]  /*237f0*/  IMAD.WIDE R10, R9, 0x2, R12 ;  /* 0x00000002090a7825 */ /* 0x001fc800078e020c */
[--C-:B-1----:R-:W-:Y:S01]  /*23800*/  IMAD.WIDE R8, R18, 0x2, R12.reuse ;  /* 0x0000000212087825 */ /* 0x102fe200078e020c */
[----:B------:R0:W-:Y:S04]  /*23810*/  STL.64 [R1+0x2ff0], R10 ;  /* 0x002ff00a01007387 */ /* 0x0001e80000100a00 */
[----:B------:R3:W-:Y:S01]  /*23820*/  STL.64 [R1+0x2fd8], R8 ;  /* 0x002fd80801007387 */ /* 0x0007e20000100a00 */
[----:B0-----:R-:W-:-:S05]  /*23830*/  IMAD.WIDE R10, R0, 0x2, R12 ;  /* 0x00000002000a7825 */ /* 0x001fca00078e020c */
[----:B------:R0:W-:Y:S01]  /*23840*/  STL.64 [R1+0x2fc0], R10 ;  /* 0x002fc00a01007387 */ /* 0x0001e20000100a00 */
[----:B---3--:R-:W-:-:S03]  /*23850*/  IMAD.WIDE R8, R28, 0x2, R12 ;  /* 0x000000021c087825 */ /* 0x008fc600078e020c */
[----:B------:R-:W-:Y:S01]  /*23860*/  STL.64 [R1+0x3818], R28 ;  /* 0x0038181c01007387 */ /* 0x000fe20000100a00 */
[----:B0-----:R-:W-:-:S03]  /*23870*/  IMAD.WIDE R10, R29, 0x2, R12 ;  /* 0x000000021d0a7825 */ /* 0x001fc600078e020c */
        /* <DEDUP_REMOVED lines=9> */
[--C-:B-1----:R-:W-:Y:S01]  /*23910*/  IMAD.WIDE R10, R23, 0x2, R12.reuse ;  /* 0x00000002170a7825 */ /* 0x102fe200078e020c */
[----:B------:R0:W-:Y:S03]  /*23920*/  STL.64 [R1+0x2f30], R8 ;  /* 0x002f300801007387 */ /* 0x0001e60000100a00 */
[--C-:B---3--:R-:W-:Y:S01]  /*23930*/  IMAD.WIDE R28, R22, 0x2, R12.reuse ;  /* 0x00000002161c7825 */ /* 0x108fe200078e020c */
        /* <DEDUP_REMOVED lines=17> */
[----:B---3--:R-:W-:Y:S01]  /*23a50*/  IMAD.WIDE R28, R16, 0x2, R12 ;  /* 0x00000002101c7825 */ /* 0x008fe200078e020c */
[----:B------:R0:W-:Y:S04]  /*23a60*/  STL.64 [R1+0x2e40], R10 ;  /* 0x002e400a01007387 */ /* 0x0001e80000100a00 */
[----:B------:R-:W-:Y:S01]  /*23a70*/  STL.64 [R1+0x2e28], R28 ;  /* 0x002e281c01007387 */ /* 0x000fe20000100a00 */
[----:B--2---:R-:W-:-:S05]  /*23a80*/  IMAD.WIDE R8, R4, 0x2, R14 ;  /* 0x0000000204087825 */ /* 0x004fca00078e020e */
[----:B------:R1:W-:Y:S01]  /*23a90*/  STL.64 [R1+0x37d0], R8 ;  /* 0x0037d00801007387 */ /* 0x0003e20000100a00 */
[----:B0-----:R-:W-:Y:S02]  /*23aa0*/  MOV R10, c[0x0][0x1a4] ;  /* 0x00006900000a7a02 */ /* 0x001fe40000000f00 */
[----:B------:R-:W-:Y:S01]  /*23ab0*/  MOV R11, c[0x0][0x1a4] ;  /* 0x00006900000b7a02 */ /* 0x000fe20000000f00 */
[----:B-1----:R-:W-:Y:S01]  /*23ac0*/  IMAD.MOV.U32 R8, RZ, RZ, c[0x0][0x1a4] ;  /* 0x00006900ff087624 */ /* 0x002fe200078e00ff */
[----:B------:R-:W-:-:S04]  /*23ad0*/  MOV R9, c[0x0][0x1a4] ;  /* 0x0000690000097a02 */ /* 0x000fc80000000f00 */
[----:B------:R-:W-:Y:S01]  /*23ae0*/  SHF.L.U32 R8, R8, 0x1, RZ ;  /* 0x0000000108087819 */ /* 0x000fe200000006ff */
[----:B------:R-:W-:Y:S01]  /*23af0*/  IMAD R9, R9, 0x3, RZ ;  /* 0x0000000309097824 */ /* 0x000fe200078e02ff */
[----:B------:R-:W-:-:S03]  /*23b00*/  SHF.L.U32 R10, R10, 0x2, RZ ;  /* 0x000000020a0a7819 */ /* 0x000fc600000006ff */
[----:B------:R-:W-:-:S04]  /*23b10*/  IMAD.WIDE R28, R8, 0x2, R14 ;  /* 0x00000002081c7825 */ /* 0x000fc800078e020e */
[--C-:B------:R-:W-:Y:S01]  /*23b20*/  IMAD.WIDE R8, R9, 0x2, R14.reuse ;  /* 0x0000000209087825 */ /* 0x100fe200078e020e */
[----:B------:R0:W-:Y:S03]  /*23b30*/  STL.64 [R1+0x2e20], R28 ;  /* 0x002e201c01007387 */ /* 0x0001e60000100a00 */
[----:B------:R-:W-:Y:S01]  /*23b40*/  IMAD R11, R11, 0x5, RZ ;  /* 0x000000050b0b7824 */ /* 0x000fe200078e02ff */
[----:B------:R1:W-:Y:S01]  /*23b50*/  STL.64 [R1+0x2e18], R8 ;  /* 0x002e180801007387 */ /* 0x0003e20000100a00 */
[----:B0-----:R-:W-:-:S04]  /*23b60*/  IMAD.WIDE R28, R10, 0x2, R14 ;  /* 0x000000020a1c7825 */ /* 0x001fc800078e020e */
[----:B-1----:R-:W-:Y:S01]  /*23b70*/  IMAD.WIDE R8, R11, 0x2, R14 ;  /* 0x000000020b087825 */ /* 0x002fe200078e020e */
[----:B------:R-:W-:Y:S04]  /*23b80*/  STL.64 [R1+0x2e10], R28 ;  /* 0x002e101c01007387 */ /* 0x000fe80000100a00 */
[----:B------:R0:W-:Y:S01]  /*23b90*/  STL.64 [R1+0x2e08], R8 ;  /* 0x002e080801007387 */ /* 0x0001e20000100a00 */
[----:B------:R-:W-:Y:S01]  /*23ba0*/  IMAD.MOV.U32 R10, RZ, RZ, c[0x0][0x1a4] ;  /* 0x00006900ff0a7624 */ /* 0x000fe200078e00ff */
[----:B------:R-:W-:Y:S02]  /*23bb0*/  MOV R11, c[0x0][0x1a4] ;  /* 0x00006900000b7a02 */ /* 0x000fe40000000f00 */
[----:B0-----:R-:W-:Y:S02]  /*23bc0*/  MOV R8, c[0x0][0x1a4] ;  /* 0x0000690000087a02 */ /* 0x001fe40000000f00 */
[----:B------:R-:W-:-:S03]  /*23bd0*/  MOV R9, c[0x0][0x1a4] ;  /* 0x0000690000097a02 */ /* 0x000fc60000000f00 */
[----:B------:R-:W-:Y:S02]  /*23be0*/  IMAD R8, R8, 0x6, RZ ;  /* 0x0000000608087824 */ /* 0x000fe400078e02ff */
[----:B------:R-:W-:Y:S01]  /*23bf0*/  IMAD R9, R9, 0x7, RZ ;  /* 0x0000000709097824 */ /* 0x000fe200078e02ff */
[----:B------:R-:W-:Y:S01]  /*23c00*/  SHF.L.U32 R10, R10, 0x3, RZ ;  /* 0x000000030a0a7819 */ /* 0x000fe200000006ff */
        /* <DEDUP_REMOVED lines=9> */
[----:B------:R-:W-:Y:S01]  /*23ca0*/  MOV R10, c[0x0][0x1a4] ;  /* 0x00006900000a7a02 */ /* 0x000fe20000000f00 */
[----:B------:R-:W-:Y:S01]  /*23cb0*/  IMAD.MOV.U32 R11, RZ, RZ, c[0x0][0x1a4] ;  /* 0x00006900ff0b7624 */ /* 0x000fe200078e00ff */
[----:B0-----:R-:W-:Y:S02]  /*23cc0*/  MOV R8, c[0x0][0x1a4] ;  /* 0x0000690000087a02 */ /* 0x001fe40000000f00 */
[----:B------:R-:W-:-:S03]  /*23cd0*/  MOV R9, c[0x0][0x1a4] ;  /* 0x0000690000097a02 */ /* 0x000fc60000000f00 */
[----:B------:R-:W-:Y:S02]  /*23ce0*/  IMAD R8, R8, 0xa, RZ ;  /* 0x0000000a08087824 */ /* 0x000fe400078e02ff */
[----:B------:R-:W-:Y:S02]  /*23cf0*/  IMAD R9, R9, 0xb, RZ ;  /* 0x0000000b09097824 */ /* 0x000fe400078e02ff */
[----:B------:R-:W-:-:S04]  /*23d00*/  IMAD.WIDE R28, R8, 0x2, R14 ;  /* 0x00000002081c7825 */ /* 0x000fc800078e020e */
[--C-:B------:R-:W-:Y:S01]  /*23d10*/  IMAD.WIDE R8, R9, 0x2, R14.reuse ;  /* 0x0000000209087825 */ /* 0x100fe200078e020e */
[----:B------:R0:W-:Y:S03]  /*23d20*/  STL.64 [R1+0x2de0], R28 ;  /* 0x002de01c01007387 */ /* 0x0001e60000100a00 */
[----:B------:R-:W-:Y:S02]  /*23d30*/  IMAD R10, R10, 0xc, RZ ;  /* 0x0000000c0a0a7824 */ /* 0x000fe400078e02ff */
        /* <DEDUP_REMOVED lines=15> */
[----:B------:R-:W-:Y:S02]  /*23e30*/  IMAD.SHL.U32 R10, R10, 0x10, RZ ;  /* 0x000000100a0a7824 */ /* 0x000fe400078e00ff */
[----:B------:R-:W-:Y:S01]  /*23e40*/  IMAD R11, R11, 0x11, RZ ;  /* 0x000000110b0b7824 */ /* 0x000fe200078e02ff */
[----:B------:R1:W-:Y:S01]  /*23e50*/  STL.64 [R1+0x2db8], R8 ;  /* 0x002db80801007387 */ /* 0x0003e20000100a00 */
[----:B0-----:R-:W-:-:S04]  /*23e60*/  IMAD.WIDE R28, R10, 0x2, R14 ;  /* 0x000000020a1c7825 */ /* 0x001fc800078e020e */
[----:B-1----:R-:W-:Y:S01]  /*23e70*/  IMAD.WIDE R8, R11, 0x2, R14 ;  /* 0x000000020b087825 */ /* 0x002fe200078e020e */
[----:B------:R-:W-:Y:S04]  /*23e80*/  STL.64 [R1+0x2db0], R28 ;  /* 0x002db01c01007387 */ /* 0x000fe80000100a00 */
[----:B------:R0:W-:Y:S01]  /*23e90*/  STL.64 [R1+0x2da8], R8 ;  /* 0x002da80801007387 */ /* 0x0001e20000100a00 */
[----:B------:R-:W-:Y:S02]  /*23ea0*/  MOV R10, c[0x0][0x1a4] ;  /* 0x00006900000a7a02 */ /* 0x000fe40000000f00 */
[----:B------:R-:W-:Y:S02]  /*23eb0*/  MOV R11, c[0x0][0x1a4] ;  /* 0x00006900000b7a02 */ /* 0x000fe40000000f00 */
[----:B0-----:R-:W-:Y:S01]  /*23ec0*/  MOV R9, c[0x0][0x1a4] ;  /* 0x0000690000097a02 */ /* 0x001fe20000000f00 */
[----:B------:R-:W-:-:S04]  /*23ed0*/  IMAD.MOV.U32 R8, RZ, RZ, c[0x0][0x1a4] ;  /* 0x00006900ff087624 */ /* 0x000fc800078e00ff */
        /* <DEDUP_REMOVED lines=247> */
[----:B0-----:R-:W2:Y:S04]  /*24e50*/  LDL.LU.64 R28, [R1+0x3818] ;  /* 0x00381800011c7983 */ /* 0x001ea80000300a00 */
[----:B------:R0:W-:Y:S02]  /*24e60*/  STL.64 [R1+0x2bb8], R8 ;  /* 0x002bb80801007387 */ /* 0x0001e40000100a00 */
[----:B0-----:R-:W-:-:S04]  /*24e70*/  IMAD.WIDE R8, R10, 0x2, R14 ;  /* 0x000000020a087825 */ /* 0x001fc800078e020e */
[--C-:B------:R-:W-:Y:S01]  /*24e80*/  IMAD.WIDE R10, R11, 0x2, R14.reuse ;  /* 0x000000020b0a7825 */ /* 0x100fe200078e020e */
[----:B------:R0:W-:Y:S04]  /*24e90*/  STL.64 [R1+0x2bb0], R8 ;  /* 0x002bb00801007387 */ /* 0x0001e80000100a00 */
[----:B0-----:R-:W3:Y:S04]  /*24ea0*/  LDL.LU.64 R8, [R1+0x3810] ;  /* 0x0038100001087983 */ /* 0x001ee80000300a00 */
[----:B------:R0:W-:Y:S04]  /*24eb0*/  STL.64 [R1+0x2ba8], R10 ;  /* 0x002ba80a01007387 */ /* 0x0001e80000100a00 */
[----:B0-----:R-:W4:Y:S02]  /*24ec0*/  LDL.LU R10, [R1+0x380c] ;  /* 0x00380c00010a7983 */ /* 0x001f240000300800 */
[----:B----4-:R-:W-:-:S05]  /*24ed0*/  IMAD.WIDE R10, R10, 0x2, R14 ;  /* 0x000000020a0a7825 */ /* 0x010fca00078e020e */
[----:B------:R0:W-:Y:S04]  /*24ee0*/  STL.64 [R1+0x2ba0], R10 ;  /* 0x002ba00a01007387 */ /* 0x0001e80000100a00 */
[----:B0-----:R-:W4:Y:S02]  /*24ef0*/  LDL.LU R11, [R1+0x3808] ;  /* 0x00380800010b7983 */ /* 0x001f240000300800 */
[----:B----4-:R-:W-:-:S05]  /*24f00*/  IMAD.WIDE R10, R11, 0x2, R14 ;  /* 0x000000020b0a7825 */ /* 0x010fca00078e020e */
[----:B------:R3:W-:Y:S02]  /*24f10*/  STL.64 [R1+0x2b98], R10 ;  /* 0x002b980a01007387 */ /* 0x0007e40000100a00 */
[----:B---3--:R-:W-:-:S04]  /*24f20*/  IMAD.WIDE R10, R8, 0x2, R14 ;  /* 0x00000002080a7825 */ /* 0x008fc800078e020e */
[--C-:B------:R-:W-:Y:S01]  /*24f30*/  IMAD.WIDE R8, R9, 0x2, R14.reuse ;  /* 0x0000000209087825 */ /* 0x100fe200078e020e */
[----:B------:R0:W-:Y:S04]  /*24f40*/  STL.64 [R1+0x2b90], R10 ;  /* 0x002b900a01007387 */ /* 0x0001e80000100a00 */
[----:B0-----:R-:W3:Y:S04]  /*24f50*/  LDL.LU.64 R10, [R1+0x3800] ;  /* 0x00380000010a7983 */ /* 0x001ee80000300a00 */
[----:B------:R0:W-:Y:S02]  /*24f60*/  STL.64 [R1+0x2b88], R8 ;  /* 0x002b880801007387 */ /* 0x0001e40000100a00 */
[----:B0-----:R-:W-:-:S05]  /*24f70*/  IMAD.WIDE R8, R18, 0x2, R14 ;  /* 0x0000000212087825 */ /* 0x001fca00078e020e */
[----:B------:R0:W-:Y:S02]  /*24f80*/  STL.64 [R1+0x2b80], R8 ;  /* 0x002b800801007387 */ /* 0x0001e40000100a00 */
[----:B0-----:R-:W-:-:S05]  /*24f90*/  IMAD.WIDE R8, R0, 0x2, R14 ;  /* 0x0000000200087825 */ /* 0x001fca00078e020e */
[----:B------:R2:W-:Y:S02]  /*24fa0*/  STL.64 [R1+0x2b78], R8 ;  /* 0x002b780801007387 */ /* 0x0005e40000100a00 */
[----:B--2---:R-:W-:-:S05]  /*24fb0*/  IMAD.WIDE R8, R28, 0x2, R14 ;  /* 0x000000021c087825 */ /* 0x004fca00078e020e */
[----:B------:R0:W-:Y:S04]  /*24fc0*/  STL.64 [R1+0x2b70], R8 ;  /* 0x002b700801007387 */ /* 0x0001e80000100a00 */
[----:B0-----:R-:W2:Y:S01]  /*24fd0*/  LDL.LU.64 R8, [R1+0x37f8] ;  /* 0x0037f80001087983 */ /* 0x001ea20000300a00 */
[----:B------:R-:W-:-:S05]  /*24fe0*/  IMAD.WIDE R28, R29, 0x2, R14 ;  /* 0x000000021d1c7825 */ /* 0x000fca00078e020e */
[----:B------:R0:W-:Y:S02]  /*24ff0*/  STL.64 [R1+0x2b68], R28 ;  /* 0x002b681c01007387 */ /* 0x0001e40000100a00 */
[----:B0-----:R-:W-:-:S04]  /*25000*/  IMAD.WIDE R28, R27, 0x2, R14 ;  /* 0x000000021b1c7825 */ /* 0x001fc800078e020e */
[--C-:B------:R-:W-:Y:S01]  /*25010*/  IMAD.WIDE R26, R26, 0x2, R14.reuse ;  /* 0x000000021a1a7825 */ /* 0x100fe200078e020e */
[----:B------:R0:W-:Y:S04]  /*25020*/  STL.64 [R1+0x2b60], R28 ;  /* 0x002b601c01007387 */ /* 0x0001e80000100a00 */
[----:B0-----:R0:W5:Y:S04]  /*25030*/  LDL.LU R28, [R1+0x37f4] ;  /* 0x0037f400011c7983 */ /* 0x0011680000300800 */
[----:B------:R1:W-:Y:S02]  /*25040*/  STL.64 [R1+0x2b58], R26 ;  /* 0x002b581a01007387 */ /* 0x0003e40000100a00 */
[----:B-1----:R-:W-:-:S05]  /*25050*/  IMAD.WIDE R26, R25, 0x2, R14 ;  /* 0x00000002191a7825 */ /* 0x002fca00078e020e */
[----:B------:R1:W-:Y:S02]  /*25060*/  STL.64 [R1+0x2b50], R26 ;  /* 0x002b501a01007387 */ /* 0x0003e40000100a00 */
[----:B-1----:R-:W-:-:S04]  /*25070*/  IMAD.WIDE R26, R24, 0x2, R14 ;  /* 0x00000002181a7825 */ /* 0x002fc800078e020e */
[--C-:B------:R-:W-:Y:S01]  /*25080*/  IMAD.WIDE R24, R23, 0x2, R14.reuse ;  /* 0x0000000217187825 */ /* 0x100fe200078e020e */
[----:B------:R1:W-:Y:S03]  /*25090*/  STL.64 [R1+0x2b48], R26 ;  /* 0x002b481a01007387 */ /* 0x0003e60000100a00 */
[--C-:B------:R-:W-:Y:S01]  /*250a0*/  IMAD.WIDE R22, R22, 0x2, R14.reuse ;  /* 0x0000000216167825 */ /* 0x100fe200078e020e */
[----:B------:R4:W-:Y:S04]  /*250b0*/  STL.64 [R1+0x2b40], R24 ;  /* 0x002b401801007387 */ /* 0x0009e80000100a00 */
[----:B------:R0:W-:Y:S01]  /*250c0*/  STL.64 [R1+0x2b38], R22 ;  /* 0x002b381601007387 */ /* 0x0001e20000100a00 */
[----:B-1----:R-:W-:-:S04]  /*250d0*/  IMAD.WIDE R26, R21, 0x2, R14 ;  /* 0x00000002151a7825 */ /* 0x002fc800078e020e */
[--C-:B----4-:R-:W-:Y:S01]  /*250e0*/  IMAD.WIDE R24, R20, 0x2, R14.reuse ;  /* 0x0000000214187825 */ /* 0x110fe200078e020e */
[----:B------:R-:W-:Y:S03]  /*250f0*/  STL.64 [R1+0x2b30], R26 ;  /* 0x002b301a01007387 */ /* 0x000fe60000100a00 */
[--C-:B0-----:R-:W-:Y:S01]  /*25100*/  IMAD.WIDE R22, R19, 0x2, R14.reuse ;  /* 0x0000000213167825 */ /* 0x101fe200078e020e */
[----:B------:R-:W-:Y:S03]  /*25110*/  STL.64 [R1+0x2b28], R24 ;  /* 0x002b281801007387 */ /* 0x000fe60000100a00 */
[--C-:B------:R-:W-:Y:S01]  /*25120*/  IMAD.WIDE R20, R2, 0x2, R14.reuse ;  /* 0x0000000202147825 */ /* 0x100fe200078e020e */
[----:B------:R-:W-:Y:S03]  /*25130*/  STL.64 [R1+0x2b20], R22 ;  /* 0x002b201601007387 */ /* 0x000fe60000100a00 */
[--C-:B------:R-:W-:Y:S01]  /*25140*/  IMAD.WIDE R18, R5, 0x2, R14.reuse ;  /* 0x0000000205127825 */ /* 0x100fe200078e020e */
[----:B------:R-:W-:Y:S03]  /*25150*/  STL.64 [R1+0x2b18], R20 ;  /* 0x002b181401007387 */ /* 0x000fe60000100a00 */
[----:B------:R-:W-:Y:S01]  /*25160*/  IMAD.WIDE R4, R17, 0x2, R14 ;  /* 0x0000000211047825 */ /* 0x000fe200078e020e */
[----:B------:R-:W-:Y:S01]  /*25170*/  MOV R17, c[0x0][0x1a4] ;  /* 0x0000690000117a02 */ /* 0x000fe20000000f00 */
[----:B------:R0:W-:Y:S04]  /*25180*/  STL.64 [R1+0x2b10], R18 ;  /* 0x002b101201007387 */ /* 0x0001e80000100a00 */
[----:B------:R1:W-:Y:S01]  /*25190*/  STL.64 [R1+0x2b08], R4 ;  /* 0x002b080401007387 */ /* 0x0003e20000100a00 */
[----:B------:R-:W-:-:S02]  /*251a0*/  IMAD R17, R17, 0x69, RZ ;  /* 0x0000006911117824 */ /* 0x000fc400078e02ff */
[----:B0-----:R-:W-:-:S04]  /*251b0*/  IMAD.WIDE R18, R7, 0x2, R14 ;  /* 0x0000000207127825 */ /* 0x001fc800078e020e */
[----:B-1----:R-:W-:-:S04]  /*251c0*/  IMAD.WIDE R4, R6, 0x2, R14 ;  /* 0x0000000206047825 */ /* 0x002fc800078e020e */
[----:B------:R-:W-:Y:S01]  /*251d0*/  IMAD.WIDE R6, R16, 0x2, R14 ;  /* 0x0000000210067825 */ /* 0x000fe200078e020e */
[----:B------:R-:W-:Y:S03]  /*251e0*/  STL.64 [R1+0x2b00], R4 ;  /* 0x002b000401007387 */ /* 0x000fe60000100a00 */
[----:B------:R-:W-:Y:S01]  /*251f0*/  IMAD.MOV.U32 R16, RZ, RZ, c[0x0][0x1a4] ;  /* 0x00006900ff107624 */ /* 0x000fe200078e00ff */
[----:B------:R0:W-:Y:S04]  /*25200*/  STL.64 [R1+0x2af8], R18 ;  /* 0x002af81201007387 */ /* 0x0001e80000100a00 */
[----:B------:R1:W-:Y:S01]  /*25210*/  STL.64 [R1+0x2af0], R6 ;  /* 0x002af00601007387 */ /* 0x0003e20000100a00 */
[----:B------:R-:W-:-:S02]  /*25220*/  IMAD R16, R16, 0x6a, RZ ;  /* 0x0000006a10107824 */ /* 0x000fc400078e02ff */
[----:B0-----:R-:W-:-:S04]  /*25230*/  IMAD.WIDE R18, R17, 0x2, R12 ;  /* 0x0000000211127825 */ /* 0x001fc800078e020c */
[----:B-1----:R-:W-:-:S04]  /*25240*/  IMAD.WIDE R6, R17, 0x2, R14 ;  /* 0x0000000211067825 */ /* 0x002fc800078e020e */
[----:B--2---:R-:W-:-:S05]  /*25250*/  IMAD.WIDE R4, R17, 0x2, R8 ;  /* 0x0000000211047825 */ /* 0x004fca00078e0208 */
[----:B------:R3:W-:Y:S02]  /*25260*/  STL.64 [R1+0x2ae8], R4 ;  /* 0x002ae80401007387 */ /* 0x0007e40000100a00 */
[----:B---3--:R-:W-:Y:S01]  /*25270*/  IMAD.WIDE R4, R17, 0x2, R10 ;  /* 0x0000000211047825 */ /* 0x008fe200078e020a */
[----:B------:R-:W-:-:S04]  /*25280*/  MOV R17, c[0x0][0x1a4] ;  /* 0x0000690000117a02 */ /* 0x000fc80000000f00 */
[----:B------:R0:W-:Y:S04]  /*25290*/  STL.64 [R1+0x2ae0], R4 ;  /* 0x002ae00401007387 */ /* 0x0001e80000100a00 */
[----:B------:R1:W-:Y:S04]  /*252a0*/  STL.64 [R1+0x2ad8], R18 ;  /* 0x002ad81201007387 */ /* 0x0003e80000100a00 */
[----:B------:R2:W-:Y:S01]  /*252b0*/  STL.64 [R1+0x2ad0], R6 ;  /* 0x002ad00601007387 */ /* 0x0005e20000100a00 */
[----:B0-----:R-:W-:-:S05]  /*252c0*/  IMAD.WIDE R4, R16, 0x2, R8 ;  /* 0x0000000210047825 */ /* 0x001fca00078e0208 */
[----:B------:R0:W-:Y:S01]  /*252d0*/  STL.64 [R1+0x2ac8], R4 ;  /* 0x002ac80401007387 */ /* 0x0001e20000100a00 */
[----:B------:R-:W-:Y:S02]  /*252e0*/  IMAD R17, R17, 0x6b, RZ ;  /* 0x0000006b11117824 */ /* 0x000fe400078e02ff */
[----:B-1----:R-:W-:-:S04]  /*252f0*/  IMAD.WIDE R18, R16, 0x2, R12 ;  /* 0x0000000210127825 */ /* 0x002fc800078e020c */
[----:B--2---:R-:W-:-:S04]  /*25300*/  IMAD.WIDE R6, R16, 0x2, R14 ;  /* 0x0000000210067825 */ /* 0x004fc800078e020e */
[----:B0-----:R-:W-:Y:S01]  /*25310*/  IMAD.WIDE R4, R16, 0x2, R10 ;  /* 0x0000000210047825 */ /* 0x001fe200078e020a */
        /* <DEDUP_REMOVED lines=19> */
[----:B0-----:R-:W-:-:S05]  /*25450*/  IMAD.WIDE R4, R16, 0x2, R10 ;  /* 0x0000000210047825 */ /* 0x001fca00078e020a */
[----:B------:R0:W-:Y:S01]  /*25460*/  STL.64 [R1+0x2a80], R4 ;  /* 0x002a800401007387 */ /* 0x0001e20000100a00 */
[----:B------:R-:W-:-:S03]  /*25470*/  IMAD.MOV.U32 R16, RZ, RZ, c[0x0][0x1a4] ;  /* 0x00006900ff107624 */ /* 0x000fc600078e00ff */
        /* <DEDUP_REMOVED lines=178> */
[----:B------:R0:W-:Y:S04]  /*25fa0*/  STL.64 [R1+0x2840], R4 ;  /* 0x0028400401007387 */ /* 0x0001e80000100a00 */
[----:B------:R-:W-:Y:S04]  /*25fb0*/  STL.64 [R1+0x2838], R18 ;  /* 0x0028381201007387 */ /* 0x000fe80000100a00 */
[----:B------:R1:W-:Y:S01]  /*25fc0*/  STL.64 [R1+0x2830], R6 ;  /* 0x0028300601007387 */ /* 0x0003e20000100a00 */
[----:B0-----:R-:W-:-:S04]  /*25fd0*/  IMAD.WIDE R4, R17, 0x2, R8 ;  /* 0x0000000211047825 */ /* 0x001fc800078e0208 */
[C---:B------:R-:W-:Y:S01]  /*25fe0*/  IMAD.WIDE R8, R17.reuse, 0x2, R10 ;  /* 0x0000000211087825 */ /* 0x040fe200078e020a */
[----:B------:R0:W-:Y:S03]  /*25ff0*/  STL.64 [R1+0x2828], R4 ;  /* 0x0028280401007387 */ /* 0x0001e60000100a00 */
[C---:B-1----:R-:W-:Y:S01]  /*26000*/  IMAD.WIDE R6, R17.reuse, 0x2, R12 ;  /* 0x0000000211067825 */ /* 0x042fe200078e020c */
[----:B------:R1:W-:Y:S04]  /*26010*/  STL.64 [R1+0x2820], R8 ;  /* 0x0028200801007387 */ /* 0x0003e80000100a00 */
[----:B------:R1:W-:Y:S01]  /*26020*/  STL.64 [R1+0x2818], R6 ;  /* 0x0028180601007387 */ /* 0x0003e20000100a00 */
[----:B0-----:R-:W-:-:S05]  /*26030*/  IMAD.WIDE R4, R17, 0x2, R14 ;  /* 0x0000000211047825 */ /* 0x001fca00078e020e */
[----:B------:R1:W-:Y:S01]  /*26040*/  STL.64 [R1+0x2810], R4 ;  /* 0x0028100401007387 */ /* 0x0003e20000100a00 */
[----:B------:R-:W-:-:S03]  /*26050*/  UMOV UR5, URZ ;  /* 0x0000003f00057c82 */ /* 0x000fc60008000000 */
.L_x_35:
[----:B-1----:R-:W2:Y:S04]  /*26060*/  LDL.64 R4, [R1+0xe00] ;  /* 0x000e000001047983 */ /* 0x002ea80000100a00 */
[----:B------:R-:W3:Y:S04]  /*26070*/  LDL.64 R6, [R1+0xdf8] ;  /* 0x000df80001067983 */ /* 0x000ee80000100a00 */
[----:B------:R-:W4:Y:S04]  /*26080*/  LDL.64 R8, [R1+0xdf0] ;  /* 0x000df00001087983 */ /* 0x000f280000100a00 */
[----:B------:R-:W4:Y:S04]  /*26090*/  LDL.64 R10, [R1+0x37e8] ;  /* 0x0037e800010a7983 */ /* 0x000f280000100a00 */
[----:B------:R-:W4:Y:S04]  /*260a0*/  LDL.64 R12, [R1+0x37e0] ;  /* 0x0037e000010c7983 */ /* 0x000f280000100a00 */
[----:B------:R-:W4:Y:S04]  /*260b0*/  LDL.64 R18, [R1+0x37d8] ;  /* 0x0037d80001127983 */ /* 0x000f280000100a00 */
[----:B0----5:R0:W-:Y:S04]  /*260c0*/  STL [R1+0x37f4], R28 ;  /* 0x0037f41c01007387 */ /* 0x0211e80000100800 */
[----:B------:R-:W4:Y:S04]  /*260d0*/  LDL.64 R22, [R1+0x37d0] ;  /* 0x0037d00001167983 */ /* 0x000f280000100a00 */
[----:B------:R-:W4:Y:S04]  /*260e0*/  LDL.64 R26, [R1+0x37c0] ;  /* 0x0037c000011a7983 */ /* 0x000f280000100a00 */
[----:B------:R-:W4:Y:S04]  /*260f0*/  LDL.64 R14, [R1+0x37c8] ;  /* 0x0037c800010e7983 */ /* 0x000f280000100a00 */
[----:B------:R-:W4:Y:S04]  /*26100*/  LDL.64 R20, [R1+0x37b8] ;  /* 0x0037b80001147983 */ /* 0x000f280000100a00 */
[----:B------:R-:W4:Y:S01]  /*26110*/  LDL.64 R16, [R1+0x2e20] ;  /* 0x002e200001107983 */ /* 0x000f220000100a00 */
[----:B--2---:R-:W-:-:S05]  /*26120*/  IMAD.WIDE R4, R3, 0x2, R4 ;  /* 0x0000000203047825 */ /* 0x004fca00078e0204 */
[----:B------:R1:W2:Y:S01]  /*26130*/  LDG.E.U16 R25, [R4.64] ;  /* 0x0000000604197981 */ /* 0x0002a2000c1e1500 */
[----:B---3--:R-:W-:-:S04]  /*26140*/  IMAD.WIDE R6, R3, 0x2, R6 ;  /* 0x0000000203067825 */ /* 0x008fc800078e0206 */
[C---:B----4-:R-:W-:Y:S01]  /*26150*/  IMAD.WIDE R8, R3.reuse, 0x2, R8 ;  /* 0x0000000203087825 */ /* 0x050fe200078e0208 */
[----:B------:R3:W4:Y:S04]  /*26160*/  LDG.E.U16 R2, [R6.64] ;  /* 0x0000000606027981 */ /* 0x000728000c1e1500 */
[----:B------:R3:W4:Y:S01]  /*26170*/  LDG.E.U16 R0, [R8.64] ;  /* 0x0000000608007981 */ /* 0x000722000c1e1500 */
[----:B------:R-:W-:-:S04]  /*26180*/  IMAD.WIDE R10, R3, 0x2, R10 ;  /* 0x00000002030a7825 */ /* 0x000fc800078e020a */
[C---:B------:R-:W-:Y:S01]  /*26190*/  IMAD.WIDE R12, R3.reuse, 0x2, R12 ;  /* 0x00000002030c7825 */ /* 0x040fe200078e020c */
[----:B0-----:R0:W4:Y:S03]  /*261a0*/  LDG.E.U16 R28, [R10.64] ;  /* 0x000000060a1c7981 */ /* 0x001126000c1e1500 */
[C---:B-1----:R-:W-:Y:S01]  /*261b0*/  IMAD.WIDE R4, R3.reuse, 0x2, R18 ;  /* 0x0000000203047825 */ /* 0x042fe200078e0212 */
[----:B------:R1:W4:Y:S03]  /*261c0*/  LDG.E.U16 R29, [R12.64] ;  /* 0x000000060c1d7981 */ /* 0x000326000c1e1500 */
[----:B---3--:R-:W-:-:S04]  /*261d0*/  IMAD.WIDE R6, R3, 0x2, R22 ;  /* 0x0000000203067825 */ /* 0x008fc800078e0216 */
[C---:B0-----:R-:W-:Y:S02]  /*261e0*/  IMAD.WIDE R10, R3.reuse, 0x2, R26 ;  /* 0x00000002030a7825 */ /* 0x041fe400078e021a */
[----:B------:R0:W4:Y:S02]  /*261f0*/  LDG.E.U16 R27, [R4.64] ;  /* 0x00000006041b7981 */ /* 0x000124000c1e1500 */
[C---:B------:R-:W-:Y:S02]  /*26200*/  IMAD.WIDE R8, R3.reuse, 0x2, R14 ;  /* 0x0000000203087825 */ /* 0x040fe400078e020e */
[----:B--2---:R2:W-:Y:S04]  /*26210*/  STL [R1+0x794], R25 ;  /* 0x0007941901007387 */ /* 0x0045e80000100800 */
[----:B------:R-:W3:Y:S04]  /*26220*/  LDL.64 R22, [R1+0x37a0] ;  /* 0x0037a00001167983 */ /* 0x000ee80000100a00 */
[----:B------:R-:W3:Y:S04]  /*26230*/  LDL.64 R18, [R1+0x37a8] ;  /* 0x0037a80001127983 */ /* 0x000ee80000100a00 */
[----:B--2---:R-:W2:Y:S04]  /*26240*/  LDL.64 R24, [R1+0x37b0] ;  /* 0x0037b00001187983 */ /* 0x004ea80000100a00 */
[----:B------:R-:W2:Y:S04]  /*26250*/  LDL.64 R14, [R1+0x2e18] ;  /* 0x002e1800010e7983 */ /* 0x000ea80000100a00 */
[----:B----4-:R4:W-:Y:S04]  /*26260*/  STL [R1+0x790], R2 ;  /* 0x0007900201007387 */ /* 0x0109e80000100800 */
[----:B------:R0:W-:Y:S04]  /*26270*/  STL [R1+0x78c], R0 ;  /* 0x00078c0001007387 */ /* 0x0001e80000100800 */
[----:B----4-:R2:W4:Y:S04]  /*26280*/  LDG.E.U16 R2, [R6.64] ;  /* 0x0000000606027981 */ /* 0x010528000c1e1500 */
[----:B0-----:R0:W4:Y:S01]  /*26290*/  LDG.E.U16 R0, [R8.64] ;  /* 0x0000000608007981 */ /* 0x001122000c1e1500 */
[----:B-1----:R-:W-:-:S03]  /*262a0*/  IMAD.WIDE R12, R3, 0x2, R20 ;  /* 0x00000002030c7825 */ /* 0x002fc600078e0214 */
[----:B------:R1:W-:Y:S01]  /*262b0*/  STL [R1+0x788], R28 ;  /* 0x0007881c01007387 */ /* 0x0003e20000100800 */
[----:B------:R-:W-:-:S03]  /*262c0*/  IMAD.WIDE R4, R3, 0x2, R16 ;  /* 0x0000000203047825 */ /* 0x000fc600078e0210 */
[----:B------:R-:W4:Y:S04]  /*262d0*/  LDL.64 R20, [R1+0x3798] ;  /* 0x0037980001147983 */ /* 0x000f280000100a00 */
[----:B------:R0:W-:Y:S04]  /*262e0*/  STL [R1+0x784], R29 ;  /* 0x0007841d01007387 */ /* 0x0001e80000100800 */
[----:B-1----:R3:W4:Y:S04]  /*262f0*/  LDG.E.U16 R28, [R10.64] ;  /* 0x000000060a1c7981 */ /* 0x002728000c1e1500 */
[----:B------:R1:W-:Y:S04]  /*26300*/  STL [R1+0x780], R27 ;  /* 0x0007801b01007387 */ /* 0x0003e80000100800 */
[----:B0-----:R0:W4:Y:S04]  /*26310*/  LDG.E.U16 R29, [R12.64] ;  /* 0x000000060c1d7981 */ /* 0x001128000c1e1500 */
[----:B------:R-:W4:Y:S04]  /*26320*/  LDL.64 R16, [R1+0x3788] ;  /* 0x0037880001107983 */ /* 0x000f280000100a00 */
[----:B-1----:R-:W4:Y:S01]  /*26330*/  LDL.64 R26, [R1+0x3790] ;  /* 0x00379000011a7983 */ /* 0x002f220000100a00 */
[----:B---3--:R-:W-:-:S03]  /*26340*/  IMAD.WIDE R10, R3, 0x2, R22 ;  /* 0x00000002030a7825 */ /* 0x008fc600078e0216 */
[----:B------:R1:W3:Y:S01]  /*26350*/  LDG.E.U16 R23, [R4.64] ;  /* 0x0000000604177981 */ /* 0x0002e2000c1e1500 */
[----:B--2---:R-:W-:-:S03]  /*26360*/  IMAD.WIDE R6, R3, 0x2, R24 ;  /* 0x0000000203067825 */ /* 0x004fc600078e0218 */
[----:B------:R-:W2:Y:S01]  /*26370*/  LDL.64 R24, [R1+0x2e10] ;  /* 0x002e100001187983 */ /* 0x000ea20000100a00 */
[----:B------:R-:W-:-:S03]  /*26380*/  IMAD.WIDE R8, R3, 0x2, R18 ;  /* 0x0000000203087825 */ /* 0x000fc600078e0212 */
[----:B------:R-:W2:Y:S04]  /*26390*/  LDL.64 R18, [R1+0x3780] ;  /* 0x0037800001127983 */ /* 0x000ea80000100a00 */
[----:B----4-:R4:W-:Y:S04]  /*263a0*/  STL [R1+0x77c], R2 ;  /* 0x00077c0201007387 */ /* 0x0109e80000100800 */
[----:B------:R0:W-:Y:S04]  /*263b0*/  STL [R1+0x778], R0 ;  /* 0x0007780001007387 */ /* 0x0001e80000100800 */
[----:B----4-:R4:W2:Y:S04]  /*263c0*/  LDG.E.U16 R2, [R6.64] ;  /* 0x0000000606027981 */ /* 0x0108a8000c1e1500 */
[----:B0-----:R0:W2:Y:S01]  /*263d0*/  LDG.E.U16 R0, [R8.64] ;  /* 0x0000000608007981 */ /* 0x0010a2000c1e1500 */
[----:B------:R-:W-:-:S04]  /*263e0*/  IMAD.WIDE R12, R3, 0x2, R14 ;  /* 0x00000002030c7825 */ /* 0x000fc800078e020e */
[C---:B-1----:R-:W-:Y:S01]  /*263f0*/  IMAD.WIDE R4, R3.reuse, 0x2, R20 ;  /* 0x0000000203047825 */ /* 0x042fe200078e0214 */
[----:B------:R1:W-:Y:S04]  /*26400*/  STL [R1+0x774], R28 ;  /* 0x0007741c01007387 */ /* 0x0003e80000100800 */
[----:B------:R-:W2:Y:S04]  /*26410*/  LDL.64 R14, [R1+0x3778] ;  /* 0x00377800010e7983 */ /* 0x000ea80000100a00 */
[----:B------:R0:W-:Y:S04]  /*26420*/  STL [R1+0x770], R29 ;  /* 0x0007701d01007387 */ /* 0x0001e80000100800 */
[----:B-1----:R2:W2:Y:S01]  /*26430*/  LDG.E.U16 R28, [R10.64] ;  /* 0x000000060a1c7981 */ /* 0x0024a2000c1e1500 */
[----:B----4-:R-:W-:-:S03]  /*26440*/  IMAD.WIDE R6, R3, 0x2, R26 ;  /* 0x0000000203067825 */ /* 0x010fc600078e021a */
[----:B0-----:R0:W4:Y:S01]  /*26450*/  LDG.E.U16 R29, [R12.64] ;  /* 0x000000060c1d7981 */ /* 0x001122000c1e1500 */
[----:B------:R-:W-:-:S03]  /*26460*/  IMAD.WIDE R8, R3, 0x2, R16 ;  /* 0x0000000203087825 */ /* 0x000fc600078e0210 */
[----:B---3--:R1:W-:Y:S04]  /*26470*/  STL [R1+0x76c], R23 ;  /* 0x00076c1701007387 */ /* 0x0083e80000100800 */
[----:B------:R-:W3:Y:S01]  /*26480*/  LDL.64 R26, [R1+0x3768] ;  /* 0x00376800011a7983 */ /* 0x000ee20000100a00 */
[----:B--2---:R-:W-:-:S03]  /*26490*/  IMAD.WIDE R10, R3, 0x2, R24 ;  /* 0x00000002030a7825 */ /* 0x004fc600078e0218 */
[----:B------:R-:W2:Y:S04]  /*264a0*/  LDL.64 R20, [R1+0x2e08] ;  /* 0x002e080001147983 */ /* 0x000ea80000100a00 */
[----:B-1----:R-:W2:Y:S04]  /*264b0*/  LDL.64 R22, [R1+0x3770] ;  /* 0x0037700001167983 */ /* 0x002ea80000100a00 */
[----:B------:R1:W2:Y:S04]  /*264c0*/  LDG.E.U16 R25, [R4.64] ;  /* 0x0000000604197981 */ /* 0x0002a8000c1e1500 */
[----:B------:R-:W2:Y:S04]  /*264d0*/  LDL.64 R16, [R1+0x3760] ;  /* 0x0037600001107983 */ /* 0x000ea80000100a00 */
[----:B------:R0:W-:Y:S04]  /*264e0*/  STL [R1+0x768], R2 ;  /* 0x0007680201007387 */ /* 0x0001e80000100800 */
[----:B------:R1:W-:Y:S04]  /*264f0*/  STL [R1+0x764], R0 ;  /* 0x0007640001007387 */ /* 0x0003e80000100800 */
[----:B0-----:R2:W2:Y:S04]  /*26500*/  LDG.E.U16 R2, [R6.64] ;  /* 0x0000000606027981 */ /* 0x0014a8000c1e1500 */
[----:B-1----:R0:W2:Y:S01]  /*26510*/  LDG.E.U16 R0, [R8.64] ;  /* 0x0000000608007981 */ /* 0x0020a2000c1e1500 */
[----:B------:R-:W-:-:S04]  /*26520*/  IMAD.WIDE R12, R3, 0x2, R18 ;  /* 0x00000002030c7825 */ /* 0x000fc800078e0212 */
[C---:B------:R-:W-:Y:S01]  /*26530*/  IMAD.WIDE R4, R3.reuse, 0x2, R14 ;  /* 0x0000000203047825 */ /* 0x040fe200078e020e */
[----:B------:R1:W-:Y:S04]  /*26540*/  STL [R1+0x760], R28 ;  /* 0x0007601c01007387 */ /* 0x0003e80000100800 */
[----:B------:R-:W2:Y:S04]  /*26550*/  LDL.64 R18, [R1+0x3758] ;  /* 0x0037580001127983 */ /* 0x000ea80000100a00 */
[----:B----4-:R4:W-:Y:S04]  /*26560*/  STL [R1+0x75c], R29 ;  /* 0x00075c1d01007387 */ /* 0x0109e80000100800 */
[----:B-1----:R3:W2:Y:S04]  /*26570*/  LDG.E.U16 R28, [R10.64] ;  /* 0x000000060a1c7981 */ /* 0x0026a8000c1e1500 */
[----:B----4-:R1:W2:Y:S01]  /*26580*/  LDG.E.U16 R29, [R12.64] ;  /* 0x000000060c1d7981 */ /* 0x0102a2000c1e1500 */
[----:B---3--:R-:W-:-:S03]  /*26590*/  IMAD.WIDE R10, R3, 0x2, R26 ;  /* 0x00000002030a7825 */ /* 0x008fc600078e021a */
[----:B------:R3:W4:Y:S01]  /*265a0*/  LDG.E.U16 R27, [R4.64] ;  /* 0x00000006041b7981 */ /* 0x000722000c1e1500 */
[----:B--2---:R-:W-:-:S03]  /*265b0*/  IMAD.WIDE R6, R3, 0x2, R22 ;  /* 0x0000000203067825 */ /* 0x004fc600078e0216 */
[----:B------:R2:W-:Y:S04]  /*265c0*/  STL [R1+0x758], R25 ;  /* 0x0007581901007387 */ /* 0x0005e80000100800 */
[----:B------:R-:W4:Y:S01]  /*265d0*/  LDL.64 R22, [R1+0x3748] ;  /* 0x0037480001167983 */ /* 0x000f220000100a00 */
[----:B0-----:R-:W-:-:S03]  /*265e0*/  IMAD.WIDE R8, R3, 0x2, R20 ;  /* 0x0000000203087825 */ /* 0x001fc600078e0214 */
[----:B------:R-:W4:Y:S04]  /*265f0*/  LDL.64 R14, [R1+0x3750] ;  /* 0x00375000010e7983 */ /* 0x000f280000100a00 */
[----:B--2---:R-:W2:Y:S04]  /*26600*/  LDL.64 R24, [R1+0x2e00] ;  /* 0x002e000001187983 */ /* 0x004ea80000100a00 */
[----:B------:R-:W2:Y:S04]  /*26610*/  LDL.64 R20, [R1+0x3740] ;  /* 0x0037400001147983 */ /* 0x000ea80000100a00 */
[----:B------:R0:W-:Y:S04]  /*26620*/  STL [R1+0x754], R2 ;  /* 0x0007540201007387 */ /* 0x0001e80000100800 */
[----:B------:R1:W-:Y:S04]  /*26630*/  STL [R1+0x750], R0 ;  /* 0x0007500001007387 */ /* 0x0003e80000100800 */
[----:B0-----:R2:W2:Y:S04]  /*26640*/  LDG.E.U16 R2, [R6.64] ;  /* 0x0000000606027981 */ /* 0x0014a8000c1e1500 */
[----:B-1----:R0:W2:Y:S01]  /*26650*/  LDG.E.U16 R0, [R8.64] ;  /* 0x0000000608007981 */ /* 0x0020a2000c1e1500 */
[----:B------:R-:W-:-:S04]  /*26660*/  IMAD.WIDE R12, R3, 0x2, R16 ;  /* 0x00000002030c7825 */ /* 0x000fc800078e0210 */
[C---:B---3--:R-:W-:Y:S01]  /*26670*/  IMAD.WIDE R4, R3.reuse, 0x2, R18 ;  /* 0x0000000203047825 */ /* 0x048fe200078e0212 */
[----:B------:R1:W-:Y:S04]  /*26680*/  STL [R1+0x74c], R28 ;  /* 0x00074c1c01007387 */ /* 0x0003e80000100800 */
[----:B------:R-:W2:Y:S04]  /*26690*/  LDL.64 R16, [R1+0x2df8] ;  /* 0x002df80001107983 */ /* 0x000ea80000100a00 */
[----:B------:R0:W-:Y:S04]  /*266a0*/  STL [R1+0x748], R29 ;  /* 0x0007481d01007387 */ /* 0x0001e80000100800 */
[----:B-1----:R1:W2:Y:S04]  /*266b0*/  LDG.E.U16 R28, [R10.64] ;  /* 0x000000060a1c7981 */ /* 0x0022a8000c1e1500 */
[----:B0-----:R0:W2:Y:S04]  /*266c0*/  LDG.E.U16 R29, [R12.64] ;  /* 0x000000060c1d7981 */ /* 0x0010a8000c1e1500 */
[----:B----4-:R4:W-:Y:S04]  /*266d0*/  STL [R1+0x744], R27 ;  /* 0x0007441b01007387 */ /* 0x0109e80000100800 */
[----:B------:R-:W3:Y:S04]  /*266e0*/  LDL.64 R18, [R1+0x3730] ;  /* 0x0037300001127983 */ /* 0x000ee80000100a00 */
[----:B----4-:R-:W4:Y:S01]  /*266f0*/  LDL.64 R26, [R1+0x3738] ;  /* 0x00373800011a7983 */ /* 0x010f220000100a00 */
[----:B-1----:R-:W-:-:S03]  /*26700*/  IMAD.WIDE R10, R3, 0x2, R22 ;  /* 0x00000002030a7825 */ /* 0x002fc600078e0216 */
[----:B------:R1:W3:Y:S01]  /*26710*/  LDG.E.U16 R23, [R4.64] ;  /* 0x0000000604177981 */ /* 0x0002e2000c1e1500 */
[----:B--2---:R-:W-:-:S03]  /*26720*/  IMAD.WIDE R6, R3, 0x2, R24 ;  /* 0x0000000203067825 */ /* 0x004fc600078e0218 */
[----:B------:R-:W2:Y:S01]  /*26730*/  LDL.64 R24, [R1+0x3728] ;  /* 0x0037280001187983 */ /* 0x000ea20000100a00 */
[----:B------:R-:W-:-:S03]  /*26740*/  IMAD.WIDE R8, R3, 0x2, R14 ;  /* 0x0000000203087825 */ /* 0x000fc600078e020e */
        /* <DEDUP_REMOVED lines=9> */
[----:B------:R0:W-:Y:S04]  /*267e0*/  STL [R1+0x734], R29 ;  /* 0x0007341d01007387 */ /* 0x0001e80000100800 */
[----:B-1----:R2:W2:Y:S04]  /*267f0*/  LDG.E.U16 R28, [R10.64] ;  /* 0x000000060a1c7981 */ /* 0x0024a8000c1e1500 */
[----:B0-----:R0:W2:Y:S01]  /*26800*/  LDG.E.U16 R29, [R12.64] ;  /* 0x000000060c1d7981 */ /* 0x0010a2000c1e1500 */
[----:B----4-:R-:W-:-:S03]  /*26810*/  IMAD.WIDE R6, R3, 0x2, R26 ;  /* 0x0000000203067825 */ /* 0x010fc600078e021a */
[----:B---3--:R1:W-:Y:S04]  /*26820*/  STL [R1+0x730], R23 ;  /* 0x0007301701007387 */ /* 0x0083e80000100800 */
[----:B------:R-:W3:Y:S01]  /*26830*/  LDL.64 R26, [R1+0x2de8] ;  /* 0x002de800011a7983 */ /* 0x000ee20000100a00 */
[----:B--2---:R-:W-:-:S03]  /*26840*/  IMAD.WIDE R10, R3, 0x2, R24 ;  /* 0x00000002030a7825 */ /* 0x004fc600078e0218 */
[----:B------:R-:W2:Y:S04]  /*26850*/  LDL.64 R16, [R1+0x3710] ;  /* 0x0037100001107983 */ /* 0x000ea80000100a00 */
[----:B-1----:R-:W4:Y:S04]  /*26860*/  LDL.64 R22, [R1+0x3718] ;  /* 0x0037180001167983 */ /* 0x002f280000100a00 */
[----:B------:R1:W2:Y:S01]  /*26870*/  LDG.E.U16 R25, [R4.64] ;  /* 0x0000000604197981 */ /* 0x0002a2000c1e1500 */
        /* <DEDUP_REMOVED lines=13> */
[----:B---3--:R-:W-:-:S03]  /*26950*/  IMAD.WIDE R10, R3, 0x2, R26 ;  /* 0x00000002030a7825 */ /* 0x008fc600078e021a */
[----:B------:R1:W3:Y:S01]  /*26960*/  LDG.E.U16 R27, [R4.64] ;  /* 0x00000006041b7981 */ /* 0x0002e2000c1e1500 */
[----:B----4-:R-:W-:-:S03]  /*26970*/  IMAD.WIDE R6, R3, 0x2, R22 ;  /* 0x0000000203067825 */ /* 0x010fc600078e0216 */
[----:B--2---:R2:W-:Y:S04]  /*26980*/  STL [R1+0x71c], R25 ;  /* 0x00071c1901007387 */ /* 0x0045e80000100800 */
[----:B------:R-:W4:Y:S01]  /*26990*/  LDL.64 R22, [R1+0x36f0] ;  /* 0x0036f00001167983 */ /* 0x000f220000100a00 */
[----:B------:R-:W-:-:S03]  /*269a0*/  IMAD.WIDE R8, R3, 0x2, R16 ;  /* 0x0000000203087825 */ /* 0x000fc600078e0210 */
        /* <DEDUP_REMOVED lines=13> */
[----:B0-----:R0:W2:Y:S04]  /*26a80*/  LDG.E.U16 R29, [R12.64] ;  /* 0x000000060c1d7981 */ /* 0x0010a8000c1e1500 */
[----:B---3--:R1:W-:Y:S04]  /*26a90*/  STL [R1+0x708], R27 ;  /* 0x0007081b01007387 */ /* 0x0083e80000100800 */
[----:B------:R-:W3:Y:S04]  /*26aa0*/  LDL.64 R14, [R1+0x36d8] ;  /* 0x0036d800010e7983 */ /* 0x000ee80000100a00 */
[----:B-1----:R-:W3:Y:S01]  /*26ab0*/  LDL.64 R26, [R1+0x2dd8] ;  /* 0x002dd800011a7983 */ /* 0x002ee20000100a00 */
[----:B----4-:R-:W-:-:S03]  /*26ac0*/  IMAD.WIDE R10, R3, 0x2, R22 ;  /* 0x00000002030a7825 */ /* 0x010fc600078e0216 */
[----:B------:R1:W4:Y:S01]  /*26ad0*/  LDG.E.U16 R23, [R4.64] ;  /* 0x0000000604177981 */ /* 0x000322000c1e1500 */
        /* <DEDUP_REMOVED lines=16> */
[----:B----4-:R1:W-:Y:S04]  /*26be0*/  STL [R1+0x6f4], R23 ;  /* 0x0006f41701007387 */ /* 0x0103e80000100800 */
        /* <DEDUP_REMOVED lines=584> */
[----:B------:R-:W4:Y:S01]  /*29070*/  LDL.64 R24, [R1+0x2ca8] ;  /* 0x002ca80001187983 */ /* 0x000f220000100a00 */
[----:B------:R-:W-:-:S03]  /*29080*/  IMAD.WIDE R8, R3, 0x2, R18 ;  /* 0x0000000203087825 */ /* 0x000fc600078e0212 */
[----:B------:R-:W4:Y:S04]  /*29090*/  LDL.64 R18, [R1+0x3348] ;  /* 0x0033480001127983 */ /* 0x000f280000100a00 */
        /* <DEDUP_REMOVED lines=13> */
[----:B------:R-:W4:Y:S01]  /*29170*/  LDL.64 R26, [R1+0x3330] ;  /* 0x00333000011a7983 */ /* 0x000f220000100a00 */
[----:B-1----:R-:W-:-:S03]  /*29180*/  IMAD.WIDE R10, R3, 0x2, R24 ;  /* 0x00000002030a7825 */ /* 0x002fc600078e0218 */
[----:B------:R-:W4:Y:S04]  /*29190*/  LDL.64 R20, [R1+0x2ca0] ;  /* 0x002ca00001147983 */ /* 0x000f280000100a00 */
[----:B---3--:R-:W3:Y:S04]  /*291a0*/  LDL.64 R22, [R1+0x3338] ;  /* 0x0033380001167983 */ /* 0x008ee80000100a00 */
[----:B------:R1:W3:Y:S01]  /*291b0*/  LDG.E.U16 R25, [R4.64] ;  /* 0x0000000604197981 */ /* 0x0002e2000c1e1500 */
[----:B------:R-:W-:-:S03]  /*291c0*/  IMAD.WIDE R8, R3, 0x2, R16 ;  /* 0x0000000203087825 */ /* 0x000fc600078e0210 */
[----:B------:R-:W3:Y:S04]  /*291d0*/  LDL.64 R16, [R1+0x3328] ;  /* 0x0033280001107983 */ /* 0x000ee80000100a00 */
[----:B--2---:R2:W-:Y:S04]  /*291e0*/  STL [R1+0x498], R2 ;  /* 0x0004980201007387 */ /* 0x0045e80000100800 */
[----:B------:R0:W-:Y:S04]  /*291f0*/  STL [R1+0x494], R0 ;  /* 0x0004940001007387 */ /* 0x0001e80000100800 */
[----:B--2---:R3:W2:Y:S04]  /*29200*/  LDG.E.U16 R2, [R6.64] ;  /* 0x0000000606027981 */ /* 0x0046a8000c1e1500 */
[----:B0-----:R0:W2:Y:S01]  /*29210*/  LDG.E.U16 R0, [R8.64] ;  /* 0x0000000608007981 */ /* 0x0010a2000c1e1500 */
[----:B------:R-:W-:-:S04]  /*29220*/  IMAD.WIDE R12, R3, 0x2, R18 ;  /* 0x00000002030c7825 */ /* 0x000fc800078e0212 */
[C---:B-1----:R-:W-:Y:S01]  /*29230*/  IMAD.WIDE R4, R3.reuse, 0x2, R14 ;  /* 0x0000000203047825 */ /* 0x042fe200078e020e */
[----:B------:R1:W-:Y:S04]  /*29240*/  STL [R1+0x490], R28 ;  /* 0x0004901c01007387 */ /* 0x0003e80000100800 */
[----:B------:R-:W2:Y:S04]  /*29250*/  LDL.64 R18, [R1+0x3320] ;  /* 0x0033200001127983 */ /* 0x000ea80000100a00 */
[----:B------:R0:W-:Y:S04]  /*29260*/  STL [R1+0x48c], R29 ;  /* 0x00048c1d01007387 */ /* 0x0001e80000100800 */
[----:B-1----:R4:W2:Y:S04]  /*29270*/  LDG.E.U16 R28, [R10.64] ;  /* 0x000000060a1c7981 */ /* 0x0028a8000c1e1500 */
[----:B0-----:R0:W2:Y:S01]  /*29280*/  LDG.E.U16 R29, [R12.64] ;  /* 0x000000060c1d7981 */ /* 0x0010a2000c1e1500 */
[----:B----4-:R-:W-:-:S03]  /*29290*/  IMAD.WIDE R10, R3, 0x2, R26 ;  /* 0x00000002030a7825 */ /* 0x010fc600078e021a */
[----:B------:R1:W4:Y:S01]  /*292a0*/  LDG.E.U16 R27, [R4.64] ;  /* 0x00000006041b7981 */ /* 0x000322000c1e1500 */
[----:B---3--:R-:W-:-:S03]  /*292b0*/  IMAD.WIDE R6, R3, 0x2, R22 ;  /* 0x0000000203067825 */ /* 0x008fc600078e0216 */
[----:B------:R3:W-:Y:S04]  /*292c0*/  STL [R1+0x488], R25 ;  /* 0x0004881901007387 */ /* 0x0007e80000100800 */
[----:B------:R-:W4:Y:S01]  /*292d0*/  LDL.64 R22, [R1+0x3310] ;  /* 0x0033100001167983 */ /* 0x000f220000100a00 */
[----:B------:R-:W-:-:S03]  /*292e0*/  IMAD.WIDE R8, R3, 0x2, R20 ;  /* 0x0000000203087825 */ /* 0x000fc600078e0214 */
[----:B------:R-:W4:Y:S04]  /*292f0*/  LDL.64 R14, [R1+0x3318] ;  /* 0x00331800010e7983 */ /* 0x000f280000100a00 */
[----:B---3--:R-:W3:Y:S04]  /*29300*/  LDL.64 R24, [R1+0x2c98] ;  /* 0x002c980001187983 */ /* 0x008ee80000100a00 */
        /* <DEDUP_REMOVED lines=11> */
[----:B0-----:R0:W2:Y:S04]  /*293c0*/  LDG.E.U16 R29, [R12.64] ;  /* 0x000000060c1d7981 */ /* 0x0010a8000c1e1500 */
[----:B----4-:R4:W-:Y:S04]  /*293d0*/  STL [R1+0x474], R27 ;  /* 0x0004741b01007387 */ /* 0x0109e80000100800 */
[----:B------:R-:W2:Y:S04]  /*293e0*/  LDL.64 R18, [R1+0x32f8] ;  /* 0x0032f80001127983 */ /* 0x000ea80000100a00 */
[----:B----4-:R-:W4:Y:S01]  /*293f0*/  LDL.64 R26, [R1+0x3300] ;  /* 0x00330000011a7983 */ /* 0x010f220000100a00 */
[----:B-1----:R-:W-:-:S03]  /*29400*/  IMAD.WIDE R10, R3, 0x2, R22 ;  /* 0x00000002030a7825 */ /* 0x002fc600078e0216 */
[----:B------:R1:W4:Y:S01]  /*29410*/  LDG.E.U16 R23, [R4.64] ;  /* 0x0000000604177981 */ /* 0x000322000c1e1500 */
[----:B---3--:R-:W-:-:S03]  /*29420*/  IMAD.WIDE R6, R3, 0x2, R24 ;  /* 0x0000000203067825 */ /* 0x008fc600078e0218 */
[----:B------:R-:W3:Y:S01]  /*29430*/  LDL.64 R24, [R1+0x32f0] ;  /* 0x0032f00001187983 */ /* 0x000ee20000100a00 */
        /* <DEDUP_REMOVED lines=14> */
[----:B------:R1:W-:Y:S04]  /*29520*/  STL [R1+0x460], R23 ;  /* 0x0004601701007387 */ /* 0x0003e80000100800 */
[----:B------:R-:W4:Y:S01]  /*29530*/  LDL.64 R26, [R1+0x2c80] ;  /* 0x002c8000011a7983 */ /* 0x000f220000100a00 */
[----:B---3--:R-:W-:-:S03]  /*29540*/  IMAD.WIDE R10, R3, 0x2, R24 ;  /* 0x00000002030a7825 */ /* 0x008fc600078e0218 */
[----:B------:R-:W3:Y:S04]  /*29550*/  LDL.64 R16, [R1+0x32d8] ;  /* 0x0032d80001107983 */ /* 0x000ee80000100a00 */
[----:B-1----:R-:W3:Y:S04]  /*29560*/  LDL.64 R22, [R1+0x32e0] ;  /* 0x0032e00001167983 */ /* 0x002ee80000100a00 */
        /* <DEDUP_REMOVED lines=178> */
[----:B------:R-:W4:Y:S04]  /*2a090*/  LDL.64 R20, [R1+0x2c28] ;  /* 0x002c280001147983 */ /* 0x000f280000100a00 */
[----:B------:R0:W4:Y:S01]  /*2a0a0*/  LDG.E.U16 R25, [R4.64] ;  /* 0x0000000604197981 */ /* 0x000122000c1e1500 */
[----:B------:R-:W-:-:S03]  /*2a0b0*/  IMAD.WIDE R8, R3, 0x2, R16 ;  /* 0x0000000203087825 */ /* 0x000fc600078e0210 */
[----:B-1----:R-:W4:Y:S04]  /*2a0c0*/  LDL.64 R22, [R1+0x31d0] ;  /* 0x0031d00001167983 */ /* 0x002f280000100a00 */
[----:B------:R-:W4:Y:S04]  /*2a0d0*/  LDL.64 R16, [R1+0x31c0] ;  /* 0x0031c00001107983 */ /* 0x000f280000100a00 */
[----:B--2---:R1:W-:Y:S04]  /*2a0e0*/  STL [R1+0x3a8], R2 ;  /* 0x0003a80201007387 */ /* 0x0043e80000100800 */
[----:B------:R2:W-:Y:S04]  /*2a0f0*/  STL [R1+0x3a4], R0 ;  /* 0x0003a40001007387 */ /* 0x0005e80000100800 */
[----:B-1----:R1:W3:Y:S04]  /*2a100*/  LDG.E.U16 R2, [R6.64] ;  /* 0x0000000606027981 */ /* 0x0022e8000c1e1500 */
[----:B--2---:R2:W3:Y:S01]  /*2a110*/  LDG.E.U16 R0, [R8.64] ;  /* 0x0000000608007981 */ /* 0x0044e2000c1e1500 */
[----:B0-----:R-:W-:-:S04]  /*2a120*/  IMAD.WIDE R12, R3, 0x2, R18 ;  /* 0x00000002030c7825 */ /* 0x001fc800078e0212 */
[C---:B------:R-:W-:Y:S01]  /*2a130*/  IMAD.WIDE R4, R3.reuse, 0x2, R14 ;  /* 0x0000000203047825 */ /* 0x040fe200078e020e */
[----:B------:R0:W-:Y:S04]  /*2a140*/  STL [R1+0x3a0], R28 ;  /* 0x0003a01c01007387 */ /* 0x0001e80000100800 */
[----:B------:R-:W3:Y:S04]  /*2a150*/  LDL.64 R18, [R1+0x31b8] ;  /* 0x0031b80001127983 */ /* 0x000ee80000100a00 */
[----:B------:R1:W-:Y:S04]  /*2a160*/  STL [R1+0x39c], R29 ;  /* 0x00039c1d01007387 */ /* 0x0003e80000100800 */
[----:B0-----:R4:W3:Y:S04]  /*2a170*/  LDG.E.U16 R28, [R10.64] ;  /* 0x000000060a1c7981 */ /* 0x0018e8000c1e1500 */
[----:B-1----:R0:W3:Y:S01]  /*2a180*/  LDG.E.U16 R29, [R12.64] ;  /* 0x000000060c1d7981 */ /* 0x0020e2000c1e1500 */
[----:B----4-:R-:W-:-:S03]  /*2a190*/  IMAD.WIDE R10, R3, 0x2, R26 ;  /* 0x00000002030a7825 */ /* 0x010fc600078e021a */
[----:B------:R1:W4:Y:S04]  /*2a1a0*/  LDG.E.U16 R27, [R4.64] ;  /* 0x00000006041b7981 */ /* 0x000328000c1e1500 */
[----:B------:R0:W-:Y:S01]  /*2a1b0*/  STL [R1+0x398], R25 ;  /* 0x0003981901007387 */ /* 0x0001e20000100800 */
[----:B--2---:R-:W-:-:S03]  /*2a1c0*/  IMAD.WIDE R8, R3, 0x2, R20 ;  /* 0x0000000203087825 */ /* 0x004fc600078e0214 */
[----:B------:R-:W4:Y:S01]  /*2a1d0*/  LDL.64 R20, [R1+0x31a0] ;  /* 0x0031a00001147983 */ /* 0x000f220000100a00 */
[----:B------:R-:W-:-:S03]  /*2a1e0*/  IMAD.WIDE R6, R3, 0x2, R22 ;  /* 0x0000000203067825 */ /* 0x000fc600078e0216 */
[----:B------:R-:W4:Y:S04]  /*2a1f0*/  LDL.64 R14, [R1+0x31b0] ;  /* 0x0031b000010e7983 */ /* 0x000f280000100a00 */
[----:B0-----:R-:W4:Y:S04]  /*2a200*/  LDL.64 R24, [R1+0x2c20] ;  /* 0x002c200001187983 */ /* 0x001f280000100a00 */
[----:B------:R-:W4:Y:S04]  /*2a210*/  LDL.64 R22, [R1+0x31a8] ;  /* 0x0031a80001167983 */ /* 0x000f280000100a00 */
[----:B---3--:R0:W-:Y:S04]  /*2a220*/  STL [R1+0x394], R2 ;  /* 0x0003940201007387 */ /* 0x0081e80000100800 */
[----:B------:R3:W-:Y:S04]  /*2a230*/  STL [R1+0x390], R0 ;  /* 0x0003900001007387 */ /* 0x0007e80000100800 */
[----:B0-----:R0:W2:Y:S04]  /*2a240*/  LDG.E.U16 R2, [R6.64] ;  /* 0x0000000606027981 */ /* 0x0010a8000c1e1500 */
[----:B---3--:R3:W2:Y:S01]  /*2a250*/  LDG.E.U16 R0, [R8.64] ;  /* 0x0000000608007981 */ /* 0x0086a2000c1e1500 */
        /* <DEDUP_REMOVED lines=10> */
[----:B0-----:R-:W-:-:S03]  /*2a300*/  IMAD.WIDE R12, R3, 0x2, R20 ;  /* 0x00000002030c7825 */ /* 0x001fc600078e0214 */
[----:B------:R0:W4:Y:S01]  /*2a310*/  LDG.E.U16 R21, [R4.64] ;  /* 0x0000000604157981 */ /* 0x000122000c1e1500 */
[----:B------:R-:W-:-:S03]  /*2a320*/  IMAD.WIDE R6, R3, 0x2, R24 ;  /* 0x0000000203067825 */ /* 0x000fc600078e0218 */
[----:B------:R-:W4:Y:S01]  /*2a330*/  LDL.64 R24, [R1+0x3188] ;  /* 0x0031880001187983 */ /* 0x000f220000100a00 */
[----:B---3--:R-:W-:-:S03]  /*2a340*/  IMAD.WIDE R8, R3, 0x2, R14 ;  /* 0x0000000203087825 */ /* 0x008fc600078e020e */
[----:B------:R-:W2:Y:S04]  /*2a350*/  LDL.64 R14, [R1+0x2c10] ;  /* 0x002c1000010e7983 */ /* 0x000ea80000100a00 */
[----:B--2---:R2:W-:Y:S04]  /*2a360*/  STL [R1+0x380], R2 ;  /* 0x0003800201007387 */ /* 0x0045e80000100800 */
[----:B------:R0:W-:Y:S04]  /*2a370*/  STL [R1+0x37c], R0 ;  /* 0x00037c0001007387 */ /* 0x0001e80000100800 */
[----:B--2---:R4:W2:Y:S04]  /*2a380*/  LDG.E.U16 R2, [R6.64] ;  /* 0x0000000606027981 */ /* 0x0048a8000c1e1500 */
[----:B0-----:R0:W2:Y:S01]  /*2a390*/  LDG.E.U16 R0, [R8.64] ;  /* 0x0000000608007981 */ /* 0x0010a2000c1e1500 */
[----:B-1----:R-:W-:-:S04]  /*2a3a0*/  IMAD.WIDE R10, R3, 0x2, R22 ;  /* 0x00000002030a7825 */ /* 0x002fc800078e0216 */
[C---:B------:R-:W-:Y:S01]  /*2a3b0*/  IMAD.WIDE R4, R3.reuse, 0x2, R16 ;  /* 0x0000000203047825 */ /* 0x040fe200078e0210 */
[----:B------:R1:W-:Y:S04]  /*2a3c0*/  STL [R1+0x378], R28 ;  /* 0x0003781c01007387 */ /* 0x0003e80000100800 */
[----:B------:R-:W3:Y:S04]  /*2a3d0*/  LDL.64 R22, [R1+0x3180] ;  /* 0x0031800001167983 */ /* 0x000ee80000100a00 */
[----:B------:R0:W-:Y:S04]  /*2a3e0*/  STL [R1+0x374], R29 ;  /* 0x0003741d01007387 */ /* 0x0001e80000100800 */
[----:B-1----:R1:W3:Y:S04]  /*2a3f0*/  LDG.E.U16 R28, [R10.64] ;  /* 0x000000060a1c7981 */ /* 0x0022e8000c1e1500 */
[----:B0-----:R0:W3:Y:S01]  /*2a400*/  LDG.E.U16 R29, [R12.64] ;  /* 0x000000060c1d7981 */ /* 0x0010e2000c1e1500 */
[----:B------:R-:W-:-:S04]  /*2a410*/  IMAD.WIDE R8, R3, 0x2, R18 ;  /* 0x0000000203087825 */ /* 0x000fc800078e0212 */
[C---:B----4-:R-:W-:Y:S01]  /*2a420*/  IMAD.WIDE R6, R3.reuse, 0x2, R26 ;  /* 0x0000000203067825 */ /* 0x050fe200078e021a */
[----:B------:R4:W-:Y:S04]  /*2a430*/  STL [R1+0x370], R21 ;  /* 0x0003701501007387 */ /* 0x0009e80000100800 */
[----:B------:R-:W3:Y:S01]  /*2a440*/  LDL.64 R16, [R1+0x3170] ;  /* 0x0031700001107983 */ /* 0x000ee20000100a00 */
[----:B-1----:R-:W-:-:S03]  /*2a450*/  IMAD.WIDE R10, R3, 0x2, R24 ;  /* 0x00000002030a7825 */ /* 0x002fc600078e0218 */
[----:B------:R-:W3:Y:S04]  /*2a460*/  LDL.64 R18, [R1+0x3168] ;  /* 0x0031680001127983 */ /* 0x000ee80000100a00 */
[----:B------:R3:W3:Y:S04]  /*2a470*/  LDG.E.U16 R25, [R4.64] ;  /* 0x0000000604197981 */ /* 0x0006e8000c1e1500 */
[----:B----4-:R-:W3:Y:S04]  /*2a480*/  LDL.64 R20, [R1+0x3178] ;  /* 0x0031780001147983 */ /* 0x010ee80000100a00 */
[----:B------:R-:W3:Y:S04]  /*2a490*/  LDL.64 R26, [R1+0x2c08] ;  /* 0x002c0800011a7983 */ /* 0x000ee80000100a00 */
[----:B--2---:R1:W-:Y:S04]  /*2a4a0*/  STL [R1+0x36c], R2 ;  /* 0x00036c0201007387 */ /* 0x0043e80000100800 */
[----:B------:R2:W-:Y:S04]  /*2a4b0*/  STL [R1+0x368], R0 ;  /* 0x0003680001007387 */ /* 0x0005e80000100800 */
[----:B-1----:R3:W4:Y:S04]  /*2a4c0*/  LDG.E.U16 R2, [R6.64] ;  /* 0x0000000606027981 */ /* 0x002728000c1e1500 */
[----:B--2---:R1:W4:Y:S01]  /*2a4d0*/  LDG.E.U16 R0, [R8.64] ;  /* 0x0000000608007981 */ /* 0x004322000c1e1500 */
[----:B0-----:R-:W-:-:S03]  /*2a4e0*/  IMAD.WIDE R12, R3, 0x2, R14 ;  /* 0x00000002030c7825 */ /* 0x001fc600078e020e */
[----:B------:R-:W4:Y:S01]  /*2a4f0*/  LDL.64 R14, [R1+0x3160] ;  /* 0x00316000010e7983 */ /* 0x000f220000100a00 */
[----:B---3--:R-:W-:-:S03]  /*2a500*/  IMAD.WIDE R4, R3, 0x2, R22 ;  /* 0x0000000203047825 */ /* 0x008fc600078e0216 */
[----:B------:R0:W-:Y:S04]  /*2a510*/  STL [R1+0x364], R28 ;  /* 0x0003641c01007387 */ /* 0x0001e80000100800 */
[----:B------:R3:W-:Y:S04]  /*2a520*/  STL [R1+0x360], R29 ;  /* 0x0003601d01007387 */ /* 0x0007e80000100800 */
[----:B0-----:R0:W2:Y:S04]  /*2a530*/  LDG.E.U16 R28, [R10.64] ;  /* 0x000000060a1c7981 */ /* 0x0010a8000c1e1500 */
[----:B---3--:R3:W2:Y:S01]  /*2a540*/  LDG.E.U16 R29, [R12.64] ;  /* 0x000000060c1d7981 */ /* 0x0086a2000c1e1500 */
[----:B-1----:R-:W-:-:S03]  /*2a550*/  IMAD.WIDE R8, R3, 0x2, R16 ;  /* 0x0000000203087825 */ /* 0x002fc600078e0210 */
[----:B------:R1:W-:Y:S04]  /*2a560*/  STL [R1+0x35c], R25 ;  /* 0x00035c1901007387 */ /* 0x0003e80000100800 */
[----:B------:R-:W2:Y:S01]  /*2a570*/  LDL.64 R22, [R1+0x2c00] ;  /* 0x002c000001167983 */ /* 0x000ea20000100a00 */
[----:B------:R-:W-:-:S03]  /*2a580*/  IMAD.WIDE R6, R3, 0x2, R20 ;  /* 0x0000000203067825 */ /* 0x000fc600078e0214 */
[----:B------:R-:W2:Y:S04]  /*2a590*/  LDL.64 R20, [R1+0x3150] ;  /* 0x0031500001147983 */ /* 0x000ea80000100a00 */
[----:B-1----:R-:W2:Y:S01]  /*2a5a0*/  LDL.64 R24, [R1+0x3158] ;  /* 0x0031580001187983 */ /* 0x002ea20000100a00 */
[----:B---3--:R-:W-:-:S03]  /*2a5b0*/  IMAD.WIDE R12, R3, 0x2, R18 ;  /* 0x00000002030c7825 */ /* 0x008fc600078e0212 */
[----:B------:R1:W4:Y:S01]  /*2a5c0*/  LDG.E.U16 R19, [R4.64] ;  /* 0x0000000604137981 */ /* 0x000322000c1e1500 */
[----:B0-----:R-:W-:-:S03]  /*2a5d0*/  IMAD.WIDE R10, R3, 0x2, R26 ;  /* 0x00000002030a7825 */ /* 0x001fc600078e021a */
[----:B------:R0:W4:Y:S04]  /*2a5e0*/  LDG.E.U16 R27, [R8.64] ;  /* 0x00000006081b7981 */ /* 0x000128000c1e1500 */
[----:B------:R0:W4:Y:S04]  /*2a5f0*/  LDG.E.U16 R26, [R6.64] ;  /* 0x00000006061a7981 */ /* 0x000128000c1e1500 */
[----:B------:R-:W4:Y:S04]  /*2a600*/  LDL.64 R16, [R1+0x3148] ;  /* 0x0031480001107983 */ /* 0x000f280000100a00 */
[----:B----4-:R4:W-:Y:S04]  /*2a610*/  STL [R1+0x358], R2 ;  /* 0x0003580201007387 */ /* 0x0109e80000100800 */
[----:B------:R0:W-:Y:S04]  /*2a620*/  STL [R1+0x354], R0 ;  /* 0x0003540001007387 */ /* 0x0001e80000100800 */
[----:B----4-:R4:W3:Y:S04]  /*2a630*/  LDG.E.U16 R2, [R10.64] ;  /* 0x000000060a027981 */ /* 0x0108e8000c1e1500 */
[----:B0-----:R0:W3:Y:S01]  /*2a640*/  LDG.E.U16 R0, [R12.64] ;  /* 0x000000060c007981 */ /* 0x0010e2000c1e1500 */
[----:B-1----:R-:W-:-:S06]  /*2a650*/  IMAD.WIDE R4, R3, 0x2, R14 ;  /* 0x0000000203047825 */ /* 0x002fcc00078e020e */
[----:B------:R-:W3:Y:S04]  /*2a660*/  LDG.E.U16 R5, [R4.64] ;  /* 0x0000000604057981 */ /* 0x000ee8000c1e1500 */
[----:B--2---:R-:W-:Y:S04]  /*2a670*/  STL [R1+0x34c], R29 ;  /* 0x00034c1d01007387 */ /* 0x004fe80000100800 */
[----:B------:R1:W-:Y:S04]  /*2a680*/  STL [R1+0x350], R28 ;  /* 0x0003501c01007387 */ /* 0x0003e80000100800 */
[----:B-1----:R-:W2:Y:S01]  /*2a690*/  LDL.64 R28, [R1+0x3140] ;  /* 0x00314000011c7983 */ /* 0x002ea20000100a00 */
[----:B------:R-:W-:-:S06]  /*2a6a0*/  IMAD.WIDE R8, R3, 0x2, R22 ;  /* 0x0000000203087825 */ /* 0x000fcc00078e0216 */
[----:B------:R-:W2:Y:S01]  /*2a6b0*/  LDG.E.U16 R9, [R8.64] ;  /* 0x0000000608097981 */ /* 0x000ea2000c1e1500 */
[----:B------:R-:W-:-:S03]  /*2a6c0*/  IMAD.WIDE R6, R3, 0x2, R24 ;  /* 0x0000000203067825 */ /* 0x000fc600078e0218 */
[----:B----4-:R1:W-:Y:S04]  /*2a6d0*/  STL [R1+0x348], R19 ;  /* 0x0003481301007387 */ /* 0x0103e80000100800 */
[----:B------:R-:W4:Y:S01]  /*2a6e0*/  LDG.E.U16 R7, [R6.64] ;  /* 0x0000000606077981 */ /* 0x000f22000c1e1500 */
[----:B------:R-:W-:-:S03]  /*2a6f0*/  IMAD.WIDE R10, R3, 0x2, R20 ;  /* 0x00000002030a7825 */ /* 0x000fc600078e0214 */
[----:B------:R-:W4:Y:S04]  /*2a700*/  LDL.64 R14, [R1+0x3138] ;  /* 0x00313800010e7983 */ /* 0x000f280000100a00 */
[----:B-1----:R-:W4:Y:S04]  /*2a710*/  LDL.64 R18, [R1+0x2bf8] ;  /* 0x002bf80001127983 */ /* 0x002f280000100a00 */
[----:B------:R-:W-:Y:S04]  /*2a720*/  STL [R1+0x340], R27 ;  /* 0x0003401b01007387 */ /* 0x000fe80000100800 */
[----:B------:R1:W-:Y:S04]  /*2a730*/  STL [R1+0x344], R26 ;  /* 0x0003441a01007387 */ /* 0x0003e80000100800 */
[----:B------:R-:W4:Y:S04]  /*2a740*/  LDL.64 R22, [R1+0x3128] ;  /* 0x0031280001167983 */ /* 0x000f280000100a00 */
[----:B------:R-:W4:Y:S04]  /*2a750*/  LDL.64 R20, [R1+0x2bf0] ;  /* 0x002bf00001147983 */ /* 0x000f280000100a00 */
[----:B-1----:R-:W4:Y:S01]  /*2a760*/  LDL.64 R26, [R1+0x3130] ;  /* 0x00313000011a7983 */ /* 0x002f220000100a00 */
[----:B0-----:R-:W-:-:S03]  /*2a770*/  IMAD.WIDE R12, R3, 0x2, R16 ;  /* 0x00000002030c7825 */ /* 0x001fc600078e0210 */
[----:B---3--:R0:W-:Y:S04]  /*2a780*/  STL [R1+0x33c], R2 ;  /* 0x00033c0201007387 */ /* 0x0081e80000100800 */
[----:B------:R1:W-:Y:S04]  /*2a790*/  STL [R1+0x338], R0 ;  /* 0x0003380001007387 */ /* 0x0003e80000100800 */
[----:B------:R-:W3:Y:S04]  /*2a7a0*/  LDL.64 R24, [R1+0x3120] ;  /* 0x0031200001187983 */ /* 0x000ee80000100a00 */
[----:B0-----:R0:W3:Y:S04]  /*2a7b0*/  LDG.E.U16 R2, [R10.64] ;  /* 0x000000060a027981 */ /* 0x0010e8000c1e1500 */
[----:B-1----:R1:W3:Y:S04]  /*2a7c0*/  LDG.E.U16 R0, [R12.64] ;  /* 0x000000060c007981 */ /* 0x0022e8000c1e1500 */
[----:B------:R-:W3:Y:S04]  /*2a7d0*/  LDL.64 R16, [R1+0x3118] ;  /* 0x0031180001107983 */ /* 0x000ee80000100a00 */
[----:B------:R2:W-:Y:S02]  /*2a7e0*/  STL [R1+0x334], R5 ;  /* 0x0003340501007387 */ /* 0x0005e40000100800 */
[----:B--2---:R-:W-:-:S05]  /*2a7f0*/  IMAD.WIDE R4, R3, 0x2, R28 ;  /* 0x0000000203047825 */ /* 0x004fca00078e021c */
[----:B------:R2:W3:Y:S04]  /*2a800*/  LDG.E.U16 R29, [R4.64] ;  /* 0x00000006041d7981 */ /* 0x0004e8000c1e1500 */
[----:B----4-:R4:W-:Y:S04]  /*2a810*/  STL [R1+0x330], R7 ;  /* 0x0003300701007387 */ /* 0x0109e80000100800 */
[----:B------:R0:W-:Y:S01]  /*2a820*/  STL [R1+0x32c], R9 ;  /* 0x00032c0901007387 */ /* 0x0001e20000100800 */
[----:B----4-:R-:W-:-:S03]  /*2a830*/  IMAD.WIDE R6, R3, 0x2, R18 ;  /* 0x0000000203067825 */ /* 0x010fc600078e0212 */
[----:B------:R-:W4:Y:S01]  /*2a840*/  LDL.64 R18, [R1+0x3110] ;  /* 0x0031100001127983 */ /* 0x000f220000100a00 */
[----:B0-----:R-:W-:-:S03]  /*2a850*/  IMAD.WIDE R8, R3, 0x2, R14 ;  /* 0x0000000203087825 */ /* 0x001fc600078e020e */
[----:B------:R-:W4:Y:S01]  /*2a860*/  LDL.64 R14, [R1+0x2be8] ;  /* 0x002be800010e7983 */ /* 0x000f220000100a00 */
[----:B-1----:R-:W-:-:S04]  /*2a870*/  IMAD.WIDE R12, R3, 0x2, R22 ;  /* 0x00000002030c7825 */ /* 0x002fc800078e0216 */
[C---:B------:R-:W-:Y:S02]  /*2a880*/  IMAD.WIDE R10, R3.reuse, 0x2, R26 ;  /* 0x00000002030a7825 */ /* 0x040fe400078e021a */
[----:B------:R0:W4:Y:S04]  /*2a890*/  LDG.E.U16 R27, [R8.64] ;  /* 0x00000006081b7981 */ /* 0x000128000c1e1500 */
[----:B------:R1:W4:Y:S01]  /*2a8a0*/  LDG.E.U16 R26, [R6.64] ;  /* 0x00000006061a7981 */ /* 0x000322000c1e1500 */
[----:B--2---:R-:W-:-:S06]  /*2a8b0*/  IMAD.WIDE R4, R3, 0x2, R20 ;  /* 0x0000000203047825 */ /* 0x004fcc00078e0214 */
[----:B------:R-:W3:Y:S04]  /*2a8c0*/  LDG.E.U16 R5, [R4.64] ;  /* 0x0000000604057981 */ /* 0x000ee8000c1e1500 */
[----:B---3--:R3:W-:Y:S01]  /*2a8d0*/  STL [R1+0x328], R2 ;  /* 0x0003280201007387 */ /* 0x0087e20000100800 */
[----:B-1----:R-:W-:-:S03]  /*2a8e0*/  IMAD.WIDE R6, R3, 0x2, R24 ;  /* 0x0000000203067825 */ /* 0x002fc600078e0218 */
[----:B---3--:R4:W3:Y:S04]  /*2a8f0*/  LDG.E.U16 R2, [R10.64] ;  /* 0x000000060a027981 */ /* 0x0088e8000c1e1500 */
[----:B------:R1:W-:Y:S04]  /*2a900*/  STL [R1+0x324], R0 ;  /* 0x0003240001007387 */ /* 0x0003e80000100800 */
[----:B------:R-:W3:Y:S04]  /*2a910*/  LDG.E.U16 R7, [R6.64] ;  /* 0x0000000606077981 */ /* 0x000ee8000c1e1500 */
[----:B------:R-:W3:Y:S04]  /*2a920*/  LDL.64 R20, [R1+0x3100] ;  /* 0x0031000001147983 */ /* 0x000ee80000100a00 */
[----:B-1----:R1:W3:Y:S01]  /*2a930*/  LDG.E.U16 R0, [R12.64] ;  /* 0x000000060c007981 */ /* 0x0022e2000c1e1500 */
[----:B0-----:R-:W-:-:S03]  /*2a940*/  IMAD.WIDE R8, R3, 0x2, R16 ;  /* 0x0000000203087825 */ /* 0x001fc600078e0210 */
[----:B------:R-:W3:Y:S04]  /*2a950*/  LDL.64 R22, [R1+0x3108] ;  /* 0x0031080001167983 */ /* 0x000ee80000100a00 */
[----:B------:R-:W3:Y:S04]  /*2a960*/  LDG.E.U16 R9, [R8.64] ;  /* 0x0000000608097981 */ /* 0x000ee8000c1e1500 */
[----:B------:R0:W-:Y:S04]  /*2a970*/  STL [R1+0x320], R29 ;  /* 0x0003201d01007387 */ /* 0x0001e80000100800 */
[----:B0-----:R-:W2:Y:S01]  /*2a980*/  LDL.64 R28, [R1+0x30f8] ;  /* 0x0030f800011c7983 */ /* 0x001ea20000100a00 */
[----:B----4-:R-:W-:-:S04]  /*2a990*/  IMAD.WIDE R10, R3, 0x2, R18 ;  /* 0x00000002030a7825 */ /* 0x010fc800078e0212 */
[C---:B-1----:R-:W-:Y:S01]  /*2a9a0*/  IMAD.WIDE R12, R3.reuse, 0x2, R14 ;  /* 0x00000002030c7825 */ /* 0x042fe200078e020e */
[----:B------:R-:W-:Y:S04]  /*2a9b0*/  STL [R1+0x318], R27 ;  /* 0x0003181b01007387 */ /* 0x000fe80000100800 */
[----:B------:R0:W-:Y:S04]  /*2a9c0*/  STL [R1+0x31c], R26 ;  /* 0x00031c1a01007387 */ /* 0x0001e80000100800 */
[----:B------:R-:W4:Y:S04]  /*2a9d0*/  LDL.64 R16, [R1+0x30f0] ;  /* 0x0030f00001107983 */ /* 0x000f280000100a00 */
[----:B0-----:R-:W4:Y:S04]  /*2a9e0*/  LDL.64 R26, [R1+0x2be0] ;  /* 0x002be000011a7983 */ /* 0x001f280000100a00 */
[----:B---3--:R0:W-:Y:S04]  /*2a9f0*/  STL [R1+0x314], R2 ;  /* 0x0003140201007387 */ /* 0x0081e80000100800 */
[----:B------:R-:W3:Y:S04]  /*2aa00*/  LDL.64 R24, [R1+0x30e8] ;  /* 0x0030e80001187983 */ /* 0x000ee80000100a00 */
[----:B------:R-:W3:Y:S04]  /*2aa10*/  LDL.64 R18, [R1+0x30e0] ;  /* 0x0030e00001127983 */ /* 0x000ee80000100a00 */
[----:B0-----:R0:W3:Y:S04]  /*2aa20*/  LDG.E.U16 R2, [R10.64] ;  /* 0x000000060a027981 */ /* 0x0010e8000c1e1500 */
[----:B------:R-:W3:Y:S04]  /*2aa30*/  LDL.64 R14, [R1+0x2bd8] ;  /* 0x002bd800010e7983 */ /* 0x000ee80000100a00 */
[----:B------:R1:W-:Y:S04]  /*2aa40*/  STL [R1+0x310], R0 ;  /* 0x0003100001007387 */ /* 0x0003e80000100800 */
[----:B------:R-:W-:Y:S04]  /*2aa50*/  STL [R1+0x30c], R5 ;  /* 0x00030c0501007387 */ /* 0x000fe80000100800 */
[----:B------:R0:W-:Y:S04]  /*2aa60*/  STL [R1+0x308], R7 ;  /* 0x0003080701007387 */ /* 0x0001e80000100800 */
[----:B-1----:R4:W3:Y:S01]  /*2aa70*/  LDG.E.U16 R0, [R12.64] ;  /* 0x000000060c007981 */ /* 0x0028e2000c1e1500 */
[----:B0-----:R-:W-:-:S03]  /*2aa80*/  IMAD.WIDE R6, R3, 0x2, R20 ;  /* 0x0000000203067825 */ /* 0x001fc600078e0214 */
[----:B------:R-:W3:Y:S01]  /*2aa90*/  LDL.64 R20, [R1+0x30d0] ;  /* 0x0030d00001147983 */ /* 0x000ee20000100a00 */
[----:B------:R-:W-:-:S03]  /*2aaa0*/  IMAD.WIDE R4, R3, 0x2, R22 ;  /* 0x0000000203047825 */ /* 0x000fc600078e0216 */
[----:B------:R-:W3:Y:S04]  /*2aab0*/  LDL.64 R22, [R1+0x30d8] ;  /* 0x0030d80001167983 */ /* 0x000ee80000100a00 */
[----:B------:R2:W-:Y:S02]  /*2aac0*/  STL [R1+0x304], R9 ;  /* 0x0003040901007387 */ /* 0x0005e40000100800 */
[C---:B--2---:R-:W-:Y:S02]  /*2aad0*/  IMAD.WIDE R8, R3.reuse, 0x2, R28 ;  /* 0x0000000203087825 */ /* 0x044fe400078e021c */
[----:B------:R0:W2:Y:S04]  /*2aae0*/  LDG.E.U16 R28, [R6.64] ;  /* 0x00000006061c7981 */ /* 0x0000a8000c1e1500 */
[----:B------:R1:W2:Y:S01]  /*2aaf0*/  LDG.E.U16 R29, [R8.64] ;  /* 0x00000006081d7981 */ /* 0x0002a2000c1e1500 */
[----:B----4-:R-:W-:-:S04]  /*2ab00*/  IMAD.WIDE R12, R3, 0x2, R16 ;  /* 0x00000002030c7825 */ /* 0x010fc800078e0210 */
[C---:B------:R-:W-:Y:S02]  /*2ab10*/  IMAD.WIDE R10, R3.reuse, 0x2, R26 ;  /* 0x00000002030a7825 */ /* 0x040fe400078e021a */
[----:B------:R4:W2:Y:S04]  /*2ab20*/  LDG.E.U16 R27, [R12.64] ;  /* 0x000000060c1b7981 */ /* 0x0008a8000c1e1500 */
[----:B------:R0:W2:Y:S04]  /*2ab30*/  LDG.E.U16 R26, [R10.64] ;  /* 0x000000060a1a7981 */ /* 0x0000a8000c1e1500 */
[----:B---3--:R3:W-:Y:S01]  /*2ab40*/  STL [R1+0x300], R2 ;  /* 0x0003000201007387 */ /* 0x0087e20000100800 */
[----:B0-----:R-:W-:-:S03]  /*2ab50*/  IMAD.WIDE R6, R3, 0x2, R18 ;  /* 0x0000000203067825 */ /* 0x001fc600078e0212 */
[----:B------:R-:W2:Y:S01]  /*2ab60*/  LDL.64 R16, [R1+0x30c8] ;  /* 0x0030c80001107983 */ /* 0x000ea20000100a00 */
[----:B-1----:R-:W-:-:S03]  /*2ab70*/  IMAD.WIDE R8, R3, 0x2, R14 ;  /* 0x0000000203087825 */ /* 0x002fc600078e020e */
[----:B------:R-:W2:Y:S04]  /*2ab80*/  LDL.64 R18, [R1+0x30b8] ;  /* 0x0030b80001127983 */ /* 0x000ea80000100a00 */
[----:B---3--:R0:W3:Y:S04]  /*2ab90*/  LDG.E.U16 R2, [R4.64] ;  /* 0x0000000604027981 */ /* 0x0080e8000c1e1500 */
[----:B------:R-:W3:Y:S04]  /*2aba0*/  LDG.E.U16 R9, [R8.64] ;  /* 0x0000000608097981 */ /* 0x000ee8000c1e1500 */
[----:B------:R-:W3:Y:S01]  /*2abb0*/  LDL.64 R14, [R1+0x30b0] ;  /* 0x0030b000010e7983 */ /* 0x000ee20000100a00 */
[----:B----4-:R-:W-:-:S03]  /*2abc0*/  IMAD.WIDE R12, R3, 0x2, R20 ;  /* 0x00000002030c7825 */ /* 0x010fc600078e0214 */
[----:B------:R1:W4:Y:S04]  /*2abd0*/  LDG.E.U16 R21, [R6.64] ;  /* 0x0000000606157981 */ /* 0x000328000c1e1500 */
[----:B-1----:R-:W4:Y:S01]  /*2abe0*/  LDL.64 R6, [R1+0x2bd0] ;  /* 0x002bd00001067983 */ /* 0x002f220000100a00 */
[----:B0-----:R-:W-:-:S03]  /*2abf0*/  IMAD.WIDE R4, R3, 0x2, R24 ;  /* 0x0000000203047825 */ /* 0x001fc600078e0218 */
[----:B------:R-:W4:Y:S04]  /*2ac00*/  LDL.64 R24, [R1+0x30c0] ;  /* 0x0030c00001187983 */ /* 0x000f280000100a00 */
[----:B------:R2:W4:Y:S01]  /*2ac10*/  LDG.E.U16 R20, [R4.64] ;  /* 0x0000000604147981 */ /* 0x000522000c1e1500 */
[----:B------:R-:W-:-:S03]  /*2ac20*/  IMAD.WIDE R10, R3, 0x2, R22 ;  /* 0x00000002030a7825 */ /* 0x000fc600078e0216 */
[----:B------:R0:W-:Y:S04]  /*2ac30*/  STL [R1+0x2fc], R0 ;  /* 0x0002fc0001007387 */ /* 0x0001e80000100800 */
[----:B0-----:R0:W4:Y:S01]  /*2ac40*/  LDG.E.U16 R0, [R10.64] ;  /* 0x000000060a007981 */ /* 0x001122000c1e1500 */
[----:B--2---:R-:W-:-:S06]  /*2ac50*/  IMAD.WIDE R4, R3, 0x2, R16 ;  /* 0x0000000203047825 */ /* 0x004fcc00078e0210 */
[----:B------:R-:W2:Y:S04]  /*2ac60*/  LDG.E.U16 R5, [R4.64] ;  /* 0x0000000604057981 */ /* 0x000ea8000c1e1500 */
[----:B---3--:R1:W-:Y:S04]  /*2ac70*/  STL [R1+0x2f8], R2 ;  /* 0x0002f80201007387 */ /* 0x0083e80000100800 */
[----:B-1----:R1:W3:Y:S04]  /*2ac80*/  LDG.E.U16 R2, [R12.64] ;  /* 0x000000060c027981 */ /* 0x0022e8000c1e1500 */
[----:B------:R-:W-:Y:S04]  /*2ac90*/  STL [R1+0x2f0], R29 ;  /* 0x0002f01d01007387 */ /* 0x000fe80000100800 */
[----:B------:R0:W-:Y:S01]  /*2aca0*/  STL [R1+0x2f4], R28 ;  /* 0x0002f41c01007387 */ /* 0x0001e20000100800 */
[----:B----4-:R-:W-:-:S03]  /*2acb0*/  IMAD.WIDE R6, R3, 0x2, R6 ;  /* 0x0000000203067825 */ /* 0x010fc600078e0206 */
[----:B0-----:R-:W4:Y:S04]  /*2acc0*/  LDL.64 R28, [R1+0x2bc8] ;  /* 0x002bc800011c7983 */ /* 0x001f280000100a00 */
[----:B------:R-:W-:Y:S04]  /*2acd0*/  STL [R1+0x2e8], R27 ;  /* 0x0002e81b01007387 */ /* 0x000fe80000100800 */
[----:B------:R0:W-:Y:S04]  /*2ace0*/  STL [R1+0x2ec], R26 ;  /* 0x0002ec1a01007387 */ /* 0x0001e80000100800 */
[----:B------:R-:W4:Y:S04]  /*2acf0*/  LDG.E.U16 R7, [R6.64] ;  /* 0x0000000606077981 */ /* 0x000f28000c1e1500 */
[----:B------:R-:W4:Y:S04]  /*2ad00*/  LDL.64 R22, [R1+0x30a0] ;  /* 0x0030a00001167983 */ /* 0x000f280000100a00 */
[----:B0-----:R-:W4:Y:S04]  /*2ad10*/  LDL.64 R26, [R1+0x30a8] ;  /* 0x0030a800011a7983 */ /* 0x001f280000100a00 */
[----:B------:R-:W-:Y:S04]  /*2ad20*/  STL [R1+0x2e0], R21 ;  /* 0x0002e01501007387 */ /* 0x000fe80000100800 */
[----:B------:R0:W-:Y:S04]  /*2ad30*/  STL [R1+0x2e4], R20 ;  /* 0x0002e41401007387 */ /* 0x0001e80000100800 */
[----:B------:R-:W4:Y:S04]  /*2ad40*/  LDL.64 R16, [R1+0x2bc0] ;  /* 0x002bc00001107983 */ /* 0x000f280000100a00 */
[----:B0-----:R-:W4:Y:S04]  /*2ad50*/  LDL.64 R20, [R1+0x3098] ;  /* 0x0030980001147983 */ /* 0x001f280000100a00 */
[----:B------:R0:W-:Y:S01]  /*2ad60*/  STL [R1+0x2dc], R9 ;  /* 0x0002dc0901007387 */ /* 0x0001e20000100800 */
[----:B------:R-:W-:-:S04]  /*2ad70*/  IMAD.WIDE R10, R3, 0x2, R18 ;  /* 0x00000002030a7825 */ /* 0x000fc800078e0212 */
[C---:B0-----:R-:W-:Y:S01]  /*2ad80*/  IMAD.WIDE R8, R3.reuse, 0x2, R24 ;  /* 0x0000000203087825 */ /* 0x041fe200078e0218 */
[----:B------:R0:W-:Y:S05]  /*2ad90*/  STL [R1+0x2d8], R0 ;  /* 0x0002d80001007387 */ /* 0x0001ea0000100800 */
[----:B------:R-:W4:Y:S01]  /*2ada0*/  LDG.E.U16 R9, [R8.64] ;  /* 0x0000000608097981 */ /* 0x000f22000c1e1500 */
[----:B-1----:R-:W-:-:S03]  /*2adb0*/  IMAD.WIDE R12, R3, 0x2, R14 ;  /* 0x00000002030c7825 */ /* 0x002fc600078e020e */
[----:B------:R-:W4:Y:S04]  /*2adc0*/  LDL.64 R14, [R1+0x3090] ;  /* 0x00309000010e7983 */ /* 0x000f280000100a00 */
[----:B0-----:R0:W4:Y:S04]  /*2add0*/  LDG.E.U16 R0, [R10.64] ;  /* 0x000000060a007981 */ /* 0x001128000c1e1500 */
[----:B---3--:R1:W-:Y:S04]  /*2ade0*/  STL [R1+0x2d4], R2 ;  /* 0x0002d40201007387 */ /* 0x0083e80000100800 */
[----:B------:R-:W3:Y:S04]  /*2adf0*/  LDL.64 R24, [R1+0x3088] ;  /* 0x0030880001187983 */ /* 0x000ee80000100a00 */
[----:B------:R-:W3:Y:S04]  /*2ae00*/  LDL.64 R18, [R1+0x3080] ;  /* 0x0030800001127983 */ /* 0x000ee80000100a00 */
[----:B-1----:R1:W3:Y:S04]  /*2ae10*/  LDG.E.U16 R2, [R12.64] ;  /* 0x000000060c027981 */ /* 0x0022e8000c1e1500 */
[----:B--2---:R4:W-:Y:S02]  /*2ae20*/  STL [R1+0x2d0], R5 ;  /* 0x0002d00501007387 */ /* 0x0049e40000100800 */
[----:B----4-:R-:W-:-:S02]  /*2ae30*/  IMAD.WIDE R4, R3, 0x2, R28 ;  /* 0x0000000203047825 */ /* 0x010fc400078e021c */
[----:B------:R2:W-:Y:S02]  /*2ae40*/  STL [R1+0x2cc], R7 ;  /* 0x0002cc0701007387 */ /* 0x0005e40000100800 */
[C---:B--2---:R-:W-:Y:S02]  /*2ae50*/  IMAD.WIDE R6, R3.reuse, 0x2, R26 ;  /* 0x0000000203067825 */ /* 0x044fe400078e021a */
[----:B------:R2:W2:Y:S02]  /*2ae60*/  LDG.E.U16 R26, [R4.64] ;  /* 0x00000006041a7981 */ /* 0x0004a4000c1e1500 */
[----:B-1----:R-:W-:-:S05]  /*2ae70*/  IMAD.WIDE R12, R3, 0x2, R16 ;  /* 0x00000002030c7825 */ /* 0x002fca00078e0210 */
[----:B------:R1:W2:Y:S01]  /*2ae80*/  LDG.E.U16 R28, [R12.64] ;  /* 0x000000060c1c7981 */ /* 0x0002a2000c1e1500 */
[----:B0-----:R-:W-:-:S05]  /*2ae90*/  IMAD.WIDE R10, R3, 0x2, R20 ;  /* 0x00000002030a7825 */ /* 0x001fca00078e0214 */
[----:B------:R0:W2:Y:S04]  /*2aea0*/  LDG.E.U16 R29, [R10.64] ;  /* 0x000000060a1d7981 */ /* 0x0000a8000c1e1500 */
[----:B------:R0:W-:Y:S04]  /*2aeb0*/  STL [R1+0x2c8], R9 ;  /* 0x0002c80901007387 */ /* 0x0001e80000100800 */
[----:B------:R-:W2:Y:S01]  /*2aec0*/  LDL.64 R16, [R1+0x3078] ;  /* 0x0030780001107983 */ /* 0x000ea20000100a00 */
[----:B0-----:R-:W-:-:S03]  /*2aed0*/  IMAD.WIDE R8, R3, 0x2, R22 ;  /* 0x0000000203087825 */ /* 0x001fc600078e0216 */
[----:B------:R-:W2:Y:S04]  /*2aee0*/  LDL.64 R22, [R1+0x2bb8] ;  /* 0x002bb80001167983 */ /* 0x000ea80000100a00 */
[----:B------:R0:W-:Y:S04]  /*2aef0*/  STL [R1+0x2c4], R0 ;  /* 0x0002c40001007387 */ /* 0x0001e80000100800 */
[----:B0-----:R0:W2:Y:S04]  /*2af00*/  LDG.E.U16 R0, [R6.64] ;  /* 0x0000000606007981 */ /* 0x0010a8000c1e1500 */
[----:B---3--:R3:W-:Y:S04]  /*2af10*/  STL [R1+0x2c0], R2 ;  /* 0x0002c00201007387 */ /* 0x0087e80000100800 */
[----:B------:R-:W4:Y:S04]  /*2af20*/  LDL.64 R20, [R1+0x3070] ;  /* 0x0030700001147983 */ /* 0x000f280000100a00 */
[----:B-1----:R-:W4:Y:S04]  /*2af30*/  LDL.64 R12, [R1+0x2bb0] ;  /* 0x002bb000010c7983 */ /* 0x002f280000100a00 */
[----:B---3--:R1:W3:Y:S02]  /*2af40*/  LDG.E.U16 R2, [R8.64] ;  /* 0x0000000608027981 */ /* 0x0082e4000c1e1500 */
[----:B-1----:R-:W-:-:S02]  /*2af50*/  IMAD.WIDE R8, R3, 0x2, R14 ;  /* 0x0000000203087825 */ /* 0x002fc400078e020e */
[----:B------:R-:W3:Y:S02]  /*2af60*/  LDL.64 R14, [R1+0x3068] ;  /* 0x00306800010e7983 */ /* 0x000ee40000100a00 */
[C---:B--2---:R-:W-:Y:S02]  /*2af70*/  IMAD.WIDE R4, R3.reuse, 0x2, R18 ;  /* 0x0000000203047825 */ /* 0x044fe400078e0212 */
[----:B------:R1:W2:Y:S04]  /*2af80*/  LDG.E.U16 R27, [R8.64] ;  /* 0x00000006081b7981 */ /* 0x0002a8000c1e1500 */
[----:B------:R0:W-:Y:S04]  /*2af90*/  STL [R1+0x2bc], R26 ;  /* 0x0002bc1a01007387 */ /* 0x0001e80000100800 */
[----:B------:R-:W2:Y:S04]  /*2afa0*/  LDL.64 R18, [R1+0x3060] ;  /* 0x0030600001127983 */ /* 0x000ea80000100a00 */
[----:B-1----:R-:W2:Y:S01]  /*2afb0*/  LDL.64 R8, [R1+0x3058] ;  /* 0x0030580001087983 */ /* 0x002ea20000100a00 */
[----:B0-----:R-:W-:-:S03]  /*2afc0*/  IMAD.WIDE R6, R3, 0x2, R24 ;  /* 0x0000000203067825 */ /* 0x001fc600078e0218 */
[----:B------:R0:W2:Y:S04]  /*2afd0*/  LDG.E.U16 R25, [R4.64] ;  /* 0x0000000604197981 */ /* 0x0000a8000c1e1500 */
[----:B------:R1:W2:Y:S01]  /*2afe0*/  LDG.E.U16 R26, [R6.64] ;  /* 0x00000006061a7981 */ /* 0x0002a2000c1e1500 */
[----:B0-----:R-:W-:-:S03]  /*2aff0*/  IMAD.WIDE R4, R3, 0x2, R16 ;  /* 0x0000000203047825 */ /* 0x001fc600078e0210 */
[----:B------:R-:W2:Y:S01]  /*2b000*/  LDL.64 R16, [R1+0x3050] ;  /* 0x0030500001107983 */ /* 0x000ea20000100a00 */
[----:B-1----:R-:W-:-:S05]  /*2b010*/  IMAD.WIDE R6, R3, 0x2, R22 ;  /* 0x0000000203067825 */ /* 0x002fca00078e0216 */
[----:B------:R0:W2:Y:S04]  /*2b020*/  LDG.E.U16 R24, [R6.64] ;  /* 0x0000000606187981 */ /* 0x0000a8000c1e1500 */
[----:B------:R1:W-:Y:S04]  /*2b030*/  STL [R1+0x2b8], R0 ;  /* 0x0002b80001007387 */ /* 0x0003e80000100800 */
[----:B------:R-:W2:Y:S04]  /*2b040*/  LDL.64 R10, [R1+0x2ba8] ;  /* 0x002ba800010a7983 */ /* 0x000ea80000100a00 */
[----:B0-----:R-:W2:Y:S04]  /*2b050*/  LDL.64 R6, [R1+0x3038] ;  /* 0x0030380001067983 */ /* 0x001ea80000100a00 */
[----:B-1----:R4:W2:Y:S02]  /*2b060*/  LDG.E.U16 R0, [R4.64] ;  /* 0x0000000604007981 */ /* 0x0028a4000c1e1500 */
[----:B----4-:R-:W-:-:S05]  /*2b070*/  IMAD.WIDE R4, R3, 0x2, R20 ;  /* 0x0000000203047825 */ /* 0x010fca00078e0214 */
[----:B------:R3:W4:Y:S02]  /*2b080*/  LDG.E.U16 R23, [R4.64] ;  /* 0x0000000604177981 */ /* 0x000724000c1e1500 */
[C---:B---3--:R-:W-:Y:S02]  /*2b090*/  IMAD.WIDE R4, R3.reuse, 0x2, R14 ;  /* 0x0000000203047825 */ /* 0x048fe400078e020e */
[----:B------:R-:W3:Y:S04]  /*2b0a0*/  LDL.64 R14, [R1+0x3048] ;  /* 0x00304800010e7983 */ /* 0x000ee80000100a00 */
[----:B------:R0:W4:Y:S02]  /*2b0b0*/  LDG.E.U16 R20, [R4.64] ;  /* 0x0000000604147981 */ /* 0x000124000c1e1500 */
[----:B0-----:R-:W-:-:S02]  /*2b0c0*/  IMAD.WIDE R4, R3, 0x2, R12 ;  /* 0x0000000203047825 */ /* 0x001fc400078e020c */
[----:B------:R-:W4:Y:S04]  /*2b0d0*/  LDL.64 R12, [R1+0x3040] ;  /* 0x00304000010c7983 */ /* 0x000f280000100a00 */
[----:B------:R2:W4:Y:S04]  /*2b0e0*/  LDG.E.U16 R22, [R4.64] ;  /* 0x0000000604167981 */ /* 0x000528000c1e1500 */
[----:B------:R0:W-:Y:S01]  /*2b0f0*/  STL [R1+0x2b4], R2 ;  /* 0x0002b40201007387 */ /* 0x0001e20000100800 */
[----:B--2---:R-:W-:-:S03]  /*2b100*/  IMAD.WIDE R4, R3, 0x2, R18 ;  /* 0x0000000203047825 */ /* 0x004fc600078e0212 */
[----:B------:R-:W-:Y:S04]  /*2b110*/  STL [R1+0x2b0], R29 ;  /* 0x0002b01d01007387 */ /* 0x000fe80000100800 */
[----:B0-----:R0:W2:Y:S02]  /*2b120*/  LDG.E.U16 R2, [R4.64] ;  /* 0x0000000604027981 */ /* 0x0010a4000c1e1500 */
[C---:B0-----:R-:W-:Y:S02]  /*2b130*/  IMAD.WIDE R4, R3.reuse, 0x2, R8 ;  /* 0x0000000203047825 */ /* 0x041fe400078e0208 */
[----:B------:R-:W2:Y:S04]  /*2b140*/  LDL.64 R8, [R1+0x2ba0] ;  /* 0x002ba00001087983 */ /* 0x000ea80000100a00 */
[----:B------:R0:W2:Y:S04]  /*2b150*/  LDG.E.U16 R21, [R4.64] ;  /* 0x0000000604157981 */ /* 0x0000a8000c1e1500 */
[----:B------:R-:W-:Y:S01]  /*2b160*/  STL [R1+0x2ac], R28 ;  /* 0x0002ac1c01007387 */ /* 0x000fe20000100800 */
[----:B0-----:R-:W-:-:S03]  /*2b170*/  IMAD.WIDE R4, R3, 0x2, R16 ;  /* 0x0000000203047825 */ /* 0x001fc600078e0210 */
[----:B------:R-:W2:Y:S04]  /*2b180*/  LDL.64 R16, [R1+0x3030] ;  /* 0x0030300001107983 */ /* 0x000ea80000100a00 */
[----:B------:R0:W2:Y:S02]  /*2b190*/  LDG.E.U16 R19, [R4.64] ;  /* 0x0000000604137981 */ /* 0x0000a4000c1e1500 */
[C---:B0-----:R-:W-:Y:S02]  /*2b1a0*/  IMAD.WIDE R4, R3.reuse, 0x2, R10 ;  /* 0x0000000203047825 */ /* 0x041fe400078e020a */
[----:B------:R-:W2:Y:S04]  /*2b1b0*/  LDL.64 R10, [R1+0x3028] ;  /* 0x00302800010a7983 */ /* 0x000ea80000100a00 */
[----:B------:R3:W2:Y:S04]  /*2b1c0*/  LDG.E.U16 R18, [R4.64] ;  /* 0x0000000604127981 */ /* 0x0006a8000c1e1500 */
[----:B------:R-:W-:Y:S04]  /*2b1d0*/  STL [R1+0x2a8], R27 ;  /* 0x0002a81b01007387 */ /* 0x000fe80000100800 */
[----:B------:R0:W-:Y:S01]  /*2b1e0*/  STL [R1+0x2a4], R26 ;  /* 0x0002a41a01007387 */ /* 0x0001e20000100800 */
[----:B---3--:R-:W-:-:S03]  /*2b1f0*/  IMAD.WIDE R4, R3, 0x2, R14 ;  /* 0x0000000203047825 */ /* 0x008fc600078e020e */
[----:B------:R-:W3:Y:S04]  /*2b200*/  LDL.64 R14, [R1+0x3020] ;  /* 0x00302000010e7983 */ /* 0x000ee80000100a00 */
[----:B0-----:R4:W3:Y:S04]  /*2b210*/  LDG.E.U16 R26, [R4.64] ;  /* 0x00000006041a7981 */ /* 0x0018e8000c1e1500 */
[----:B------:R0:W-:Y:S01]  /*2b220*/  STL [R1+0x2a0], R25 ;  /* 0x0002a01901007387 */ /* 0x0001e20000100800 */
[----:B----4-:R-:W-:-:S03]  /*2b230*/  IMAD.WIDE R4, R3, 0x2, R12 ;  /* 0x0000000203047825 */ /* 0x010fc600078e020c */
[----:B------:R-:W4:Y:S04]  /*2b240*/  LDL.64 R12, [R1+0x2b98] ;  /* 0x002b9800010c7983 */ /* 0x000f280000100a00 */
[----:B0-----:R0:W4:Y:S04]  /*2b250*/  LDG.E.U16 R25, [R4.64] ;  /* 0x0000000604197981 */ /* 0x001128000c1e1500 */
[----:B------:R1:W-:Y:S01]  /*2b260*/  STL [R1+0x29c], R24 ;  /* 0x00029c1801007387 */ /* 0x0003e20000100800 */
[----:B0-----:R-:W-:-:S03]  /*2b270*/  IMAD.WIDE R4, R3, 0x2, R6 ;  /* 0x0000000203047825 */ /* 0x001fc600078e0206 */
[----:B------:R-:W4:Y:S04]  /*2b280*/  LDL.64 R6, [R1+0x3018] ;  /* 0x0030180001067983 */ /* 0x000f280000100a00 */
[----:B-1----:R2:W4:Y:S04]  /*2b290*/  LDG.E.U16 R24, [R4.64] ;  /* 0x0000000604187981 */ /* 0x002528000c1e1500 */
[----:B------:R0:W-:Y:S01]  /*2b2a0*/  STL [R1+0x298], R0 ;  /* 0x0002980001007387 */ /* 0x0001e20000100800 */
[----:B--2---:R-:W-:-:S03]  /*2b2b0*/  IMAD.WIDE R4, R3, 0x2, R8 ;  /* 0x0000000203047825 */ /* 0x004fc600078e0208 */
[----:B------:R-:W2:Y:S04]  /*2b2c0*/  LDL.64 R8, [R1+0x3010] ;  /* 0x0030100001087983 */ /* 0x000ea80000100a00 */
[----:B0-----:R0:W2:Y:S04]  /*2b2d0*/  LDG.E.U16 R0, [R4.64] ;  /* 0x0000000604007981 */ /* 0x0010a8000c1e1500 */
[----:B------:R1:W-:Y:S01]  /*2b2e0*/  STL [R1+0x294], R23 ;  /* 0x0002941701007387 */ /* 0x0003e20000100800 */
[----:B0-----:R-:W-:-:S03]  /*2b2f0*/  IMAD.WIDE R4, R3, 0x2, R16 ;  /* 0x0000000203047825 */ /* 0x001fc600078e0210 */
[----:B------:R-:W2:Y:S04]  /*2b300*/  LDL.64 R16, [R1+0x3008] ;  /* 0x0030080001107983 */ /* 0x000ea80000100a00 */
[----:B-1----:R0:W2:Y:S04]  /*2b310*/  LDG.E.U16 R23, [R4.64] ;  /* 0x0000000604177981 */ /* 0x0020a8000c1e1500 */
[----:B------:R1:W-:Y:S01]  /*2b320*/  STL [R1+0x290], R20 ;  /* 0x0002901401007387 */ /* 0x0003e20000100800 */
[----:B0-----:R-:W-:-:S03]  /*2b330*/  IMAD.WIDE R4, R3, 0x2, R10 ;  /* 0x0000000203047825 */ /* 0x001fc600078e020a */
[----:B------:R-:W2:Y:S04]  /*2b340*/  LDL.64 R10, [R1+0x2b90] ;  /* 0x002b9000010a7983 */ /* 0x000ea80000100a00 */
[----:B-1----:R3:W2:Y:S04]  /*2b350*/  LDG.E.U16 R20, [R4.64] ;  /* 0x0000000604147981 */ /* 0x0026a8000c1e1500 */
        /* <DEDUP_REMOVED lines=504> */
[----:B------:R-:W-:Y:S01]  /*2d2e0*/  STL [R1+0x94], R26 ;  /* 0x0000941a01007387 */ /* 0x000fe20000100800 */
[----:B---3--:R-:W-:-:S03]  /*2d2f0*/  IMAD.WIDE R4, R3, 0x2, R14 ;  /* 0x0000000203047825 */ /* 0x008fc600078e020e */
[----:B------:R-:W3:Y:S04]  /*2d300*/  LDL.64 R14, [R1+0x2980] ;  /* 0x00298000010e7983 */ /* 0x000ee80000100a00 */
[----:B------:R4:W3:Y:S04]  /*2d310*/  LDG.E.U16 R27, [R4.64] ;  /* 0x00000006041b7981 */ /* 0x0008e8000c1e1500 */
[----:B------:R0:W-:Y:S01]  /*2d320*/  STL [R1+0x90], R25 ;  /* 0x0000901901007387 */ /* 0x0001e20000100800 */
[----:B----4-:R-:W-:-:S03]  /*2d330*/  IMAD.WIDE R4, R3, 0x2, R12 ;  /* 0x0000000203047825 */ /* 0x010fc600078e020c */
[----:B------:R-:W4:Y:S04]  /*2d340*/  LDL.64 R12, [R1+0x2978] ;  /* 0x00297800010c7983 */ /* 0x000f280000100a00 */
[----:B------:R1:W4:Y:S04]  /*2d350*/  LDG.E.U16 R28, [R4.64] ;  /* 0x00000006041c7981 */ /* 0x000328000c1e1500 */
[----:B------:R-:W-:Y:S01]  /*2d360*/  STL [R1+0x8c], R24 ;  /* 0x00008c1801007387 */ /* 0x000fe20000100800 */
[----:B-1----:R-:W-:-:S03]  /*2d370*/  IMAD.WIDE R4, R3, 0x2, R6 ;  /* 0x0000000203047825 */ /* 0x002fc600078e0206 */
[----:B------:R-:W4:Y:S04]  /*2d380*/  LDL.64 R6, [R1+0x2970] ;  /* 0x0029700001067983 */ /* 0x000f280000100a00 */
[----:B0-----:R2:W4:Y:S04]  /*2d390*/  LDG.E.U16 R25, [R4.64] ;  /* 0x0000000604197981 */ /* 0x001528000c1e1500 */
[----:B------:R0:W-:Y:S01]  /*2d3a0*/  STL [R1+0x88], R0 ;  /* 0x0000880001007387 */ /* 0x0001e20000100800 */
[----:B--2---:R-:W-:-:S03]  /*2d3b0*/  IMAD.WIDE R4, R3, 0x2, R8 ;  /* 0x0000000203047825 */ /* 0x004fc600078e0208 */
[----:B------:R-:W2:Y:S04]  /*2d3c0*/  LDL.64 R8, [R1+0x2908] ;  /* 0x0029080001087983 */ /* 0x000ea80000100a00 */
[----:B0-----:R0:W2:Y:S04]  /*2d3d0*/  LDG.E.U16 R0, [R4.64] ;  /* 0x0000000604007981 */ /* 0x0010a8000c1e1500 */
[----:B------:R-:W-:Y:S01]  /*2d3e0*/  STL [R1+0x80], R23 ;  /* 0x0000801701007387 */ /* 0x000fe20000100800 */
[----:B0-----:R-:W-:-:S03]  /*2d3f0*/  IMAD.WIDE R4, R3, 0x2, R16 ;  /* 0x0000000203047825 */ /* 0x001fc600078e0210 */
[----:B------:R-:W2:Y:S04]  /*2d400*/  LDL.64 R16, [R1+0x2900] ;  /* 0x0029000001107983 */ /* 0x000ea80000100a00 */
[----:B------:R0:W2:Y:S04]  /*2d410*/  LDG.E.U16 R26, [R4.64] ;  /* 0x00000006041a7981 */ /* 0x0000a8000c1e1500 */
        /* <DEDUP_REMOVED lines=11> */
[----:B0-----:R0:W4:Y:S04]  /*2d4d0*/  LDG.E.U16 R2, [R4.64] ;  /* 0x0000000604027981 */ /* 0x001128000c1e1500 */
[----:B------:R-:W-:Y:S01]  /*2d4e0*/  STL [R1+0x70], R21 ;  /* 0x0000701501007387 */ /* 0x000fe20000100800 */
[----:B0-----:R-:W-:-:S03]  /*2d4f0*/  IMAD.WIDE R4, R3, 0x2, R6 ;  /* 0x0000000203047825 */ /* 0x001fc600078e0206 */
[----:B------:R-:W4:Y:S04]  /*2d500*/  LDL.64 R6, [R1+0x2960] ;  /* 0x0029600001067983 */ /* 0x000f280000100a00 */
[----:B------:R2:W4:Y:S04]  /*2d510*/  LDG.E.U16 R23, [R4.64] ;  /* 0x0000000604177981 */ /* 0x000528000c1e1500 */
[----:B------:R-:W-:Y:S01]  /*2d520*/  STL [R1+0x6c], R19 ;  /* 0x00006c1301007387 */ /* 0x000fe20000100800 */
[----:B--2---:R-:W-:-:S03]  /*2d530*/  IMAD.WIDE R4, R3, 0x2, R8 ;  /* 0x0000000203047825 */ /* 0x004fc600078e0208 */
[----:B------:R-:W2:Y:S04]  /*2d540*/  LDL.64 R8, [R1+0x2958] ;  /* 0x0029580001087983 */ /* 0x000ea80000100a00 */
[----:B------:R0:W2:Y:S04]  /*2d550*/  LDG.E.U16 R22, [R4.64] ;  /* 0x0000000604167981 */ /* 0x0000a8000c1e1500 */
[----:B------:R1:W-:Y:S01]  /*2d560*/  STL [R1+0x68], R18 ;  /* 0x0000681201007387 */ /* 0x0003e20000100800 */
[----:B0-----:R-:W-:-:S03]  /*2d570*/  IMAD.WIDE R4, R3, 0x2, R16 ;  /* 0x0000000203047825 */ /* 0x001fc600078e0210 */
[----:B-1----:R-:W2:Y:S04]  /*2d580*/  LDL.64 R18, [R1+0x2950] ;  /* 0x0029500001127983 */ /* 0x002ea80000100a00 */
[----:B------:R0:W2:Y:S04]  /*2d590*/  LDG.E.U16 R21, [R4.64] ;  /* 0x0000000604157981 */ /* 0x0000a8000c1e1500 */
[----:B------:R1:W-:Y:S01]  /*2d5a0*/  STL [R1+0x64], R27 ;  /* 0x0000641b01007387 */ /* 0x0003e20000100800 */
[----:B0-----:R-:W-:-:S03]  /*2d5b0*/  IMAD.WIDE R4, R3, 0x2, R10 ;  /* 0x0000000203047825 */ /* 0x001fc600078e020a */
[----:B------:R-:W2:Y:S04]  /*2d5c0*/  LDL.64 R10, [R1+0x2948] ;  /* 0x00294800010a7983 */ /* 0x000ea80000100a00 */
[----:B------:R0:W-:Y:S04]  /*2d5d0*/  STL [R1+0x60], R28 ;  /* 0x0000601c01007387 */ /* 0x0001e80000100800 */
        /* <DEDUP_REMOVED lines=9> */
[----:B-1----:R1:W4:Y:S04]  /*2d670*/  LDG.E.U16 R25, [R4.64] ;  /* 0x0000000604197981 */ /* 0x002328000c1e1500 */
[----:B------:R0:W-:Y:S01]  /*2d680*/  STL [R1+0x58], R26 ;  /* 0x0000581a01007387 */ /* 0x0001e20000100800 */
[----:B-1----:R-:W-:-:S03]  /*2d690*/  IMAD.WIDE R4, R3, 0x2, R6 ;  /* 0x0000000203047825 */ /* 0x002fc600078e0206 */
[----:B------:R-:W4:Y:S04]  /*2d6a0*/  LDL.64 R6, [R1+0x28e0] ;  /* 0x0028e00001067983 */ /* 0x000f280000100a00 */
[----:B0-----:R2:W4:Y:S04]  /*2d6b0*/  LDG.E.U16 R0, [R4.64] ;  /* 0x0000000604007981 */ /* 0x001528000c1e1500 */
[----:B------:R0:W-:Y:S01]  /*2d6c0*/  STL [R1+0x54], R20 ;  /* 0x0000541401007387 */ /* 0x0001e20000100800 */
[----:B--2---:R-:W-:-:S03]  /*2d6d0*/  IMAD.WIDE R4, R3, 0x2, R8 ;  /* 0x0000000203047825 */ /* 0x004fc600078e0208 */
[----:B------:R-:W2:Y:S04]  /*2d6e0*/  LDL.64 R8, [R1+0x28d8] ;  /* 0x0028d80001087983 */ /* 0x000ea80000100a00 */
[----:B------:R1:W2:Y:S04]  /*2d6f0*/  LDG.E.U16 R26, [R4.64] ;  /* 0x00000006041a7981 */ /* 0x0002a8000c1e1500 */
[----:B------:R-:W-:Y:S01]  /*2d700*/  STL [R1+0x50], R24 ;  /* 0x0000501801007387 */ /* 0x000fe20000100800 */
[----:B-1----:R-:W-:-:S05]  /*2d710*/  IMAD.WIDE R4, R3, 0x2, R18 ;  /* 0x0000000203047825 */ /* 0x002fca00078e0212 */
[----:B0-----:R0:W2:Y:S02]  /*2d720*/  LDG.E.U16 R20, [R4.64] ;  /* 0x0000000604147981 */ /* 0x0010a4000c1e1500 */
[C---:B0-----:R-:W-:Y:S02]  /*2d730*/  IMAD.WIDE R4, R3.reuse, 0x2, R10 ;  /* 0x0000000203047825 */ /* 0x041fe400078e020a */
[----:B------:R-:W2:Y:S04]  /*2d740*/  LDL.64 R10, [R1+0x28d0] ;  /* 0x0028d000010a7983 */ /* 0x000ea80000100a00 */
[----:B------:R0:W-:Y:S04]  /*2d750*/  STL [R1+0x4c], R2 ;  /* 0x00004c0201007387 */ /* 0x0001e80000100800 */
[----:B0-----:R0:W2:Y:S02]  /*2d760*/  LDG.E.U16 R2, [R4.64] ;  /* 0x0000000604027981 */ /* 0x0010a4000c1e1500 */
[----:B0-----:R-:W-:-:S05]  /*2d770*/  IMAD.WIDE R4, R3, 0x2, R16 ;  /* 0x0000000203047825 */ /* 0x001fca00078e0210 */
[----:B------:R3:W2:Y:S04]  /*2d780*/  LDG.E.U16 R24, [R4.64] ;  /* 0x0000000604187981 */ /* 0x0006a8000c1e1500 */
[----:B------:R0:W-:Y:S04]  /*2d790*/  STL [R1+0x48], R23 ;  /* 0x0000481701007387 */ /* 0x0001e80000100800 */
[----:B------:R-:W2:Y:S04]  /*2d7a0*/  LDL.64 R18, [R1+0x2930] ;  /* 0x0029300001127983 */ /* 0x000ea80000100a00 */
[----:B------:R1:W-:Y:S01]  /*2d7b0*/  STL [R1+0x14], R22 ;  /* 0x0000141601007387 */ /* 0x0003e20000100800 */
[----:B---3--:R-:W-:-:S05]  /*2d7c0*/  IMAD.WIDE R4, R3, 0x2, R14 ;  /* 0x0000000203047825 */ /* 0x008fca00078e020e */
[----:B0-----:R4:W3:Y:S02]  /*2d7d0*/  LDG.E.U16 R23, [R4.64] ;  /* 0x0000000604177981 */ /* 0x0018e4000c1e1500 */
[C---:B----4-:R-:W-:Y:S02]  /*2d7e0*/  IMAD.WIDE R4, R3.reuse, 0x2, R12 ;  /* 0x0000000203047825 */ /* 0x050fe400078e020c */
[----:B------:R-:W4:Y:S04]  /*2d7f0*/  LDL.64 R12, [R1+0x2928] ;  /* 0x00292800010c7983 */ /* 0x000f280000100a00 */
[----:B-1----:R0:W3:Y:S04]  /*2d800*/  LDG.E.U16 R22, [R4.64] ;  /* 0x0000000604167981 */ /* 0x0020e8000c1e1500 */
[----:B------:R1:W-:Y:S01]  /*2d810*/  STL [R1+0x10], R21 ;  /* 0x0000101501007387 */ /* 0x0003e20000100800 */
[----:B0-----:R-:W-:-:S03]  /*2d820*/  IMAD.WIDE R4, R3, 0x2, R6 ;  /* 0x0000000203047825 */ /* 0x001fc600078e0206 */
[----:B------:R-:W3:Y:S04]  /*2d830*/  LDL.64 R6, [R1+0x2920] ;  /* 0x0029200001067983 */ /* 0x000ee80000100a00 */
[----:B-1----:R2:W3:Y:S04]  /*2d840*/  LDG.E.U16 R21, [R4.64] ;  /* 0x0000000604157981 */ /* 0x0024e8000c1e1500 */
[----:B------:R0:W-:Y:S04]  /*2d850*/  STL [R1+0xc], R27 ;  /* 0x00000c1b01007387 */ /* 0x0001e80000100800 */
[----:B------:R-:W3:Y:S01]  /*2d860*/  LDL.64 R16, [R1+0x2918] ;  /* 0x0029180001107983 */ /* 0x000ee20000100a00 */
[----:B--2---:R-:W-:-:S03]  /*2d870*/  IMAD.WIDE R4, R3, 0x2, R8 ;  /* 0x0000000203047825 */ /* 0x004fc600078e0208 */
[----:B------:R-:W2:Y:S04]  /*2d880*/  LDL.64 R8, [R1+0x2910] ;  /* 0x0029100001087983 */ /* 0x000ea80000100a00 */
[----:B0-----:R0:W2:Y:S04]  /*2d890*/  LDG.E.U16 R27, [R4.64] ;  /* 0x00000006041b7981 */ /* 0x0010a8000c1e1500 */
[----:B------:R-:W-:Y:S01]  /*2d8a0*/  STL [R1+0x8], R28 ;  /* 0x0000081c01007387 */ /* 0x000fe20000100800 */
[----:B0-----:R-:W-:-:S03]  /*2d8b0*/  IMAD.WIDE R4, R3, 0x2, R10 ;  /* 0x0000000203047825 */ /* 0x001fc600078e020a */
[----:B--2---:R-:W-:Y:S04]  /*2d8c0*/  STL [R1+0x7d98], R27 ;  /* 0x007d981b01007387 */ /* 0x004fe80000100800 */
[----:B------:R-:W2:Y:S04]  /*2d8d0*/  LDL.64 R14, [R1+0x28c8] ;  /* 0x0028c800010e7983 */ /* 0x000ea80000100a00 */
[----:B------:R0:W-:Y:S04]  /*2d8e0*/  STL [R1+0x44], R25 ;  /* 0x0000441901007387 */ /* 0x0001e80000100800 */
[----:B------:R-:W2:Y:S04]  /*2d8f0*/  LDL.64 R10, [R1+0x28c0] ;  /* 0x0028c000010a7983 */ /* 0x000ea80000100a00 */
[----:B0-----:R0:W2:Y:S02]  /*2d900*/  LDG.E.U16 R25, [R4.64] ;  /* 0x0000000604197981 */ /* 0x0010a4000c1e1500 */
[----:B0-----:R-:W-:-:S02]  /*2d910*/  IMAD.WIDE R4, R3, 0x2, R18 ;  /* 0x0000000203047825 */ /* 0x001fc400078e0212 */
[----:B--2---:R-:W-:Y:S04]  /*2d920*/  STL [R1+0x7d9c], R25 ;  /* 0x007d9c1901007387 */ /* 0x004fe80000100800 */
[----:B------:R0:W-:Y:S04]  /*2d930*/  STL [R1+0x40], R0 ;  /* 0x0000400001007387 */ /* 0x0001e80000100800 */
[----:B0-----:R4:W2:Y:S02]  /*2d940*/  LDG.E.U16 R0, [R4.64] ;  /* 0x0000000604007981 */ /* 0x0018a4000c1e1500 */
[----:B----4-:R-:W-:-:S05]  /*2d950*/  IMAD.WIDE R4, R3, 0x2, R12 ;  /* 0x0000000203047825 */ /* 0x010fca00078e020c */
[----:B------:R3:W4:Y:S04]  /*2d960*/  LDG.E.U16 R28, [R4.64] ;  /* 0x00000006041c7981 */ /* 0x000728000c1e1500 */
[----:B------:R-:W-:Y:S04]  /*2d970*/  STL [R1+0x3c], R26 ;  /* 0x00003c1a01007387 */ /* 0x000fe80000100800 */
[----:B------:R-:W2:Y:S01]  /*2d980*/  LDL.64 R12, [R1+0x28b8] ;  /* 0x0028b800010c7983 */ /* 0x000ea20000100a00 */
[----:B---3--:R-:W-:-:S03]  /*2d990*/  IMAD.WIDE R4, R3, 0x2, R6 ;  /* 0x0000000203047825 */ /* 0x008fc600078e0206 */
[----:B----4-:R-:W-:Y:S04]  /*2d9a0*/  STL [R1+0x7cd0], R28 ;  /* 0x007cd01c01007387 */ /* 0x010fe80000100800 */
[----:B------:R0:W-:Y:S04]  /*2d9b0*/  STL [R1+0x38], R20 ;  /* 0x0000381401007387 */ /* 0x0001e80000100800 */
[----:B------:R-:W3:Y:S04]  /*2d9c0*/  LDL.64 R6, [R1+0x28b0] ;  /* 0x0028b00001067983 */ /* 0x000ee80000100a00 */
[----:B0-----:R0:W4:Y:S04]  /*2d9d0*/  LDG.E.U16 R20, [R4.64] ;  /* 0x0000000604147981 */ /* 0x001128000c1e1500 */
[----:B------:R1:W-:Y:S01]  /*2d9e0*/  STL [R1+0x34], R2 ;  /* 0x0000340201007387 */ /* 0x0003e20000100800 */
[----:B0-----:R-:W-:-:S05]  /*2d9f0*/  IMAD.WIDE R4, R3, 0x2, R16 ;  /* 0x0000000203047825 */ /* 0x001fca00078e0210 */
[----:B-1----:R0:W2:Y:S02]  /*2da00*/  LDG.E.U16 R2, [R4.64] ;  /* 0x0000000604027981 */ /* 0x0020a4000c1e1500 */
[C---:B0-----:R-:W-:Y:S02]  /*2da10*/  IMAD.WIDE R4, R3.reuse, 0x2, R8 ;  /* 0x0000000203047825 */ /* 0x041fe400078e0208 */
[----:B------:R-:W-:Y:S04]  /*2da20*/  STL [R1+0x30], R24 ;  /* 0x0000301801007387 */ /* 0x000fe80000100800 */
[----:B------:R0:W2:Y:S04]  /*2da30*/  LDG.E.U16 R18, [R4.64] ;  /* 0x0000000604127981 */ /* 0x0000a8000c1e1500 */
[----:B------:R-:W2:Y:S01]  /*2da40*/  LDL.64 R8, [R1+0x28a8] ;  /* 0x0028a80001087983 */ /* 0x000ea20000100a00 */
[----:B0-----:R-:W-:-:S03]  /*2da50*/  IMAD.WIDE R4, R3, 0x2, R14 ;  /* 0x0000000203047825 */ /* 0x001fc600078e020e */
[----:B------:R0:W-:Y:S04]  /*2da60*/  STL [R1+0x2c], R23 ;  /* 0x00002c1701007387 */ /* 0x0001e80000100800 */
[----:B0-----:R0:W2:Y:S02]  /*2da70*/  LDG.E.U16 R23, [R4.64] ;  /* 0x0000000604177981 */ /* 0x0010a4000c1e1500 */
[C---:B0-----:R-:W-:Y:S02]  /*2da80*/  IMAD.WIDE R4, R3.reuse, 0x2, R10 ;  /* 0x0000000203047825 */ /* 0x041fe400078e020a */
[----:B--2---:R-:W-:Y:S04]  /*2da90*/  STL [R1+0x7d78], R23 ;  /* 0x007d781701007387 */ /* 0x004fe80000100800 */
[----:B------:R0:W-:Y:S04]  /*2daa0*/  STL [R1+0x4], R22 ;  /* 0x0000041601007387 */ /* 0x0001e80000100800 */
[----:B0-----:R-:W2:Y:S04]  /*2dab0*/  LDL.64 R22, [R1+0x28a0] ;  /* 0x0028a00001167983 */ /* 0x001ea80000100a00 */
[----:B------:R0:W-:Y:S04]  /*2dac0*/  STL [R1], R21 ;  /* 0x0000001501007387 */ /* 0x0001e80000100800 */
[----:B------:R-:W4:Y:S04]  /*2dad0*/  LDL.64 R10, [R1+0x2898] ;  /* 0x00289800010a7983 */ /* 0x000f280000100a00 */
[----:B0-----:R0:W4:Y:S02]  /*2dae0*/  LDG.E.U16 R21, [R4.64] ;  /* 0x0000000604157981 */ /* 0x001124000c1e1500 */
[----:B0-----:R-:W-:-:S05]  /*2daf0*/  IMAD.WIDE R4, R3, 0x2, R12 ;  /* 0x0000000203047825 */ /* 0x001fca00078e020c */
[----:B------:R3:W4:Y:S02]  /*2db00*/  LDG.E.U16 R19, [R4.64] ;  /* 0x0000000604137981 */ /* 0x000724000c1e1500 */
[----:B---3--:R-:W-:-:S05]  /*2db10*/  IMAD.WIDE R4, R3, 0x2, R6 ;  /* 0x0000000203047825 */ /* 0x008fca00078e0206 */
[----:B------:R0:W3:Y:S02]  /*2db20*/  LDG.E.U16 R17, [R4.64] ;  /* 0x0000000604117981 */ /* 0x0000e4000c1e1500 */
[----:B0-----:R-:W-:-:S05]  /*2db30*/  IMAD.WIDE R4, R3, 0x2, R8 ;  /* 0x0000000203047825 */ /* 0x001fca00078e0208 */
[----:B------:R2:W3:Y:S02]  /*2db40*/  LDG.E.U16 R13, [R4.64] ;  /* 0x00000006040d7981 */ /* 0x0004e4000c1e1500 */
[C---:B--2---:R-:W-:Y:S02]  /*2db50*/  IMAD.WIDE R4, R3.reuse, 0x2, R22 ;  /* 0x0000000203047825 */ /* 0x044fe400078e0216 */
[----:B----4-:R-:W-:Y:S04]  /*2db60*/  STL [R1+0x7d7c], R21 ;  /* 0x007d7c1501007387 */ /* 0x010fe80000100800 */
[----:B------:R-:W2:Y:S04]  /*2db70*/  LDL.64 R14, [R1+0x2890] ;  /* 0x00289000010e7983 */ /* 0x000ea80000100a00 */
[----:B------:R-:W-:Y:S04]  /*2db80*/  STL [R1+0x7d80], R19 ;  /* 0x007d801301007387 */ /* 0x000fe80000100800 */
[----:B------:R-:W4:Y:S04]  /*2db90*/  LDL.64 R6, [R1+0x2888] ;  /* 0x0028880001067983 */ /* 0x000f280000100a00 */
[----:B---3--:R0:W-:Y:S04]  /*2dba0*/  STL [R1+0x7d84], R17 ;  /* 0x007d841101007387 */ /* 0x0081e80000100800 */
[----:B0-----:R-:W3:Y:S04]  /*2dbb0*/  LDL.64 R16, [R1+0x2880] ;  /* 0x0028800001107983 */ /* 0x001ee80000100a00 */
[----:B------:R0:W-:Y:S04]  /*2dbc0*/  STL [R1+0x28], R0 ;  /* 0x0000280001007387 */ /* 0x0001e80000100800 */
[----:B------:R-:W2:Y:S04]  /*2dbd0*/  LDL.64 R8, [R1+0x2878] ;  /* 0x0028780001087983 */ /* 0x000ea80000100a00 */
[----:B0-----:R0:W2:Y:S04]  /*2dbe0*/  LDG.E.U16 R0, [R4.64] ;  /* 0x0000000604007981 */ /* 0x0010a8000c1e1500 */
[----:B------:R-:W-:Y:S01]  /*2dbf0*/  STL [R1+0x7d58], R13 ;  /* 0x007d580d01007387 */ /* 0x000fe20000100800 */
[----:B0-----:R-:W-:-:S04]  /*2dc00*/  IMAD.WIDE R4, R3, 0x2, R10 ;  /* 0x0000000203047825 */ /* 0x001fc800078e020a */
[C---:B----4-:R-:W-:Y:S01]  /*2dc10*/  IMAD.WIDE R6, R3.reuse, 0x2, R6 ;  /* 0x0000000203067825 */ /* 0x050fe200078e0206 */
[----:B--2---:R-:W-:Y:S04]  /*2dc20*/  STL [R1+0x7d5c], R0 ;  /* 0x007d5c0001007387 */ /* 0x004fe80000100800 */
[----:B------:R0:W-:Y:S04]  /*2dc30*/  STL [R1+0x20], R20 ;  /* 0x0000201401007387 */ /* 0x0001e80000100800 */
[----:B------:R-:W2:Y:S04]  /*2dc40*/  LDL.64 R10, [R1+0x2868] ;  /* 0x00286800010a7983 */ /* 0x000ea80000100a00 */
[----:B0-----:R-:W4:Y:S04]  /*2dc50*/  LDL.64 R20, [R1+0x2870] ;  /* 0x0028700001147983 */ /* 0x001f280000100a00 */
[----:B------:R0:W-:Y:S04]  /*2dc60*/  STL [R1+0x1c], R2 ;  /* 0x00001c0201007387 */ /* 0x0001e80000100800 */
[----:B0-----:R0:W2:Y:S02]  /*2dc70*/  LDG.E.U16 R2, [R4.64] ;  /* 0x0000000604027981 */ /* 0x0010a4000c1e1500 */
[----:B0-----:R-:W-:-:S06]  /*2dc80*/  IMAD.WIDE R4, R3, 0x2, R14 ;  /* 0x0000000203047825 */ /* 0x001fcc00078e020e */
[----:B------:R0:W4:Y:S04]  /*2dc90*/  LDG.E.U16 R4, [R4.64] ;  /* 0x0000000604047981 */ /* 0x000128000c1e1500 */
[----:B0-----:R3:W4:Y:S02]  /*2dca0*/  LDG.E.U16 R5, [R6.64] ;  /* 0x0000000606057981 */ /* 0x001724000c1e1500 */
[----:B---3--:R-:W-:-:S06]  /*2dcb0*/  IMAD.WIDE R6, R3, 0x2, R16 ;  /* 0x0000000203067825 */ /* 0x008fcc00078e0210 */
[----:B------:R0:W3:Y:S01]  /*2dcc0*/  LDG.E.U16 R6, [R6.64] ;  /* 0x0000000606067981 */ /* 0x0000e2000c1e1500 */
[----:B------:R-:W-:-:S05]  /*2dcd0*/  IMAD.WIDE R8, R3, 0x2, R8 ;  /* 0x0000000203087825 */ /* 0x000fca00078e0208 */
[----:B0-----:R0:W3:Y:S04]  /*2dce0*/  LDG.E.U16 R7, [R8.64] ;  /* 0x0000000608077981 */ /* 0x0010e8000c1e1500 */
[----:B--2---:R-:W-:Y:S04]  /*2dcf0*/  STL [R1+0x7d60], R2 ;  /* 0x007d600201007387 */ /* 0x004fe80000100800 */
[----:B------:R1:W-:Y:S04]  /*2dd00*/  STL [R1+0x18], R18 ;  /* 0x0000181201007387 */ /* 0x0003e80000100800 */
[----:B------:R-:W2:Y:S04]  /*2dd10*/  LDL.64 R14, [R1+0x2858] ;  /* 0x00285800010e7983 */ /* 0x000ea80000100a00 */
[----:B-1----:R-:W2:Y:S04]  /*2dd20*/  LDL.64 R18, [R1+0x2860] ;  /* 0x0028600001127983 */ /* 0x002ea80000100a00 */
[----:B----4-:R-:W-:Y:S04]  /*2dd30*/  STL [R1+0x7d64], R4 ;  /* 0x007d640401007387 */ /* 0x010fe80000100800 */
[----:B------:R1:W-:Y:S04]  /*2dd40*/  STL [R1+0x7d34], R5 ;  /* 0x007d340501007387 */ /* 0x0003e80000100800 */
[----:B------:R-:W4:Y:S04]  /*2dd50*/  LDL.64 R12, [R1+0x2850] ;  /* 0x00285000010c7983 */ /* 0x000f280000100a00 */
[----:B---3--:R-:W-:Y:S04]  /*2dd60*/  STL [R1+0x7d38], R6 ;  /* 0x007d380601007387 */ /* 0x008fe80000100800 */
[----:B------:R-:W3:Y:S01]  /*2dd70*/  LDL.64 R16, [R1+0x2848] ;  /* 0x0028480001107983 */ /* 0x000ee20000100a00 */
[----:B0-----:R-:W-:-:S04]  /*2dd80*/  IMAD.WIDE R8, R3, 0x2, R20 ;  /* 0x0000000203087825 */ /* 0x001fc800078e0214 */
[C---:B------:R-:W-:Y:S02]  /*2dd90*/  IMAD.WIDE R10, R3.reuse, 0x2, R10 ;  /* 0x00000002030a7825 */ /* 0x040fe400078e020a */
[----:B------:R0:W3:Y:S04]  /*2dda0*/  LDG.E.U16 R8, [R8.64] ;  /* 0x0000000608087981 */ /* 0x0000e8000c1e1500 */
[----:B0-----:R2:W3:Y:S04]  /*2ddb0*/  LDG.E.U16 R9, [R10.64] ;  /* 0x000000060a097981 */ /* 0x0014e8000c1e1500 */
[----:B------:R-:W-:Y:S04]  /*2ddc0*/  STL [R1+0x7d3c], R7 ;  /* 0x007d3c0701007387 */ /* 0x000fe80000100800 */
[----:B-1----:R-:W3:Y:S01]  /*2ddd0*/  LDL.64 R4, [R1+0x2840] ;  /* 0x0028400001047983 */ /* 0x002ee20000100a00 */
[----:B--2---:R-:W-:-:S04]  /*2dde0*/  IMAD.WIDE R10, R3, 0x2, R18 ;  /* 0x00000002030a7825 */ /* 0x004fc800078e0212 */
[C---:B------:R-:W-:Y:S02]  /*2ddf0*/  IMAD.WIDE R14, R3.reuse, 0x2, R14 ;  /* 0x00000002030e7825 */ /* 0x040fe400078e020e */
[----:B------:R0:W2:Y:S04]  /*2de00*/  LDG.E.U16 R10, [R10.64] ;  /* 0x000000060a0a7981 */ /* 0x0000a8000c1e1500 */
[----:B0-----:R4:W2:Y:S02]  /*2de10*/  LDG.E.U16 R11, [R14.64] ;  /* 0x000000060e0b7981 */ /* 0x0018a4000c1e1500 */
[----:B----4-:R-:W-:-:S05]  /*2de20*/  IMAD.WIDE R14, R3, 0x2, R12 ;  /* 0x00000002030e7825 */ /* 0x010fca00078e020c */
[----:B------:R3:W4:Y:S02]  /*2de30*/  LDG.E.U16 R12, [R14.64] ;  /* 0x000000060e0c7981 */ /* 0x000724000c1e1500 */
[----:B---3--:R-:W-:-:S05]  /*2de40*/  IMAD.WIDE R14, R3, 0x2, R16 ;  /* 0x00000002030e7825 */ /* 0x008fca00078e0210 */
[----:B------:R0:W3:Y:S04]  /*2de50*/  LDG.E.U16 R16, [R14.64] ;  /* 0x000000060e107981 */ /* 0x0000e8000c1e1500 */
[----:B------:R-:W-:Y:S04]  /*2de60*/  STL [R1+0x7d40], R8 ;  /* 0x007d400801007387 */ /* 0x000fe80000100800 */
[----:B------:R-:W-:Y:S01]  /*2de70*/  STL [R1+0x7d08], R9 ;  /* 0x007d080901007387 */ /* 0x000fe20000100800 */
[----:B0-----:R-:W-:-:S05]  /*2de80*/  IMAD.WIDE R14, R3, 0x2, R4 ;  /* 0x00000002030e7825 */ /* 0x001fca00078e0204 */
[----:B------:R0:W3:Y:S04]  /*2de90*/  LDG.E.U16 R18, [R14.64] ;  /* 0x000000060e127981 */ /* 0x0000e8000c1e1500 */
[----:B--2---:R-:W-:Y:S04]  /*2dea0*/  STL [R1+0x7d0c], R10 ;  /* 0x007d0c0a01007387 */ /* 0x004fe80000100800 */
[----:B------:R-:W0:Y:S04]  /*2deb0*/  LDL.64 R26, [R1+0x2838] ;  /* 0x00283800011a7983 */ /* 0x000e280000100a00 */
[----:B------:R1:W-:Y:S04]  /*2dec0*/  STL [R1+0x7d10], R11 ;  /* 0x007d100b01007387 */ /* 0x0003e80000100800 */
[----:B------:R-:W2:Y:S04]  /*2ded0*/  LDL.64 R22, [R1+0x2830] ;  /* 0x0028300001167983 */ /* 0x000ea80000100a00 */
[----:B----4-:R-:W-:Y:S04]  /*2dee0*/  STL [R1+0x7d14], R12 ;  /* 0x007d140c01007387 */ /* 0x010fe80000100800 */
[----:B-1----:R-:W4:Y:S04]  /*2def0*/  LDL.64 R10, [R1+0x2828] ;  /* 0x00282800010a7983 */ /* 0x002f280000100a00 */
[----:B------:R-:W4:Y:S04]  /*2df00*/  LDL.64 R8, [R1+0x2820] ;  /* 0x0028200001087983 */ /* 0x000f280000100a00 */
[----:B---3--:R-:W-:Y:S04]  /*2df10*/  STL [R1+0x7cdc], R16 ;  /* 0x007cdc1001007387 */ /* 0x008fe80000100800 */
[----:B------:R-:W4:Y:S04]  /*2df20*/  LDL.64 R6, [R1+0x2818] ;  /* 0x0028180001067983 */ /* 0x000f280000100a00 */
[----:B------:R-:W4:Y:S04]  /*2df30*/  LDL.64 R4, [R1+0x2810] ;  /* 0x0028100001047983 */ /* 0x000f280000100a00 */
[----:B------:R-:W4:Y:S04]  /*2df40*/  LDL.LU R21, [R1+0x84] ;  /* 0x0000840001157983 */ /* 0x000f280000300800 */
[----:B------:R-:W4:Y:S01]  /*2df50*/  LDL.LU R25, [R1+0x794] ;  /* 0x0007940001197983 */ /* 0x000f220000300800 */
[----:B0-----:R-:W-:-:S05]  /*2df60*/  IMAD.WIDE R14, R3, 0x2, R26 ;  /* 0x00000002030e7825 */ /* 0x001fca00078e021a */
[----:B------:R2:W3:Y:S02]  /*2df70*/  LDG.E.U16 R20, [R14.64] ;  /* 0x000000060e147981 */ /* 0x0004e4000c1e1500 */
[----:B--2---:R-:W-:-:S05]  /*2df80*/  IMAD.WIDE R14, R3, 0x2, R22 ;  /* 0x00000002030e7825 */ /* 0x004fca00078e0216 */
[----:B------:R4:W2:Y:S02]  /*2df90*/  LDG.E.U16 R22, [R14.64] ;  /* 0x000000060e167981 */ /* 0x0008a4000c1e1500 */
[----:B----4-:R-:W-:-:S05]  /*2dfa0*/  IMAD.WIDE R14, R3, 0x2, R10 ;  /* 0x00000002030e7825 */ /* 0x010fca00078e020a */
[----:B------:R0:W4:Y:S02]  /*2dfb0*/  LDG.E.U16 R24, [R14.64] ;  /* 0x000000060e187981 */ /* 0x000124000c1e1500 */
[----:B0-----:R-:W-:-:S05]  /*2dfc0*/  IMAD.WIDE R14, R3, 0x2, R8 ;  /* 0x00000002030e7825 */ /* 0x001fca00078e0208 */
[----:B------:R0:W4:Y:S02]  /*2dfd0*/  LDG.E.U16 R26, [R14.64] ;  /* 0x000000060e1a7981 */ /* 0x000124000c1e1500 */
[----:B0-----:R-:W-:-:S05]  /*2dfe0*/  IMAD.WIDE R14, R3, 0x2, R6 ;  /* 0x00000002030e7825 */ /* 0x001fca00078e0206 */
[----:B------:R0:W4:Y:S02]  /*2dff0*/  LDG.E.U16 R29, [R14.64] ;  /* 0x000000060e1d7981 */ /* 0x000124000c1e1500 */
[----:B0-----:R-:W-:-:S06]  /*2e000*/  IMAD.WIDE R14, R3, 0x2, R4 ;  /* 0x00000002030e7825 */ /* 0x001fcc00078e0204 */
[----:B------:R-:W4:Y:S04]  /*2e010*/  LDG.E.U16 R14, [R14.64] ;  /* 0x000000060e0e7981 */ /* 0x000f28000c1e1500 */
[----:B------:R-:W0:Y:S04]  /*2e020*/  S2R R9, SR_TID.X ;  /* 0x0000000000097919 */ /* 0x000e280000002100 */
[----:B------:R-:W-:Y:S01]  /*2e030*/  STL [R1+0x7ce0], R18 ;  /* 0x007ce01201007387 */ /* 0x000fe20000100800 */
[----:B0-----:R-:W-:-:S03]  /*2e040*/  LOP3.LUT R28, R9, 0x7f, RZ, 0xc0, !PT ;  /* 0x0000007f091c7812 */ /* 0x001fc600078ec0ff */
[----:B---3--:R-:W-:Y:S04]  /*2e050*/  STL [R1+0x7ce4], R20 ;  /* 0x007ce41401007387 */ /* 0x008fe80000100800 */
[----:B--2---:R-:W-:Y:S04]  /*2e060*/  STL [R1+0x7ce8], R22 ;  /* 0x007ce81601007387 */ /* 0x004fe80000100800 */
[----:B----4-:R-:W-:Y:S04]  /*2e070*/  STL [R1+0x7cd4], R24 ;  /* 0x007cd41801007387 */ /* 0x010fe80000100800 */
[----:B------:R-:W-:Y:S04]  /*2e080*/  STL [R1+0x7cd8], R26 ;  /* 0x007cd81a01007387 */ /* 0x000fe80000100800 */
[----:B------:R-:W-:Y:S04]  /*2e090*/  STL [R1+0x7d44], R9 ;  /* 0x007d440901007387 */ /* 0x000fe80000100800 */
[----:B------:R-:W-:Y:S04]  /*2e0a0*/  STL [R1+0x7cec], R29 ;  /* 0x007cec1d01007387 */ /* 0x000fe80000100800 */
[----:B------:R-:W2:Y:S04]  /*2e0b0*/  LDL.LU R27, [R1+0x790] ;  /* 0x00079000011b7983 */ /* 0x000ea80000300800 */
[----:B------:R-:W3:Y:S04]  /*2e0c0*/  LDL.LU R23, [R1+0x78c] ;  /* 0x00078c0001177983 */ /* 0x000ee80000300800 */
[----:B------:R-:W-:Y:S04]  /*2e0d0*/  STL [R1+0x37f8], R3 ;  /* 0x0037f80301007387 */ /* 0x000fe80000100800 */
[----:B------:R-:W-:Y:S04]  /*2e0e0*/  STL [R1+0x7d18], R28 ;  /* 0x007d181c01007387 */ /* 0x000fe80000100800 */
[----:B------:R0:W-:Y:S04]  /*2e0f0*/  STL [R1+0x7cf0], R14 ;  /* 0x007cf00e01007387 */ /* 0x0001e80000100800 */
[----:B0-----:R-:W4:Y:S01]  /*2e100*/  LDL.LU R14, [R1+0x714] ;  /* 0x00071400010e7983 */ /* 0x001f220000300800 */
[----:B------:R-:W-:-:S03]  /*2e110*/  SHF.L.U32 R3, R28, 0x1, RZ ;  /* 0x000000011c037819 */ /* 0x000fc600000006ff */
[----:B------:R-:W-:Y:S06]  /*2e120*/  BAR.SYNC.DEFER_BLOCKING 0x0 ;  /* 0x0000000000007b1d */ /* 0x000fec0000010000 */
[----:B----4-:R0:W-:Y:S04]  /*2e130*/  STL [R1+0x7dac], R14 ;  /* 0x007dac0e01007387 */ /* 0x0101e80000100800 */
        /* <DEDUP_REMOVED lines=16> */
[----:B------:R-:W-:Y:S04]  /*2e240*/  STS.U16 [R3+0x20000], R21 ;  /* 0x0200001503007388 */ /* 0x000fe80000000400 */
[----:B------:R-:W4:Y:S04]  /*2e250*/  LDL.LU R6, [R1+0x514] ;  /* 0x0005140001067983 */ /* 0x000f280000300800 */
[----:B------:R0:W-:Y:S04]  /*2e260*/  STS.U16 [R3+0x20100], R25 ;  /* 0x0201001903007388 */ /* 0x0001e80000000400 */
[----:B------:R-:W4:Y:S04]  /*2e270*/  LDL.LU R5, [R1+0x510] ;  /* 0x0005100001057983 */ /* 0x000f280000300800 */
[----:B0-----:R-:W4:Y:S04]  /*2e280*/  LDL.LU R25, [R1+0x50c] ;  /* 0x00050c0001197983 */ /* 0x001f280000300800 */
[----:B------:R-:W4:Y:S04]  /*2e290*/  LDL.LU R4, [R1+0x498] ;  /* 0x0004980001047983 */ /* 0x000f280000300800 */
[----:B------:R-:W4:Y:S04]  /*2e2a0*/  LDL.LU R2, [R1+0x494] ;  /* 0x0004940001027983 */ /* 0x000f280000300800 */
[----:B--2---:R0:W-:Y:S04]  /*2e2b0*/  STS.U16 [R3+0x20200], R27 ;  /* 0x0202001b03007388 */ /* 0x0041e80000000400 */
[----:B------:R-:W2:Y:S04]  /*2e2c0*/  LDL.LU R0, [R1+0x490] ;  /* 0x0004900001007983 */ /* 0x000ea80000300800 */
[----:B0-----:R-:W2:Y:S04]  /*2e2d0*/  LDL.LU R27, [R1+0x48c] ;  /* 0x00048c00011b7983 */ /* 0x001ea80000300800 */
[----:B------:R-:W2:Y:S04]  /*2e2e0*/  LDL.LU R13, [R1+0x418] ;  /* 0x00041800010d7983 */ /* 0x000ea80000300800 */
[----:B------:R-:W2:Y:S04]  /*2e2f0*/  LDL.LU R17, [R1+0x414] ;  /* 0x0004140001117983 */ /* 0x000ea80000300800 */
[----:B------:R-:W2:Y:S04]  /*2e300*/  LDL.LU R19, [R1+0x410] ;  /* 0x0004100001137983 */ /* 0x000ea80000300800 */
[----:B---3--:R0:W-:Y:S04]  /*2e310*/  STS.U16 [R3+0x20300], R23 ;  /* 0x0203001703007388 */ /* 0x0081e80000000400 */
[----:B------:R-:W3:Y:S04]  /*2e320*/  LDL.LU R21, [R1+0x40c] ;  /* 0x00040c0001157983 */ /* 0x000ee80000300800 */
[----:B0-----:R-:W2:Y:S04]  /*2e330*/  LDL.LU R23, [R1+0x398] ;  /* 0x0003980001177983 */ /* 0x001ea80000300800 */
[----:B----4-:R0:W-:Y:S04]  /*2e340*/  STS.U16 [R3+0x22000], R14 ;  /* 0x0220000e03007388 */ /* 0x0101e80000000400 */
[----:B0-----:R-:W4:Y:S04]  /*2e350*/  LDL.LU R14, [R1+0x7dac] ;  /* 0x007dac00010e7983 */ /* 0x001f280000300800 */
        /* <DEDUP_REMOVED lines=20> */
[----:B------:R-:W-:Y:S04]  /*2e4a0*/  STS.U16 [R3+0x2c100], R2 ;  /* 0x02c1000203007388 */ /* 0x000fe80000000400 */
[----:B--2---:R-:W-:Y:S04]  /*2e4b0*/  STS.U16 [R3+0x2c200], R0 ;  /* 0x02c2000003007388 */ /* 0x004fe80000000400 */
[----:B0-----:R-:W2:Y:S04]  /*2e4c0*/  LDL.LU R25, [R1+0x394] ;  /* 0x0003940001197983 */ /* 0x001ea80000300800 */
[----:B------:R0:W-:Y:S04]  /*2e4d0*/  STS.U16 [R3+0x2c300], R27 ;  /* 0x02c3001b03007388 */ /* 0x0001e80000000400 */
[----:B0-----:R-:W4:Y:S04]  /*2e4e0*/  LDL.LU R27, [R1+0x390] ;  /* 0x00039000011b7983 */ /* 0x001f280000300800 */
[----:B------:R-:W2:Y:S04]  /*2e4f0*/  LDL.LU R14, [R1+0x318] ;  /* 0x00031800010e7983 */ /* 0x000ea80000300800 */
[----:B------:R-:W-:Y:S04]  /*2e500*/  STS.U16 [R3+0x2e000], R13 ;  /* 0x02e0000d03007388 */ /* 0x000fe80000000400 */
[----:B------:R-:W-:Y:S04]  /*2e510*/  STS.U16 [R3+0x2e100], R17 ;  /* 0x02e1001103007388 */ /* 0x000fe80000000400 */
[----:B--2---:R0:W-:Y:S04]  /*2e520*/  STL [R1+0x7da8], R14 ;  /* 0x007da80e01007387 */ /* 0x0041e80000100800 */
[----:B0-----:R-:W2:Y:S04]  /*2e530*/  LDL.LU R14, [R1+0x38c] ;  /* 0x00038c00010e7983 */ /* 0x001ea80000300800 */
        /* <DEDUP_REMOVED lines=14> */
[----:B------:R-:W-:Y:S04]  /*2e620*/  STS.U16 [R3+0x2e200], R19 ;  /* 0x02e2001303007388 */ /* 0x000fe80000000400 */
[----:B------:R-:W2:Y:S04]  /*2e630*/  LDL.LU R7, [R1+0x18c] ;  /* 0x00018c0001077983 */ /* 0x000ea80000300800 */
[----:B---3--:R0:W-:Y:S04]  /*2e640*/  STS.U16 [R3+0x2e300], R21 ;  /* 0x02e3001503007388 */ /* 0x0081e80000000400 */
[----:B------:R-:W3:Y:S04]  /*2e650*/  LDL.LU R6, [R1+0x118] ;  /* 0x0001180001067983 */ /* 0x000ee80000300800 */
[----:B------:R-:W-:Y:S04]  /*2e660*/  STS.U16 [R3+0x30000], R23 ;  /* 0x0300001703007388 */ /* 0x000fe80000000400 */
[----:B0-----:R-:W3:Y:S04]  /*2e670*/  LDL.LU R21, [R1+0x114] ;  /* 0x0001140001157983 */ /* 0x001ee80000300800 */
[----:B------:R-:W3:Y:S04]  /*2e680*/  LDL.LU R5, [R1+0x110] ;  /* 0x0001100001057983 */ /* 0x000ee80000300800 */
[----:B------:R-:W3:Y:S04]  /*2e690*/  LDL.LU R4, [R1+0x10c] ;  /* 0x00010c0001047983 */ /* 0x000ee80000300800 */
[----:B------:R0:W-:Y:S04]  /*2e6a0*/  STS.U16 [R3+0x30100], R25 ;  /* 0x0301001903007388 */ /* 0x0001e80000000400 */
[----:B------:R-:W3:Y:S04]  /*2e6b0*/  LDL.LU R2, [R1+0x98] ;  /* 0x0000980001027983 */ /* 0x000ee80000300800 */
[----:B0-----:R-:W3:Y:S04]  /*2e6c0*/  LDL.LU R25, [R1+0x94] ;  /* 0x0000940001197983 */ /* 0x001ee80000300800 */
[----:B------:R-:W3:Y:S04]  /*2e6d0*/  LDL.LU R0, [R1+0x90] ;  /* 0x0000900001007983 */ /* 0x000ee80000300800 */
[----:B------:R-:W3:Y:S04]  /*2e6e0*/  LDL.LU R13, [R1+0x8c] ;  /* 0x00008c00010d7983 */ /* 0x000ee80000300800 */
[----:B------:R-:W3:Y:S04]  /*2e6f0*/  LDL.LU R17, [R1+0x14] ;  /* 0x0000140001117983 */ /* 0x000ee80000300800 */
[----:B------:R-:W3:Y:S04]  /*2e700*/  LDL.LU R19, [R1+0x10] ;  /* 0x0000100001137983 */ /* 0x000ee80000300800 */
[----:B----4-:R0:W-:Y:S04]  /*2e710*/  STS.U16 [R3+0x30200], R27 ;  /* 0x0302001b03007388 */ /* 0x0101e80000000400 */
[----:B------:R-:W4:Y:S04]  /*2e720*/  LDL.LU R23, [R1+0xc] ;  /* 0x00000c0001177983 */ /* 0x000f280000300800 */
[----:B0-----:R-:W3:Y:S04]  /*2e730*/  LDL.LU R27, [R1+0x8] ;  /* 0x00000800011b7983 */ /* 0x001ee80000300800 */
[----:B--2---:R0:W-:Y:S04]  /*2e740*/  STS.U16 [R3+0x30300], R14 ;  /* 0x0303000e03007388 */ /* 0x0041e80000000400 */
[----:B0-----:R-:W2:Y:S04]  /*2e750*/  LDL.LU R14, [R1+0x7da8] ;  /* 0x007da800010e7983 */ /* 0x001ea80000300800 */
[----:B--2---:R-:W-:Y:S04]  /*2e760*/  STS.U16 [R3+0x32000], R14 ;  /* 0x0320000e03007388 */ /* 0x004fe80000000400 */
        /* <DEDUP_REMOVED lines=15> */
[----:B---3--:R-:W-:Y:S04]  /*2e860*/  STS.U16 [R3+0x3a000], R6 ;  /* 0x03a0000603007388 */ /* 0x008fe80000000400 */
[----:B------:R-:W-:Y:S04]  /*2e870*/  STS.U16 [R3+0x3a100], R21 ;  /* 0x03a1001503007388 */ /* 0x000fe80000000400 */
[----:B------:R-:W-:Y:S04]  /*2e880*/  STS.U16 [R3+0x3a200], R5 ;  /* 0x03a2000503007388 */ /* 0x000fe80000000400 */
[----:B------:R-:W-:Y:S04]  /*2e890*/  STS.U16 [R3+0x3a300], R4 ;  /* 0x03a3000403007388 */ /* 0x000fe80000000400 */
[----:B------:R-:W-:Y:S04]  /*2e8a0*/  STS.U16 [R3+0x3c000], R2 ;  /* 0x03c0000203007388 */ /* 0x000fe80000000400 */
[----:B------:R0:W-:Y:S04]  /*2e8b0*/  STS.U16 [R3+0x3c100], R25 ;  /* 0x03c1001903007388 */ /* 0x0001e80000000400 */
[----:B------:R-:W-:Y:S04]  /*2e8c0*/  STS.U16 [R3+0x3c200], R0 ;  /* 0x03c2000003007388 */ /* 0x000fe80000000400 */
[----:B------:R-:W-:Y:S04]  /*2e8d0*/  STS.U16 [R3+0x3c300], R13 ;  /* 0x03c3000d03007388 */ /* 0x000fe80000000400 */
[----:B------:R-:W-:Y:S04]  /*2e8e0*/  STS.U16 [R3+0x3e000], R17 ;  /* 0x03e0001103007388 */ /* 0x000fe80000000400 */
[----:B------:R-:W-:Y:S04]  /*2e8f0*/  STS.U16 [R3+0x3e100], R19 ;  /* 0x03e1001303007388 */ /* 0x000fe80000000400 */
[----:B----4-:R-:W-:Y:S04]  /*2e900*/  STS.U16 [R3+0x3e200], R23 ;  /* 0x03e2001703007388 */ /* 0x010fe80000000400 */
[----:B0-----:R-:W2:Y:S04]  /*2e910*/  LDL.LU R25, [R1+0x788] ;  /* 0x0007880001197983 */ /* 0x001ea80000300800 */
[----:B------:R0:W-:Y:S04]  /*2e920*/  STS.U16 [R3+0x3e300], R27 ;  /* 0x03e3001b03007388 */ /* 0x0001e80000000400 */
[----:B0-----:R-:W3:Y:S04]  /*2e930*/  LDL.LU R27, [R1+0x77c] ;  /* 0x00077c00011b7983 */ /* 0x001ee80000300800 */
[----:B------:R-:W0:Y:S04]  /*2e940*/  S2R R21, SR_TID.X ;  /* 0x0000000000157919 */ /* 0x000e280000002100 */
[----:B---3--:R1:W-:Y:S04]  /*2e950*/  STL [R1+0x7da4], R27 ;  /* 0x007da41b01007387 */ /* 0x0083e80000100800 */
[----:B-1----:R-:W3:Y:S04]  /*2e960*/  LDL.LU R27, [R1+0x784] ;  /* 0x00078400011b7983 */ /* 0x002ee80000300800 */
        /* <DEDUP_REMOVED lines=9> */
[----:B------:R-:W4:Y:S01]  /*2ea00*/  LDL.LU R18, [R1+0x604] ;  /* 0x0006040001127983 */ /* 0x000f220000300800 */
[----:B0-----:R-:W-:-:S03]  /*2ea10*/  LOP3.LUT R21, R21, 0x7f, RZ, 0xc0, !PT ;  /* 0x0000007f15157812 */ /* 0x001fc600078ec0ff */
[----:B------:R-:W4:Y:S04]  /*2ea20*/  LDL.LU R16, [R1+0x600] ;  /* 0x0006000001107983 */ /* 0x000f280000300800 */
[----:B------:R-:W4:Y:S04]  /*2ea30*/  LDL.LU R12, [R1+0x5fc] ;  /* 0x0005fc00010c7983 */ /* 0x000f280000300800 */
[----:B------:R-:W4:Y:S04]  /*2ea40*/  LDL.LU R11, [R1+0x588] ;  /* 0x00058800010b7983 */ /* 0x000f280000300800 */
[----:B------:R-:W4:Y:S01]  /*2ea50*/  LDL.LU R10, [R1+0x584] ;  /* 0x00058400010a7983 */ /* 0x000f220000300800 */
[----:B------:R-:W-:-:S03]  /*2ea60*/  SHF.L.U32 R21, R21, 0x1, RZ ;  /* 0x0000000115157819 */ /* 0x000fc600000006ff */
[----:B------:R-:W4:Y:S04]  /*2ea70*/  LDL.LU R8, [R1+0x580] ;  /* 0x0005800001087983 */ /* 0x000f280000300800 */
[----:B------:R-:W4:Y:S04]  /*2ea80*/  LDL.LU R7, [R1+0x57c] ;  /* 0x00057c0001077983 */ /* 0x000f280000300800 */
[----:B------:R-:W4:Y:S04]  /*2ea90*/  LDL.LU R6, [R1+0x508] ;  /* 0x0005080001067983 */ /* 0x000f280000300800 */
[----:B------:R-:W4:Y:S01]  /*2eaa0*/  LDL.LU R19, [R1+0x504] ;  /* 0x0005040001137983 */ /* 0x000f220000300800 */
[----:B------:R-:W-:-:S03]  /*2eab0*/  LOP3.LUT R0, R21, 0x10, RZ, 0x3c, !PT ;  /* 0x0000001015007812 */ /* 0x000fc600078e3cff */
[----:B------:R0:W-:Y:S04]  /*2eac0*/  STL [R1+0x7d1c], R3 ;  /* 0x007d1c0301007387 */ /* 0x0001e80000100800 */
[----:B0-----:R-:W4:Y:S04]  /*2ead0*/  LDL.LU R3, [R1+0x780] ;  /* 0x0007800001037983 */ /* 0x001f280000300800 */
        /* <DEDUP_REMOVED lines=11> */
[----:B----4-:R-:W-:Y:S04]  /*2eb90*/  STS.U16 [R0+0x20600], R3 ;  /* 0x0206000300007388 */ /* 0x010fe80000000400 */
[----:B---3--:R0:W-:Y:S04]  /*2eba0*/  STS.U16 [R0+0x20700], R27 ;  /* 0x0207001b00007388 */ /* 0x0081e80000000400 */
        /* <DEDUP_REMOVED lines=22> */
[----:B------:R-:W-:Y:S04]  /*2ed10*/  STS.U16 [R0+0x2c600], R17 ;  /* 0x02c6001100007388 */ /* 0x000fe80000000400 */
[----:B0-----:R-:W3:Y:S04]  /*2ed20*/  LDL.LU R27, [R1+0x400] ;  /* 0x00040000011b7983 */ /* 0x001ee80000300800 */
[----:B------:R-:W-:Y:S04]  /*2ed30*/  STS.U16 [R0+0x2c700], R21 ;  /* 0x02c7001500007388 */ /* 0x000fe80000000400 */
[----:B-1----:R-:W4:Y:S04]  /*2ed40*/  LDL.LU R19, [R1+0x3fc] ;  /* 0x0003fc0001137983 */ /* 0x002f280000300800 */
[----:B--2---:R0:W-:Y:S04]  /*2ed50*/  STS.U16 [R0+0x2e400], R23 ;  /* 0x02e4001700007388 */ /* 0x0041e80000000400 */
[----:B0-----:R-:W2:Y:S04]  /*2ed60*/  LDL.LU R23, [R1+0x384] ;  /* 0x0003840001177983 */ /* 0x001ea80000300800 */
[----:B------:R-:W-:Y:S04]  /*2ed70*/  STS.U16 [R0+0x2e500], R25 ;  /* 0x02e5001900007388 */ /* 0x000fe80000000400 */
[----:B--2---:R0:W-:Y:S04]  /*2ed80*/  STL [R1+0x7da0], R23 ;  /* 0x007da01701007387 */ /* 0x0041e80000100800 */
[----:B0-----:R-:W2:Y:S04]  /*2ed90*/  LDL.LU R23, [R1+0x388] ;  /* 0x0003880001177983 */ /* 0x001ea80000300800 */
[----:B---3--:R0:W-:Y:S04]  /*2eda0*/  STS.U16 [R0+0x2e600], R27 ;  /* 0x02e6001b00007388 */ /* 0x0081e80000000400 */
[----:B------:R-:W3:Y:S04]  /*2edb0*/  LDL.LU R25, [R1+0x380] ;  /* 0x0003800001197983 */ /* 0x000ee80000300800 */
        /* <DEDUP_REMOVED lines=48> */
[----:B0-----:R-:W2:Y:S04]  /*2f0c0*/  LDL.LU R23, [R1] ;  /* 0x0000000001177983 */ /* 0x001ea80000300800 */
[----:B-1----:R-:W0:Y:S04]  /*2f0d0*/  S2R R21, SR_TID.X ;  /* 0x0000000000157919 */ /* 0x002e280000002100 */
[----:B------:R-:W-:Y:S04]  /*2f0e0*/  STS.U16 [R0+0x3a400], R8 ;  /* 0x03a4000800007388 */ /* 0x000fe80000000400 */
[----:B------:R-:W-:Y:S04]  /*2f0f0*/  STS.U16 [R0+0x3a500], R7 ;  /* 0x03a5000700007388 */ /* 0x000fe80000000400 */
[----:B------:R-:W-:Y:S04]  /*2f100*/  STS.U16 [R0+0x3a600], R6 ;  /* 0x03a6000600007388 */ /* 0x000fe80000000400 */
[----:B------:R-:W-:Y:S04]  /*2f110*/  STS.U16 [R0+0x3a700], R5 ;  /* 0x03a7000500007388 */ /* 0x000fe80000000400 */
[----:B------:R-:W3:Y:S01]  /*2f120*/  LDL.LU R25, [R1+0x7d9c] ;  /* 0x007d9c0001197983 */ /* 0x000ee20000300800 */
[----:B0-----:R-:W-:-:S03]  /*2f130*/  LOP3.LUT R21, R21, 0x7f, RZ, 0xc0, !PT ;  /* 0x0000007f15157812 */ /* 0x001fc600078ec0ff */
[----:B------:R-:W-:Y:S02]  /*2f140*/  STS.U16 [R0+0x3c400], R4 ;  /* 0x03c4000400007388 */ /* 0x000fe40000000400 */
[----:B------:R-:W-:Y:S02]  /*2f150*/  IMAD.SHL.U32 R21, R21, 0x2, RZ ;  /* 0x0000000215157824 */ /* 0x000fe400078e00ff */
[----:B------:R-:W-:Y:S04]  /*2f160*/  STS.U16 [R0+0x3c500], R2 ;  /* 0x03c5000200007388 */ /* 0x000fe80000000400 */
[----:B------:R-:W-:Y:S04]  /*2f170*/  STS.U16 [R0+0x3c600], R13 ;  /* 0x03c6000d00007388 */ /* 0x000fe80000000400 */
[----:B----4-:R-:W-:Y:S04]  /*2f180*/  STS.U16 [R0+0x3c700], R17 ;  /* 0x03c7001100007388 */ /* 0x010fe80000000400 */
[----:B------:R0:W-:Y:S04]  /*2f190*/  STS.U16 [R0+0x3e400], R19 ;  /* 0x03e4001300007388 */ /* 0x0001e80000000400 */
[----:B------:R-:W4:Y:S01]  /*2f1a0*/  LDL.LU R27, [R1+0x7d98] ;  /* 0x007d9800011b7983 */ /* 0x000f220000300800 */
[----:B0-----:R-:W-:-:S05]  /*2f1b0*/  LOP3.LUT R0, R21, 0x20, RZ, 0x3c, !PT ;  /* 0x0000002015007812 */ /* 0x001fca00078e3cff */
[----:B------:R0:W-:Y:S04]  /*2f1c0*/  STL [R1+0x7d94], R0 ;  /* 0x007d940001007387 */ /* 0x0001e80000100800 */
[----:B------:R-:W3:Y:S01]  /*2f1d0*/  LDL.LU R3, [R1+0x76c] ;  /* 0x00076c0001037983 */ /* 0x000ee20000300800 */
[----:B0-----:R-:W-:-:S05]  /*2f1e0*/  LOP3.LUT R0, R21, 0x10, RZ, 0x3c, !PT ;  /* 0x0000001015007812 */ /* 0x001fca00078e3cff */
[----:B--2---:R-:W-:Y:S04]  /*2f1f0*/  STS.U16 [R0+0x3e500], R23 ;  /* 0x03e5001700007388 */ /* 0x004fe80000000400 */
[----:B---3--:R0:W-:Y:S04]  /*2f200*/  STL [R1+0x7d90], R3 ;  /* 0x007d900301007387 */ /* 0x0081e80000100800 */
[----:B0-----:R-:W2:Y:S04]  /*2f210*/  LDL.LU R3, [R1+0x778] ;  /* 0x0007780001037983 */ /* 0x001ea80000300800 */
[----:B------:R-:W3:Y:S04]  /*2f220*/  LDL.LU R14, [R1+0x6f8] ;  /* 0x0006f800010e7983 */ /* 0x000ee80000300800 */
        /* <DEDUP_REMOVED lines=24> */
[----:B----4-:R0:W-:Y:S04]  /*2f3b0*/  STS.U16 [R0+0x3e600], R27 ;  /* 0x03e6001b00007388 */ /* 0x0101e80000000400 */
[----:B------:R1:W-:Y:S04]  /*2f3c0*/  STS.U16 [R0+0x3e700], R25 ;  /* 0x03e7001900007388 */ /* 0x0003e80000000400 */
[----:B0-----:R-:W4:Y:S04]  /*2f3d0*/  LDL.LU R27, [R1+0x770] ;  /* 0x00077000011b7983 */ /* 0x001f280000300800 */
[----:B-1----:R-:W2:Y:S04]  /*2f3e0*/  LDL.LU R0, [R1+0x7d94] ;  /* 0x007d940001007983 */ /* 0x002ea80000300800 */
[----:B------:R-:W3:Y:S04]  /*2f3f0*/  LDL.LU R25, [R1+0x774] ;  /* 0x0007740001197983 */ /* 0x000ee80000300800 */
[----:B--2---:R0:W-:Y:S04]  /*2f400*/  STS.U16 [R0+0x20800], R3 ;  /* 0x0208000300007388 */ /* 0x0041e80000000400 */
[----:B0-----:R-:W2:Y:S04]  /*2f410*/  LDL.LU R3, [R1+0x7d90] ;  /* 0x007d900001037983 */ /* 0x001ea80000300800 */
[----:B---3--:R-:W-:Y:S04]  /*2f420*/  STS.U16 [R0+0x20900], R25 ;  /* 0x0209001900007388 */ /* 0x008fe80000000400 */
[----:B----4-:R-:W-:Y:S04]  /*2f430*/  STS.U16 [R0+0x20a00], R27 ;  /* 0x020a001b00007388 */ /* 0x010fe80000000400 */
        /* <DEDUP_REMOVED lines=22> */
[----:B0-----:R-:W2:Y:S04]  /*2f5a0*/  LDL.LU R2, [R1+0x3f4] ;  /* 0x0003f40001027983 */ /* 0x001ea80000300800 */
[----:B------:R0:W-:Y:S04]  /*2f5b0*/  STS.U16 [R0+0x2c900], R17 ;  /* 0x02c9001100007388 */ /* 0x0001e80000000400 */
[----:B0-----:R-:W3:Y:S04]  /*2f5c0*/  LDL.LU R17, [R1+0x378] ;  /* 0x0003780001117983 */ /* 0x001ee80000300800 */
[----:B---3--:R0:W-:Y:S04]  /*2f5d0*/  STL [R1+0x7d88], R17 ;  /* 0x007d881101007387 */ /* 0x0081e80000100800 */
[----:B0-----:R-:W3:Y:S04]  /*2f5e0*/  LDL.LU R17, [R1+0x3ec] ;  /* 0x0003ec0001117983 */ /* 0x001ee80000300800 */
[----:B------:R-:W-:Y:S04]  /*2f5f0*/  STS.U16 [R0+0x2ca00], R19 ;  /* 0x02ca001300007388 */ /* 0x000fe80000000400 */
[----:B------:R-:W-:Y:S04]  /*2f600*/  STS.U16 [R0+0x2cb00], R21 ;  /* 0x02cb001500007388 */ /* 0x000fe80000000400 */
[----:B------:R-:W-:Y:S04]  /*2f610*/  STS.U16 [R0+0x2e800], R23 ;  /* 0x02e8001700007388 */ /* 0x000fe80000000400 */
[----:B---3--:R0:W-:Y:S04]  /*2f620*/  STL [R1+0x7d8c], R17 ;  /* 0x007d8c1101007387 */ /* 0x0081e80000100800 */
[----:B0-----:R-:W3:Y:S04]  /*2f630*/  LDL.LU R17, [R1+0x3f0] ;  /* 0x0003f00001117983 */ /* 0x001ee80000300800 */
        /* <DEDUP_REMOVED lines=32> */
[----:B---3--:R0:W-:Y:S04]  /*2f840*/  STS.U16 [R0+0x30800], R17 ;  /* 0x0308001100007388 */ /* 0x0081e80000000400 */
[----:B----4-:R1:W-:Y:S04]  /*2f850*/  STS.U16 [R0+0x30900], R19 ;  /* 0x0309001300007388 */ /* 0x0103e80000000400 */
[----:B------:R3:W-:Y:S04]  /*2f860*/  STS.U16 [R0+0x30a00], R21 ;  /* 0x030a001500007388 */ /* 0x0007e80000000400 */
[----:B0-----:R-:W4:Y:S04]  /*2f870*/  LDL.LU R17, [R1+0x7d84] ;  /* 0x007d840001117983 */ /* 0x001f280000300800 */
[----:B-1----:R-:W4:Y:S04]  /*2f880*/  LDL.LU R19, [R1+0x7d80] ;  /* 0x007d800001137983 */ /* 0x002f280000300800 */
[----:B---3--:R-:W3:Y:S04]  /*2f890*/  LDL.LU R21, [R1+0x7d7c] ;  /* 0x007d7c0001157983 */ /* 0x008ee80000300800 */
[----:B------:R0:W-:Y:S04]  /*2f8a0*/  STS.U16 [R0+0x30b00], R23 ;  /* 0x030b001700007388 */ /* 0x0001e80000000400 */
        /* <DEDUP_REMOVED lines=17> */
[----:B0-----:R-:W0:Y:S04]  /*2f9c0*/  S2R R13, SR_TID.X ;  /* 0x00000000000d7919 */ /* 0x001e280000002100 */
[----:B------:R-:W-:Y:S04]  /*2f9d0*/  STS.U16 [R0+0x3a800], R11 ;  /* 0x03a8000b00007388 */ /* 0x000fe80000000400 */
[----:B------:R-:W-:Y:S04]  /*2f9e0*/  STS.U16 [R0+0x3a900], R10 ;  /* 0x03a9000a00007388 */ /* 0x000fe80000000400 */
[----:B------:R-:W-:Y:S04]  /*2f9f0*/  STS.U16 [R0+0x3aa00], R8 ;  /* 0x03aa000800007388 */ /* 0x000fe80000000400 */
[----:B------:R-:W-:Y:S01]  /*2fa00*/  STS.U16 [R0+0x3ab00], R7 ;  /* 0x03ab000700007388 */ /* 0x000fe20000000400 */
[----:B0-----:R-:W-:-:S04]  /*2fa10*/  LOP3.LUT R13, R13, 0x7f, RZ, 0xc0, !PT ;  /* 0x0000007f0d0d7812 */ /* 0x001fc800078ec0ff */
[----:B------:R-:W-:Y:S01]  /*2fa20*/  SHF.L.U32 R13, R13, 0x1, RZ ;  /* 0x000000010d0d7819 */ /* 0x000fe200000006ff */
[----:B------:R-:W-:Y:S03]  /*2fa30*/  STS.U16 [R0+0x3c800], R6 ;  /* 0x03c8000600007388 */ /* 0x000fe60000000400 */
[C---:B------:R-:W-:Y:S01]  /*2fa40*/  LOP3.LUT R3, R13.reuse, 0x30, RZ, 0x3c, !PT ;  /* 0x000000300d037812 */ /* 0x040fe200078e3cff */
[----:B------:R-:W-:Y:S04]  /*2fa50*/  STS.U16 [R0+0x3c900], R5 ;  /* 0x03c9000500007388 */ /* 0x000fe80000000400 */
[----:B--2---:R-:W-:Y:S04]  /*2fa60*/  STS.U16 [R0+0x3ca00], R4 ;  /* 0x03ca000400007388 */ /* 0x004fe80000000400 */
[----:B------:R-:W-:Y:S04]  /*2fa70*/  STS.U16 [R0+0x3cb00], R2 ;  /* 0x03cb000200007388 */ /* 0x000fe80000000400 */
[----:B------:R-:W-:Y:S04]  /*2fa80*/  STL [R1+0x7d74], R3 ;  /* 0x007d740301007387 */ /* 0x000fe80000100800 */
[----:B---3--:R0:W-:Y:S04]  /*2fa90*/  STS.U16 [R0+0x3e800], R23 ;  /* 0x03e8001700007388 */ /* 0x0081e80000000400 */
[----:B0-----:R-:W2:Y:S01]  /*2faa0*/  LDL.LU R23, [R1+0x6e8] ;  /* 0x0006e80001177983 */ /* 0x001ea20000300800 */
[----:B------:R-:W-:-:S05]  /*2fab0*/  LOP3.LUT R3, R13, 0x20, RZ, 0x3c, !PT ;  /* 0x000000200d037812 */ /* 0x000fca00078e3cff */
[----:B------:R-:W-:Y:S04]  /*2fac0*/  STS.U16 [R3+0x3e900], R21 ;  /* 0x03e9001503007388 */ /* 0x000fe80000000400 */
[----:B----4-:R-:W-:Y:S04]  /*2fad0*/  STS.U16 [R3+0x3ea00], R19 ;  /* 0x03ea001303007388 */ /* 0x010fe80000000400 */
[----:B------:R-:W-:Y:S04]  /*2fae0*/  STS.U16 [R3+0x3eb00], R17 ;  /* 0x03eb001103007388 */ /* 0x000fe80000000400 */
[----:B--2---:R0:W-:Y:S04]  /*2faf0*/  STL [R1+0x7d70], R23 ;  /* 0x007d701701007387 */ /* 0x0041e80000100800 */
[----:B0-----:R-:W2:Y:S04]  /*2fb00*/  LDL.LU R23, [R1+0x768] ;  /* 0x0007680001177983 */ /* 0x001ea80000300800 */
[----:B------:R-:W3:Y:S04]  /*2fb10*/  LDL.LU R25, [R1+0x6e4] ;  /* 0x0006e40001197983 */ /* 0x000ee80000300800 */
[----:B------:R-:W4:Y:S04]  /*2fb20*/  LDL.LU R27, [R1+0x6e0] ;  /* 0x0006e000011b7983 */ /* 0x000f280000300800 */
        /* <DEDUP_REMOVED lines=25> */
[----:B------:R-:W3:Y:S04]  /*2fcc0*/  LDL.LU R17, [R1+0x764] ;  /* 0x0007640001117983 */ /* 0x000ee80000300800 */
[----:B--2---:R0:W-:Y:S04]  /*2fcd0*/  STS.U16 [R3+0x20c00], R23 ;  /* 0x020c001703007388 */ /* 0x0041e80000000400 */
[----:B0-----:R-:W2:Y:S04]  /*2fce0*/  LDL.LU R23, [R1+0x7d70] ;  /* 0x007d700001177983 */ /* 0x001ea80000300800 */
[----:B---3--:R-:W-:Y:S04]  /*2fcf0*/  STS.U16 [R3+0x20d00], R17 ;  /* 0x020d001103007388 */ /* 0x008fe80000000400 */
[----:B------:R-:W-:Y:S04]  /*2fd00*/  STS.U16 [R3+0x20e00], R19 ;  /* 0x020e001303007388 */ /* 0x000fe80000000400 */
[----:B------:R-:W-:Y:S04]  /*2fd10*/  STS.U16 [R3+0x20f00], R21 ;  /* 0x020f001503007388 */ /* 0x000fe80000000400 */
[----:B--2---:R-:W-:Y:S04]  /*2fd20*/  STS.U16 [R3+0x22c00], R23 ;  /* 0x022c001703007388 */ /* 0x004fe80000000400 */
[----:B------:R-:W-:Y:S04]  /*2fd30*/  STS.U16 [R3+0x22d00], R25 ;  /* 0x022d001903007388 */ /* 0x000fe80000000400 */
        /* <DEDUP_REMOVED lines=89> */
[----:B------:R-:W-:Y:S04]  /*302d0*/  STS.U16 [R3+0x3af00], R11 ;  /* 0x03af000b03007388 */ /* 0x000fe80000000400 */
[----:B------:R-:W-:Y:S01]  /*302e0*/  STS.U16 [R3+0x3cc00], R10 ;  /* 0x03cc000a03007388 */ /* 0x000fe20000000400 */
[----:B0-----:R-:W-:-:S03]  /*302f0*/  LOP3.LUT R5, R5, 0x7f, RZ, 0xc0, !PT ;  /* 0x0000007f05057812 */ /* 0x001fc600078ec0ff */
[----:B------:R-:W-:Y:S01]  /*30300*/  STS.U16 [R3+0x3cd00], R8 ;  /* 0x03cd000803007388 */ /* 0x000fe20000000400 */
[----:B------:R-:W-:-:S03]  /*30310*/  SHF.L.U32 R5, R5, 0x1, RZ ;  /* 0x0000000105057819 */ /* 0x000fc600000006ff */
[----:B--2---:R-:W-:Y:S04]  /*30320*/  STS.U16 [R3+0x3ce00], R7 ;  /* 0x03ce000703007388 */ /* 0x004fe80000000400 */
[----:B------:R-:W-:Y:S04]  /*30330*/  STS.U16 [R3+0x3cf00], R6 ;  /* 0x03cf000603007388 */ /* 0x000fe80000000400 */
[----:B---3--:R0:W-:Y:S02]  /*30340*/  STS.U16 [R3+0x3ec00], R13 ;  /* 0x03ec000d03007388 */ /* 0x0081e40000000400 */
[----:B0-----:R-:W-:-:S05]  /*30350*/  LOP3.LUT R3, R5, 0x40, RZ, 0x3c, !PT ;  /* 0x0000004005037812 */ /* 0x001fca00078e3cff */
[----:B------:R0:W-:Y:S04]  /*30360*/  STL [R1+0x7d54], R3 ;  /* 0x007d540301007387 */ /* 0x0001e80000100800 */
[----:B------:R-:W2:Y:S01]  /*30370*/  LDL.LU R13, [R1+0x6d8] ;  /* 0x0006d800010d7983 */ /* 0x000ea20000300800 */
[----:B0-----:R-:W-:-:S05]  /*30380*/  LOP3.LUT R3, R5, 0x30, RZ, 0x3c, !PT ;  /* 0x0000003005037812 */ /* 0x001fca00078e3cff */
        /* <DEDUP_REMOVED lines=102> */
[----:B0-----:R-:W3:Y:S04]  /*309f0*/  LDL.LU R9, [R1+0x7d44] ;  /* 0x007d440001097983 */ /* 0x001ee80000300800 */
[----:B----4-:R0:W-:Y:S04]  /*30a00*/  STS.U16 [R3+0x31100], R8 ;  /* 0x0311000803007388 */ /* 0x0101e80000000400 */
[----:B------:R1:W-:Y:S04]  /*30a10*/  STS.U16 [R3+0x31200], R7 ;  /* 0x0312000703007388 */ /* 0x0003e80000000400 */
[----:B------:R4:W-:Y:S04]  /*30a20*/  STS.U16 [R3+0x31300], R6 ;  /* 0x0313000603007388 */ /* 0x0009e80000000400 */
[----:B0-----:R-:W3:Y:S04]  /*30a30*/  LDL.LU R8, [R1+0x7d40] ;  /* 0x007d400001087983 */ /* 0x001ee80000300800 */
[----:B-1----:R-:W3:Y:S04]  /*30a40*/  LDL.LU R7, [R1+0x7d3c] ;  /* 0x007d3c0001077983 */ /* 0x002ee80000300800 */
[----:B----4-:R-:W4:Y:S04]  /*30a50*/  LDL.LU R6, [R1+0x7d38] ;  /* 0x007d380001067983 */ /* 0x010f280000300800 */
[----:B------:R0:W-:Y:S04]  /*30a60*/  STS.U16 [R3+0x33000], R5 ;  /* 0x0330000503007388 */ /* 0x0001e80000000400 */
[----:B0-----:R-:W4:Y:S04]  /*30a70*/  LDL.LU R5, [R1+0x7d34] ;  /* 0x007d340001057983 */ /* 0x001f280000300800 */
        /* <DEDUP_REMOVED lines=21> */
[----:B--2---:R-:W-:Y:S04]  /*30bd0*/  STS.U16 [R3+0x3d200], R11 ;  /* 0x03d2000b03007388 */ /* 0x004fe80000000400 */
[----:B------:R-:W-:Y:S01]  /*30be0*/  STS.U16 [R3+0x3d300], R10 ;  /* 0x03d3000a03007388 */ /* 0x000fe20000000400 */
[----:B---3--:R-:W-:-:S04]  /*30bf0*/  LOP3.LUT R9, R9, 0x7f, RZ, 0xc0, !PT ;  /* 0x0000007f09097812 */ /* 0x008fc800078ec0ff */
[----:B------:R-:W-:-:S04]  /*30c00*/  SHF.L.U32 R9, R9, 0x1, RZ ;  /* 0x0000000109097819 */ /* 0x000fc800000006ff */
[----:B0-----:R-:W-:-:S05]  /*30c10*/  LOP3.LUT R0, R9, 0x50, RZ, 0x3c, !PT ;  /* 0x0000005009007812 */ /* 0x001fca00078e3cff */
[----:B------:R-:W-:Y:S04]  /*30c20*/  STL [R1+0x7d30], R0 ;  /* 0x007d300001007387 */ /* 0x000fe80000100800 */
[----:B----4-:R0:W-:Y:S04]  /*30c30*/  STS.U16 [R3+0x3f000], R5 ;  /* 0x03f0000503007388 */ /* 0x0101e80000000400 */
[----:B0-----:R-:W2:Y:S01]  /*30c40*/  LDL.LU R5, [R1+0x6c8] ;  /* 0x0006c80001057983 */ /* 0x001ea20000300800 */
[----:B------:R-:W-:-:S05]  /*30c50*/  LOP3.LUT R0, R9, 0x40, RZ, 0x3c, !PT ;  /* 0x0000004009007812 */ /* 0x000fca00078e3cff */
[----:B------:R-:W-:Y:S04]  /*30c60*/  STS.U16 [R0+0x3f100], R6 ;  /* 0x03f1000600007388 */ /* 0x000fe80000000400 */
[----:B------:R-:W-:Y:S04]  /*30c70*/  STS.U16 [R0+0x3f200], R7 ;  /* 0x03f2000700007388 */ /* 0x000fe80000000400 */
        /* <DEDUP_REMOVED lines=48> */
[----:B--2---:R0:W-:Y:S04]  /*30f80*/  STL [R1+0x7d20], R3 ;  /* 0x007d200301007387 */ /* 0x0041e80000100800 */
[----:B0-----:R-:W2:Y:S04]  /*30f90*/  LDL.LU R3, [R1+0x3bc] ;  /* 0x0003bc0001037983 */ /* 0x001ea80000300800 */
[----:B--2---:R0:W-:Y:S04]  /*30fa0*/  STL [R1+0x7d24], R3 ;  /* 0x007d240301007387 */ /* 0x0041e80000100800 */
[----:B0-----:R-:W2:Y:S04]  /*30fb0*/  LDL.LU R3, [R1+0x3c0] ;  /* 0x0003c00001037983 */ /* 0x001ea80000300800 */
[----:B------:R-:W-:Y:S04]  /*30fc0*/  STS.U16 [R0+0x27700], R14 ;  /* 0x0277000e00007388 */ /* 0x000fe80000000400 */
[----:B------:R-:W-:Y:S04]  /*30fd0*/  STS.U16 [R0+0x29400], R15 ;  /* 0x0294000f00007388 */ /* 0x000fe80000000400 */
[----:B------:R-:W-:Y:S04]  /*30fe0*/  STS.U16 [R0+0x29500], R28 ;  /* 0x0295001c00007388 */ /* 0x000fe80000000400 */
[----:B------:R-:W-:Y:S04]  /*30ff0*/  STS.U16 [R0+0x29600], R29 ;  /* 0x0296001d00007388 */ /* 0x000fe80000000400 */
[----:B------:R-:W-:Y:S04]  /*31000*/  STS.U16 [R0+0x29700], R26 ;  /* 0x0297001a00007388 */ /* 0x000fe80000000400 */
[----:B------:R-:W-:Y:S04]  /*31010*/  STS.U16 [R0+0x2b400], R24 ;  /* 0x02b4001800007388 */ /* 0x000fe80000000400 */
[----:B------:R-:W-:Y:S04]  /*31020*/  STS.U16 [R0+0x2b500], R22 ;  /* 0x02b5001600007388 */ /* 0x000fe80000000400 */
[----:B--2---:R0:W-:Y:S04]  /*31030*/  STL [R1+0x7d28], R3 ;  /* 0x007d280301007387 */ /* 0x0041e80000100800 */
[----:B0-----:R-:W2:Y:S04]  /*31040*/  LDL.LU R3, [R1+0x3c4] ;  /* 0x0003c40001037983 */ /* 0x001ea80000300800 */
[----:B------:R-:W-:Y:S04]  /*31050*/  STS.U16 [R0+0x2b600], R20 ;  /* 0x02b6001400007388 */ /* 0x000fe80000000400 */
[----:B------:R-:W-:Y:S04]  /*31060*/  STS.U16 [R0+0x2b700], R18 ;  /* 0x02b7001200007388 */ /* 0x000fe80000000400 */
[----:B------:R-:W-:Y:S04]  /*31070*/  STS.U16 [R0+0x2d400], R16 ;  /* 0x02d4001000007388 */ /* 0x000fe80000000400 */
[----:B------:R0:W-:Y:S04]  /*31080*/  STS.U16 [R0+0x2d500], R12 ;  /* 0x02d5000c00007388 */ /* 0x0001e80000000400 */
[----:B------:R-:W3:Y:S04]  /*31090*/  LDL.LU R28, [R1+0x344] ;  /* 0x00034400011c7983 */ /* 0x000ee80000300800 */
[----:B------:R1:W-:Y:S04]  /*310a0*/  STS.U16 [R0+0x2d600], R11 ;  /* 0x02d6000b00007388 */ /* 0x0003e80000000400 */
[----:B0-----:R-:W4:Y:S04]  /*310b0*/  LDL.LU R12, [R1+0x340] ;  /* 0x00034000010c7983 */ /* 0x001f280000300800 */
        /* <DEDUP_REMOVED lines=35> */
[----:B----4-:R2:W-:Y:S04]  /*312f0*/  STS.U16 [R0+0x31600], R12 ;  /* 0x0316000c00007388 */ /* 0x0105e80000000400 */
[----:B0-----:R-:W3:Y:S04]  /*31300*/  LDL.LU R3, [R1+0x7d1c] ;  /* 0x007d1c0001037983 */ /* 0x001ee80000300800 */
[----:B-1----:R-:W4:Y:S04]  /*31310*/  LDL.LU R28, [R1+0x7d18] ;  /* 0x007d1800011c7983 */ /* 0x002f280000300800 */
[----:B--2---:R-:W2:Y:S04]  /*31320*/  LDL.LU R12, [R1+0x7d14] ;  /* 0x007d1400010c7983 */ /* 0x004ea80000300800 */
[----:B------:R0:W-:Y:S04]  /*31330*/  STS.U16 [R0+0x31700], R11 ;  /* 0x0317000b00007388 */ /* 0x0001e80000000400 */
[----:B------:R1:W-:Y:S04]  /*31340*/  STS.U16 [R0+0x33400], R10 ;  /* 0x0334000a00007388 */ /* 0x0003e80000000400 */
[----:B------:R1:W-:Y:S04]  /*31350*/  STS.U16 [R0+0x33500], R9 ;  /* 0x0335000900007388 */ /* 0x0003e80000000400 */
[----:B0-----:R-:W2:Y:S04]  /*31360*/  LDL.LU R11, [R1+0x7d10] ;  /* 0x007d1000010b7983 */ /* 0x001ea80000300800 */
[----:B-1----:R-:W2:Y:S04]  /*31370*/  LDL.LU R10, [R1+0x7d0c] ;  /* 0x007d0c00010a7983 */ /* 0x002ea80000300800 */
[----:B------:R-:W2:Y:S04]  /*31380*/  LDL.LU R9, [R1+0x7d08] ;  /* 0x007d080001097983 */ /* 0x000ea80000300800 */
[----:B------:R0:W-:Y:S04]  /*31390*/  STS.U16 [R0+0x33600], R8 ;  /* 0x0336000800007388 */ /* 0x0001e80000000400 */
[----:B0-----:R-:W2:Y:S04]  /*313a0*/  LDL.LU R8, [R1+0x6b0] ;  /* 0x0006b00001087983 */ /* 0x001ea80000300800 */
        /* <DEDUP_REMOVED lines=22> */
[----:B------:R0:W-:Y:S01]  /*31510*/  STS.U16 [R0+0x3d700], R16 ;  /* 0x03d7001000007388 */ /* 0x0001e20000000400 */
[----:B----4-:R-:W-:Y:S01]  /*31520*/  IMAD.SHL.U32 R28, R28, 0x2, RZ ;  /* 0x000000021c1c7824 */ /* 0x010fe200078e00ff */
[----:B---3--:R-:W-:-:S02]  /*31530*/  LOP3.LUT R26, R3, 0x60, RZ, 0x3c, !PT ;  /* 0x00000060031a7812 */ /* 0x008fc400078e3cff */
[----:B--2---:R1:W-:Y:S04]  /*31540*/  STL [R1+0x7d04], R8 ;  /* 0x007d040801007387 */ /* 0x0043e80000100800 */
[----:B------:R-:W2:Y:S04]  /*31550*/  LDL.LU R7, [R1+0x6ac] ;  /* 0x0006ac0001077983 */ /* 0x000ea80000300800 */
[----:B------:R-:W3:Y:S04]  /*31560*/  LDL.LU R6, [R1+0x638] ;  /* 0x0006380001067983 */ /* 0x000ee80000300800 */
[----:B------:R-:W4:Y:S04]  /*31570*/  LDL.LU R5, [R1+0x634] ;  /* 0x0006340001057983 */ /* 0x000f280000300800 */
[----:B------:R-:W2:Y:S04]  /*31580*/  LDL.LU R4, [R1+0x630] ;  /* 0x0006300001047983 */ /* 0x000ea80000300800 */
[----:B------:R-:W2:Y:S04]  /*31590*/  LDL.LU R2, [R1+0x62c] ;  /* 0x00062c0001027983 */ /* 0x000ea80000300800 */
[----:B0-----:R-:W2:Y:S04]  /*315a0*/  LDL.LU R0, [R1+0x5b8] ;  /* 0x0005b80001007983 */ /* 0x001ea80000300800 */
        /* <DEDUP_REMOVED lines=18> */
[----:B------:R-:W-:Y:S04]  /*316d0*/  STS.U16 [R8+0x3f500], R10 ;  /* 0x03f5000a08007388 */ /* 0x000fe80000000400 */
[----:B0-----:R-:W2:Y:S04]  /*316e0*/  LDL.LU R9, [R1+0x6b4] ;  /* 0x0006b40001097983 */ /* 0x001ea80000300800 */
[----:B------:R0:W-:Y:S04]  /*316f0*/  STL [R1+0x7cf4], R3 ;  /* 0x007cf40301007387 */ /* 0x0001e80000100800 */
[----:B------:R1:W-:Y:S04]  /*31700*/  STS.U16 [R8+0x3f600], R11 ;  /* 0x03f6000b08007388 */ /* 0x0003e80000000400 */
[----:B------:R1:W-:Y:S04]  /*31710*/  STS.U16 [R8+0x3f700], R12 ;  /* 0x03f7000c08007388 */ /* 0x0003e80000000400 */
[----:B0-----:R-:W2:Y:S04]  /*31720*/  LDL.LU R3, [R1+0x6b8] ;  /* 0x0006b80001037983 */ /* 0x001ea80000300800 */
[----:B------:R-:W2:Y:S04]  /*31730*/  LDL.LU R10, [R1+0x72c] ;  /* 0x00072c00010a7983 */ /* 0x000ea80000300800 */
[----:B-1----:R-:W2:Y:S04]  /*31740*/  LDL.LU R11, [R1+0x730] ;  /* 0x00073000010b7983 */ /* 0x002ea80000300800 */
[----:B------:R-:W2:Y:S04]  /*31750*/  LDL.LU R8, [R1+0x7d04] ;  /* 0x007d040001087983 */ /* 0x000ea80000300800 */
[----:B------:R-:W3:Y:S04]  /*31760*/  LDL.LU R12, [R1+0x734] ;  /* 0x00073400010c7983 */ /* 0x000ee80000300800 */
[----:B--2---:R0:W-:Y:S04]  /*31770*/  STS.U16 [R26+0x21800], R8 ;  /* 0x021800081a007388 */ /* 0x0041e80000000400 */
[----:B0-----:R-:W2:Y:S04]  /*31780*/  LDL.LU R8, [R1+0x7d00] ;  /* 0x007d000001087983 */ /* 0x001ea80000300800 */
[----:B---3--:R-:W-:Y:S04]  /*31790*/  STS.U16 [R26+0x21900], R12 ;  /* 0x0219000c1a007388 */ /* 0x008fe80000000400 */
[----:B------:R-:W-:Y:S04]  /*317a0*/  STS.U16 [R26+0x21a00], R11 ;  /* 0x021a000b1a007388 */ /* 0x000fe80000000400 */
[----:B------:R-:W-:Y:S04]  /*317b0*/  STS.U16 [R26+0x21b00], R10 ;  /* 0x021b000a1a007388 */ /* 0x000fe80000000400 */
[----:B------:R-:W-:Y:S04]  /*317c0*/  STS.U16 [R26+0x23800], R3 ;  /* 0x023800031a007388 */ /* 0x000fe80000000400 */
[----:B------:R-:W-:Y:S04]  /*317d0*/  STS.U16 [R26+0x23900], R9 ;  /* 0x023900091a007388 */ /* 0x000fe80000000400 */
[----:B--2---:R-:W-:Y:S04]  /*317e0*/  STS.U16 [R26+0x23a00], R8 ;  /* 0x023a00081a007388 */ /* 0x004fe80000000400 */
[----:B------:R-:W-:Y:S04]  /*317f0*/  STS.U16 [R26+0x23b00], R7 ;  /* 0x023b00071a007388 */ /* 0x000fe80000000400 */
        /* <DEDUP_REMOVED lines=17> */
[----:B------:R-:W3:Y:S04]  /*31910*/  LDL.LU R3, [R1+0x338] ;  /* 0x0003380001037983 */ /* 0x000ee80000300800 */
        /* <DEDUP_REMOVED lines=9> */
[----:B------:R-:W4:Y:S04]  /*319b0*/  LDL.LU R14, [R1+0x334] ;  /* 0x00033400010e7983 */ /* 0x000f280000300800 */
        /* <DEDUP_REMOVED lines=28> */
[----:B---3--:R1:W-:Y:S04]  /*31b80*/  STS.U16 [R26+0x2fb00], R3 ;  /* 0x02fb00031a007388 */ /* 0x0083e80000000400 */
[----:B0-----:R-:W2:Y:S04]  /*31b90*/  LDL.LU R15, [R1+0x28] ;  /* 0x00002800010f7983 */ /* 0x001ea80000300800 */
[----:B-1----:R-:W3:Y:S04]  /*31ba0*/  LDL.LU R3, [R1+0x7cf8] ;  /* 0x007cf80001037983 */ /* 0x002ee80000300800 */
[----:B---3--:R0:W-:Y:S04]  /*31bb0*/  STS.U16 [R26+0x31800], R3 ;  /* 0x031800031a007388 */ /* 0x0081e80000000400 */
[----:B----4-:R1:W-:Y:S04]  /*31bc0*/  STS.U16 [R26+0x31900], R14 ;  /* 0x0319000e1a007388 */ /* 0x0103e80000000400 */
[----:B------:R3:W-:Y:S04]  /*31bd0*/  STS.U16 [R26+0x31a00], R29 ;  /* 0x031a001d1a007388 */ /* 0x0007e80000000400 */
[----:B0-----:R-:W4:Y:S04]  /*31be0*/  LDL.LU R3, [R1+0x7cf4] ;  /* 0x007cf40001037983 */ /* 0x001f280000300800 */
[----:B-1----:R-:W4:Y:S04]  /*31bf0*/  LDL.LU R14, [R1+0x7cf0] ;  /* 0x007cf000010e7983 */ /* 0x002f280000300800 */
[----:B---3--:R-:W3:Y:S04]  /*31c00*/  LDL.LU R29, [R1+0x7cec] ;  /* 0x007cec00011d7983 */ /* 0x008ee80000300800 */
[----:B------:R0:W-:Y:S04]  /*31c10*/  STS.U16 [R26+0x31b00], R22 ;  /* 0x031b00161a007388 */ /* 0x0001e80000000400 */
[----:B------:R1:W-:Y:S04]  /*31c20*/  STS.U16 [R26+0x33800], R20 ;  /* 0x033800141a007388 */ /* 0x0003e80000000400 */
[----:B------:R2:W-:Y:S04]  /*31c30*/  STS.U16 [R26+0x33900], R18 ;  /* 0x033900121a007388 */ /* 0x0005e80000000400 */
[----:B0-----:R-:W3:Y:S04]  /*31c40*/  LDL.LU R22, [R1+0x7ce8] ;  /* 0x007ce80001167983 */ /* 0x001ee80000300800 */
[----:B-1----:R-:W3:Y:S04]  /*31c50*/  LDL.LU R20, [R1+0x7ce4] ;  /* 0x007ce40001147983 */ /* 0x002ee80000300800 */
[----:B--2---:R-:W2:Y:S04]  /*31c60*/  LDL.LU R18, [R1+0x7ce0] ;  /* 0x007ce00001127983 */ /* 0x004ea80000300800 */
[----:B------:R0:W-:Y:S04]  /*31c70*/  STS.U16 [R26+0x33a00], R16 ;  /* 0x033a00101a007388 */ /* 0x0001e80000000400 */
        /* <DEDUP_REMOVED lines=20> */
[----:B------:R1:W-:Y:S04]  /*31dc0*/  STS.U16 [R26+0x3da00], R28 ;  /* 0x03da001c1a007388 */ /* 0x0003e80000000400 */
[----:B0-----:R-:W3:Y:S04]  /*31dd0*/  LDL.LU R24, [R1+0x728] ;  /* 0x0007280001187983 */ /* 0x001ee80000300800 */
[----:B-1----:R-:W3:Y:S04]  /*31de0*/  LDL.LU R28, [R1+0x724] ;  /* 0x00072400011c7983 */ /* 0x002ee80000300800 */
[----:B------:R-:W-:Y:S01]  /*31df0*/  STS.U16 [R26+0x3db00], R15 ;  /* 0x03db000f1a007388 */ /* 0x000fe20000000400 */
[----:B----4-:R-:W-:-:S03]  /*31e00*/  LOP3.LUT R2, R3, 0x70, RZ, 0x3c, !PT ;  /* 0x0000007003027812 */ /* 0x010fc600078e3cff */
[----:B--2---:R0:W-:Y:S04]  /*31e10*/  STS.U16 [R26+0x3f800], R16 ;  /* 0x03f800101a007388 */ /* 0x0041e80000000400 */
[----:B0-----:R-:W2:Y:S04]  /*31e20*/  LDL.LU R16, [R1+0x6a4] ;  /* 0x0006a40001107983 */ /* 0x001ea80000300800 */
        /* <DEDUP_REMOVED lines=20> */
[----:B---3--:R1:W-:Y:S04]  /*31f70*/  STS.U16 [R26+0x3fa00], R20 ;  /* 0x03fa00141a007388 */ /* 0x0083e80000000400 */
[----:B------:R3:W-:Y:S04]  /*31f80*/  STS.U16 [R26+0x3fb00], R22 ;  /* 0x03fb00161a007388 */ /* 0x0007e80000000400 */
[----:B0-----:R-:W2:Y:S04]  /*31f90*/  LDL.LU R18, [R1+0x6a8] ;  /* 0x0006a80001127983 */ /* 0x001ea80000300800 */
[----:B-1----:R-:W2:Y:S04]  /*31fa0*/  LDL.LU R20, [R1+0x71c] ;  /* 0x00071c0001147983 */ /* 0x002ea80000300800 */
[----:B---3--:R-:W3:Y:S04]  /*31fb0*/  LDL.LU R22, [R1+0x720] ;  /* 0x0007200001167983 */ /* 0x008ee80000300800 */
[----:B------:R0:W-:Y:S04]  /*31fc0*/  STS.U16 [R2+0x21c00], R24 ;  /* 0x021c001802007388 */ /* 0x0001e80000000400 */
[----:B------:R-:W4:Y:S04]  /*31fd0*/  LDL.LU R26, [R1+0x424] ;  /* 0x00042400011a7983 */ /* 0x000f280000300800 */
[----:B------:R1:W-:Y:S04]  /*31fe0*/  STS.U16 [R2+0x21d00], R28 ;  /* 0x021d001c02007388 */ /* 0x0003e80000000400 */
[----:B0-----:R-:W4:Y:S04]  /*31ff0*/  LDL.LU R24, [R1+0x420] ;  /* 0x0004200001187983 */ /* 0x001f280000300800 */
[----:B-1----:R-:W4:Y:S04]  /*32000*/  LDL.LU R28, [R1+0x41c] ;  /* 0x00041c00011c7983 */ /* 0x002f280000300800 */
[----:B---3--:R-:W-:Y:S04]  /*32010*/  STS.U16 [R2+0x21e00], R22 ;  /* 0x021e001602007388 */ /* 0x008fe80000000400 */
        /* <DEDUP_REMOVED lines=20> */
[----:B------:R2:W-:Y:S04]  /*32160*/  STS.U16 [R2+0x2bf00], R27 ;  /* 0x02bf001b02007388 */ /* 0x0005e80000000400 */
[----:B0-----:R-:W3:Y:S04]  /*32170*/  LDL.LU R3, [R1+0x3a8] ;  /* 0x0003a80001037983 */ /* 0x001ee80000300800 */
[----:B------:R-:W4:Y:S04]  /*32180*/  LDL.LU R23, [R1+0x3a4] ;  /* 0x0003a40001177983 */ /* 0x000f280000300800 */
[----:B-1----:R-:W4:Y:S04]  /*32190*/  LDL.LU R25, [R1+0x3a0] ;  /* 0x0003a00001197983 */ /* 0x002f280000300800 */
[----:B------:R0:W-:Y:S04]  /*321a0*/  STS.U16 [R2+0x2dc00], R15 ;  /* 0x02dc000f02007388 */ /* 0x0001e80000000400 */
[----:B--2---:R-:W2:Y:S04]  /*321b0*/  LDL.LU R27, [R1+0x39c] ;  /* 0x00039c00011b7983 */ /* 0x004ea80000300800 */
[----:B------:R1:W-:Y:S04]  /*321c0*/  STS.U16 [R2+0x2dd00], R26 ;  /* 0x02dd001a02007388 */ /* 0x0003e80000000400 */
[----:B0-----:R-:W2:Y:S04]  /*321d0*/  LDL.LU R15, [R1+0x328] ;  /* 0x00032800010f7983 */ /* 0x001ea80000300800 */
[----:B------:R0:W-:Y:S04]  /*321e0*/  STS.U16 [R2+0x2de00], R24 ;  /* 0x02de001802007388 */ /* 0x0001e80000000400 */
[----:B-1----:R-:W2:Y:S04]  /*321f0*/  LDL.LU R26, [R1+0x324] ;  /* 0x00032400011a7983 */ /* 0x002ea80000300800 */
[----:B------:R1:W-:Y:S04]  /*32200*/  STS.U16 [R2+0x2df00], R28 ;  /* 0x02df001c02007388 */ /* 0x0003e80000000400 */
[----:B0-----:R-:W2:Y:S04]  /*32210*/  LDL.LU R24, [R1+0x320] ;  /* 0x0003200001187983 */ /* 0x001ea80000300800 */
[----:B-1----:R-:W2:Y:S04]  /*32220*/  LDL.LU R28, [R1+0x31c] ;  /* 0x00031c00011c7983 */ /* 0x002ea80000300800 */
        /* <DEDUP_REMOVED lines=18> */
[----:B---3--:R0:W-:Y:S04]  /*32350*/  STS.U16 [R2+0x2fc00], R3 ;  /* 0x02fc000302007388 */ /* 0x0081e80000000400 */
[----:B----4-:R1:W-:Y:S04]  /*32360*/  STS.U16 [R2+0x2fd00], R23 ;  /* 0x02fd001702007388 */ /* 0x0103e80000000400 */
[----:B------:R3:W-:Y:S04]  /*32370*/  STS.U16 [R2+0x2fe00], R25 ;  /* 0x02fe001902007388 */ /* 0x0007e80000000400 */
[----:B0-----:R-:W4:Y:S04]  /*32380*/  LDL.LU R3, [R1+0xa0] ;  /* 0x0000a00001037983 */ /* 0x001f280000300800 */
[----:B-1----:R-:W4:Y:S04]  /*32390*/  LDL.LU R23, [R1+0x9c] ;  /* 0x00009c0001177983 */ /* 0x002f280000300800 */
[----:B--2---:R0:W-:Y:S04]  /*323a0*/  STS.U16 [R2+0x2ff00], R27 ;  /* 0x02ff001b02007388 */ /* 0x0041e80000000400 */
[----:B---3--:R-:W2:Y:S04]  /*323b0*/  LDL.LU R25, [R1+0x20] ;  /* 0x0000200001197983 */ /* 0x008ea80000300800 */
[----:B------:R1:W-:Y:S04]  /*323c0*/  STS.U16 [R2+0x31c00], R15 ;  /* 0x031c000f02007388 */ /* 0x0003e80000000400 */
[----:B0-----:R-:W3:Y:S04]  /*323d0*/  LDL.LU R27, [R1+0x1c] ;  /* 0x00001c00011b7983 */ /* 0x001ee80000300800 */
[----:B------:R0:W-:Y:S04]  /*323e0*/  STS.U16 [R2+0x31d00], R26 ;  /* 0x031d001a02007388 */ /* 0x0001e80000000400 */
[----:B-1----:R-:W2:Y:S04]  /*323f0*/  LDL.LU R15, [R1+0x18] ;  /* 0x00001800010f7983 */ /* 0x002ea80000300800 */
[----:B------:R1:W-:Y:S04]  /*32400*/  STS.U16 [R2+0x31e00], R24 ;  /* 0x031e001802007388 */ /* 0x0003e80000000400 */
[----:B0-----:R-:W2:Y:S04]  /*32410*/  LDL.LU R26, [R1+0x7cd8] ;  /* 0x007cd800011a7983 */ /* 0x001ea80000300800 */
[----:B------:R0:W-:Y:S04]  /*32420*/  STS.U16 [R2+0x31f00], R28 ;  /* 0x031f001c02007388 */ /* 0x0001e80000000400 */
[----:B-1----:R-:W2:Y:S04]  /*32430*/  LDL.LU R24, [R1+0x7cd4] ;  /* 0x007cd40001187983 */ /* 0x002ea80000300800 */
[----:B0-----:R-:W2:Y:S04]  /*32440*/  LDL.LU R28, [R1+0x7cd0] ;  /* 0x007cd000011c7983 */ /* 0x001ea80000300800 */
        /* <DEDUP_REMOVED lines=18> */
[----:B0-----:R-:W3:Y:S04]  /*32570*/  LDL R16, [R1+0xe10] ;  /* 0x000e100001107983 */ /* 0x001ee80000100800 */
[----:B-1----:R-:W3:Y:S04]  /*32580*/  LDL R0, [R1+0x1704] ;  /* 0x0017040001007983 */ /* 0x002ee80000100800 */
[----:B----4-:R0:W-:Y:S04]  /*32590*/  STS.U16 [R2+0x3be00], R3 ;  /* 0x03be000302007388 */ /* 0x0101e80000000400 */
[----:B------:R-:W-:Y:S04]  /*325a0*/  STS.U16 [R2+0x3bf00], R23 ;  /* 0x03bf001702007388 */ /* 0x000fe80000000400 */
[----:B0-----:R-:W4:Y:S04]  /*325b0*/  LDL R3, [R1+0x1708] ;  /* 0x0017080001037983 */ /* 0x001f280000100800 */
[----:B--2---:R0:W-:Y:S04]  /*325c0*/  STS.U16 [R2+0x3dc00], R28 ;  /* 0x03dc001c02007388 */ /* 0x0041e80000000400 */
[----:B------:R-:W-:Y:S04]  /*325d0*/  STS.U16 [R2+0x3dd00], R25 ;  /* 0x03dd001902007388 */ /* 0x000fe80000000400 */
[----:B---3--:R-:W-:Y:S04]  /*325e0*/  STS.U16 [R2+0x3de00], R27 ;  /* 0x03de001b02007388 */ /* 0x008fe80000000400 */
[----:B------:R-:W-:Y:S04]  /*325f0*/  STS.U16 [R2+0x3df00], R15 ;  /* 0x03df000f02007388 */ /* 0x000fe80000000400 */
[----:B------:R-:W-:Y:S04]  /*32600*/  STS.U16 [R2+0x3fc00], R24 ;  /* 0x03fc001802007388 */ /* 0x000fe80000000400 */
[----:B------:R-:W-:Y:S04]  /*32610*/  STS.U16 [R2+0x3fd00], R26 ;  /* 0x03fd001a02007388 */ /* 0x000fe80000000400 */
[----:B------:R1:W-:Y:S04]  /*32620*/  STS.U16 [R2+0x3fe00], R29 ;  /* 0x03fe001d02007388 */ /* 0x0003e80000000400 */
[----:B0-----:R-:W2:Y:S04]  /*32630*/  LDL R28, [R1+0x1700] ;  /* 0x00170000011c7983 */ /* 0x001ea80000100800 */
[----:B-1----:R-:W3:Y:S04]  /*32640*/  LDL R29, [R1+0xdd0] ;  /* 0x000dd000011d7983 */ /* 0x002ee80000100800 */
[----:B------:R-:W-:Y:S04]  /*32650*/  STS.U16 [R2+0x3ff00], R14 ;  /* 0x03ff000e02007388 */ /* 0x000fe80000000400 */
[----:B------:R-:W-:Y:S06]  /*32660*/  BAR.SYNC.DEFER_BLOCKING 0x0 ;  /* 0x0000000000007b1d */ /* 0x000fec0000010000 */
[----:B------:R-:W-:Y:S04]  /*32670*/  LDSM.16.M88.4 R12, [R16+0x28000] ;  /* 0x02800000100c783b */ /* 0x000fe80000000200 */
[----:B------:R-:W-:Y:S04]  /*32680*/  LDSM.16.MT88.4 R20, [R0] ;  /* 0x000000000014783b */ /* 0x000fe80000004200 */
[----:B----4-:R-:W-:Y:S04]  /*32690*/  LDSM.16.MT88.4 R24, [R3] ;  /* 0x000000000318783b */ /* 0x010fe80000004200 */
[----:B---3--:R-:W0:Y:S02]  /*326a0*/  LDSM.16.MT88.4 R8, [R29] ;  /* 0x000000001d08783b */ /* 0x008e240000004200 */
[----:B0-----:R-:W-:-:S02]  /*326b0*/  MOV R5, R10 ;  /* 0x0000000a00057202 */ /* 0x001fc40000000f00 */
[----:B------:R-:W-:Y:S01]  /*326c0*/  STL [R1+0x10], R8 ;  /* 0x0000100801007387 */ /* 0x000fe20000100800 */
[----:B------:R-:W-:Y:S02]  /*326d0*/  MOV R4, R9 ;  /* 0x0000000900047202 */ /* 0x000fe40000000f00 */
[----:B------:R-:W-:Y:S02]  /*326e0*/  MOV R2, R11 ;  /* 0x0000000b00027202 */ /* 0x000fe40000000f00 */
[----:B------:R-:W0:Y:S04]  /*326f0*/  LDSM.16.M88.4 R8, [R16+0x20000] ;  /* 0x020000001008783b */ /* 0x000e280000000200 */
[----:B0-----:R0:W-:Y:S04]  /*32700*/  STL [R1+0x7b6c], R10 ;  /* 0x007b6c0a01007387 */ /* 0x0011e80000100800 */
[----:B------:R1:W-:Y:S01]  /*32710*/  STL [R1+0x7b68], R11 ;  /* 0x007b680b01007387 */ /* 0x0003e20000100800 */
[----:B0-----:R-:W-:Y:S01]  /*32720*/  IMAD.MOV.U32 R10, RZ, RZ, R5 ;  /* 0x000000ffff0a7224 */ /* 0x001fe200078e0005 */
[----:B-1----:R-:W-:-:S02]  /*32730*/  MOV R11, R4 ;  /* 0x00000004000b7202 */ /* 0x002fc40000000f00 */
[----:B------:R-:W0:Y:S04]  /*32740*/  LDSM.16.M88.4 R4, [R16+0x30000] ;  /* 0x030000001004783b */ /* 0x000e280000000200 */
[----:B------:R-:W1:Y:S04]  /*32750*/  LDSM.16.M88.4 R16, [R16+0x38000] ;  /* 0x038000001010783b */ /* 0x000e680000000200 */
[----:B------:R-:W-:Y:S04]  /*32760*/  STL [R1+0x7c54], R14 ;  /* 0x007c540e01007387 */ /* 0x000fe80000100800 */
[----:B------:R-:W-:Y:S04]  /*32770*/  STL [R1+0x7c50], R15 ;  /* 0x007c500f01007387 */ /* 0x000fe80000100800 */
[----:B0-----:R-:W-:Y:S04]  /*32780*/  STL [R1+0x7c24], R6 ;  /* 0x007c240601007387 */ /* 0x001fe80000100800 */
[----:B------:R-:W-:Y:S04]  /*32790*/  STL [R1+0x7c20], R7 ;  /* 0x007c200701007387 */ /* 0x000fe80000100800 */
[----:B-1----:R-:W-:Y:S04]  /*327a0*/  STL [R1+0x7bb0], R18 ;  /* 0x007bb01201007387 */ /* 0x002fe80000100800 */
[----:B------:R-:W-:Y:S04]  /*327b0*/  STL [R1+0x7bac], R19 ;  /* 0x007bac1301007387 */ /* 0x000fe80000100800 */
[----:B------:R-:W-:Y:S04]  /*327c0*/  STL.64 [R1+0x7ca8], R22 ;  /* 0x007ca81601007387 */ /* 0x000fe80000100a00 */
[----:B------:R-:W-:Y:S04]  /*327d0*/  STL.64 [R1], R24 ;  /* 0x0000001801007387 */ /* 0x000fe80000100a00 */
[----:B------:R-:W-:Y:S04]  /*327e0*/  STL.64 [R1+0x8], R26 ;  /* 0x0000081a01007387 */ /* 0x000fe80000100a00 */
[----:B--2---:R-:W0:Y:S04]  /*327f0*/  LDSM.16.MT88.4 R24, [R28] ;  /* 0x000000001c18783b */ /* 0x004e280000004200 */
[----:B------:R-:W-:Y:S04]  /*32800*/  STL.64 [R1+0x7ca0], R20 ;  /* 0x007ca01401007387 */ /* 0x000fe80000100a00 */
[----:B------:R-:W1:Y:S04]  /*32810*/  LDSM.16.MT88.4 R20, [R29+0x80] ;  /* 0x000080001d14783b */ /* 0x000e680000004200 */
[----:B0-----:R-:W-:Y:S04]  /*32820*/  STL.64 [R1+0x7cb8], R26 ;  /* 0x007cb81a01007387 */ /* 0x001fe80000100a00 */
[----:B------:R0:W-:Y:S04]  /*32830*/  STL.64 [R1+0x7cb0], R24 ;  /* 0x007cb01801007387 */ /* 0x0001e80000100a00 */
[----:B0-----:R-:W2:Y:S04]  /*32840*/  LDL.LU R24, [R1+0x10] ;  /* 0x0000100001187983 */ /* 0x001ea80000300800 */
[----:B------:R-:W-:Y:S04]  /*32850*/  STL [R1+0x7c28], R29 ;  /* 0x007c281d01007387 */ /* 0x000fe80000100800 */
[----:B-1----:R-:W-:Y:S04]  /*32860*/  STL.64 [R1+0x20], R20 ;  /* 0x0000201401007387 */ /* 0x002fe80000100a00 */
[----:B------:R-:W-:Y:S04]  /*32870*/  STL.64 [R1+0x28], R22 ;  /* 0x0000281601007387 */ /* 0x000fe80000100a00 */
[----:B------:R-:W0:Y:S02]  /*32880*/  LDSM.16.MT88.4 R20, [R3+0x80] ;  /* 0x000080000314783b */ /* 0x000e240000004200 */
[----:B0-----:R-:W-:-:S02]  /*32890*/  MOV R19, R20 ;  /* 0x0000001400137202 */ /* 0x001fc40000000f00 */
[----:B------:R-:W-:Y:S01]  /*328a0*/  MOV R18, R21 ;  /* 0x0000001500127202 */ /* 0x000fe20000000f00 */
[----:B------:R-:W-:Y:S01]  /*328b0*/  STL.64 [R1+0x70], R20 ;  /* 0x0000701401007387 */ /* 0x000fe20000100a00 */
[----:B------:R-:W-:Y:S01]  /*328c0*/  MOV R6, R22 ;  /* 0x0000001600067202 */ /* 0x000fe20000000f00 */
[----:B------:R-:W-:Y:S02]  /*328d0*/  IMAD.MOV.U32 R7, RZ, RZ, R23 ;  /* 0x000000ffff077224 */ /* 0x000fe400078e0017 */
[----:B------:R-:W-:Y:S04]  /*328e0*/  STL.64 [R1+0x78], R22 ;  /* 0x0000781601007387 */ /* 0x000fe80000100a00 */
[----:B------:R-:W-:Y:S04]  /*328f0*/  STL.64 [R1+0x7cc8], R18 ;  /* 0x007cc81201007387 */ /* 0x000fe80000100a00 */
[----:B------:R-:W0:Y:S04]  /*32900*/  LDSM.16.MT88.4 R20, [R0+0x80] ;  /* 0x000080000014783b */ /* 0x000e280000004200 */
[----:B------:R-:W-:Y:S04]  /*32910*/  STL.64 [R1+0x7cc0], R16 ;  /* 0x007cc01001007387 */ /* 0x000fe80000100a00 */
[----:B------:R-:W1:Y:S01]  /*32920*/  LDSM.16.MT88.4 R16, [R28+0x80] ;  /* 0x000080001c10783b */ /* 0x000e620000004200 */
[----:B------:R-:W-:Y:S01]  /*32930*/  MOV R25, R11 ;  /* 0x0000000b00197202 */ /* 0x000fe20000000f00 */
[----:B------:R-:W-:Y:S01]  /*32940*/  IMAD.MOV.U32 R27, RZ, RZ, R2 ;  /* 0x000000ffff1b7224 */ /* 0x000fe200078e0002 */
[----:B------:R-:W-:Y:S01]  /*32950*/  MOV R26, R10 ;  /* 0x0000000a001a7202 */ /* 0x000fe20000000f00 */
[----:B------:R-:W-:Y:S04]  /*32960*/  STL [R1+0x7c58], R3 ;  /* 0x007c580301007387 */ /* 0x000fe80000100800 */
[----:B------:R3:W-:Y:S04]  /*32970*/  STL [R1+0x7c5c], R0 ;  /* 0x007c5c0001007387 */ /* 0x0007e80000100800 */
[----:B0-----:R0:W-:Y:S04]  /*32980*/  STL.64 [R1+0x50], R20 ;  /* 0x0000501401007387 */ /* 0x0011e80000100a00 */
[----:B------:R4:W-:Y:S04]  /*32990*/  STL.64 [R1+0x58], R22 ;  /* 0x0000581601007387 */ /* 0x0009e80000100a00 */
[----:B-1----:R-:W-:Y:S01]  /*329a0*/  STL.64 [R1+0x40], R16 ;  /* 0x0000401001007387 */ /* 0x002fe20000100a00 */
[----:B------:R-:W-:Y:S01]  /*329b0*/  MOV R15, R16 ;  /* 0x00000010000f7202 */ /* 0x000fe20000000f00 */
[----:B---3--:R-:W-:Y:S01]  /*329c0*/  IMAD.MOV.U32 R0, RZ, RZ, R19 ;  /* 0x000000ffff007224 */ /* 0x008fe200078e0013 */
[----:B------:R-:W-:Y:S01]  /*329d0*/  MOV R14, R17 ;  /* 0x00000011000e7202 */ /* 0x000fe20000000f00 */
[----:B------:R2:W-:Y:S01]  /*329e0*/  STL.64 [R1+0x48], R18 ;  /* 0x0000481201007387 */ /* 0x0005e20000100a00 */
[----:B------:R-:W-:-:S03]  /*329f0*/  MOV R3, R18 ;  /* 0x0000001200037202 */ /* 0x000fc60000000f00 */
[----:B------:R-:W-:Y:S04]  /*32a00*/  STL [R1+0x7c60], R28 ;  /* 0x007c601c01007387 */ /* 0x000fe80000100800 */
[----:B0-----:R-:W3:Y:S04]  /*32a10*/  LDL.64 R20, [R1] ;  /* 0x0000000001147983 */ /* 0x001ee80000100a00 */
[----:B----4-:R-:W4:Y:S01]  /*32a20*/  LDL.64 R22, [R1+0x8] ;  /* 0x0000080001167983 */ /* 0x010f220000100a00 */
[C---:B--2---:R-:W-:Y:S11]  /*32a30*/  HMMA.16816.F32.BF16 R16, R24.reuse, R8, RZ ;  /* 0x000000081810723c */ /* 0x044ff600000418ff */
[----:B------:R-:W-:Y:S11]  /*32a40*/  @!UPT UIADD3 URZ, URZ, URZ, URZ ;  /* 0x0000003f3f3ff290 */ /* 0x000ff6000fffe03f */
[----:B------:R-:W-:Y:S01]  /*32a50*/  @!UPT UIADD3 URZ, URZ, URZ, URZ ;  /* 0x0000003f3f3ff290 */ /* 0x000fe2000fffe03f */
[----:B------:R-:W-:Y:S04]  /*32a60*/  STL.64 [R1+0x140], R16 ;  /* 0x0001401001007387 */ /* 0x000fe80000100a00 */
[----:B------:R0:W-:Y:S02]  /*32a70*/  STL.64 [R1+0x148], R18 ;  /* 0x0001481201007387 */ /* 0x0001e40000100a00 */
[C---:B0-----:R-:W-:Y:S02]  /*32a80*/  HMMA.16816.F32.BF16 R16, R24.reuse, R12, RZ ;  /* 0x0000000c1810723c */ /* 0x041fe400000418ff */
[----:B------:R-:W-:Y:S11]  /*32a90*/  STL [R1+0x7c64], R13 ;  /* 0x007c640d01007387 */ /* 0x000ff60000100800 */
[----:B------:R-:W-:Y:S10]  /*32aa0*/  @!UPT UIADD3 URZ, URZ, URZ, URZ ;  /* 0x0000003f3f3ff290 */ /* 0x000ff4000fffe03f */
[----:B------:R-:W-:Y:S04]  /*32ab0*/  STL.64 [R1+0x130], R16 ;  /* 0x0001301001007387 */ /* 0x000fe80000100a00 */
[----:B------:R0:W-:Y:S02]  /*32ac0*/  STL.64 [R1+0x138], R18 ;  /* 0x0001381201007387 */ /* 0x0001e40000100a00 */
[C---:B0-----:R-:W-:Y:S11]  /*32ad0*/  HMMA.16816.F32.BF16 R16, R24.reuse, R4, RZ ;  /* 0x000000041810723c */ /* 0x041ff600000418ff */
[----:B------:R-:W-:Y:S11]  /*32ae0*/  @!UPT UIADD3 URZ, URZ, URZ, URZ ;  /* 0x0000003f3f3ff290 */ /* 0x000ff6000fffe03f */
[----:B------:R-:W-:Y:S01]  /*32af0*/  @!UPT UIADD3 URZ, URZ, URZ, URZ ;  /* 0x0000003f3f3ff290 */ /* 0x000fe2000fffe03f */
[----:B------:R0:W-:Y:S01]  /*32b00*/  STL [R1+0x120], R16 ;  /* 0x0001201001007387 */ /* 0x0001e20000100800 */
[----:B------:R-:W-:Y:S02]  /*32b10*/  MOV R11, R18 ;  /* 0x00000012000b7202 */ /* 0x000fe40000000f00 */
[----:B------:R-:W-:Y:S02]  /*32b20*/  MOV R2, R19 ;  /* 0x0000001300027202 */ /* 0x000fe40000000f00 */
[----:B------:R-:W-:Y:S01]  /*32b30*/  MOV R10, R17 ;  /* 0x00000011000a7202 */ /* 0x000fe20000000f00 */
[----:B------:R-:W2:Y:S04]  /*32b40*/  LDL.LU.64 R18, [R1+0x7cc8] ;  /* 0x007cc80001127983 */ /* 0x000ea80000300a00 */
[----:B0-----:R-:W2:Y:S04]  /*32b50*/  LDL.LU.64 R16, [R1+0x7cc0] ;  /* 0x007cc00001107983 */ /* 0x001ea80000300a00 */
[----:B------:R0:W-:Y:S04]  /*32b60*/  STL.64 [R1+0x7c78], R4 ;  /* 0x007c780401007387 */ /* 0x0001e80000100a00 */
[----:B------:R1:W-:Y:S01]  /*32b70*/  STL.64 [R1+0x7c88], R6 ;  /* 0x007c880601007387 */ /* 0x0003e20000100a00 */
[----:B--2---:R-:W-:Y:S01]  /*32b80*/  HMMA.16816.F32.BF16 R24, R24, R16, RZ ;  /* 0x000000101818723c */ /* 0x004fe200000418ff */
[----:B0-----:R-:W-:Y:S01]  /*32b90*/  IMAD.MOV.U32 R4, RZ, RZ, R19 ;  /* 0x000000ffff047224 */ /* 0x001fe200078e0013 */
[----:B------:R-:W-:-:S05]  /*32ba0*/  MOV R5, R18 ;  /* 0x0000001200057202 */ /* 0x000fca0000000f00 */
[----:B------:R0:W-:Y:S04]  /*32bb0*/  STL.64 [R1+0x7c80], R4 ;  /* 0x007c800401007387 */ /* 0x0001e80000100a00 */
[----:B-1----:R-:W2:Y:S04]  /*32bc0*/  LDL.64 R6, [R1+0x28] ;  /* 0x0000280001067983 */ /* 0x002ea80000100a00 */
[----:B0-----:R-:W2:Y:S04]  /*32bd0*/  LDL.64 R4, [R1+0x20] ;  /* 0x0000200001047983 */ /* 0x001ea80000100a00 */
[----:B------:R-:W-:Y:S04]  /*32be0*/  STL [R1+0x7b78], R2 ;  /* 0x007b780201007387 */ /* 0x000fe80000100800 */
[----:B------:R-:W-:Y:S04]  /*32bf0*/  STL [R1+0x7b74], R11 ;  /* 0x007b740b01007387 */ /* 0x000fe80000100800 */
[----:B------:R-:W-:Y:S04]  /*32c00*/  STL [R1+0x7b70], R10 ;  /* 0x007b700a01007387 */ /* 0x000fe80000100800 */
[----:B------:R-:W-:Y:S01]  /*32c10*/  STL.64 [R1+0x100], R24 ;  /* 0x0001001801007387 */ /* 0x000fe20000100a00 */
[----:B------:R-:W-:-:S03]  /*32c20*/  IMAD.MOV.U32 R18, RZ, RZ, R3 ;  /* 0x000000ffff127224 */ /* 0x000fc600078e0003 */
[----:B------:R0:W-:Y:S01]  /*32c30*/  STL.64 [R1+0x108], R26 ;  /* 0x0001081a01007387 */ /* 0x0001e20000100a00 */
[----:B------:R-:W-:-:S03]  /*32c40*/  MOV R19, R0 ;  /* 0x0000000000137202 */ /* 0x000fc60000000f00 */
[----:B0-----:R-:W2:Y:S04]  /*32c50*/  LDL.LU.64 R26, [R1+0x7cb8] ;  /* 0x007cb800011a7983 */ /* 0x001ea80000300a00 */
[----:B------:R-:W2:Y:S04]  /*32c60*/  LDL.LU.64 R24, [R1+0x7cb0] ;  /* 0x007cb00001187983 */ /* 0x000ea80000300a00 */
[----:B------:R0:W-:Y:S04]  /*32c70*/  STL.64 [R1+0x7c18], R16 ;  /* 0x007c181001007387 */ /* 0x0001e80000100a00 */
[----:B------:R1:W-:Y:S01]  /*32c80*/  STL.64 [R1+0x7c70], R18 ;  /* 0x007c701201007387 */ /* 0x0003e20000100a00 */
[----:B0-----:R-:W-:-:S02]  /*32c90*/  MOV R16, R15 ;  /* 0x0000000f00107202 */ /* 0x001fc40000000f00 */
[----:B------:R-:W-:-:S05]  /*32ca0*/  MOV R17, R14 ;  /* 0x0000000e00117202 */ /* 0x000fca0000000f00 */
[----:B------:R0:W-:Y:S04]  /*32cb0*/  STL.64 [R1+0x7c68], R16 ;  /* 0x007c681001007387 */ /* 0x0001e80000100a00 */
[----:B-1----:R-:W2:Y:S04]  /*32cc0*/  LDL.64 R18, [R1+0x58] ;  /* 0x0000580001127983 */ /* 0x002ea80000100a00 */
[----:B0-----:R-:W2:Y:S01]  /*32cd0*/  LDL.64 R16, [R1+0x50] ;  /* 0x0000500001107983 */ /* 0x001ea20000100a00 */
[----:B----4-:R-:W-:Y:S01]  /*32ce0*/  IMAD.MOV.U32 R14, RZ, RZ, R22 ;  /* 0x000000ffff0e7224 */ /* 0x010fe200078e0016 */
[----:B------:R-:W-:-:S02]  /*32cf0*/  MOV R15, R23 ;  /* 0x00000017000f7202 */ /* 0x000fc40000000f00 */
[----:B---3--:R-:W-:Y:S02]  /*32d00*/  MOV R0, R20 ;  /* 0x0000001400007202 */ /* 0x008fe40000000f00 */
[----:B------:R-:W-:Y:S01]  /*32d10*/  MOV R3, R21 ;  /* 0x0000001500037202 */ /* 0x000fe20000000f00 */
[----:B--2---:R-:W-:Y:S04]  /*32d20*/  STL.64 [R1+0x7c98], R18 ;  /* 0x007c981201007387 */ /* 0x004fe80000100a00 */
[----:B------:R0:W-:Y:S02]  /*32d30*/  STL.64 [R1+0x7c90], R16 ;  /* 0x007c901001007387 */ /* 0x0001e40000100a00 */
[----:B0-----:R-:W-:Y:S02]  /*32d40*/  HMMA.16816.F32.BF16 R16, R20, R8, RZ ;  /* 0x000000081410723c */ /* 0x001fe400000418ff */
[----:B------:R-:W2:Y:S04]  /*32d50*/  LDL.LU.64 R22, [R1+0x7ca8] ;  /* 0x007ca80001167983 */ /* 0x000ea80000300a00 */
[----:B------:R-:W2:Y:S11]  /*32d60*/  LDL.LU.64 R20, [R1+0x7ca0] ;  /* 0x007ca00001147983 */ /* 0x000eb60000300a00 */
[----:B------:R-:W-:Y:S06]  /*32d70*/  @!UPT UIADD3 URZ, URZ, URZ, URZ ;  /* 0x0000003f3f3ff290 */ /* 0x000fec000fffe03f */
[----:B------:R-:W-:Y:S01]  /*32d80*/  STL [R1+0xf0], R16 ;  /* 0x0000f01001007387 */ /* 0x000fe20000100800 */
[----:B------:R-:W-:Y:S01]  /*32d90*/  MOV R2, R17 ;  /* 0x0000001100027202 */ /* 0x000fe20000000f00 */
[----:B------:R-:W-:Y:S01]  /*32da0*/  IMAD.MOV.U32 R10, RZ, RZ, R19 ;  /* 0x000000ffff0a7224 */ /* 0x000fe200078e0013 */
[----:B------:R-:W-:-:S03]  /*32db0*/  MOV R11, R18 ;  /* 0x00000012000b7202 */ /* 0x000fc60000000f00 */
[----:B------:R-:W-:Y:S04]  /*32dc0*/  STL [R1+0x7b88], R2 ;  /* 0x007b880201007387 */ /* 0x000fe80000100800 */
[----:B------:R0:W-:Y:S04]  /*32dd0*/  STL [R1+0x7b84], R11 ;  /* 0x007b840b01007387 */ /* 0x0001e80000100800 */
[----:B------:R1:W-:Y:S01]  /*32de0*/  STL [R1+0x7b80], R10 ;  /* 0x007b800a01007387 */ /* 0x0003e20000100800 */
[----:B------:R-:W-:Y:S02]  /*32df0*/  MOV R13, R4 ;  /* 0x00000004000d7202 */ /* 0x000fe40000000f00 */
[----:B------:R-:W-:-:S02]  /*32e00*/  MOV R28, R5 ;  /* 0x00000005001c7202 */ /* 0x000fc40000000f00 */
[----:B0-----:R-:W-:Y:S01]  /*32e10*/  MOV R11, R6 ;  /* 0x00000006000b7202 */ /* 0x001fe20000000f00 */
[----:B-1----:R-:W-:Y:S01]  /*32e20*/  IMAD.MOV.U32 R10, RZ, RZ, R7 ;  /* 0x000000ffff0a7224 */ /* 0x002fe200078e0007 */
[-C--:B--2---:R-:W-:Y:S11]  /*32e30*/  HMMA.16816.F32.BF16 R16, R20, R8.reuse, RZ ;  /* 0x000000081410723c */ /* 0x084ff600000418ff */
[----:B------:R-:W-:Y:S11]  /*32e40*/  @!UPT UIADD3 URZ, URZ, URZ, URZ ;  /* 0x0000003f3f3ff290 */ /* 0x000ff6000fffe03f */
[----:B------:R-:W-:Y:S01]  /*32e50*/  @!UPT UIADD3 URZ, URZ, URZ, URZ ;  /* 0x0000003f3f3ff290 */ /* 0x000fe2000fffe03f */
[----:B------:R-:W-:Y:S04]  /*32e60*/  STL.64 [R1+0xc0], R16 ;  /* 0x0000c01001007387 */ /* 0x000fe80000100a00 */
[----:B------:R0:W-:Y:S02]  /*32e70*/  STL.64 [R1+0xc8], R18 ;  /* 0x0000c81201007387 */ /* 0x0001e40000100a00 */
[-C--:B0-----:R-:W-:Y:S11]  /*32e80*/  HMMA.16816.F32.BF16 R16, R24, R8.reuse, RZ ;  /* 0x000000081810723c */ /* 0x081ff600000418ff */
        /* <DEDUP_REMOVED lines=8> */
[----:B------:R0:W-:Y:S04]  /*32f10*/  STL.64 [R1+0x158], R18 ;  /* 0x0001581201007387 */ /* 0x0001e80000100a00 */
[----:B0-----:R-:W2:Y:S04]  /*32f20*/  LDL.LU.64 R18, [R1+0x7c98] ;  /* 0x007c980001127983 */ /* 0x001ea80000300a00 */
[----:B------:R-:W2:Y:S04]  /*32f30*/  LDL.LU.64 R16, [R1+0x7c90] ;  /* 0x007c900001107983 */ /* 0x000ea80000300a00 */
[----:B------:R-:W3:Y:S04]  /*32f40*/  LDL.LU.64 R6, [R1+0x7c88] ;  /* 0x007c880001067983 */ /* 0x000ee80000300a00 */
[----:B------:R-:W3:Y:S02]  /*32f50*/  LDL.LU.64 R4, [R1+0x7c80] ;  /* 0x007c800001047983 */ /* 0x000ee40000300a00 */
[-C--:B---3--:R-:W-:Y:S11]  /*32f60*/  HMMA.16816.F32.BF16 R4, R4, R8.reuse, RZ ;  /* 0x000000080404723c */ /* 0x088ff600000418ff */
[----:B------:R-:W-:Y:S11]  /*32f70*/  @!UPT UIADD3 URZ, URZ, URZ, URZ ;  /* 0x0000003f3f3ff290 */ /* 0x000ff6000fffe03f */
[----:B------:R-:W-:Y:S01]  /*32f80*/  @!UPT UIADD3 URZ, URZ, URZ, URZ ;  /* 0x0000003f3f3ff290 */ /* 0x000fe2000fffe03f */
[----:B------:R-:W-:Y:S04]  /*32f90*/  STL.64 [R1+0x1c0], R4 ;  /* 0x0001c00401007387 */ /* 0x000fe80000100a00 */
[----:B------:R2:W-:Y:S02]  /*32fa0*/  STL.64 [R1+0x1c8], R6 ;  /* 0x0001c80601007387 */ /* 0x0005e40000100a00 */
[----:B--2---:R-:W-:Y:S11]  /*32fb0*/  HMMA.16816.F32.BF16 R4, R16, R8, RZ ;  /* 0x000000081004723c */ /* 0x004ff600000418ff */
[----:B------:R-:W-:Y:S11]  /*32fc0*/  @!UPT UIADD3 URZ, URZ, URZ, URZ ;  /* 0x0000003f3f3ff290 */ /* 0x000ff6000fffe03f */
[----:B------:R-:W-:Y:S01]  /*32fd0*/  @!UPT UIADD3 URZ, URZ, URZ, URZ ;  /* 0x0000003f3f3ff290 */ /* 0x000fe2000fffe03f */
[----:B------:R0:W-:Y:S04]  /*32fe0*/  STL.64 [R1+0x210], R4 ;  /* 0x0002100401007387 */ /* 0x0001e80000100a00 */
[----:B------:R1:W-:Y:S04]  /*32ff0*/  STL.64 [R1+0x218], R6 ;  /* 0x0002180601007387 */ /* 0x0003e80000100a00 */
[----:B0-----:R-:W2:Y:S01]  /*33000*/  LDL.LU.64 R4, [R1+0x7c78] ;  /* 0x007c780001047983 */ /* 0x001ea20000300a00 */
[----:B------:R-:W-:Y:S01]  /*33010*/  IMAD.MOV.U32 R2, RZ, RZ, R19 ;  /* 0x000000ffff027224 */ /* 0x000fe200078e0013 */
[----:B-1----:R-:W-:-:S02]  /*33020*/  MOV R6, R17 ;  /* 0x0000001100067202 */ /* 0x002fc40000000f00 */
[----:B------:R-:W-:Y:S02]  /*33030*/  MOV R7, R18 ;  /* 0x0000001200077202 */ /* 0x000fe40000000f00 */
[----:B------:R-:W-:Y:S01]  /*33040*/  MOV R29, R16 ;  /* 0x00000010001d7202 */ /* 0x000fe20000000f00 */
[----:B------:R-:W3:Y:S04]  /*33050*/  LDL.LU.64 R18, [R1+0x7c70] ;  /* 0x007c700001127983 */ /* 0x000ee80000300a00 */
[----:B------:R-:W3:Y:S04]  /*33060*/  LDL.LU.64 R16, [R1+0x7c68] ;  /* 0x007c680001107983 */ /* 0x000ee80000300a00 */
[----:B------:R-:W-:Y:S04]  /*33070*/  STL.64 [R1+0x7c38], R6 ;  /* 0x007c380601007387 */ /* 0x000fe80000100a00 */
[----:B--2---:R0:W-:Y:S02]  /*33080*/  STL.64 [R1+0x7c30], R4 ;  /* 0x007c300401007387 */ /* 0x0041e40000100a00 */
[----:B0-----:R-:W-:-:S02]  /*33090*/  MOV R4, R13 ;  /* 0x0000000d00047202 */ /* 0x001fc40000000f00 */
[----:B------:R-:W2:Y:S01]  /*330a0*/  LDL.LU R13, [R1+0x7c64] ;  /* 0x007c6400010d7983 */ /* 0x000ea20000300800 */
[----:B------:R-:W-:Y:S01]  /*330b0*/  MOV R6, R11 ;  /* 0x0000000b00067202 */ /* 0x000fe20000000f00 */
[----:B------:R-:W-:Y:S01]  /*330c0*/  IMAD.MOV.U32 R7, RZ, RZ, R10 ;  /* 0x000000ffff077224 */ /* 0x000fe200078e000a */
[----:B------:R-:W-:Y:S02]  /*330d0*/  MOV R5, R28 ;  /* 0x0000001c00057202 */ /* 0x000fe40000000f00 */
[----:B------:R-:W4:Y:S04]  /*330e0*/  LDL.LU R28, [R1+0x7c60] ;  /* 0x007c6000011c7983 */ /* 0x000f280000300800 */
[----:B------:R0:W-:Y:S04]  /*330f0*/  STL.64 [R1+0x7c48], R6 ;  /* 0x007c480601007387 */ /* 0x0001e80000100a00 */
[----:B------:R1:W-:Y:S01]  /*33100*/  STL.64 [R1+0x7c40], R4 ;  /* 0x007c400401007387 */ /* 0x0003e20000100a00 */
[----:B---3--:R-:W-:Y:S01]  /*33110*/  HMMA.16816.F32.BF16 R8, R16, R8, RZ ;  /* 0x000000081008723c */ /* 0x008fe200000418ff */
[----:B0-----:R-:W-:Y:S01]  /*33120*/  MOV R6, R14 ;  /* 0x0000000e00067202 */ /* 0x001fe20000000f00 */
[----:B------:R-:W-:Y:S01]  /*33130*/  IMAD.MOV.U32 R7, RZ, RZ, R15 ;  /* 0x000000ffff077224 */ /* 0x000fe200078e000f */
[----:B-1----:R-:W-:-:S02]  /*33140*/  MOV R4, R0 ;  /* 0x0000000000047202 */ /* 0x002fc40000000f00 */
[----:B------:R-:W-:Y:S01]  /*33150*/  MOV R5, R3 ;  /* 0x0000000300057202 */ /* 0x000fe20000000f00 */
[----:B------:R-:W3:Y:S04]  /*33160*/  LDL.LU R0, [R1+0x7c5c] ;  /* 0x007c5c0001007983 */ /* 0x000ee80000300800 */
[----:B------:R-:W3:Y:S04]  /*33170*/  LDL.LU R3, [R1+0x7c58] ;  /* 0x007c580001037983 */ /* 0x000ee80000300800 */
[----:B------:R-:W3:Y:S04]  /*33180*/  LDL.LU R14, [R1+0x7c54] ;  /* 0x007c5400010e7983 */ /* 0x000ee80000300800 */
[----:B------:R-:W3:Y:S05]  /*33190*/  LDL.LU R15, [R1+0x7c50] ;  /* 0x007c5000010f7983 */ /* 0x000eea0000300800 */
[----:B------:R0:W-:Y:S04]  /*331a0*/  STL.64 [R1+0x240], R8 ;  /* 0x0002400801007387 */ /* 0x0001e80000100a00 */
[----:B------:R1:W-:Y:S04]  /*331b0*/  STL.64 [R1+0x248], R10 ;  /* 0x0002480a01007387 */ /* 0x0003e80000100a00 */
[----:B0-----:R-:W3:Y:S04]  /*331c0*/  LDL.64 R8, [R1+0x70] ;  /* 0x0000700001087983 */ /* 0x001ee80000100a00 */
[----:B-1----:R-:W3:Y:S01]  /*331d0*/  LDL.LU.64 R10, [R1+0x78] ;  /* 0x00007800010a7983 */ /* 0x002ee20000300a00 */
        /* <DEDUP_REMOVED lines=16> */
[----:B------:R-:W2:Y:S02]  /*332e0*/  LDL.LU.64 R4, [R1+0x7c40] ;  /* 0x007c400001047983 */ /* 0x000ea40000300a00 */
[-C--:B--2---:R-:W-:Y:S11]  /*332f0*/  HMMA.16816.F32.BF16 R4, R4, R12.reuse, RZ ;  /* 0x0000000c0404723c */ /* 0x084ff600000418ff */
[----:B------:R-:W-:Y:S11]  /*33300*/  @!UPT UIADD3 URZ, URZ, URZ, URZ ;  /* 0x0000003f3f3ff290 */ /* 0x000ff6000fffe03f */
[----:B------:R-:W-:Y:S01]  /*33310*/  @!UPT UIADD3 URZ, URZ, URZ, URZ ;  /* 0x0000003f3f3ff290 */ /* 0x000fe2000fffe03f */
[----:B------:R-:W-:Y:S04]  /*33320*/  STL.64 [R1+0x1a0], R4 ;  /* 0x0001a00401007387 */ /* 0x000fe80000100a00 */
[----:B------:R3:W-:Y:S02]  /*33330*/  STL.64 [R1+0x1a8], R6 ;  /* 0x0001a80601007387 */ /* 0x0007e40000100a00 */
[----:B---3--:R-:W-:Y:S11]  /*33340*/  HMMA.16816.F32.BF16 R4, R8, R12, RZ ;  /* 0x0000000c0804723c */ /* 0x008ff600000418ff */
[----:B------:R-:W-:Y:S11]  /*33350*/  @!UPT UIADD3 URZ, URZ, URZ, URZ ;  /* 0x0000003f3f3ff290 */ /* 0x000ff6000fffe03f */
[----:B------:R-:W-:Y:S01]  /*33360*/  @!UPT UIADD3 URZ, URZ, URZ, URZ ;  /* 0x0000003f3f3ff290 */ /* 0x000fe2000fffe03f */
[----:B------:R-:W-:Y:S04]  /*33370*/  STL.64 [R1+0x1e0], R4 ;  /* 0x0001e00401007387 */ /* 0x000fe80000100a00 */
[----:B------:R0:W-:Y:S04]  /*33380*/  STL.64 [R1+0x1e8], R6 ;  /* 0x0001e80601007387 */ /* 0x0001e80000100a00 */
[----:B0-----:R-:W2:Y:S04]  /*33390*/  LDL.LU.64 R6, [R1+0x7c38] ;  /* 0x007c380001067983 */ /* 0x001ea80000300a00 */
[----:B------:R-:W3:Y:S04]  /*333a0*/  LDL.LU.64 R4, [R1+0x7c30] ;  /* 0x007c300001047983 */ /* 0x000ee80000300a00 */
[----:B------:R0:W-:Y:S04]  /*333b0*/  STL.64 [R1+0x7c10], R10 ;  /* 0x007c100a01007387 */ /* 0x0001e80000100a00 */
[----:B------:R1:W-:Y:S01]  /*333c0*/  STL.64 [R1+0x7c08], R8 ;  /* 0x007c080801007387 */ /* 0x0003e20000100a00 */
[----:B0-----:R-:W-:Y:S01]  /*333d0*/  IMAD.MOV.U32 R11, RZ, RZ, R2 ;  /* 0x000000ffff0b7224 */ /* 0x001fe200078e0002 */
[----:B-1----:R-:W-:-:S02]  /*333e0*/  MOV R8, R29 ;  /* 0x0000001d00087202 */ /* 0x002fc40000000f00 */
[----:B------:R-:W3:Y:S01]  /*333f0*/  LDL.LU R29, [R1+0x7c28] ;  /* 0x007c2800011d7983 */ /* 0x000ee20000300800 */
[----:B--2---:R-:W-:Y:S02]  /*33400*/  MOV R9, R6 ;  /* 0x0000000600097202 */ /* 0x004fe40000000f00 */
[----:B------:R-:W-:Y:S01]  /*33410*/  MOV R10, R7 ;  /* 0x00000007000a7202 */ /* 0x000fe20000000f00 */
[----:B------:R-:W2:Y:S04]  /*33420*/  LDL.LU R6, [R1+0x7c24] ;  /* 0x007c240001067983 */ /* 0x000ea80000300800 */
[----:B------:R-:W2:Y:S02]  /*33430*/  LDL.LU R7, [R1+0x7c20] ;  /* 0x007c200001077983 */ /* 0x000ea40000300800 */
[-C--:B------:R-:W-:Y:S11]  /*33440*/  HMMA.16816.F32.BF16 R8, R8, R12.reuse, RZ ;  /* 0x0000000c0808723c */ /* 0x080ff600000418ff */
[----:B------:R-:W-:Y:S11]  /*33450*/  @!UPT UIADD3 URZ, URZ, URZ, URZ ;  /* 0x0000003f3f3ff290 */ /* 0x000ff6000fffe03f */
[----:B------:R-:W-:Y:S01]  /*33460*/  @!UPT UIADD3 URZ, URZ, URZ, URZ ;  /* 0x0000003f3f3ff290 */ /* 0x000fe2000fffe03f */
[----:B------:R-:W-:Y:S04]  /*33470*/  STL.64 [R1+0x220], R8 ;  /* 0x0002200801007387 */ /* 0x000fe80000100a00 */
[----:B------:R0:W-:Y:S02]  /*33480*/  STL.64 [R1+0x228], R10 ;  /* 0x0002280a01007387 */ /* 0x0001e40000100a00 */
[----:B0-----:R-:W-:Y:S02]  /*33490*/  HMMA.16816.F32.BF16 R8, R16, R12, RZ ;  /* 0x0000000c1008723c */ /* 0x001fe400000418ff */
[----:B------:R0:W-:Y:S04]  /*334a0*/  STL.64 [R1+0x7b20], R14 ;  /* 0x007b200e01007387 */ /* 0x0001e80000100a00 */
[----:B------:R-:W2:Y:S11]  /*334b0*/  LDL.LU.64 R12, [R1] ;  /* 0x00000000010c7983 */ /* 0x000eb60000300a00 */
[----:B------:R-:W-:Y:S06]  /*334c0*/  @!UPT UIADD3 URZ, URZ, URZ, URZ ;  /* 0x0000003f3f3ff290 */ /* 0x000fec000fffe03f */
[----:B------:R-:W-:Y:S04]  /*334d0*/  STL.64 [R1+0x2c0], R8 ;  /* 0x0002c00801007387 */ /* 0x000fe80000100a00 */
[----:B------:R2:W-:Y:S04]  /*334e0*/  STL.64 [R1+0x2c8], R10 ;  /* 0x0002c80a01007387 */ /* 0x0005e80000100a00 */
[----:B0-----:R-:W3:Y:S01]  /*334f0*/  LDL.LU.64 R14, [R1+0x8] ;  /* 0x00000800010e7983 */ /* 0x001ee20000300a00 */
[----:B--2---:R-:W-:Y:S01]  /*33500*/  MOV R10, R12 ;  /* 0x0000000c000a7202 */ /* 0x004fe20000000f00 */
[-C--:B---3--:R-:W-:Y:S01]  /*33510*/  HMMA.16816.F32.BF16 R16, R12, R4.reuse, RZ ;  /* 0x000000040c10723c */ /* 0x088fe200000418ff */
[----:B------:R-:W-:Y:S01]  /*33520*/  MOV R8, R14 ;  /* 0x0000000e00087202 */ /* 0x000fe20000000f00 */
[----:B------:R-:W-:Y:S01]  /*33530*/  IMAD.MOV.U32 R2, RZ, RZ, R15 ;  /* 0x000000ffff027224 */ /* 0x000fe200078e000f */
[----:B------:R-:W-:Y:S11]  /*33540*/  MOV R9, R13 ;  /* 0x0000000d00097202 */ /* 0x000ff60000000f00 */
[----:B------:R-:W-:Y:S10]  /*33550*/  @!UPT UIADD3 URZ, URZ, URZ, URZ ;  /* 0x0000003f3f3ff290 */ /* 0x000ff4000fffe03f */
[----:B------:R-:W-:Y:S01]  /*33560*/  IMAD.MOV.U32 R12, RZ, RZ, R19 ;  /* 0x000000ffff0c7224 */ /* 0x000fe200078e0013 */
[----:B------:R-:W-:Y:S02]  /*33570*/  MOV R14, R17 ;  /* 0x00000011000e7202 */ /* 0x000fe40000000f00 */
[----:B------:R-:W-:Y:S02]  /*33580*/  MOV R15, R16 ;  /* 0x00000010000f7202 */ /* 0x000fe40000000f00 */
[----:B------:R-:W-:Y:S01]  /*33590*/  MOV R13, R18 ;  /* 0x00000012000d7202 */ /* 0x000fe20000000f00 */
[----:B------:R-:W2:Y:S04]  /*335a0*/  LDL.LU.64 R16, [R1+0x7c18] ;  /* 0x007c180001107983 */ /* 0x000ea80000300a00 */
[----:B------:R-:W-:Y:S04]  /*335b0*/  STL [R1+0x7ba8], R12 ;  /* 0x007ba80c01007387 */ /* 0x000fe80000100800 */
[----:B------:R-:W-:Y:S04]  /*335c0*/  STL [R1+0x7ba4], R14 ;  /* 0x007ba40e01007387 */ /* 0x000fe80000100800 */
[----:B------:R-:W-:Y:S04]  /*335d0*/  STL [R1+0x7ba0], R15 ;  /* 0x007ba00f01007387 */ /* 0x000fe80000100800 */
[----:B------:R0:W-:Y:S04]  /*335e0*/  STL [R1+0x7b9c], R13 ;  /* 0x007b9c0d01007387 */ /* 0x0001e80000100800 */
[----:B------:R-:W-:Y:S04]  /*335f0*/  STL.64 [R1+0x7bd0], R22 ;  /* 0x007bd01601007387 */ /* 0x000fe80000100a00 */
[----:B------:R-:W-:Y:S01]  /*33600*/  STL.64 [R1+0x7bc8], R20 ;  /* 0x007bc81401007387 */ /* 0x000fe20000100a00 */
[----:B0-----:R-:W-:Y:S03]  /*33610*/  HMMA.16816.F32.BF16 R12, R20, R4, RZ ;  /* 0x00000004140c723c */ /* 0x001fe600000418ff */
[----:B------:R-:W0:Y:S11]  /*33620*/  LDSM.16.MT88.4 R20, [R29+0x1000] ;  /* 0x001000001d14783b */ /* 0x000e360000004200 */
[----:B------:R-:W-:Y:S09]  /*33630*/  @!UPT UIADD3 URZ, URZ, URZ, URZ ;  /* 0x0000003f3f3ff290 */ /* 0x000ff2000fffe03f */
[----:B------:R-:W-:Y:S04]  /*33640*/  STL.64 [R1+0x190], R12 ;  /* 0x0001900c01007387 */ /* 0x000fe80000100a00 */
[----:B------:R1:W-:Y:S04]  /*33650*/  STL.64 [R1+0x198], R14 ;  /* 0x0001980e01007387 */ /* 0x0003e80000100a00 */
[----:B0-----:R0:W-:Y:S01]  /*33660*/  STL.64 [R1+0x38], R22 ;  /* 0x0000381601007387 */ /* 0x0011e20000100a00 */
[----:B-1----:R-:W-:Y:S02]  /*33670*/  MOV R15, R20 ;  /* 0x00000014000f7202 */ /* 0x002fe40000000f00 */
[----:B------:R-:W-:Y:S01]  /*33680*/  MOV R13, R21 ;  /* 0x00000015000d7202 */ /* 0x000fe20000000f00 */
[----:B------:R-:W-:Y:S01]  /*33690*/  IMAD.MOV.U32 R21, RZ, RZ, R9 ;  /* 0x000000ffff157224 */ /* 0x000fe200078e0009 */
[----:B------:R-:W-:-:S02]  /*336a0*/  MOV R20, R10 ;  /* 0x0000000a00147202 */ /* 0x000fc40000000f00 */
[----:B0-----:R-:W-:Y:S02]  /*336b0*/  MOV R22, R8 ;  /* 0x0000000800167202 */ /* 0x001fe40000000f00 */
[----:B------:R-:W-:Y:S01]  /*336c0*/  MOV R23, R2 ;  /* 0x0000000200177202 */ /* 0x000fe20000000f00 */
[----:B------:R-:W0:Y:S04]  /*336d0*/  LDSM.16.MT88.4 R8, [R3+0x1000] ;  /* 0x001000000308783b */ /* 0x000e280000004200 */
[----:B------:R-:W-:Y:S04]  /*336e0*/  STL.64 [R1+0x7be0], R22 ;  /* 0x007be01601007387 */ /* 0x000fe80000100a00 */
[----:B------:R1:W-:Y:S04]  /*336f0*/  STL.64 [R1+0x7bd8], R20 ;  /* 0x007bd81401007387 */ /* 0x0003e80000100a00 */
[----:B-1----:R-:W3:Y:S04]  /*33700*/  LDL.LU.64 R20, [R1+0x40] ;  /* 0x0000400001147983 */ /* 0x002ee80000300a00 */
[----:B------:R-:W2:Y:S01]  /*33710*/  LDL.64 R22, [R1+0x48] ;  /* 0x0000480001167983 */ /* 0x000ea20000100a00 */
[----:B0-----:R-:W-:Y:S01]  /*33720*/  MOV R12, R10 ;  /* 0x0000000a000c7202 */ /* 0x001fe20000000f00 */
[----:B------:R-:W-:-:S02]  /*33730*/  IMAD.MOV.U32 R14, RZ, RZ, R11 ;  /* 0x000000ffff0e7224 */ /* 0x000fc400078e000b */
[----:B--2---:R-:W-:Y:S04]  /*33740*/  STL.64 [R1+0x7c00], R22 ;  /* 0x007c001601007387 */ /* 0x004fe80000100a00 */
[----:B---3--:R0:W-:Y:S04]  /*33750*/  STL.64 [R1+0x7bf8], R20 ;  /* 0x007bf81401007387 */ /* 0x0081e80000100a00 */
[----:B0-----:R-:W2:Y:S04]  /*33760*/  LDL.64 R20, [R1+0x20] ;  /* 0x0000200001147983 */ /* 0x001ea80000100a00 */
[----:B------:R-:W2:Y:S04]  /*33770*/  LDL.LU.64 R22, [R1+0x28] ;  /* 0x0000280001167983 */ /* 0x000ea80000300a00 */
[----:B------:R-:W-:Y:S04]  /*33780*/  STL [R1+0x7bb8], R13 ;  /* 0x007bb80d01007387 */ /* 0x000fe80000100800 */
[----:B------:R-:W-:Y:S04]  /*33790*/  STL [R1+0x7bb4], R15 ;  /* 0x007bb40f01007387 */ /* 0x000fe80000100800 */
[----:B------:R-:W-:Y:S04]  /*337a0*/  STL [R1+0x7b7c], R29 ;  /* 0x007b7c1d01007387 */ /* 0x000fe80000100800 */
[----:B------:R0:W-:Y:S02]  /*337b0*/  STL.64 [R1+0x10], R8 ;  /* 0x0000100801007387 */ /* 0x0001e40000100a00 */
[----:B0-----:R-:W-:Y:S02]  /*337c0*/  HMMA.16816.F32.BF16 R8, R24, R4, RZ ;  /* 0x000000041808723c */ /* 0x001fe400000418ff */
[----:B------:R-:W-:Y:S04]  /*337d0*/  STL [R1+0x7bc0], R14 ;  /* 0x007bc00e01007387 */ /* 0x000fe80000100800 */
[----:B------:R-:W-:Y:S04]  /*337e0*/  STL [R1+0x7bbc], R12 ;  /* 0x007bbc0c01007387 */ /* 0x000fe80000100800 */
[----:B------:R-:W-:Y:S04]  /*337f0*/  STL [R1+0x7b8c], R3 ;  /* 0x007b8c0301007387 */ /* 0x000fe80000100800 */
[----:B------:R-:W-:Y:S04]  /*33800*/  STL.64 [R1+0x7bf0], R26 ;  /* 0x007bf01a01007387 */ /* 0x000fe80000100a00 */
[----:B------:R0:W-:Y:S05]  /*33810*/  STL.64 [R1+0x7be8], R24 ;  /* 0x007be81801007387 */ /* 0x0001ea0000100a00 */
[----:B------:R-:W-:Y:S04]  /*33820*/  STL.64 [R1+0x160], R8 ;  /* 0x0001600801007387 */ /* 0x000fe80000100a00 */
[----:B------:R-:W-:Y:S04]  /*33830*/  STL.64 [R1+0x168], R10 ;  /* 0x0001680a01007387 */ /* 0x000fe80000100a00 */
[----:B------:R-:W1:Y:S04]  /*33840*/  LDSM.16.MT88.4 R8, [R0+0x1000] ;  /* 0x001000000008783b */ /* 0x000e680000004200 */
[----:B0-----:R-:W3:Y:S04]  /*33850*/  LDL.LU.64 R24, [R1+0x50] ;  /* 0x0000500001187983 */ /* 0x001ee80000300a00 */
[----:B------:R-:W3:Y:S04]  /*33860*/  LDL.LU.64 R26, [R1+0x58] ;  /* 0x00005800011a7983 */ /* 0x000ee80000300a00 */
[----:B------:R-:W-:Y:S01]  /*33870*/  STL [R1+0x7b90], R0 ;  /* 0x007b900001007387 */ /* 0x000fe20000100800 */
[----:B-1----:R-:W-:Y:S01]  /*33880*/  MOV R13, R8 ;  /* 0x00000008000d7202 */ /* 0x002fe20000000f00 */
[----:B------:R-:W-:Y:S01]  /*33890*/  IMAD.MOV.U32 R19, RZ, RZ, R11 ;  /* 0x000000ffff137224 */ /* 0x000fe200078e000b */
[----:B------:R-:W-:-:S02]  /*338a0*/  MOV R15, R9 ;  /* 0x00000009000f7202 */ /* 0x000fc40000000f00 */
[----:B------:R-:W-:Y:S02]  /*338b0*/  MOV R18, R10 ;  /* 0x0000000a00127202 */ /* 0x000fe40000000f00 */
[----:B--2---:R-:W-:Y:S11]  /*338c0*/  HMMA.16816.F32.BF16 R8, R20, R4, RZ ;  /* 0x000000041408723c */ /* 0x004ff600000418ff */
[----:B------:R-:W-:Y:S11]  /*338d0*/  @!UPT UIADD3 URZ, URZ, URZ, URZ ;  /* 0x0000003f3f3ff290 */ /* 0x000ff6000fffe03f */
[----:B------:R-:W-:Y:S01]  /*338e0*/  @!UPT UIADD3 URZ, URZ, URZ, URZ ;  /* 0x0000003f3f3ff290 */ /* 0x000fe2000fffe03f */
[----:B------:R-:W-:Y:S04]  /*338f0*/  STL.64 [R1+0x1b0], R8 ;  /* 0x0001b00801007387 */ /* 0x000fe80000100a00 */
[----:B------:R0:W-:Y:S04]  /*33900*/  STL.64 [R1+0x1b8], R10 ;  /* 0x0001b80a01007387 */ /* 0x0001e80000100a00 */
[----:B0-----:R-:W2:Y:S04]  /*33910*/  LDL.LU.64 R10, [R1+0x7c10] ;  /* 0x007c1000010a7983 */ /* 0x001ea80000300a00 */
[----:B------:R-:W2:Y:S01]  /*33920*/  LDL.LU.64 R8, [R1+0x7c08] ;  /* 0x007c080001087983 */ /* 0x000ea20000300a00 */
        /* <DEDUP_REMOVED lines=9> */
[----:B------:R-:W-:Y:S01]  /*339c0*/  MOV R0, R10 ;  /* 0x0000000a00007202 */ /* 0x000fe20000000f00 */
[----:B------:R-:W-:-:S02]  /*339d0*/  IMAD.MOV.U32 R3, RZ, RZ, R11 ;  /* 0x000000ffff037224 */ /* 0x000fc400078e000b */
[----:B---3--:R-:W-:Y:S02]  /*339e0*/  HMMA.16816.F32.BF16 R8, R24, R4, RZ ;  /* 0x000000041808723c */ /* 0x008fe400000418ff */
[----:B------:R-:W-:Y:S01]  /*339f0*/  STL [R1+0x7b98], R0 ;  /* 0x007b980001007387 */ /* 0x000fe20000100800 */
[----:B------:R-:W-:-:S03]  /*33a00*/  MOV R2, R24 ;  /* 0x0000001800027202 */ /* 0x000fc60000000f00 */
[----:B------:R-:W-:Y:S01]  /*33a10*/  STL [R1+0x7b94], R3 ;  /* 0x007b940301007387 */ /* 0x000fe20000100800 */
[----:B------:R-:W-:Y:S11]  /*33a20*/  IMAD.MOV.U32 R29, RZ, RZ, R27 ;  /* 0x000000ffff1d7224 */ /* 0x000ff600078e001b */
[----:B------:R-:W-:Y:S05]  /*33a30*/  @!UPT UIADD3 URZ, URZ, URZ, URZ ;  /* 0x0000003f3f3ff290 */ /* 0x000fea000fffe03f */
[----:B------:R-:W-:Y:S04]  /*33a40*/  STL.64 [R1+0x230], R8 ;  /* 0x0002300801007387 */ /* 0x000fe80000100a00 */
[----:B------:R0:W-:Y:S02]  /*33a50*/  STL.64 [R1+0x238], R10 ;  /* 0x0002380a01007387 */ /* 0x0001e40000100a00 */
[----:B0-----:R-:W-:Y:S02]  /*33a60*/  MOV R11, R25 ;  /* 0x00000019000b7202 */ /* 0x001fe40000000f00 */
[----:B------:R-:W-:Y:S02]  /*33a70*/  MOV R10, R26 ;  /* 0x0000001a000a7202 */ /* 0x000fe40000000f00 */
[----:B--2---:R-:W-:Y:S01]  /*33a80*/  HMMA.16816.F32.BF16 R24, R20, R4, RZ ;  /* 0x000000041418723c */ /* 0x004fe200000418ff */
[----:B------:R-:W-:-:S02]  /*33a90*/  MOV R0, R20 ;  /* 0x0000001400007202 */ /* 0x000fc40000000f00 */
[----:B------:R-:W-:Y:S11]  /*33aa0*/  MOV R3, R21 ;  /* 0x0000001500037202 */ /* 0x000ff60000000f00 */
[----:B------:R-:W-:Y:S09]  /*33ab0*/  @!UPT UIADD3 URZ, URZ, URZ, URZ ;  /* 0x0000003f3f3ff290 */ /* 0x000ff2000fffe03f */
[----:B------:R-:W-:Y:S04]  /*33ac0*/  STL.64 [R1+0x2e0], R24 ;  /* 0x0002e01801007387 */ /* 0x000fe80000100a00 */
[----:B------:R0:W-:Y:S04]  /*33ad0*/  STL.64 [R1+0x2e8], R26 ;  /* 0x0002e81a01007387 */ /* 0x0001e80000100a00 */
[----:B0-----:R-:W2:Y:S04]  /*33ae0*/  LDL.LU.64 R26, [R1+0x7bf0] ;  /* 0x007bf000011a7983 */ /* 0x001ea80000300a00 */
[----:B------:R-:W2:Y:S04]  /*33af0*/  LDL.LU.64 R24, [R1+0x7be8] ;  /* 0x007be80001187983 */ /* 0x000ea80000300a00 */
[----:B------:R-:W3:Y:S04]  /*33b00*/  LDL.LU.64 R22, [R1+0x7be0] ;  /* 0x007be00001167983 */ /* 0x000ee80000300a00 */
[----:B------:R-:W3:Y:S04]  /*33b10*/  LDL.LU.64 R20, [R1+0x7bd8] ;  /* 0x007bd80001147983 */ /* 0x000ee80000300a00 */
[----:B------:R0:W-:Y:S01]  /*33b20*/  STL.64 [R1+0x7b18], R6 ;  /* 0x007b180601007387 */ /* 0x0001e20000100a00 */
[-C--:B---3--:R-:W-:Y:S11]  /*33b30*/  HMMA.16816.F32.BF16 R20, R20, R16.reuse, RZ ;  /* 0x000000101414723c */ /* 0x088ff600000418ff */
[----:B------:R-:W-:Y:S11]  /*33b40*/  @!UPT UIADD3 URZ, URZ, URZ, URZ ;  /* 0x0000003f3f3ff290 */ /* 0x000ff6000fffe03f */
[----:B------:R-:W-:Y:S02]  /*33b50*/  @!UPT UIADD3 URZ, URZ, URZ, URZ ;  /* 0x0000003f3f3ff290 */ /* 0x000fe4000fffe03f */
[----:B------:R-:W-:Y:S01]  /*33b60*/  MOV R5, R22 ;  /* 0x0000001600057202 */ /* 0x000fe20000000f00 */
[----:B0-----:R-:W-:Y:S01]  /*33b70*/  IMAD.MOV.U32 R6, RZ, RZ, R21 ;  /* 0x000000ffff067224 */ /* 0x001fe200078e0015 */
[----:B------:R-:W-:Y:S02]  /*33b80*/  MOV R4, R23 ;  /* 0x0000001700047202 */ /* 0x000fe40000000f00 */
[----:B------:R-:W-:Y:S01]  /*33b90*/  MOV R7, R20 ;  /* 0x0000001400077202 */ /* 0x000fe20000000f00 */
[----:B------:R-:W3:Y:S04]  /*33ba0*/  LDL.LU.64 R22, [R1+0x7bd0] ;  /* 0x007bd00001167983 */ /* 0x000ee80000300a00 */
[----:B------:R-:W3:Y:S02]  /*33bb0*/  LDL.LU.64 R20, [R1+0x7bc8] ;  /* 0x007bc80001147983 */ /* 0x000ee40000300a00 */
[-C--:B---3--:R-:W-:Y:S11]  /*33bc0*/  HMMA.16816.F32.BF16 R20, R20, R16.reuse, RZ ;  /* 0x000000101414723c */ /* 0x088ff600000418ff */
[----:B------:R-:W-:Y:S11]  /*33bd0*/  @!UPT UIADD3 URZ, URZ, URZ, URZ ;  /* 0x0000003f3f3ff290 */ /* 0x000ff6000fffe03f */
[----:B------:R-:W-:Y:S01]  /*33be0*/  @!UPT UIADD3 URZ, URZ, URZ, URZ ;  /* 0x0000003f3f3ff290 */ /* 0x000fe2000fffe03f */
[----:B------:R2:W-:Y:S01]  /*33bf0*/  STL.64 [R1+0xb0], R20 ;  /* 0x0000b01401007387 */ /* 0x0005e20000100a00 */
[----:B------:R-:W-:Y:S01]  /*33c00*/  MOV R9, R22 ;  /* 0x0000001600097202 */ /* 0x000fe20000000f00 */
[----:B------:R-:W-:Y:S02]  /*33c10*/  IMAD.MOV.U32 R8, RZ, RZ, R23 ;  /* 0x000000ffff087224 */ /* 0x000fe400078e0017 */
[----:B--2---:R-:W-:Y:S03]  /*33c20*/  HMMA.16816.F32.BF16 R20, R24, R16, RZ ;  /* 0x000000101814723c */ /* 0x004fe600000418ff */
[----:B------:R-:W-:Y:S04]  /*33c30*/  STL [R1+0x7a7c], R8 ;  /* 0x007a7c0801007387 */ /* 0x000fe80000100800 */
[----:B------:R-:W-:Y:S04]  /*33c40*/  STL [R1+0x7a78], R9 ;  /* 0x007a780901007387 */ /* 0x000fe80000100800 */
[----:B------:R-:W2:Y:S11]  /*33c50*/  LDL.LU R24, [R1+0x20] ;  /* 0x0000200001187983 */ /* 0x000eb60000300800 */
[----:B------:R-:W-:Y:S01]  /*33c60*/  @!UPT UIADD3 URZ, URZ, URZ, URZ ;  /* 0x0000003f3f3ff290 */ /* 0x000fe2000fffe03f */
[----:B------:R-:W-:Y:S04]  /*33c70*/  STL.64 [R1+0x90], R20 ;  /* 0x0000901401007387 */ /* 0x000fe80000100a00 */
[----:B------:R-:W-:Y:S04]  /*33c80*/  STL.64 [R1+0x98], R22 ;  /* 0x0000981601007387 */ /* 0x000fe80000100a00 */
[----:B----4-:R-:W0:Y:S01]  /*33c90*/  LDSM.16.MT88.4 R20, [R28+0x1000] ;  /* 0x001000001c14783b */ /* 0x010e220000004200 */
[----:B------:R-:W-:Y:S02]  /*33ca0*/  MOV R26, R14 ;  /* 0x0000000e001a7202 */ /* 0x000fe40000000f00 */
[----:B------:R-:W-:Y:S01]  /*33cb0*/  MOV R27, R12 ;  /* 0x0000000c001b7202 */ /* 0x000fe20000000f00 */
[----:B------:R-:W2:Y:S04]  /*33cc0*/  LDL.LU R25, [R1+0x24] ;  /* 0x0000240001197983 */ /* 0x000ea80000300800 */
[----:B------:R-:W3:Y:S04]  /*33cd0*/  LDL.LU R14, [R1+0x7bc0] ;  /* 0x007bc000010e7983 */ /* 0x000ee80000300800 */
[----:B------:R-:W4:Y:S04]  /*33ce0*/  LDL.LU R12, [R1+0x7bbc] ;  /* 0x007bbc00010c7983 */ /* 0x000f280000300800 */
[----:B------:R-:W-:Y:S04]  /*33cf0*/  STL [R1+0x7a80], R28 ;  /* 0x007a801c01007387 */ /* 0x000fe80000100800 */
[----:B0-----:R0:W-:Y:S04]  /*33d00*/  STL.64 [R1+0x7a48], R22 ;  /* 0x007a481601007387 */ /* 0x0011e80000100a00 */
[----:B------:R1:W-:Y:S01]  /*33d10*/  STL.64 [R1+0x7a40], R20 ;  /* 0x007a401401007387 */ /* 0x0003e20000100a00 */
[----:B0-----:R-:W-:-:S02]  /*33d20*/  MOV R22, R18 ;  /* 0x0000001200167202 */ /* 0x001fc40000000f00 */
[----:B------:R-:W-:Y:S02]  /*33d30*/  MOV R23, R19 ;  /* 0x0000001300177202 */ /* 0x000fe40000000f00 */
[----:B-1----:R-:W-:Y:S01]  /*33d40*/  MOV R20, R13 ;  /* 0x0000000d00147202 */ /* 0x002fe20000000f00 */
[----:B------:R-:W-:Y:S01]  /*33d50*/  IMAD.MOV.U32 R21, RZ, RZ, R15 ;  /* 0x000000ffff157224 */ /* 0x000fe200078e000f */
[----:B------:R-:W2:Y:S04]  /*33d60*/  LDL.LU R13, [R1+0x7bb8] ;  /* 0x007bb800010d7983 */ /* 0x000ea80000300800 */
[----:B------:R-:W2:Y:S04]  /*33d70*/  LDL.LU R15, [R1+0x7bb4] ;  /* 0x007bb400010f7983 */ /* 0x000ea80000300800 */
[----:B------:R-:W2:Y:S04]  /*33d80*/  LDL.LU R18, [R1+0x7bb0] ;  /* 0x007bb00001127983 */ /* 0x000ea80000300800 */
[----:B------:R-:W2:Y:S04]  /*33d90*/  LDL.LU R19, [R1+0x7bac] ;  /* 0x007bac0001137983 */ /* 0x000ea80000300800 */
[----:B------:R-:W-:Y:S04]  /*33da0*/  STL.64 [R1+0x7aa0], R22 ;  /* 0x007aa01601007387 */ /* 0x000fe80000100a00 */
[----:B------:R0:W-:Y:S04]  /*33db0*/  STL.64 [R1+0x7a98], R20 ;  /* 0x007a981401007387 */ /* 0x0001e80000100a00 */
[----:B0-----:R-:W2:Y:S04]  /*33dc0*/  LDL.LU R20, [R1+0x10] ;  /* 0x0000100001147983 */ /* 0x001ea80000300800 */
[----:B------:R-:W2:Y:S01]  /*33dd0*/  LDL.LU R21, [R1+0x14] ;  /* 0x0000140001157983 */ /* 0x000ea20000300800 */
[----:B---3--:R-:W-:Y:S01]  /*33de0*/  IMAD.MOV.U32 R23, RZ, RZ, R14 ;  /* 0x000000ffff177224 */ /* 0x008fe200078e000e */
[----:B----4-:R-:W-:-:S02]  /*33df0*/  MOV R22, R12 ;  /* 0x0000000c00167202 */ /* 0x010fc40000000f00 */
[----:B------:R-:W3:Y:S04]  /*33e00*/  LDL.LU R12, [R1+0x7ba8] ;  /* 0x007ba800010c7983 */ /* 0x000ee80000300800 */
[----:B------:R-:W4:Y:S04]  /*33e10*/  LDL.LU R14, [R1+0x7ba4] ;  /* 0x007ba400010e7983 */ /* 0x000f280000300800 */
[----:B------:R-:W-:Y:S04]  /*33e20*/  STL.64 [R1+0x7af0], R22 ;  /* 0x007af01601007387 */ /* 0x000fe80000100a00 */
[----:B--2---:R0:W-:Y:S02]  /*33e30*/  STL.64 [R1+0x7ae8], R20 ;  /* 0x007ae81401007387 */ /* 0x0041e40000100a00 */
[----:B0-----:R-:W-:Y:S02]  /*33e40*/  HMMA.16816.F32.BF16 R20, R24, R16, RZ ;  /* 0x000000101814723c */ /* 0x001fe400000418ff */
[----:B------:R-:W-:Y:S04]  /*33e50*/  STL.64 [R1+0x7b60], R18 ;  /* 0x007b601201007387 */ /* 0x000fe80000100a00 */
[----:B------:R-:W-:Y:S11]  /*33e60*/  STL.64 [R1+0x7b58], R16 ;  /* 0x007b581001007387 */ /* 0x000ff60000100a00 */
[----:B------:R-:W-:Y:S06]  /*33e70*/  @!UPT UIADD3 URZ, URZ, URZ, URZ ;  /* 0x0000003f3f3ff290 */ /* 0x000fec000fffe03f */
[----:B------:R0:W-:Y:S04]  /*33e80*/  STL.64 [R1+0x20], R20 ;  /* 0x0000201401007387 */ /* 0x0001e80000100a00 */
[----:B------:R1:W-:Y:S04]  /*33e90*/  STL.64 [R1+0x28], R22 ;  /* 0x0000281601007387 */ /* 0x0003e80000100a00 */
[----:B------:R-:W2:Y:S04]  /*33ea0*/  LDL.LU R24, [R1+0xc0] ;  /* 0x0000c00001187983 */ /* 0x000ea80000300800 */
[----:B------:R-:W2:Y:S04]  /*33eb0*/  LDL.LU R25, [R1+0xc4] ;  /* 0x0000c40001197983 */ /* 0x000ea80000300800 */
[----:B------:R-:W2:Y:S04]  /*33ec0*/  LDL.LU R26, [R1+0xc8] ;  /* 0x0000c800011a7983 */ /* 0x000ea80000300800 */
[----:B------:R-:W2:Y:S01]  /*33ed0*/  LDL.LU R27, [R1+0xcc] ;  /* 0x0000cc00011b7983 */ /* 0x000ea20000300800 */
[----:B0-----:R-:W-:-:S02]  /*33ee0*/  MOV R20, R15 ;  /* 0x0000000f00147202 */ /* 0x001fc40000000f00 */
[----:B------:R-:W-:Y:S01]  /*33ef0*/  MOV R21, R13 ;  /* 0x0000000d00157202 */ /* 0x000fe20000000f00 */
[----:B--2---:R0:W-:Y:S04]  /*33f00*/  STL.64 [R1+0x7ab0], R26 ;  /* 0x007ab01a01007387 */ /* 0x0041e80000100a00 */
[----:B------:R2:W-:Y:S04]  /*33f10*/  STL.64 [R1+0x7aa8], R24 ;  /* 0x007aa81801007387 */ /* 0x0005e80000100a00 */
[----:B------:R-:W3:Y:S04]  /*33f20*/  LDL.LU R15, [R1+0x7ba0] ;  /* 0x007ba000010f7983 */ /* 0x000ee80000300800 */
[----:B------:R-:W3:Y:S04]  /*33f30*/  LDL.LU R13, [R1+0x7b9c] ;  /* 0x007b9c00010d7983 */ /* 0x000ee80000300800 */
[----:B-1----:R-:W3:Y:S04]  /*33f40*/  LDL.LU R22, [R1+0x38] ;  /* 0x0000380001167983 */ /* 0x002ee80000300800 */
[----:B------:R-:W3:Y:S01]  /*33f50*/  LDL.LU R23, [R1+0x3c] ;  /* 0x00003c0001177983 */ /* 0x000ee20000300800 */
[----:B0-----:R-:W-:Y:S01]  /*33f60*/  MOV R26, R5 ;  /* 0x00000005001a7202 */ /* 0x001fe20000000f00 */
[----:B------:R-:W-:Y:S01]  /*33f70*/  IMAD.MOV.U32 R27, RZ, RZ, R4 ;  /* 0x000000ffff1b7224 */ /* 0x000fe200078e0004 */
[----:B--2---:R-:W-:-:S02]  /*33f80*/  MOV R24, R7 ;  /* 0x0000000700187202 */ /* 0x004fc40000000f00 */
[----:B------:R-:W-:Y:S01]  /*33f90*/  MOV R25, R6 ;  /* 0x0000000600197202 */ /* 0x000fe20000000f00 */
[----:B---3--:R-:W-:Y:S04]  /*33fa0*/  STL.64 [R1+0x7b30], R22 ;  /* 0x007b301601007387 */ /* 0x008fe80000100a00 */
[----:B------:R-:W-:Y:S04]  /*33fb0*/  STL.64 [R1+0x7b28], R20 ;  /* 0x007b281401007387 */ /* 0x000fe80000100a00 */
[----:B------:R0:W-:Y:S04]  /*33fc0*/  STL.64 [R1+0x7ac0], R26 ;  /* 0x007ac01a01007387 */ /* 0x0001e80000100a00 */
[----:B------:R1:W-:Y:S01]  /*33fd0*/  STL.64 [R1+0x7ab8], R24 ;  /* 0x007ab81801007387 */ /* 0x0003e20000100a00 */
[----:B0-----:R-:W-:-:S02]  /*33fe0*/  MOV R26, R13 ;  /* 0x0000000d001a7202 */ /* 0x001fc40000000f00 */
[----:B------:R-:W-:Y:S02]  /*33ff0*/  MOV R27, R12 ;  /* 0x0000000c001b7202 */ /* 0x000fe40000000f00 */
[----:B-1----:R-:W-:Y:S01]  /*34000*/  MOV R24, R15 ;  /* 0x0000000f00187202 */ /* 0x002fe20000000f00 */
[----:B----4-:R-:W-:Y:S02]  /*34010*/  IMAD.MOV.U32 R25, RZ, RZ, R14 ;  /* 0x000000ffff197224 */ /* 0x010fe400078e000e */
[----:B------:R-:W-:Y:S04]  /*34020*/  STL.64 [R1+0x7ad0], R26 ;  /* 0x007ad01a01007387 */ /* 0x000fe80000100a00 */
[----:B------:R0:W-:Y:S04]  /*34030*/  STL.64 [R1+0x7ac8], R24 ;  /* 0x007ac81801007387 */ /* 0x0001e80000100a00 */
[----:B0-----:R-:W2:Y:S04]  /*34040*/  LDL.LU R24, [R1+0xe0] ;  /* 0x0000e00001187983 */ /* 0x001ea80000300800 */
[----:B------:R-:W2:Y:S04]  /*34050*/  LDL.LU R25, [R1+0xe4] ;  /* 0x0000e40001197983 */ /* 0x000ea80000300800 */
[----:B------:R-:W3:Y:S04]  /*34060*/  LDL.LU R26, [R1+0xe8] ;  /* 0x0000e800011a7983 */ /* 0x000ee80000300800 */
[----:B------:R-:W3:Y:S04]  /*34070*/  LDL.LU R27, [R1+0xec] ;  /* 0x0000ec00011b7983 */ /* 0x000ee80000300800 */
[----:B------:R-:W4:Y:S04]  /*34080*/  LDL.LU R4, [R1+0x130] ;  /* 0x0001300001047983 */ /* 0x000f280000300800 */
[----:B------:R-:W4:Y:S04]  /*34090*/  LDL.LU R5, [R1+0x134] ;  /* 0x0001340001057983 */ /* 0x000f280000300800 */
[----:B------:R-:W2:Y:S04]  /*340a0*/  LDL.LU R6, [R1+0x138] ;  /* 0x0001380001067983 */ /* 0x000ea80000300800 */
[----:B------:R-:W2:Y:S04]  /*340b0*/  LDL.LU R7, [R1+0x13c] ;  /* 0x00013c0001077983 */ /* 0x000ea80000300800 */
[----:B--2---:R-:W-:Y:S04]  /*340c0*/  STL.64 [R1+0x7b40], R6 ;  /* 0x007b400601007387 */ /* 0x004fe80000100a00 */
[----:B----4-:R0:W-:Y:S04]  /*340d0*/  STL.64 [R1+0x7b38], R4 ;  /* 0x007b380401007387 */ /* 0x0101e80000100a00 */
[----:B------:R-:W2:Y:S04]  /*340e0*/  LDL.LU R12, [R1+0x140] ;  /* 0x00014000010c7983 */ /* 0x000ea80000300800 */
[----:B------:R-:W2:Y:S04]  /*340f0*/  LDL.LU R13, [R1+0x144] ;  /* 0x00014400010d7983 */ /* 0x000ea80000300800 */
[----:B------:R-:W4:Y:S04]  /*34100*/  LDL.LU R14, [R1+0x148] ;  /* 0x00014800010e7983 */ /* 0x000f280000300800 */
[----:B------:R-:W4:Y:S01]  /*34110*/  LDL.LU R15, [R1+0x14c] ;  /* 0x00014c00010f7983 */ /* 0x000f220000300800 */
[----:B------:R-:W-:Y:S01]  /*34120*/  MOV R20, R0 ;  /* 0x0000000000147202 */ /* 0x000fe20000000f00 */
[----:B------:R-:W-:-:S02]  /*34130*/  IMAD.MOV.U32 R21, RZ, RZ, R3 ;  /* 0x000000ffff157224 */ /* 0x000fc400078e0003 */
[----:B----4-:R-:W-:Y:S04]  /*34140*/  STL.64 [R1+0x7b50], R14 ;  /* 0x007b500e01007387 */ /* 0x010fe80000100a00 */
[----:B--2---:R1:W-:Y:S04]  /*34150*/  STL.64 [R1+0x7b48], R12 ;  /* 0x007b480c01007387 */ /* 0x0043e80000100a00 */
[----:B------:R-:W2:Y:S04]  /*34160*/  LDL.LU R0, [R1+0x7b98] ;  /* 0x007b980001007983 */ /* 0x000ea80000300800 */
[----:B------:R-:W4:Y:S04]  /*34170*/  LDL.LU R3, [R1+0x7b94] ;  /* 0x007b940001037983 */ /* 0x000f280000300800 */
[----:B------:R-:W3:Y:S04]  /*34180*/  LDL.LU R22, [R1+0x48] ;  /* 0x0000480001167983 */ /* 0x000ee80000300800 */
[----:B------:R-:W3:Y:S01]  /*34190*/  LDL.LU R23, [R1+0x4c] ;  /* 0x00004c0001177983 */ /* 0x000ee20000300800 */
[----:B0-----:R-:W-:-:S03]  /*341a0*/  MOV R4, R2 ;  /* 0x0000000200047202 */ /* 0x001fc60000000f00 */
[----:B-1----:R-:W3:Y:S01]  /*341b0*/  LDL.LU R12, [R1+0x70] ;  /* 0x00007000010c7983 */ /* 0x002ee20000300800 */
[----:B------:R-:W-:-:S03]  /*341c0*/  IMAD.MOV.U32 R5, RZ, RZ, R11 ;  /* 0x000000ffff057224 */ /* 0x000fc600078e000b */
[----:B------:R-:W3:Y:S01]  /*341d0*/  LDL.LU R13, [R1+0x74] ;  /* 0x00007400010d7983 */ /* 0x000ee20000300800 */
[----:B------:R-:W-:Y:S02]  /*341e0*/  MOV R6, R10 ;  /* 0x0000000a00067202 */ /* 0x000fe40000000f00 */
[----:B------:R-:W-:Y:S02]  /*341f0*/  MOV R7, R29 ;  /* 0x0000001d00077202 */ /* 0x000fe40000000f00 */
[----:B--2---:R-:W-:Y:S02]  /*34200*/  MOV R14, R0 ;  /* 0x00000000000e7202 */ /* 0x004fe40000000f00 */
[----:B------:R-:W2:Y:S01]  /*34210*/  LDL.LU R0, [R1+0x7b90] ;  /* 0x007b900001007983 */ /* 0x000ea20000300800 */
[----:B----4-:R-:W-:-:S03]  /*34220*/  MOV R15, R3 ;  /* 0x00000003000f7202 */ /* 0x010fc60000000f00 */
[----:B------:R-:W4:Y:S04]  /*34230*/  LDL.LU R3, [R1+0x7b8c] ;  /* 0x007b8c0001037983 */ /* 0x000f280000300800 */
[----:B------:R-:W2:Y:S04]  /*34240*/  LDL.LU R2, [R1+0x7b88] ;  /* 0x007b880001027983 */ /* 0x000ea80000300800 */
[----:B------:R-:W4:Y:S04]  /*34250*/  LDL.LU R11, [R1+0x7b84] ;  /* 0x007b8400010b7983 */ /* 0x000f280000300800 */
[----:B------:R-:W4:Y:S04]  /*34260*/  LDL.LU R10, [R1+0x7b80] ;  /* 0x007b8000010a7983 */ /* 0x000f280000300800 */
[----:B------:R-:W4:Y:S04]  /*34270*/  LDL.LU R29, [R1+0x7b7c] ;  /* 0x007b7c00011d7983 */ /* 0x000f280000300800 */
[----:B---3--:R-:W-:Y:S04]  /*34280*/  STL.64 [R1+0x7ae0], R26 ;  /* 0x007ae01a01007387 */ /* 0x008fe80000100a00 */
[----:B------:R0:W-:Y:S04]  /*34290*/  STL.64 [R1+0x7ad8], R24 ;  /* 0x007ad81801007387 */ /* 0x0001e80000100a00 */
[----:B0-----:R-:W3:Y:S01]  /*342a0*/  LDL.LU R24, [R1+0xf0] ;  /* 0x0000f00001187983 */ /* 0x001ee20000300800 */
[----:B--2---:R-:W-:-:S03]  /*342b0*/  MOV R25, R2 ;  /* 0x0000000200197202 */ /* 0x004fc60000000f00 */
[----:B------:R-:W2:Y:S01]  /*342c0*/  LDL.LU R2, [R1+0x7b78] ;  /* 0x007b780001027983 */ /* 0x000ea20000300800 */
[----:B----4-:R-:W-:-:S03]  /*342d0*/  IMAD.MOV.U32 R26, RZ, RZ, R11 ;  /* 0x000000ffff1a7224 */ /* 0x010fc600078e000b */
[----:B------:R-:W4:Y:S01]  /*342e0*/  LDL.LU R11, [R1+0x7b74] ;  /* 0x007b7400010b7983 */ /* 0x000f220000300800 */
[----:B------:R-:W-:-:S03]  /*342f0*/  MOV R27, R10 ;  /* 0x0000000a001b7202 */ /* 0x000fc60000000f00 */
[----:B------:R-:W2:Y:S04]  /*34300*/  LDL.LU R10, [R1+0x7b70] ;  /* 0x007b7000010a7983 */ /* 0x000ea80000300800 */
[----:B------:R-:W-:Y:S04]  /*34310*/  STL.64 [R1+0x7b00], R26 ;  /* 0x007b001a01007387 */ /* 0x000fe80000100a00 */
[----:B------:R-:W0:Y:S04]  /*34320*/  LDSM.16.MT88.4 R16, [R29+0x1080] ;  /* 0x001080001d10783b */ /* 0x000e280000004200 */
[----:B---3--:R1:W-:Y:S04]  /*34330*/  STL.64 [R1+0x7af8], R24 ;  /* 0x007af81801007387 */ /* 0x0083e80000100a00 */
[----:B-1----:R-:W3:Y:S04]  /*34340*/  LDL.LU R24, [R1+0x100] ;  /* 0x0001000001187983 */ /* 0x002ee80000300800 */
[----:B------:R-:W3:Y:S04]  /*34350*/  LDL.LU R25, [R1+0x104] ;  /* 0x0001040001197983 */ /* 0x000ee80000300800 */
[----:B------:R-:W2:Y:S04]  /*34360*/  LDL.LU R26, [R1+0x108] ;  /* 0x00010800011a7983 */ /* 0x000ea80000300800 */
[----:B------:R-:W2:Y:S01]  /*34370*/  LDL.LU R27, [R1+0x10c] ;  /* 0x00010c00011b7983 */ /* 0x000ea20000300800 */
[----:B0-----:R-:W-:-:S02]  /*34380*/  MOV R8, R18 ;  /* 0x0000001200087202 */ /* 0x001fc40000000f00 */
[----:B------:R-:W-:Y:S02]  /*34390*/  MOV R9, R19 ;  /* 0x0000001300097202 */ /* 0x000fe40000000f00 */
[----:B------:R-:W-:Y:S01]  /*343a0*/  MOV R28, R17 ;  /* 0x00000011001c7202 */ /* 0x000fe20000000f00 */
[----:B--2---:R4:W-:Y:S04]  /*343b0*/  STL.64 [R1+0x7b10], R26 ;  /* 0x007b101a01007387 */ /* 0x0049e80000100a00 */
[----:B---3--:R0:W-:Y:S01]  /*343c0*/  STL.64 [R1+0x7b08], R24 ;  /* 0x007b081801007387 */ /* 0x0081e20000100a00 */
[----:B----4-:R-:W-:-:S03]  /*343d0*/  MOV R26, R11 ;  /* 0x0000000b001a7202 */ /* 0x010fc60000000f00 */
[----:B0-----:R-:W2:Y:S01]  /*343e0*/  LDL.LU R24, [R1+0x120] ;  /* 0x0001200001187983 */ /* 0x001ea20000300800 */
[----:B------:R-:W-:-:S03]  /*343f0*/  MOV R25, R10 ;  /* 0x0000000a00197202 */ /* 0x000fc60000000f00 */
[----:B------:R-:W3:Y:S04]  /*34400*/  LDL.LU R10, [R1+0x7b6c] ;  /* 0x007b6c00010a7983 */ /* 0x000ee80000300800 */
[----:B------:R-:W3:Y:S04]  /*34410*/  LDL.LU R11, [R1+0x7b68] ;  /* 0x007b6800010b7983 */ /* 0x000ee80000300800 */
[----:B------:R0:W-:Y:S04]  /*34420*/  STL [R1], R16 ;  /* 0x0000001001007387 */ /* 0x0001e80000100800 */
[----:B------:R-:W4:Y:S04]  /*34430*/  LDL.LU.64 R18, [R1+0x7b60] ;  /* 0x007b600001127983 */ /* 0x000f280000300a00 */
[----:B0-----:R-:W2:Y:S04]  /*34440*/  LDL.LU.64 R16, [R1+0x7b58] ;  /* 0x007b580001107983 */ /* 0x001ea80000300a00 */
[----:B------:R-:W-:Y:S04]  /*34450*/  STL [R1+0x7a90], R28 ;  /* 0x007a901c01007387 */ /* 0x000fe80000100800 */
[----:B------:R-:W-:Y:S04]  /*34460*/  STL [R1+0x7a8c], R8 ;  /* 0x007a8c0801007387 */ /* 0x000fe80000100800 */
[----:B------:R-:W-:Y:S04]  /*34470*/  STL [R1+0x7a88], R9 ;  /* 0x007a880901007387 */ /* 0x000fe80000100800 */
[----:B------:R-:W-:Y:S01]  /*34480*/  STL [R1+0x7a84], R29 ;  /* 0x007a841d01007387 */ /* 0x000fe20000100800 */
[-C--:B--2---:R-:W-:Y:S11]  /*34490*/  HMMA.16816.F32.BF16 R12, R12, R16.reuse, RZ ;  /* 0x000000100c0c723c */ /* 0x084ff600000418ff */
[----:B------:R-:W-:Y:S11]  /*344a0*/  @!UPT UIADD3 URZ, URZ, URZ, URZ ;  /* 0x0000003f3f3ff290 */ /* 0x000ff6000fffe03f */
[----:B------:R-:W-:Y:S01]  /*344b0*/  @!UPT UIADD3 URZ, URZ, URZ, URZ ;  /* 0x0000003f3f3ff290 */ /* 0x000fe2000fffe03f */
[----:B------:R-:W-:Y:S04]  /*344c0*/  STL.64 [R1+0x1d0], R12 ;  /* 0x0001d00c01007387 */ /* 0x000fe80000100a00 */
[----:B------:R-:W-:Y:S04]  /*344d0*/  STL.64 [R1+0x1d8], R14 ;  /* 0x0001d80e01007387 */ /* 0x000fe80000100a00 */
[----:B------:R-:W0:Y:S01]  /*344e0*/  LDSM.16.MT88.4 R12, [R3+0x1080] ;  /* 0x00108000030c783b */ /* 0x000e220000004200 */
[-C--:B------:R-:W-:Y:S08]  /*344f0*/  HMMA.16816.F32.BF16 R4, R4, R16.reuse, RZ ;  /* 0x000000100404723c */ /* 0x080ff000000418ff */
[----:B------:R-:W-:Y:S01]  /*34500*/  HMMA.16816.F32.BF16 R20, R20, R16, RZ ;  /* 0x000000101414723c */ /* 0x000fe200000418ff */
[----:B0-----:R-:W-:Y:S01]  /*34510*/  MOV R9, R14 ;  /* 0x0000000e00097202 */ /* 0x001fe20000000f00 */
[----:B------:R-:W-:Y:S01]  /*34520*/  IMAD.MOV.U32 R28, RZ, RZ, R12 ;  /* 0x000000ffff1c7224 */ /* 0x000fe200078e000c */
[----:B------:R-:W-:-:S02]  /*34530*/  MOV R29, R15 ;  /* 0x0000000f001d7202 */ /* 0x000fc40000000f00 */
[----:B------:R-:W-:Y:S01]  /*34540*/  MOV R8, R13 ;  /* 0x0000000d00087202 */ /* 0x000fe20000000f00 */
[----:B------:R-:W3:Y:S04]  /*34550*/  LDL.LU.64 R14, [R1+0x7b50] ;  /* 0x007b5000010e7983 */ /* 0x000ee80000300a00 */
[----:B------:R-:W3:Y:S05]  /*34560*/  LDL.LU.64 R12, [R1+0x7b48] ;  /* 0x007b4800010c7983 */ /* 0x000eea0000300a00 */
[----:B------:R-:W-:Y:S04]  /*34570*/  STL.64 [R1+0x1f0], R4 ;  /* 0x0001f00401007387 */ /* 0x000fe80000100a00 */
[----:B------:R0:W-:Y:S04]  /*34580*/  STL.64 [R1+0x1f8], R6 ;  /* 0x0001f80601007387 */ /* 0x0001e80000100a00 */
[----:B0-----:R-:W2:Y:S04]  /*34590*/  LDL.LU.64 R6, [R1+0x7b40] ;  /* 0x007b400001067983 */ /* 0x001ea80000300a00 */
[----:B------:R-:W2:Y:S04]  /*345a0*/  LDL.LU.64 R4, [R1+0x7b38] ;  /* 0x007b380001047983 */ /* 0x000ea80000300a00 */
[----:B------:R-:W-:Y:S04]  /*345b0*/  STL.64 [R1+0x280], R20 ;  /* 0x0002801401007387 */ /* 0x000fe80000100a00 */
[----:B------:R0:W-:Y:S04]  /*345c0*/  STL.64 [R1+0x288], R22 ;  /* 0x0002881601007387 */ /* 0x0001e80000100a00 */
[----:B0-----:R-:W3:Y:S04]  /*345d0*/  LDL.LU.64 R22, [R1+0x7b30] ;  /* 0x007b300001167983 */ /* 0x001ee80000300a00 */
[----:B------:R-:W3:Y:S02]  /*345e0*/  LDL.LU.64 R20, [R1+0x7b28] ;  /* 0x007b280001147983 */ /* 0x000ee40000300a00 */
[C---:B---3--:R-:W-:Y:S11]  /*345f0*/  HMMA.16816.F32.BF16 R12, R20.reuse, R10, R12 ;  /* 0x0000000a140c723c */ /* 0x048ff6000004180c */
[----:B------:R-:W-:Y:S11]  /*34600*/  @!UPT UIADD3 URZ, URZ, URZ, URZ ;  /* 0x0000003f3f3ff290 */ /* 0x000ff6000fffe03f */
[----:B------:R-:W-:Y:S01]  /*34610*/  @!UPT UIADD3 URZ, URZ, URZ, URZ ;  /* 0x0000003f3f3ff290 */ /* 0x000fe2000fffe03f */
[----:B------:R-:W-:Y:S04]  /*34620*/  STL.64 [R1+0x270], R12 ;  /* 0x0002700c01007387 */ /* 0x000fe80000100a00 */
[----:B------:R0:W-:Y:S04]  /*34630*/  STL.64 [R1+0x278], R14 ;  /* 0x0002780e01007387 */ /* 0x0001e80000100a00 */
[----:B0-----:R-:W2:Y:S02]  /*34640*/  LDL.LU.64 R14, [R1+0x7b20] ;  /* 0x007b2000010e7983 */ /* 0x001ea40000300a00 */
[----:B--2---:R-:W-:Y:S11]  /*34650*/  HMMA.16816.F32.BF16 R4, R20, R14, R4 ;  /* 0x0000000e1404723c */ /* 0x004ff60000041804 */
[----:B------:R-:W-:Y:S11]  /*34660*/  @!UPT UIADD3 URZ, URZ, URZ, URZ ;  /* 0x0000003f3f3ff290 */ /* 0x000ff6000fffe03f */
[----:B------:R-:W-:Y:S01]  /*34670*/  @!UPT UIADD3 URZ, URZ, URZ, URZ ;  /* 0x0000003f3f3ff290 */ /* 0x000fe2000fffe03f */
[----:B------:R-:W-:Y:S04]  /*34680*/  STL.64 [R1+0x260], R4 ;  /* 0x0002600401007387 */ /* 0x000fe80000100a00 */
[----:B------:R0:W-:Y:S04]  /*34690*/  STL.64 [R1+0x268], R6 ;  /* 0x0002680601007387 */ /* 0x0001e80000100a00 */
[----:B0-----:R-:W2:Y:S01]  /*346a0*/  LDL.LU.64 R6, [R1+0x7b18] ;  /* 0x007b180001067983 */ /* 0x001ea20000300a00 */
[----:B------:R-:W-:-:S07]  /*346b0*/  IMAD.MOV.U32 R27, RZ, RZ, R2 ;  /* 0x000000ffff1b7224 */ /* 0x000fce00078e0002 */
[C---:B--2---:R-:W-:Y:S11]  /*346c0*/  HMMA.16816.F32.BF16 R24, R20.reuse, R6, R24 ;  /* 0x000000061418723c */ /* 0x044ff60000041818 */
[----:B------:R-:W-:Y:S11]  /*346d0*/  @!UPT UIADD3 URZ, URZ, URZ, URZ ;  /* 0x0000003f3f3ff290 */ /* 0x000ff6000fffe03f */
[----:B------:R-:W-:Y:S01]  /*346e0*/  @!UPT UIADD3 URZ, URZ, URZ, URZ ;  /* 0x0000003f3f3ff290 */ /* 0x000fe2000fffe03f */
[----:B------:R-:W-:Y:S04]  /*346f0*/  STL.64 [R1+0x250], R24 ;  /* 0x0002501801007387 */ /* 0x000fe80000100a00 */
[----:B------:R0:W-:Y:S04]  /*34700*/  STL.64 [R1+0x258], R26 ;  /* 0x0002581a01007387 */ /* 0x0001e80000100a00 */
[----:B0-----:R-:W4:Y:S04]  /*34710*/  LDL.LU.64 R26, [R1+0x7b10] ;  /* 0x007b1000011a7983 */ /* 0x001f280000300a00 */
[----:B------:R-:W4:Y:S02]  /*34720*/  LDL.LU.64 R24, [R1+0x7b08] ;  /* 0x007b080001187983 */ /* 0x000f240000300a00 */
[----:B----4-:R-:W-:Y:S02]  /*34730*/  HMMA.16816.F32.BF16 R20, R20, R18, R24 ;  /* 0x000000121414723c */ /* 0x010fe40000041818 */
[----:B------:R-:W2:Y:S04]  /*34740*/  LDL.LU.64 R26, [R1+0x7b00] ;  /* 0x007b0000011a7983 */ /* 0x000ea80000300a00 */
[----:B------:R-:W2:Y:S11]  /*34750*/  LDL.LU.64 R24, [R1+0x7af8] ;  /* 0x007af80001187983 */ /* 0x000eb60000300a00 */
[----:B------:R-:W-:Y:S06]  /*34760*/  @!UPT UIADD3 URZ, URZ, URZ, URZ ;  /* 0x0000003f3f3ff290 */ /* 0x000fec000fffe03f */
[----:B------:R-:W-:Y:S04]  /*34770*/  STL.64 [R1+0x100], R20 ;  /* 0x0001001401007387 */ /* 0x000fe80000100a00 */
[----:B------:R0:W-:Y:S04]  /*34780*/  STL.64 [R1+0x108], R22 ;  /* 0x0001081601007387 */ /* 0x0001e80000100a00 */
[----:B0-----:R-:W2:Y:S04]  /*34790*/  LDL.LU.64 R22, [R1+0x7af0] ;  /* 0x007af00001167983 */ /* 0x001ea80000300a00 */
[----:B------:R-:W2:Y:S02]  /*347a0*/  LDL.LU.64 R20, [R1+0x7ae8] ;  /* 0x007ae80001147983 */ /* 0x000ea40000300a00 */
[C---:B--2---:R-:W-:Y:S11]  /*347b0*/  HMMA.16816.F32.BF16 R24, R20.reuse, R10, R24 ;  /* 0x0000000a1418723c */ /* 0x044ff60000041818 */
[----:B------:R-:W-:Y:S11]  /*347c0*/  @!UPT UIADD3 URZ, URZ, URZ, URZ ;  /* 0x0000003f3f3ff290 */ /* 0x000ff6000fffe03f */
[----:B------:R-:W-:Y:S01]  /*347d0*/  @!UPT UIADD3 URZ, URZ, URZ, URZ ;  /* 0x0000003f3f3ff290 */ /* 0x000fe2000fffe03f */
[----:B------:R-:W-:Y:S04]  /*347e0*/  STL.64 [R1+0x290], R24 ;  /* 0x0002901801007387 */ /* 0x000fe80000100a00 */
[----:B------:R0:W-:Y:S04]  /*347f0*/  STL.64 [R1+0x298], R26 ;  /* 0x0002981a01007387 */ /* 0x0001e80000100a00 */
[----:B0-----:R-:W2:Y:S04]  /*34800*/  LDL.LU.64 R26, [R1+0x7ae0] ;  /* 0x007ae000011a7983 */ /* 0x001ea80000300a00 */
[----:B------:R-:W2:Y:S02]  /*34810*/  LDL.LU.64 R24, [R1+0x7ad8] ;  /* 0x007ad80001187983 */ /* 0x000ea40000300a00 */
[C---:B--2---:R-:W-:Y:S11]  /*34820*/  HMMA.16816.F32.BF16 R24, R20.reuse, R14, R24 ;  /* 0x0000000e1418723c */ /* 0x044ff60000041818 */
[----:B------:R-:W-:Y:S11]  /*34830*/  @!UPT UIADD3 URZ, URZ, URZ, URZ ;  /* 0x0000003f3f3ff290 */ /* 0x000ff6000fffe03f */
[----:B------:R-:W-:Y:S01]  /*34840*/  @!UPT UIADD3 URZ, URZ, URZ, URZ ;  /* 0x0000003f3f3ff290 */ /* 0x000fe2000fffe03f */
[----:B------:R0:W-:Y:S01]  /*34850*/  STL.64 [R1+0x2b8], R26 ;  /* 0x0002b81a01007387 */ /* 0x0001e20000100a00 */
[----:B------:R-:W-:Y:S01]  /*34860*/  IMAD.MOV.U32 R12, RZ, RZ, R24 ;  /* 0x000000ffff0c7224 */ /* 0x000fe200078e0018 */
[----:B------:R-:W-:Y:S02]  /*34870*/  MOV R13, R25 ;  /* 0x00000019000d7202 */ /* 0x000fe40000000f00 */
[----:B0-----:R-:W2:Y:S04]  /*34880*/  LDL.LU.64 R26, [R1+0x7ad0] ;  /* 0x007ad000011a7983 */ /* 0x001ea80000300a00 */
[----:B------:R-:W2:Y:S04]  /*34890*/  LDL.LU.64 R24, [R1+0x7ac8] ;  /* 0x007ac80001187983 */ /* 0x000ea80000300a00 */
[----:B------:R-:W-:Y:S04]  /*348a0*/  STL [R1+0x7934], R13 ;  /* 0x0079340d01007387 */ /* 0x000fe80000100800 */
[----:B------:R-:W-:Y:S01]  /*348b0*/  STL [R1+0x7930], R12 ;  /* 0x0079300c01007387 */ /* 0x000fe20000100800 */
[C---:B--2---:R-:W-:Y:S11]  /*348c0*/  HMMA.16816.F32.BF16 R24, R20.reuse, R6, R24 ;  /* 0x000000061418723c */ /* 0x044ff60000041818 */
[----:B------:R-:W-:Y:S11]  /*348d0*/  @!UPT UIADD3 URZ, URZ, URZ, URZ ;  /* 0x0000003f3f3ff290 */ /* 0x000ff6000fffe03f */
[----:B------:R-:W-:Y:S01]  /*348e0*/  @!UPT UIADD3 URZ, URZ, URZ, URZ ;  /* 0x0000003f3f3ff290 */ /* 0x000fe2000fffe03f */
[----:B------:R-:W-:Y:S04]  /*348f0*/  STL.64 [R1+0x2d0], R24 ;  /* 0x0002d01801007387 */ /* 0x000fe80000100a00 */
[----:B------:R0:W-:Y:S04]  /*34900*/  STL.64 [R1+0x2d8], R26 ;  /* 0x0002d81a01007387 */ /* 0x0001e80000100a00 */
[----:B0-----:R-:W2:Y:S04]  /*34910*/  LDL.LU.64 R26, [R1+0x7ac0] ;  /* 0x007ac000011a7983 */ /* 0x001ea80000300a00 */
[----:B------:R-:W2:Y:S02]  /*34920*/  LDL.LU.64 R24, [R1+0x7ab8] ;  /* 0x007ab80001187983 */ /* 0x000ea40000300a00 */
[----:B--2---:R-:W-:Y:S02]  /*34930*/  HMMA.16816.F32.BF16 R20, R20, R18, R24 ;  /* 0x000000121414723c */ /* 0x004fe40000041818 */
[----:B------:R-:W2:Y:S04]  /*34940*/  LDL.LU.64 R26, [R1+0x7ab0] ;  /* 0x007ab000011a7983 */ /* 0x000ea80000300a00 */
[----:B------:R-:W2:Y:S11]  /*34950*/  LDL.LU.64 R24, [R1+0x7aa8] ;  /* 0x007aa80001187983 */ /* 0x000eb60000300a00 */
[----:B------:R-:W-:Y:S06]  /*34960*/  @!UPT UIADD3 URZ, URZ, URZ, URZ ;  /* 0x0000003f3f3ff290 */ /* 0x000fec000fffe03f */
[----:B------:R0:W-:Y:S01]  /*34970*/  STL.64 [R1+0x2a0], R20 ;  /* 0x0002a01401007387 */ /* 0x0001e20000100a00 */
[----:B------:R-:W-:Y:S02]  /*34980*/  MOV R5, R22 ;  /* 0x0000001600057202 */ /* 0x000fe40000000f00 */
[----:B------:R-:W-:Y:S02]  /*34990*/  MOV R4, R23 ;  /* 0x0000001700047202 */ /* 0x000fe40000000f00 */
[----:B------:R-:W2:Y:S04]  /*349a0*/  LDL.LU.64 R22, [R1+0x7aa0] ;  /* 0x007aa00001167983 */ /* 0x000ea80000300a00 */
[----:B0-----:R-:W2:Y:S04]  /*349b0*/  LDL.LU.64 R20, [R1+0x7a98] ;  /* 0x007a980001147983 */ /* 0x001ea80000300a00 */
[----:B------:R-:W-:Y:S04]  /*349c0*/  STL.64 [R1+0x7a70], R6 ;  /* 0x007a700601007387 */ /* 0x000fe80000100a00 */
[----:B------:R2:W-:Y:S04]  /*349d0*/  STL.64 [R1+0x7a68], R4 ;  /* 0x007a680401007387 */ /* 0x0005e80000100a00 */
[----:B------:R-:W-:Y:S04]  /*349e0*/  STL.64 [R1+0x7a60], R18 ;  /* 0x007a601201007387 */ /* 0x000fe80000100a00 */
[----:B------:R-:W3:Y:S01]  /*349f0*/  LDL R2, [R1+0x27bc] ;  /* 0x0027bc0001027983 */ /* 0x000ee20000100800 */
[----:B--2---:R-:W-:Y:S03]  /*34a00*/  HMMA.16816.F32.BF16 R4, R20, R10, R24 ;  /* 0x0000000a1404723c */ /* 0x004fe60000041818 */
[----:B------:R-:W0:Y:S11]  /*34a10*/  LDSM.16.MT88.4 R24, [R0+0x1080] ;  /* 0x001080000018783b */ /* 0x000e360000004200 */
[----:B------:R-:W-:Y:S09]  /*34a20*/  @!UPT UIADD3 URZ, URZ, URZ, URZ ;  /* 0x0000003f3f3ff290 */ /* 0x000ff2000fffe03f */
[----:B------:R-:W-:Y:S04]  /*34a30*/  STL.64 [R1+0x320], R4 ;  /* 0x0003200401007387 */ /* 0x000fe80000100a00 */
[----:B------:R-:W-:Y:S04]  /*34a40*/  STL.64 [R1+0x328], R6 ;  /* 0x0003280601007387 */ /* 0x000fe80000100a00 */
[----:B0-----:R0:W-:Y:S04]  /*34a50*/  STL.64 [R1+0x7980], R26 ;  /* 0x0079801a01007387 */ /* 0x0011e80000100a00 */
[----:B------:R1:W-:Y:S01]  /*34a60*/  STL.64 [R1+0x7978], R24 ;  /* 0x0079781801007387 */ /* 0x0003e20000100a00 */
[----:B0-----:R-:W-:Y:S01]  /*34a70*/  MOV R26, R9 ;  /* 0x00000009001a7202 */ /* 0x001fe20000000f00 */
[----:B-1----:R-:W-:Y:S01]  /*34a80*/  IMAD.MOV.U32 R24, RZ, RZ, R28 ;  /* 0x000000ffff187224 */ /* 0x002fe200078e001c */
[----:B------:R-:W-:Y:S01]  /*34a90*/  MOV R25, R8 ;  /* 0x0000000800197202 */ /* 0x000fe20000000f00 */
[----:B------:R-:W2:Y:S01]  /*34aa0*/  LDL.LU R28, [R1+0x7a90] ;  /* 0x007a9000011c7983 */ /* 0x000ea20000300800 */
[----:B------:R-:W-:-:S03]  /*34ab0*/  MOV R27, R29 ;  /* 0x0000001d001b7202 */ /* 0x000fc60000000f00 */
[----:B------:R-:W4:Y:S04]  /*34ac0*/  LDL.LU R8, [R1+0x7a8c] ;  /* 0x007a8c0001087983 */ /* 0x000f280000300800 */
[----:B------:R-:W3:Y:S04]  /*34ad0*/  LDL.LU R9, [R1+0x7a88] ;  /* 0x007a880001097983 */ /* 0x000ee80000300800 */
[----:B------:R-:W3:Y:S04]  /*34ae0*/  LDL.LU R29, [R1+0x7a84] ;  /* 0x007a8400011d7983 */ /* 0x000ee80000300800 */
[----:B------:R-:W-:Y:S04]  /*34af0*/  STL.64 [R1+0x79c0], R26 ;  /* 0x0079c01a01007387 */ /* 0x000fe80000100a00 */
[----:B------:R0:W-:Y:S04]  /*34b00*/  STL.64 [R1+0x79b8], R24 ;  /* 0x0079b81801007387 */ /* 0x0001e80000100a00 */
[----:B0-----:R-:W3:Y:S01]  /*34b10*/  LDL.LU R24, [R1] ;  /* 0x0000000001187983 */ /* 0x001ee20000300800 */
[----:B--2---:R-:W-:-:S03]  /*34b20*/  IMAD.MOV.U32 R25, RZ, RZ, R28 ;  /* 0x000000ffff197224 */ /* 0x004fc600078e001c */
[----:B------:R-:W2:Y:S01]  /*34b30*/  LDL.LU R28, [R1+0x7a80] ;  /* 0x007a8000011c7983 */ /* 0x000ea20000300800 */
[----:B----4-:R-:W-:-:S03]  /*34b40*/  MOV R26, R8 ;  /* 0x00000008001a7202 */ /* 0x010fc60000000f00 */
[----:B------:R-:W4:Y:S01]  /*34b50*/  LDL.LU R8, [R1+0x7a7c] ;  /* 0x007a7c0001087983 */ /* 0x000f220000300800 */
[----:B---3--:R-:W-:-:S03]  /*34b60*/  MOV R27, R9 ;  /* 0x00000009001b7202 */ /* 0x008fc60000000f00 */
[----:B------:R-:W3:Y:S04]  /*34b70*/  LDL.LU R9, [R1+0x7a78] ;  /* 0x007a780001097983 */ /* 0x000ee80000300800 */
[----:B------:R-:W2:Y:S04]  /*34b80*/  LDL.LU R4, [R1+0x110] ;  /* 0x0001100001047983 */ /* 0x000ea80000300800 */
[----:B------:R-:W2:Y:S04]  /*34b90*/  LDL.LU R5, [R1+0x114] ;  /* 0x0001140001057983 */ /* 0x000ea80000300800 */
[----:B------:R-:W2:Y:S04]  /*34ba0*/  LDL.LU R6, [R1+0x118] ;  /* 0x0001180001067983 */ /* 0x000ea80000300800 */
[----:B------:R-:W2:Y:S04]  /*34bb0*/  LDL.LU R7, [R1+0x11c] ;  /* 0x00011c0001077983 */ /* 0x000ea80000300800 */
[----:B------:R-:W-:Y:S04]  /*34bc0*/  STL.64 [R1+0x7a08], R26 ;  /* 0x007a081a01007387 */ /* 0x000fe80000100a00 */
[----:B------:R0:W-:Y:S04]  /*34bd0*/  STL.64 [R1+0x7a00], R24 ;  /* 0x007a001801007387 */ /* 0x0001e80000100a00 */
[----:B0-----:R-:W2:Y:S04]  /*34be0*/  LDL.LU R24, [R1+0x90] ;  /* 0x0000900001187983 */ /* 0x001ea80000300800 */
[----:B------:R-:W2:Y:S04]  /*34bf0*/  LDL.LU R25, [R1+0x94] ;  /* 0x0000940001197983 */ /* 0x000ea80000300800 */
[----:B------:R-:W2:Y:S04]  /*34c00*/  LDL.LU R26, [R1+0x98] ;  /* 0x00009800011a7983 */ /* 0x000ea80000300800 */
[----:B------:R-:W2:Y:S04]  /*34c10*/  LDL.LU R27, [R1+0x9c] ;  /* 0x00009c00011b7983 */ /* 0x000ea80000300800 */
[----:B------:R-:W3:Y:S04]  /*34c20*/  LDL.LU R16, [R1+0x190] ;  /* 0x0001900001107983 */ /* 0x000ee80000300800 */
[----:B------:R-:W3:Y:S04]  /*34c30*/  LDL.LU R17, [R1+0x194] ;  /* 0x0001940001117983 */ /* 0x000ee80000300800 */
[----:B------:R-:W3:Y:S04]  /*34c40*/  LDL.LU R18, [R1+0x198] ;  /* 0x0001980001127983 */ /* 0x000ee80000300800 */
[----:B------:R-:W3:Y:S04]  /*34c50*/  LDL.LU R19, [R1+0x19c] ;  /* 0x00019c0001137983 */ /* 0x000ee80000300800 */
[----:B--2---:R-:W-:Y:S04]  /*34c60*/  STL.64 [R1+0x7a18], R26 ;  /* 0x007a181a01007387 */ /* 0x004fe80000100a00 */
[----:B------:R0:W-:Y:S04]  /*34c70*/  STL.64 [R1+0x7a10], R24 ;  /* 0x007a101801007387 */ /* 0x0001e80000100a00 */
[----:B0-----:R-:W2:Y:S04]  /*34c80*/  LDL.LU R24, [R1+0x160] ;  /* 0x0001600001187983 */ /* 0x001ea80000300800 */
[----:B------:R-:W2:Y:S04]  /*34c90*/  LDL.LU R25, [R1+0x164] ;  /* 0x0001640001197983 */ /* 0x000ea80000300800 */
[----:B------:R-:W2:Y:S04]  /*34ca0*/  LDL.LU R26, [R1+0x168] ;  /* 0x00016800011a7983 */ /* 0x000ea80000300800 */
[----:B------:R-:W2:Y:S04]  /*34cb0*/  LDL.LU R27, [R1+0x16c] ;  /* 0x00016c00011b7983 */ /* 0x000ea80000300800 */
[----:B--2---:R-:W-:Y:S04]  /*34cc0*/  STL.64 [R1+0x7a28], R26 ;  /* 0x007a281a01007387 */ /* 0x004fe80000100a00 */
[----:B------:R0:W-:Y:S04]  /*34cd0*/  STL.64 [R1+0x7a20], R24 ;  /* 0x007a201801007387 */ /* 0x0001e80000100a00 */
[----:B0-----:R-:W2:Y:S04]  /*34ce0*/  LDL.LU R24, [R1+0x170] ;  /* 0x0001700001187983 */ /* 0x001ea80000300800 */
[----:B------:R-:W2:Y:S04]  /*34cf0*/  LDL.LU R25, [R1+0x174] ;  /* 0x0001740001197983 */ /* 0x000ea80000300800 */
[----:B------:R-:W2:Y:S04]  /*34d00*/  LDL.LU R26, [R1+0x178] ;  /* 0x00017800011a7983 */ /* 0x000ea80000300800 */
[----:B------:R-:W2:Y:S01]  /*34d10*/  LDL.LU R27, [R1+0x17c] ;  /* 0x00017c00011b7983 */ /* 0x000ea20000300800 */
[----:B------:R-:W-:Y:S03]  /*34d20*/  HMMA.16816.F32.BF16 R4, R20, R14, R4 ;  /* 0x0000000e1404723c */ /* 0x000fe60000041804 */
        /* <DEDUP_REMOVED lines=10> */
[----:B------:R-:W-:Y:S04]  /*34dd0*/  STL.64 [R1+0x310], R4 ;  /* 0x0003100401007387 */ /* 0x000fe80000100a00 */
[----:B------:R-:W-:Y:S04]  /*34de0*/  STL.64 [R1+0x318], R6 ;  /* 0x0003180601007387 */ /* 0x000fe80000100a00 */
[----:B------:R-:W0:Y:S01]  /*34df0*/  LDSM.16.MT88.4 R4, [R28+0x1080] ;  /* 0x001080001c04783b */ /* 0x000e220000004200 */
[----:B---3--:R-:W-:Y:S01]  /*34e00*/  MOV R26, R9 ;  /* 0x00000009001a7202 */ /* 0x008fe20000000f00 */
[----:B----4-:R-:W-:-:S02]  /*34e10*/  IMAD.MOV.U32 R27, RZ, RZ, R8 ;  /* 0x000000ffff1b7224 */ /* 0x010fc400078e0008 */
[----:B0-----:R-:W-:Y:S01]  /*34e20*/  STL.64 [R1+0x70], R4 ;  /* 0x0000700401007387 */ /* 0x001fe20000100a00 */
[----:B------:R-:W-:Y:S01]  /*34e30*/  MOV R9, R6 ;  /* 0x0000000600097202 */ /* 0x000fe20000000f00 */
[----:B------:R-:W-:Y:S02]  /*34e40*/  IMAD.MOV.U32 R8, RZ, RZ, R7 ;  /* 0x000000ffff087224 */ /* 0x000fe400078e0007 */
[----:B------:R0:W-:Y:S04]  /*34e50*/  STL.64 [R1+0x78], R6 ;  /* 0x0000780601007387 */ /* 0x0001e80000100a00 */
[----:B0-----:R-:W3:Y:S01]  /*34e60*/  LDL.LU.64 R6, [R1+0x7a70] ;  /* 0x007a700001067983 */ /* 0x001ee20000300a00 */
[----:B------:R-:W-:Y:S02]  /*34e70*/  MOV R13, R4 ;  /* 0x00000004000d7202 */ /* 0x000fe40000000f00 */
[----:B------:R-:W-:-:S02]  /*34e80*/  MOV R12, R5 ;  /* 0x00000005000c7202 */ /* 0x000fc40000000f00 */
[----:B------:R-:W4:Y:S04]  /*34e90*/  LDL.LU.64 R4, [R1+0x7a68] ;  /* 0x007a680001047983 */ /* 0x000f280000300a00 */
[----:B------:R-:W-:Y:S01]  /*34ea0*/  STL [R1+0x7850], R28 ;  /* 0x0078501c01007387 */ /* 0x000fe20000100800 */
[C---:B---3--:R-:W-:Y:S11]  /*34eb0*/  HMMA.16816.F32.BF16 R16, R20.reuse, R6, R16 ;  /* 0x000000061410723c */ /* 0x048ff60000041810 */
[----:B------:R-:W-:Y:S11]  /*34ec0*/  @!UPT UIADD3 URZ, URZ, URZ, URZ ;  /* 0x0000003f3f3ff290 */ /* 0x000ff6000fffe03f */
[----:B------:R-:W-:Y:S01]  /*34ed0*/  @!UPT UIADD3 URZ, URZ, URZ, URZ ;  /* 0x0000003f3f3ff290 */ /* 0x000fe2000fffe03f */
[----:B------:R-:W-:Y:S04]  /*34ee0*/  STL.64 [R1+0x300], R16 ;  /* 0x0003001001007387 */ /* 0x000fe80000100a00 */
[----:B------:R0:W-:Y:S04]  /*34ef0*/  STL.64 [R1+0x308], R18 ;  /* 0x0003081201007387 */ /* 0x0001e80000100a00 */
[----:B0-----:R-:W2:Y:S02]  /*34f00*/  LDL.LU.64 R18, [R1+0x7a60] ;  /* 0x007a600001127983 */ /* 0x001ea40000300a00 */
[----:B--2---:R-:W-:Y:S02]  /*34f10*/  HMMA.16816.F32.BF16 R20, R20, R18, R24 ;  /* 0x000000121414723c */ /* 0x004fe40000041818 */
        /* <DEDUP_REMOVED lines=20> */
[----:B------:R-:W2:Y:S04]  /*35060*/  LDL.LU.64 R24, [R1+0x7a20] ;  /* 0x007a200001187983 */ /* 0x000ea80000300a00 */
[----:B------:R-:W-:Y:S04]  /*35070*/  STL.64 [R1+0x79f8], R14 ;  /* 0x0079f80e01007387 */ /* 0x000fe80000100a00 */
[----:B------:R0:W-:Y:S04]  /*35080*/  STL.64 [R1+0x79f0], R12 ;  /* 0x0079f00c01007387 */ /* 0x0001e80000100a00 */
[----:B0-----:R-:W3:Y:S04]  /*35090*/  LDL.LU R12, [R1+0x150] ;  /* 0x00015000010c7983 */ /* 0x001ee80000300800 */
[----:B------:R-:W3:Y:S04]  /*350a0*/  LDL.LU R13, [R1+0x154] ;  /* 0x00015400010d7983 */ /* 0x000ee80000300800 */
[----:B------:R-:W3:Y:S04]  /*350b0*/  LDL.LU R14, [R1+0x158] ;  /* 0x00015800010e7983 */ /* 0x000ee80000300800 */
[----:B------:R-:W3:Y:S01]  /*350c0*/  LDL.LU R15, [R1+0x15c] ;  /* 0x00015c00010f7983 */ /* 0x000ee20000300800 */
[C---:B--2---:R-:W-:Y:S11]  /*350d0*/  HMMA.16816.F32.BF16 R24, R20.reuse, R6, R24 ;  /* 0x000000061418723c */ /* 0x044ff60000041818 */
[----:B------:R-:W-:Y:S11]  /*350e0*/  @!UPT UIADD3 URZ, URZ, URZ, URZ ;  /* 0x0000003f3f3ff290 */ /* 0x000ff6000fffe03f */
[----:B------:R-:W-:Y:S01]  /*350f0*/  @!UPT UIADD3 URZ, URZ, URZ, URZ ;  /* 0x0000003f3f3ff290 */ /* 0x000fe2000fffe03f */
[----:B------:R0:W-:Y:S01]  /*35100*/  STL.64 [R1+0x340], R24 ;  /* 0x0003401801007387 */ /* 0x0001e20000100a00 */
[----:B------:R-:W-:Y:S02]  /*35110*/  MOV R17, R26 ;  /* 0x0000001a00117202 */ /* 0x000fe40000000f00 */
[----:B------:R-:W-:Y:S02]  /*35120*/  MOV R16, R27 ;  /* 0x0000001b00107202 */ /* 0x000fe40000000f00 */
[----:B------:R-:W2:Y:S04]  /*35130*/  LDL.LU.64 R26, [R1+0x7a18] ;  /* 0x007a1800011a7983 */ /* 0x000ea80000300a00 */
[----:B0-----:R-:W2:Y:S04]  /*35140*/  LDL.LU.64 R24, [R1+0x7a10] ;  /* 0x007a100001187983 */ /* 0x001ea80000300a00 */
[----:B------:R-:W-:Y:S04]  /*35150*/  STL.64 [R1+0x79e8], R6 ;  /* 0x0079e80601007387 */ /* 0x000fe80000100a00 */
[----:B----4-:R0:W-:Y:S04]  /*35160*/  STL.64 [R1+0x79e0], R4 ;  /* 0x0079e00401007387 */ /* 0x0101e80000100a00 */
[----:B0-----:R-:W4:Y:S04]  /*35170*/  LDL.LU R4, [R1+0x1a0] ;  /* 0x0001a00001047983 */ /* 0x001f280000300800 */
[----:B------:R-:W4:Y:S04]  /*35180*/  LDL.LU R5, [R1+0x1a4] ;  /* 0x0001a40001057983 */ /* 0x000f280000300800 */
[----:B------:R-:W4:Y:S04]  /*35190*/  LDL.LU R6, [R1+0x1a8] ;  /* 0x0001a80001067983 */ /* 0x000f280000300800 */
[----:B------:R-:W4:Y:S04]  /*351a0*/  LDL.LU R7, [R1+0x1ac] ;  /* 0x0001ac0001077983 */ /* 0x000f280000300800 */
[----:B------:R0:W-:Y:S04]  /*351b0*/  STL [R1+0x7774], R16 ;  /* 0x0077741001007387 */ /* 0x0001e80000100800 */
[----:B------:R1:W-:Y:S01]  /*351c0*/  STL [R1+0x7770], R17 ;  /* 0x0077701101007387 */ /* 0x0003e20000100800 */
[----:B--2---:R-:W-:Y:S03]  /*351d0*/  HMMA.16816.F32.BF16 R20, R20, R18, R24 ;  /* 0x000000121414723c */ /* 0x004fe60000041818 */
[----:B------:R-:W3:Y:S04]  /*351e0*/  LDL.LU.64 R26, [R1+0x7a08] ;  /* 0x007a0800011a7983 */ /* 0x000ee80000300a00 */
[----:B------:R-:W3:Y:S04]  /*351f0*/  LDL.LU.64 R24, [R1+0x7a00] ;  /* 0x007a000001187983 */ /* 0x000ee80000300a00 */
[----:B------:R2:W-:Y:S04]  /*35200*/  STL.64 [R1+0x79d8], R18 ;  /* 0x0079d81201007387 */ /* 0x0005e80000100a00 */
[----:B0-----:R-:W4:Y:S08]  /*35210*/  LDL.LU R16, [R1+0x1b0] ;  /* 0x0001b00001107983 */ /* 0x001f300000300800 */
[----:B------:R0:W-:Y:S04]  /*35220*/  STL.64 [R1+0x330], R20 ;  /* 0x0003301401007387 */ /* 0x0001e80000100a00 */
[----:B------:R0:W-:Y:S04]  /*35230*/  STL.64 [R1+0x338], R22 ;  /* 0x0003381601007387 */ /* 0x0001e80000100a00 */
[----:B-1----:R-:W4:Y:S04]  /*35240*/  LDL.LU R17, [R1+0x1b4] ;  /* 0x0001b40001117983 */ /* 0x002f280000300800 */
[----:B--2---:R-:W2:Y:S04]  /*35250*/  LDL.LU R18, [R1+0x1b8] ;  /* 0x0001b80001127983 */ /* 0x004ea80000300800 */
[----:B------:R-:W2:Y:S04]  /*35260*/  LDL.LU R19, [R1+0x1bc] ;  /* 0x0001bc0001137983 */ /* 0x000ea80000300800 */
[----:B0-----:R-:W2:Y:S04]  /*35270*/  LDL.LU R20, [R1+0x1c0] ;  /* 0x0001c00001147983 */ /* 0x001ea80000300800 */
[----:B------:R-:W2:Y:S04]  /*35280*/  LDL.LU R21, [R1+0x1c4] ;  /* 0x0001c40001157983 */ /* 0x000ea80000300800 */
[----:B------:R-:W2:Y:S04]  /*35290*/  LDL.LU R22, [R1+0x1c8] ;  /* 0x0001c80001167983 */ /* 0x000ea80000300800 */
[----:B------:R-:W2:Y:S01]  /*352a0*/  LDL.LU R23, [R1+0x1cc] ;  /* 0x0001cc0001177983 */ /* 0x000ea20000300800 */
[C---:B---3--:R-:W-:Y:S03]  /*352b0*/  HMMA.16816.F32.BF16 R12, R24.reuse, R10, R12 ;  /* 0x0000000a180c723c */ /* 0x048fe6000004180c */
[----:B--2---:R-:W-:Y:S04]  /*352c0*/  STL.64 [R1+0x79d0], R22 ;  /* 0x0079d01601007387 */ /* 0x004fe80000100a00 */
[----:B------:R0:W-:Y:S04]  /*352d0*/  STL.64 [R1+0x79c8], R20 ;  /* 0x0079c81401007387 */ /* 0x0001e80000100a00 */
[----:B0-----:R-:W2:Y:S04]  /*352e0*/  LDL.LU R20, [R1+0x20] ;  /* 0x0000200001147983 */ /* 0x001ea80000300800 */
[----:B------:R-:W2:Y:S04]  /*352f0*/  LDL.LU R21, [R1+0x24] ;  /* 0x0000240001157983 */ /* 0x000ea80000300800 */
[----:B------:R-:W2:Y:S04]  /*35300*/  LDL.LU R22, [R1+0x28] ;  /* 0x0000280001167983 */ /* 0x000ea80000300800 */
[----:B------:R-:W2:Y:S04]  /*35310*/  LDL.LU R23, [R1+0x2c] ;  /* 0x00002c0001177983 */ /* 0x000ea80000300800 */
[----:B------:R-:W-:Y:S04]  /*35320*/  STL.64 [R1+0xc0], R12 ;  /* 0x0000c00c01007387 */ /* 0x000fe80000100a00 */
[----:B------:R0:W-:Y:S04]  /*35330*/  STL.64 [R1+0xc8], R14 ;  /* 0x0000c80e01007387 */ /* 0x0001e80000100a00 */
[----:B0-----:R-:W4:Y:S04]  /*35340*/  LDL.LU.64 R14, [R1+0x79f8] ;  /* 0x0079f800010e7983 */ /* 0x001f280000300a00 */
[----:B------:R-:W3:Y:S01]  /*35350*/  LDL.LU.64 R12, [R1+0x79f0] ;  /* 0x0079f000010c7983 */ /* 0x000ee20000300a00 */
[C---:B----4-:R-:W-:Y:S11]  /*35360*/  HMMA.16816.F32.BF16 R4, R24.reuse, R14, R4 ;  /* 0x0000000e1804723c */ /* 0x050ff60000041804 */
[----:B------:R-:W-:Y:S11]  /*35370*/  @!UPT UIADD3 URZ, URZ, URZ, URZ ;  /* 0x0000003f3f3ff290 */ /* 0x000ff6000fffe03f */
[----:B------:R-:W-:Y:S01]  /*35380*/  @!UPT UIADD3 URZ, URZ, URZ, URZ ;  /* 0x0000003f3f3ff290 */ /* 0x000fe2000fffe03f */
[----:B------:R-:W-:Y:S04]  /*35390*/  STL.64 [R1+0xb0], R4 ;  /* 0x0000b00401007387 */ /* 0x000fe80000100a00 */
[----:B------:R0:W-:Y:S04]  /*353a0*/  STL.64 [R1+0xb8], R6 ;  /* 0x0000b80601007387 */ /* 0x0001e80000100a00 */
[----:B0-----:R-:W4:Y:S04]  /*353b0*/  LDL.LU.64 R6, [R1+0x79e8] ;  /* 0x0079e80001067983 */ /* 0x001f280000300a00 */
[----:B------:R-:W2:Y:S01]  /*353c0*/  LDL.LU.64 R4, [R1+0x79e0] ;  /* 0x0079e00001047983 */ /* 0x000ea20000300a00 */
[C---:B----4-:R-:W-:Y:S11]  /*353d0*/  HMMA.16816.F32.BF16 R16, R24.reuse, R6, R16 ;  /* 0x000000061810723c */ /* 0x050ff60000041810 */
[----:B------:R-:W-:Y:S11]  /*353e0*/  @!UPT UIADD3 URZ, URZ, URZ, URZ ;  /* 0x0000003f3f3ff290 */ /* 0x000ff6000fffe03f */
[----:B------:R-:W-:Y:S01]  /*353f0*/  @!UPT UIADD3 URZ, URZ, URZ, URZ ;  /* 0x0000003f3f3ff290 */ /* 0x000fe2000fffe03f */
[----:B------:R-:W-:Y:S04]  /*35400*/  STL.64 [R1+0xa0], R16 ;  /* 0x0000a01001007387 */ /* 0x000fe80000100a00 */
[----:B------:R0:W-:Y:S04]  /*35410*/  STL.64 [R1+0xa8], R18 ;  /* 0x0000a81201007387 */ /* 0x0001e80000100a00 */
[----:B0-----:R-:W4:Y:S04]  /*35420*/  LDL.LU.64 R18, [R1+0x79d8] ;  /* 0x0079d80001127983 */ /* 0x001f280000300a00 */
[----:B------:R-:W-:Y:S04]  /*35430*/  STL.64 [R1+0x79b0], R6 ;  /* 0x0079b00601007387 */ /* 0x000fe80000100a00 */
[----:B--2---:R0:W-:Y:S04]  /*35440*/  STL.64 [R1+0x79a8], R4 ;  /* 0x0079a80401007387 */ /* 0x0041e80000100a00 */
[----:B0-----:R-:W2:Y:S04]  /*35450*/  LDL.LU R4, [R1+0x1e0] ;  /* 0x0001e00001047983 */ /* 0x001ea80000300800 */
[----:B------:R-:W2:Y:S04]  /*35460*/  LDL.LU R5, [R1+0x1e4] ;  /* 0x0001e40001057983 */ /* 0x000ea80000300800 */
[----:B------:R-:W2:Y:S04]  /*35470*/  LDL.LU R6, [R1+0x1e8] ;  /* 0x0001e80001067983 */ /* 0x000ea80000300800 */
[----:B------:R-:W2:Y:S01]  /*35480*/  LDL.LU R7, [R1+0x1ec] ;  /* 0x0001ec0001077983 */ /* 0x000ea20000300800 */
[----:B----4-:R-:W-:Y:S03]  /*35490*/  HMMA.16816.F32.BF16 R24, R24, R18, R20 ;  /* 0x000000121818723c */ /* 0x010fe60000041814 */
[----:B------:R-:W4:Y:S04]  /*354a0*/  LDL.LU.64 R22, [R1+0x79d0] ;  /* 0x0079d00001167983 */ /* 0x000f280000300a00 */
[----:B------:R-:W4:Y:S11]  /*354b0*/  LDL.LU.64 R20, [R1+0x79c8] ;  /* 0x0079c80001147983 */ /* 0x000f360000300a00 */
[----:B------:R-:W-:Y:S05]  /*354c0*/  @!UPT UIADD3 URZ, URZ, URZ, URZ ;  /* 0x0000003f3f3ff290 */ /* 0x000fea000fffe03f */
[----:B------:R-:W-:Y:S04]  /*354d0*/  STL.64 [R1+0x90], R24 ;  /* 0x0000901801007387 */ /* 0x000fe80000100a00 */
[----:B------:R-:W-:Y:S04]  /*354e0*/  STL.64 [R1+0x98], R26 ;  /* 0x0000981a01007387 */ /* 0x000fe80000100a00 */
[----:B------:R-:W0:Y:S04]  /*354f0*/  LDSM.16.MT88.4 R24, [R29+0x2000] ;  /* 0x002000001d18783b */ /* 0x000e280000004200 */
[----:B0-----:R-:W-:Y:S04]  /*35500*/  STL.64 [R1], R24 ;  /* 0x0000001801007387 */ /* 0x001fe80000100a00 */
[----:B------:R0:W-:Y:S04]  /*35510*/  STL.64 [R1+0x8], R26 ;  /* 0x0000081a01007387 */ /* 0x0001e80000100a00 */
[----:B0-----:R-:W4:Y:S04]  /*35520*/  LDL.LU.64 R26, [R1+0x79c0] ;  /* 0x0079c000011a7983 */ /* 0x001f280000300a00 */
[----:B------:R-:W4:Y:S02]  /*35530*/  LDL.LU.64 R24, [R1+0x79b8] ;  /* 0x0079b80001187983 */ /* 0x000f240000300a00 */
[----:B----4-:R-:W-:Y:S11]  /*35540*/  HMMA.16816.F32.BF16 R20, R24, R10, R20 ;  /* 0x0000000a1814723c */ /* 0x010ff60000041814 */
[----:B------:R-:W-:Y:S11]  /*35550*/  @!UPT UIADD3 URZ, URZ, URZ, URZ ;  /* 0x0000003f3f3ff290 */ /* 0x000ff6000fffe03f */
[----:B------:R-:W-:Y:S01]  /*35560*/  @!UPT UIADD3 URZ, URZ, URZ, URZ ;  /* 0x0000003f3f3ff290 */ /* 0x000fe2000fffe03f */
[----:B------:R-:W-:Y:S04]  /*35570*/  STL.64 [R1+0xe0], R20 ;  /* 0x0000e01401007387 */ /* 0x000fe80000100a00 */
[----:B------:R-:W-:Y:S04]  /*35580*/  STL [R1+0xe8], R22 ;  /* 0x0000e81601007387 */ /* 0x000fe80000100800 */
[----:B------:R-:W-:Y:S04]  /*35590*/  STL.64 [R1+0x7990], R10 ;  /* 0x0079900a01007387 */ /* 0x000fe80000100a00 */
[----:B------:R-:W-:Y:S04]  /*355a0*/  STL.64 [R1+0x7988], R8 ;  /* 0x0079880801007387 */ /* 0x000fe80000100a00 */
[----:B------:R-:W0:Y:S01]  /*355b0*/  LDSM.16.M88.4 R8, [R2+0x20000] ;  /* 0x020000000208783b */ /* 0x000e220000000200 */
[----:B------:R-:W-:-:S03]  /*355c0*/  MOV R28, R23 ;  /* 0x00000017001c7202 */ /* 0x000fc60000000f00 */
[----:B------:R-:W1:Y:S04]  /*355d0*/  LDSM.16.M88.4 R20, [R2+0x28000] ;  /* 0x028000000214783b */ /* 0x000e680000000200 */
[----:B------:R-:W-:Y:S04]  /*355e0*/  STL [R1+0x7854], R28 ;  /* 0x0078541c01007387 */ /* 0x000fe80000100800 */
[----:B0-----:R-:W-:Y:S04]  /*355f0*/  STL.64 [R1+0x30], R8 ;  /* 0x0000300801007387 */ /* 0x001fe80000100a00 */
[----:B------:R-:W-:Y:S04]  /*35600*/  STL.64 [R1+0x38], R10 ;  /* 0x0000380a01007387 */ /* 0x000fe80000100a00 */
[----:B------:R-:W0:Y:S04]  /*35610*/  LDSM.16.M88.4 R8, [R2+0x30000] ;  /* 0x030000000208783b */ /* 0x000e280000000200 */
[----:B-1----:R-:W-:Y:S04]  /*35620*/  STL.64 [R1+0x40], R20 ;  /* 0x0000401401007387 */ /* 0x002fe80000100a00 */
[----:B------:R-:W-:Y:S04]  /*35630*/  STL.64 [R1+0x48], R22 ;  /* 0x0000481601007387 */ /* 0x000fe80000100a00 */
[----:B------:R-:W-:Y:S01]  /*35640*/  LDSM.16.MT88.4 R20, [R29+0x2080] ;  /* 0x002080001d14783b */ /* 0x000fe20000004200 */
[----:B--2---:R-:W-:Y:S03]  /*35650*/  HMMA.16816.F32.BF16 R4, R24, R14, R4 ;  /* 0x0000000e1804723c */ /* 0x004fe60000041804 */
[----:B0-----:R-:W-:Y:S01]  /*35660*/  STL.64 [R1+0x60], R8 ;  /* 0x0000600801007387 */ /* 0x001fe20000100a00 */
[----:B------:R-:W-:Y:S01]  /*35670*/  IMAD.MOV.U32 R17, RZ, RZ, R8 ;  /* 0x000000ffff117224 */ /* 0x000fe200078e0008 */
[----:B------:R-:W-:-:S02]  /*35680*/  MOV R16, R9 ;  /* 0x0000000900107202 */ /* 0x000fc40000000f00 */
[----:B------:R-:W-:Y:S04]  /*35690*/  STL.64 [R1+0x68], R10 ;  /* 0x0000680a01007387 */ /* 0x000fe80000100a00 */
[----:B------:R-:W0:Y:S04]  /*356a0*/  LDSM.16.M88.4 R8, [R2+0x38000] ;  /* 0x038000000208783b */ /* 0x000e280000000200 */
[----:B------:R-:W-:Y:S04]  /*356b0*/  STL.64 [R1+0x79a0], R18 ;  /* 0x0079a01201007387 */ /* 0x000fe80000100a00 */
[----:B------:R-:W-:Y:S04]  /*356c0*/  STL.64 [R1+0x7998], R16 ;  /* 0x0079981001007387 */ /* 0x000fe80000100a00 */
[----:B------:R-:W-:Y:S04]  /*356d0*/  STL [R1+0x7270], R2 ;  /* 0x0072700201007387 */ /* 0x000fe80000100800 */
[----:B0-----:R-:W-:Y:S04]  /*356e0*/  STL.64 [R1+0x50], R8 ;  /* 0x0000500801007387 */ /* 0x001fe80000100a00 */
[----:B------:R-:W-:Y:S04]  /*356f0*/  STL.64 [R1+0x58], R10 ;  /* 0x0000580a01007387 */ /* 0x000fe80000100a00 */
[----:B------:R-:W-:Y:S04]  /*35700*/  STL.64 [R1+0x78a0], R22 ;  /* 0x0078a01601007387 */ /* 0x000fe80000100a00 */
[----:B------:R-:W-:Y:S04]  /*35710*/  STL.64 [R1+0x7898], R20 ;  /* 0x0078981401007387 */ /* 0x000fe80000100a00 */
[----:B------:R-:W-:Y:S04]  /*35720*/  STL [R1+0x7778], R29 ;  /* 0x0077781d01007387 */ /* 0x000fe80000100800 */
[----:B------:R-:W-:Y:S04]  /*35730*/  STL.64 [R1+0x7970], R14 ;  /* 0x0079700e01007387 */ /* 0x000fe80000100a00 */
[----:B---3--:R0:W-:Y:S04]  /*35740*/  STL.64 [R1+0x7968], R12 ;  /* 0x0079680c01007387 */ /* 0x0081e80000100a00 */
[----:B------:R-:W-:Y:S04]  /*35750*/  STL.64 [R1+0xd0], R4 ;  /* 0x0000d00401007387 */ /* 0x000fe80000100a00 */
[----:B------:R-:W-:Y:S04]  /*35760*/  STL.64 [R1+0xd8], R6 ;  /* 0x0000d80601007387 */ /* 0x000fe80000100a00 */
[----:B------:R-:W1:Y:S04]  /*35770*/  LDSM.16.MT88.4 R4, [R3+0x2000] ;  /* 0x002000000304783b */ /* 0x000e680000004200 */
        /* <DEDUP_REMOVED lines=8> */
[----:B------:R-:W4:Y:S04]  /*35800*/  LDL.LU R8, [R1+0x1d0] ;  /* 0x0001d00001087983 */ /* 0x000f280000300800 */
[----:B------:R-:W4:Y:S01]  /*35810*/  LDL.LU R9, [R1+0x1d4] ;  /* 0x0001d40001097983 */ /* 0x000f220000300800 */
[----:B-1----:R-:W-:Y:S01]  /*35820*/  MOV R23, R4 ;  /* 0x0000000400177202 */ /* 0x002fe20000000f00 */
[----:B------:R-:W-:Y:S01]  /*35830*/  IMAD.MOV.U32 R21, RZ, RZ, R6 ;  /* 0x000000ffff157224 */ /* 0x000fe200078e0006 */
[----:B------:R-:W-:Y:S01]  /*35840*/  MOV R22, R5 ;  /* 0x0000000500167202 */ /* 0x000fe20000000f00 */
[----:B------:R-:W4:Y:S01]  /*35850*/  LDL.LU R10, [R1+0x1d8] ;  /* 0x0001d800010a7983 */ /* 0x000f220000300800 */
[----:B------:R-:W-:-:S03]  /*35860*/  MOV R20, R7 ;  /* 0x0000000700147202 */ /* 0x000fc60000000f00 */
[----:B------:R-:W4:Y:S04]  /*35870*/  LDL.LU R11, [R1+0x1dc] ;  /* 0x0001dc00010b7983 */ /* 0x000f280000300800 */
[----:B------:R-:W3:Y:S04]  /*35880*/  LDL.LU.64 R6, [R1+0x79b0] ;  /* 0x0079b00001067983 */ /* 0x000ee80000300a00 */
[----:B------:R-:W2:Y:S04]  /*35890*/  LDL.LU.64 R4, [R1+0x79a8] ;  /* 0x0079a80001047983 */ /* 0x000ea80000300a00 */
[----:B------:R-:W-:Y:S04]  /*358a0*/  STL.64 [R1+0x7928], R22 ;  /* 0x0079281601007387 */ /* 0x000fe80000100a00 */
        /* <DEDUP_REMOVED lines=11> */
[----:B---3--:R-:W-:Y:S03]  /*35960*/  HMMA.16816.F32.BF16 R16, R24, R6, R16 ;  /* 0x000000061810723c */ /* 0x008fe60000041810 */
[----:B--2---:R-:W-:Y:S04]  /*35970*/  STL.64 [R1+0x7950], R22 ;  /* 0x0079501601007387 */ /* 0x004fe80000100a00 */
[----:B------:R0:W-:Y:S04]  /*35980*/  STL.64 [R1+0x7948], R20 ;  /* 0x0079481401007387 */ /* 0x0001e80000100a00 */
[----:B0-----:R-:W2:Y:S04]  /*35990*/  LDL.LU R20, [R1+0x230] ;  /* 0x0002300001147983 */ /* 0x001ea80000300800 */
[----:B------:R-:W2:Y:S04]  /*359a0*/  LDL.LU R21, [R1+0x234] ;  /* 0x0002340001157983 */ /* 0x000ea80000300800 */
[----:B------:R-:W3:Y:S04]  /*359b0*/  LDL.LU R22, [R1+0x238] ;  /* 0x0002380001167983 */ /* 0x000ee80000300800 */
[----:B------:R-:W3:Y:S01]  /*359c0*/  LDL.LU R23, [R1+0x23c] ;  /* 0x00023c0001177983 */ /* 0x000ee20000300800 */
[----:B------:R-:W-:-:S03]  /*359d0*/  MOV R28, R18 ;  /* 0x00000012001c7202 */ /* 0x000fc60000000f00 */
[----:B---3--:R-:W-:Y:S04]  /*359e0*/  STL.64 [R1+0x7960], R22 ;  /* 0x0079601601007387 */ /* 0x008fe80000100a00 */
[----:B--2---:R0:W-:Y:S04]  /*359f0*/  STL.64 [R1+0x7958], R20 ;  /* 0x0079581401007387 */ /* 0x0041e80000100a00 */
[----:B0-----:R-:W2:Y:S04]  /*35a00*/  LDL.LU R20, [R1+0x220] ;  /* 0x0002200001147983 */ /* 0x001ea80000300800 */
[----:B------:R-:W2:Y:S04]  /*35a10*/  LDL.LU R21, [R1+0x224] ;  /* 0x0002240001157983 */ /* 0x000ea80000300800 */
[----:B------:R-:W2:Y:S04]  /*35a20*/  LDL.LU R22, [R1+0x228] ;  /* 0x0002280001167983 */ /* 0x000ea80000300800 */
[----:B------:R-:W2:Y:S04]  /*35a30*/  LDL.LU R23, [R1+0x22c] ;  /* 0x00022c0001177983 */ /* 0x000ea80000300800 */
[----:B------:R-:W-:Y:S04]  /*35a40*/  STL.64 [R1+0x110], R16 ;  /* 0x0001101001007387 */ /* 0x000fe80000100a00 */
[----:B------:R0:W-:Y:S04]  /*35a50*/  STL [R1+0x11c], R19 ;  /* 0x00011c1301007387 */ /* 0x0001e80000100800 */
[----:B0-----:R-:W4:Y:S04]  /*35a60*/  LDL.LU.64 R18, [R1+0x79a0] ;  /* 0x0079a00001127983 */ /* 0x001f280000300a00 */
[----:B------:R-:W3:Y:S01]  /*35a70*/  LDL.LU.64 R16, [R1+0x7998] ;  /* 0x0079980001107983 */ /* 0x000ee20000300a00 */
[----:B----4-:R-:W-:Y:S03]  /*35a80*/  HMMA.16816.F32.BF16 R24, R24, R18, R8 ;  /* 0x000000121818723c */ /* 0x010fe60000041808 */
[----:B------:R-:W4:Y:S04]  /*35a90*/  LDL.LU.64 R10, [R1+0x7990] ;  /* 0x00799000010a7983 */ /* 0x000f280000300a00 */
[----:B------:R-:W2:Y:S11]  /*35aa0*/  LDL.LU.64 R8, [R1+0x7988] ;  /* 0x0079880001087983 */ /* 0x000eb60000300a00 */
[----:B------:R-:W-:Y:S05]  /*35ab0*/  @!UPT UIADD3 URZ, URZ, URZ, URZ ;  /* 0x0000003f3f3ff290 */ /* 0x000fea000fffe03f */
[----:B------:R-:W-:Y:S04]  /*35ac0*/  STL.64 [R1+0x80], R24 ;  /* 0x0000801801007387 */ /* 0x000fe80000100a00 */
[----:B------:R0:W-:Y:S04]  /*35ad0*/  STL.64 [R1+0x88], R26 ;  /* 0x0000881a01007387 */ /* 0x0001e80000100a00 */
[----:B0-----:R-:W4:Y:S04]  /*35ae0*/  LDL.LU.64 R26, [R1+0x7980] ;  /* 0x00798000011a7983 */ /* 0x001f280000300a00 */
[----:B------:R-:W4:Y:S02]  /*35af0*/  LDL.LU.64 R24, [R1+0x7978] ;  /* 0x0079780001187983 */ /* 0x000f240000300a00 */
[C---:B----4-:R-:W-:Y:S11]  /*35b00*/  HMMA.16816.F32.BF16 R12, R24.reuse, R10, R12 ;  /* 0x0000000a180c723c */ /* 0x050ff6000004180c */
[----:B------:R-:W-:Y:S11]  /*35b10*/  @!UPT UIADD3 URZ, URZ, URZ, URZ ;  /* 0x0000003f3f3ff290 */ /* 0x000ff6000fffe03f */
[----:B------:R-:W-:Y:S01]  /*35b20*/  @!UPT UIADD3 URZ, URZ, URZ, URZ ;  /* 0x0000003f3f3ff290 */ /* 0x000fe2000fffe03f */
[----:B------:R-:W-:Y:S04]  /*35b30*/  STL.64 [R1+0x120], R12 ;  /* 0x0001200c01007387 */ /* 0x000fe80000100a00 */
[----:B------:R0:W-:Y:S04]  /*35b40*/  STL.64 [R1+0x128], R14 ;  /* 0x0001280e01007387 */ /* 0x0001e80000100a00 */
[----:B0-----:R-:W2:Y:S04]  /*35b50*/  LDL.LU.64 R14, [R1+0x7970] ;  /* 0x00797000010e7983 */ /* 0x001ea80000300a00 */
[----:B------:R-:W4:Y:S01]  /*35b60*/  LDL.LU.64 R12, [R1+0x7968] ;  /* 0x00796800010c7983 */ /* 0x000f220000300a00 */
        /* <DEDUP_REMOVED lines=20> */
[----:B--2---:R-:W-:Y:S03]  /*35cb0*/  HMMA.16816.F32.BF16 R24, R24, R18, R20 ;  /* 0x000000121818723c */ /* 0x004fe60000041814 */
[----:B------:R-:W2:Y:S04]  /*35cc0*/  LDL.LU.64 R22, [R1+0x7940] ;  /* 0x0079400001167983 */ /* 0x000ea80000300a00 */
[----:B------:R-:W2:Y:S11]  /*35cd0*/  LDL.LU.64 R20, [R1+0x7938] ;  /* 0x0079380001147983 */ /* 0x000eb60000300a00 */
[----:B------:R-:W-:Y:S05]  /*35ce0*/  @!UPT UIADD3 URZ, URZ, URZ, URZ ;  /* 0x0000003f3f3ff290 */ /* 0x000fea000fffe03f */
[----:B------:R4:W-:Y:S01]  /*35cf0*/  STL.64 [R1+0x1c0], R24 ;  /* 0x0001c01801007387 */ /* 0x0009e20000100a00 */
[----:B------:R-:W-:Y:S02]  /*35d00*/  MOV R29, R27 ;  /* 0x0000001b001d7202 */ /* 0x000fe40000000f00 */
[----:B------:R-:W-:Y:S01]  /*35d10*/  MOV R27, R8 ;  /* 0x00000008001b7202 */ /* 0x000fe20000000f00 */
[----:B------:R0:W-:Y:S01]  /*35d20*/  STL [R1+0x1c8], R26 ;  /* 0x0001c81a01007387 */ /* 0x0001e20000100800 */
[----:B----4-:R-:W-:Y:S01]  /*35d30*/  IMAD.MOV.U32 R24, RZ, RZ, R13 ;  /* 0x000000ffff187224 */ /* 0x010fe200078e000d */
[----:B------:R-:W-:Y:S02]  /*35d40*/  MOV R25, R12 ;  /* 0x0000000c00197202 */ /* 0x000fe40000000f00 */
[----:B------:R-:W4:Y:S01]  /*35d50*/  LDL.LU R13, [R1+0x7934] ;  /* 0x00793400010d7983 */ /* 0x000f220000300800 */
[----:B0-----:R-:W-:-:S03]  /*35d60*/  MOV R26, R9 ;  /* 0x00000009001a7202 */ /* 0x001fc60000000f00 */
[----:B------:R-:W4:Y:S04]  /*35d70*/  LDL.LU R12, [R1+0x7930] ;  /* 0x00793000010c7983 */ /* 0x000f280000300800 */
[----:B------:R-:W-:Y:S01]  /*35d80*/  STL [R1+0x7798], R29 ;  /* 0x0077981d01007387 */ /* 0x000fe20000100800 */
[----:B--2---:R-:W-:Y:S03]  /*35d90*/  HMMA.16816.F32.BF16 R24, R24, R10, R20 ;  /* 0x0000000a1818723c */ /* 0x004fe60000041814 */
[----:B------:R-:W0:Y:S04]  /*35da0*/  LDSM.16.MT88.4 R8, [R3+0x2080] ;  /* 0x002080000308783b */ /* 0x000e280000004200 */
[----:B------:R-:W2:Y:S04]  /*35db0*/  LDL.LU.64 R22, [R1+0x7928] ;  /* 0x0079280001167983 */ /* 0x000ea80000300a00 */
[----:B------:R-:W2:Y:S04]  /*35dc0*/  LDL.LU.64 R20, [R1+0x7920] ;  /* 0x0079200001147983 */ /* 0x000ea80000300a00 */
[----:B0-----:R-:W-:Y:S08]  /*35dd0*/  STL.64 [R1+0x7820], R10 ;  /* 0x0078200a01007387 */ /* 0x001ff00000100a00 */
[----:B------:R-:W-:Y:S04]  /*35de0*/  STL.64 [R1+0x240], R24 ;  /* 0x0002401801007387 */ /* 0x000fe80000100a00 */
[----:B------:R-:W-:Y:S04]  /*35df0*/  STL.64 [R1+0x248], R26 ;  /* 0x0002481a01007387 */ /* 0x000fe80000100a00 */
[----:B------:R-:W0:Y:S04]  /*35e00*/  LDSM.16.MT88.4 R24, [R0+0x2000] ;  /* 0x002000000018783b */ /* 0x000e280000004200 */
[----:B------:R-:W-:Y:S04]  /*35e10*/  STL.64 [R1+0x7818], R8 ;  /* 0x0078180801007387 */ /* 0x000fe80000100a00 */
[----:B------:R-:W-:Y:S04]  /*35e20*/  STL [R1+0x7768], R3 ;  /* 0x0077680301007387 */ /* 0x000fe80000100800 */
[----:B0-----:R-:W-:Y:S04]  /*35e30*/  STL.64 [R1+0x7800], R26 ;  /* 0x0078001a01007387 */ /* 0x001fe80000100a00 */
[----:B------:R3:W-:Y:S02]  /*35e40*/  STL.64 [R1+0x77f8], R24 ;  /* 0x0077f81801007387 */ /* 0x0007e40000100a00 */
[----:B---3--:R-:W-:Y:S01]  /*35e50*/  IMAD.MOV.U32 R24, RZ, RZ, R17 ;  /* 0x000000ffff187224 */ /* 0x008fe200078e0011 */
[----:B------:R-:W-:-:S05]  /*35e60*/  MOV R25, R16 ;  /* 0x0000001000197202 */ /* 0x000fca0000000f00 */
[----:B------:R0:W-:Y:S04]  /*35e70*/  STL.64 [R1+0x78c0], R24 ;  /* 0x0078c01801007387 */ /* 0x0001e80000100a00 */
[----:B0-----:R-:W3:Y:S04]  /*35e80*/  LDL.LU.64 R24, [R1+0x70] ;  /* 0x0000700001187983 */ /* 0x001ee80000300a00 */
[----:B------:R-:W3:Y:S02]  /*35e90*/  LDL.LU.64 R26, [R1+0x78] ;  /* 0x00007800011a7983 */ /* 0x000ee40000300a00 */
[----:B---3--:R-:W-:Y:S11]  /*35ea0*/  HMMA.16816.F32.BF16 R8, R24, R14, R4 ;  /* 0x0000000e1808723c */ /* 0x008ff60000041804 */
[----:B------:R-:W-:Y:S11]  /*35eb0*/  @!UPT UIADD3 URZ, URZ, URZ, URZ ;  /* 0x0000003f3f3ff290 */ /* 0x000ff6000fffe03f */
[----:B------:R-:W-:Y:S02]  /*35ec0*/  @!UPT UIADD3 URZ, URZ, URZ, URZ ;  /* 0x0000003f3f3ff290 */ /* 0x000fe4000fffe03f */
[----:B------:R-:W-:Y:S02]  /*35ed0*/  MOV R16, R8 ;  /* 0x0000000800107202 */ /* 0x000fe40000000f00 */
[----:B------:R-:W-:Y:S01]  /*35ee0*/  MOV R17, R9 ;  /* 0x0000000900117202 */ /* 0x000fe20000000f00 */
[----:B------:R-:W-:Y:S04]  /*35ef0*/  STL.64 [R1+0x228], R10 ;  /* 0x0002280a01007387 */ /* 0x000fe80000100a00 */
[----:B------:R-:W-:Y:S04]  /*35f00*/  STL.64 [R1+0x7908], R18 ;  /* 0x0079081201007387 */ /* 0x000fe80000100a00 */
[----:B------:R-:W-:Y:S04]  /*35f10*/  STL.64 [R1+0x7900], R16 ;  /* 0x0079001001007387 */ /* 0x000fe80000100a00 */
[----:B----4-:R0:W-:Y:S04]  /*35f20*/  STL.64 [R1+0x7858], R12 ;  /* 0x0078580c01007387 */ /* 0x0101e80000100a00 */
[----:B0-----:R-:W3:Y:S01]  /*35f30*/  LDL.64 R12, [R1+0x50] ;  /* 0x00005000010c7983 */ /* 0x001ee20000100a00 */
[----:B--2---:R-:W-:-:S02]  /*35f40*/  MOV R11, R20 ;  /* 0x00000014000b7202 */ /* 0x004fc40000000f00 */
[----:B------:R-:W-:Y:S01]  /*35f50*/  MOV R10, R21 ;  /* 0x00000015000a7202 */ /* 0x000fe20000000f00 */
[----:B------:R-:W-:Y:S01]  /*35f60*/  IMAD.MOV.U32 R8, RZ, RZ, R23 ;  /* 0x000000ffff087224 */ /* 0x000fe200078e0017 */
[----:B------:R-:W-:Y:S01]  /*35f70*/  MOV R9, R22 ;  /* 0x0000001600097202 */ /* 0x000fe20000000f00 */
[----:B---3--:R-:W-:Y:S04]  /*35f80*/  STL.64 [R1+0x78b8], R12 ;  /* 0x0078b80c01007387 */ /* 0x008fe80000100a00 */
[----:B------:R-:W2:Y:S04]  /*35f90*/  LDL.LU R20, [R1] ;  /* 0x0000000001147983 */ /* 0x000ea80000300800 */
[----:B------:R-:W2:Y:S04]  /*35fa0*/  LDL.LU R21, [R1+0x4] ;  /* 0x0000040001157983 */ /* 0x000ea80000300800 */
[----:B------:R-:W3:Y:S04]  /*35fb0*/  LDL.LU R22, [R1+0x8] ;  /* 0x0000080001167983 */ /* 0x000ee80000300800 */
[----:B------:R-:W3:Y:S04]  /*35fc0*/  LDL.LU R23, [R1+0xc] ;  /* 0x00000c0001177983 */ /* 0x000ee80000300800 */
[----:B---3--:R-:W-:Y:S04]  /*35fd0*/  STL.64 [R1+0x78e8], R22 ;  /* 0x0078e81601007387 */ /* 0x008fe80000100a00 */
[----:B--2---:R-:W-:Y:S04]  /*35fe0*/  STL.64 [R1+0x78e0], R20 ;  /* 0x0078e01401007387 */ /* 0x004fe80000100a00 */
[----:B------:R-:W-:Y:S04]  /*35ff0*/  STL.64 [R1+0x7868], R10 ;  /* 0x0078680a01007387 */ /* 0x000fe80000100a00 */
[----:B------:R0:W-:Y:S04]  /*36000*/  STL.64 [R1+0x7860], R8 ;  /* 0x0078600801007387 */ /* 0x0001e80000100a00 */
[----:B0-----:R-:W2:Y:S04]  /*36010*/  LDL.LU R8, [R1+0x90] ;  /* 0x0000900001087983 */ /* 0x001ea80000300800 */
[----:B------:R-:W2:Y:S04]  /*36020*/  LDL.LU R9, [R1+0x94] ;  /* 0x0000940001097983 */ /* 0x000ea80000300800 */
[----:B------:R-:W3:Y:S04]  /*36030*/  LDL.LU R10, [R1+0x98] ;  /* 0x00009800010a7983 */ /* 0x000ee80000300800 */
[----:B------:R-:W3:Y:S01]  /*36040*/  LDL.LU R11, [R1+0x9c] ;  /* 0x00009c00010b7983 */ /* 0x000ee20000300800 */
[----:B------:R-:W-:-:S02]  /*36050*/  MOV R5, R24 ;  /* 0x0000001800057202 */ /* 0x000fc40000000f00 */
[----:B------:R-:W-:Y:S01]  /*36060*/  MOV R4, R25 ;  /* 0x0000001900047202 */ /* 0x000fe20000000f00 */
[----:B---3--:R-:W-:Y:S04]  /*36070*/  STL.64 [R1+0x7878], R10 ;  /* 0x0078780a01007387 */ /* 0x008fe80000100a00 */
[----:B--2---:R0:W-:Y:S04]  /*36080*/  STL.64 [R1+0x7870], R8 ;  /* 0x0078700801007387 */ /* 0x0041e80000100a00 */
[----:B0-----:R-:W2:Y:S04]  /*36090*/  LDL.LU R8, [R1+0xa0] ;  /* 0x0000a00001087983 */ /* 0x001ea80000300800 */
[----:B------:R-:W2:Y:S04]  /*360a0*/  LDL.LU R9, [R1+0xa4] ;  /* 0x0000a40001097983 */ /* 0x000ea80000300800 */
[----:B------:R-:W3:Y:S04]  /*360b0*/  LDL.LU R10, [R1+0xa8] ;  /* 0x0000a800010a7983 */ /* 0x000ee80000300800 */
[----:B------:R-:W3:Y:S04]  /*360c0*/  LDL.LU R11, [R1+0xac] ;  /* 0x0000ac00010b7983 */ /* 0x000ee80000300800 */
[----:B------:R-:W4:Y:S04]  /*360d0*/  LDL R24, [R1+0x40] ;  /* 0x0000400001187983 */ /* 0x000f280000100800 */
[----:B------:R-:W4:Y:S01]  /*360e0*/  LDL R25, [R1+0x44] ;  /* 0x0000440001197983 */ /* 0x000f220000100800 */
[----:B------:R-:W-:Y:S01]  /*360f0*/  IMAD.MOV.U32 R3, RZ, RZ, R26 ;  /* 0x000000ffff037224 */ /* 0x000fe200078e001a */
[----:B------:R-:W-:-:S02]  /*36100*/  MOV R2, R27 ;  /* 0x0000001b00027202 */ /* 0x000fc40000000f00 */
[----:B----4-:R0:W-:Y:S04]  /*36110*/  STL.64 [R1+0x78d8], R24 ;  /* 0x0078d81801007387 */ /* 0x0101e80000100a00 */
[----:B------:R-:W4:Y:S04]  /*36120*/  LDL.LU R12, [R1+0x250] ;  /* 0x00025000010c7983 */ /* 0x000f280000300800 */
[----:B------:R-:W4:Y:S04]  /*36130*/  LDL.LU R13, [R1+0x254] ;  /* 0x00025400010d7983 */ /* 0x000f280000300800 */
[----:B------:R-:W2:Y:S04]  /*36140*/  LDL.LU R14, [R1+0x258] ;  /* 0x00025800010e7983 */ /* 0x000ea80000300800 */
[----:B------:R-:W2:Y:S04]  /*36150*/  LDL.LU R15, [R1+0x25c] ;  /* 0x00025c00010f7983 */ /* 0x000ea80000300800 */
[----:B------:R-:W2:Y:S04]  /*36160*/  LDL.LU R16, [R1+0x2e0] ;  /* 0x0002e00001107983 */ /* 0x000ea80000300800 */
[----:B------:R-:W2:Y:S04]  /*36170*/  LDL.LU R17, [R1+0x2e4] ;  /* 0x0002e40001117983 */ /* 0x000ea80000300800 */
[----:B------:R-:W2:Y:S04]  /*36180*/  LDL.LU R18, [R1+0x2e8] ;  /* 0x0002e80001127983 */ /* 0x000ea80000300800 */
[----:B------:R-:W2:Y:S04]  /*36190*/  LDL.LU R19, [R1+0x2ec] ;  /* 0x0002ec0001137983 */ /* 0x000ea80000300800 */
[----:B0-----:R-:W2:Y:S04]  /*361a0*/  LDL.LU R24, [R1+0x270] ;  /* 0x0002700001187983 */ /* 0x001ea80000300800 */
[----:B------:R-:W2:Y:S04]  /*361b0*/  LDL.LU R25, [R1+0x274] ;  /* 0x0002740001197983 */ /* 0x000ea80000300800 */
[----:B------:R-:W2:Y:S04]  /*361c0*/  LDL.LU R26, [R1+0x278] ;  /* 0x00027800011a7983 */ /* 0x000ea80000300800 */
[----:B------:R-:W2:Y:S01]  /*361d0*/  LDL.LU R27, [R1+0x27c] ;  /* 0x00027c00011b7983 */ /* 0x000ea20000300800 */
[----:B------:R-:W-:Y:S01]  /*361e0*/  IMAD.MOV.U32 R20, RZ, RZ, R5 ;  /* 0x000000ffff147224 */ /* 0x000fe200078e0005 */
[----:B------:R-:W-:-:S02]  /*361f0*/  MOV R21, R4 ;  /* 0x0000000400157202 */ /* 0x000fc40000000f00 */
[----:B------:R-:W0:Y:S04]  /*36200*/  LDSM.16.MT88.4 R4, [R0+0x2080] ;  /* 0x002080000004783b */ /* 0x000e280000004200 */
[----:B--2---:R-:W-:Y:S04]  /*36210*/  STL.64 [R1+0x78f8], R26 ;  /* 0x0078f81a01007387 */ /* 0x004fe80000100a00 */
[----:B------:R1:W-:Y:S04]  /*36220*/  STL.64 [R1+0x78f0], R24 ;  /* 0x0078f01801007387 */ /* 0x0003e80000100a00 */
[----:B-1----:R-:W2:Y:S04]  /*36230*/  LDL.LU R24, [R1+0x280] ;  /* 0x0002800001187983 */ /* 0x002ea80000300800 */
[----:B------:R-:W2:Y:S04]  /*36240*/  LDL.LU R25, [R1+0x284] ;  /* 0x0002840001197983 */ /* 0x000ea80000300800 */
[----:B------:R-:W2:Y:S04]  /*36250*/  LDL.LU R26, [R1+0x288] ;  /* 0x00028800011a7983 */ /* 0x000ea80000300800 */
[----:B------:R-:W2:Y:S04]  /*36260*/  LDL.LU R27, [R1+0x28c] ;  /* 0x00028c00011b7983 */ /* 0x000ea80000300800 */
[----:B------:R-:W-:Y:S04]  /*36270*/  STL.64 [R1+0x78d0], R14 ;  /* 0x0078d00e01007387 */ /* 0x000fe80000100a00 */
[----:B----4-:R1:W-:Y:S04]  /*36280*/  STL.64 [R1+0x78c8], R12 ;  /* 0x0078c80c01007387 */ /* 0x0103e80000100a00 */
[----:B-1----:R-:W4:Y:S04]  /*36290*/  LDL.LU R12, [R1+0x260] ;  /* 0x00026000010c7983 */ /* 0x002f280000300800 */
[----:B------:R-:W4:Y:S04]  /*362a0*/  LDL.LU R13, [R1+0x264] ;  /* 0x00026400010d7983 */ /* 0x000f280000300800 */
[----:B------:R-:W4:Y:S04]  /*362b0*/  LDL.LU R14, [R1+0x268] ;  /* 0x00026800010e7983 */ /* 0x000f280000300800 */
[----:B------:R-:W4:Y:S04]  /*362c0*/  LDL.LU R15, [R1+0x26c] ;  /* 0x00026c00010f7983 */ /* 0x000f280000300800 */
[----:B---3--:R-:W-:Y:S04]  /*362d0*/  STL.64 [R1+0x7888], R10 ;  /* 0x0078880a01007387 */ /* 0x008fe80000100a00 */
[----:B------:R1:W-:Y:S04]  /*362e0*/  STL.64 [R1+0x7880], R8 ;  /* 0x0078800801007387 */ /* 0x0003e80000100a00 */
[----:B-1----:R-:W3:Y:S04]  /*362f0*/  LDL.LU R8, [R1+0xb0] ;  /* 0x0000b00001087983 */ /* 0x002ee80000300800 */
[----:B------:R-:W3:Y:S04]  /*36300*/  LDL.LU R9, [R1+0xb4] ;  /* 0x0000b40001097983 */ /* 0x000ee80000300800 */
[----:B------:R-:W2:Y:S04]  /*36310*/  LDL.LU R10, [R1+0xb8] ;  /* 0x0000b800010a7983 */ /* 0x000ea80000300800 */
[----:B------:R-:W2:Y:S01]  /*36320*/  LDL.LU R11, [R1+0xbc] ;  /* 0x0000bc00010b7983 */ /* 0x000ea20000300800 */
[----:B------:R-:W-:-:S02]  /*36330*/  MOV R22, R3 ;  /* 0x0000000300167202 */ /* 0x000fc40000000f00 */
[----:B------:R-:W-:Y:S02]  /*36340*/  MOV R23, R2 ;  /* 0x0000000200177202 */ /* 0x000fe40000000f00 */
[----:B0-----:R-:W-:Y:S02]  /*36350*/  MOV R3, R6 ;  /* 0x0000000600037202 */ /* 0x001fe40000000f00 */
[----:B------:R-:W-:Y:S01]  /*36360*/  MOV R2, R7 ;  /* 0x0000000700027202 */ /* 0x000fe20000000f00 */
[----:B--2---:R-:W-:Y:S04]  /*36370*/  STL.64 [R1+0x78b0], R10 ;  /* 0x0078b00a01007387 */ /* 0x004fe80000100a00 */
[----:B---3--:R0:W-:Y:S04]  /*36380*/  STL.64 [R1+0x78a8], R8 ;  /* 0x0078a80801007387 */ /* 0x0081e80000100a00 */
[----:B0-----:R-:W2:Y:S04]  /*36390*/  LDL.LU R8, [R1+0x100] ;  /* 0x0001000001087983 */ /* 0x001ea80000300800 */
[----:B------:R-:W2:Y:S04]  /*363a0*/  LDL.LU R9, [R1+0x104] ;  /* 0x0001040001097983 */ /* 0x000ea80000300800 */
[----:B------:R-:W2:Y:S04]  /*363b0*/  LDL.LU R10, [R1+0x108] ;  /* 0x00010800010a7983 */ /* 0x000ea80000300800 */
[----:B------:R-:W2:Y:S04]  /*363c0*/  LDL.LU R11, [R1+0x10c] ;  /* 0x00010c00010b7983 */ /* 0x000ea80000300800 */
[----:B------:R0:W-:Y:S04]  /*363d0*/  STL [R1+0x10], R4 ;  /* 0x0000100401007387 */ /* 0x0001e80000100800 */
[----:B------:R-:W3:Y:S01]  /*363e0*/  LDL.LU.64 R6, [R1+0x7918] ;  /* 0x0079180001067983 */ /* 0x000ee20000300a00 */
[----:B------:R-:W-:-:S03]  /*363f0*/  IMAD.MOV.U32 R29, RZ, RZ, R5 ;  /* 0x000000ffff1d7224 */ /* 0x000fc600078e0005 */
[----:B0-----:R-:W2:Y:S04]  /*36400*/  LDL.LU.64 R4, [R1+0x7910] ;  /* 0x0079100001047983 */ /* 0x001ea80000300a00 */
[----:B------:R-:W-:Y:S01]  /*36410*/  STL [R1+0x7700], R0 ;  /* 0x0077000001007387 */ /* 0x000fe20000100800 */
[C---:B---3--:R-:W-:Y:S11]  /*36420*/  HMMA.16816.F32.BF16 R16, R20.reuse, R6, R16 ;  /* 0x000000061410723c */ /* 0x048ff60000041810 */
[----:B------:R-:W-:Y:S11]  /*36430*/  @!UPT UIADD3 URZ, URZ, URZ, URZ ;  /* 0x0000003f3f3ff290 */ /* 0x000ff6000fffe03f */
[----:B------:R-:W-:Y:S01]  /*36440*/  @!UPT UIADD3 URZ, URZ, URZ, URZ ;  /* 0x0000003f3f3ff290 */ /* 0x000fe2000fffe03f */
[----:B------:R-:W-:Y:S04]  /*36450*/  STL.64 [R1+0x230], R16 ;  /* 0x0002301001007387 */ /* 0x000fe80000100a00 */
[----:B------:R0:W-:Y:S04]  /*36460*/  STL.64 [R1+0x238], R18 ;  /* 0x0002381201007387 */ /* 0x0001e80000100a00 */
[----:B0-----:R-:W3:Y:S04]  /*36470*/  LDL.LU.64 R18, [R1+0x7908] ;  /* 0x0079080001127983 */ /* 0x001ee80000300a00 */
[----:B------:R-:W4:Y:S04]  /*36480*/  LDL.LU.64 R16, [R1+0x7900] ;  /* 0x0079000001107983 */ /* 0x000f280000300a00 */
[----:B--2---:R0:W-:Y:S04]  /*36490*/  STL.64 [R1+0x7848], R4 ;  /* 0x0078480401007387 */ /* 0x0041e80000100a00 */
[----:B0-----:R-:W2:Y:S04]  /*364a0*/  LDL.LU R4, [R1+0xc0] ;  /* 0x0000c00001047983 */ /* 0x001ea80000300800 */
[----:B------:R-:W2:Y:S04]  /*364b0*/  LDL.LU R5, [R1+0xc4] ;  /* 0x0000c40001057983 */ /* 0x000ea80000300800 */
[----:B------:R-:W2:Y:S04]  /*364c0*/  LDL.LU R6, [R1+0xc8] ;  /* 0x0000c80001067983 */ /* 0x000ea80000300800 */
[----:B------:R-:W2:Y:S01]  /*364d0*/  LDL.LU R7, [R1+0xcc] ;  /* 0x0000cc0001077983 */ /* 0x000ea20000300800 */
[----:B---3--:R-:W-:Y:S03]  /*364e0*/  HMMA.16816.F32.BF16 R20, R20, R18, R24 ;  /* 0x000000121414723c */ /* 0x008fe60000041818 */
[----:B------:R-:W3:Y:S04]  /*364f0*/  LDL.LU.64 R26, [R1+0x78f8] ;  /* 0x0078f800011a7983 */ /* 0x000ee80000300a00 */
[----:B------:R-:W3:Y:S11]  /*36500*/  LDL.LU.64 R24, [R1+0x78f0] ;  /* 0x0078f00001187983 */ /* 0x000ef60000300a00 */
[----:B------:R-:W-:Y:S05]  /*36510*/  @!UPT UIADD3 URZ, URZ, URZ, URZ ;  /* 0x0000003f3f3ff290 */ /* 0x000fea000fffe03f */
[----:B------:R-:W-:Y:S01]  /*36520*/  STL.64 [R1+0x210], R20 ;  /* 0x0002101401007387 */ /* 0x000fe20000100a00 */
[----:B------:R-:W-:-:S03]  /*36530*/  MOV R0, R23 ;  /* 0x0000001700007202 */ /* 0x000fc60000000f00 */
[----:B------:R0:W-:Y:S04]  /*36540*/  STL [R1+0x218], R22 ;  /* 0x0002181601007387 */ /* 0x0001e80000100800 */
[----:B0-----:R-:W3:Y:S04]  /*36550*/  LDL.LU.64 R22, [R1+0x78e8] ;  /* 0x0078e80001167983 */ /* 0x001ee80000300a00 */
[----:B------:R-:W3:Y:S04]  /*36560*/  LDL.LU.64 R20, [R1+0x78e0] ;  /* 0x0078e00001147983 */ /* 0x000ee80000300a00 */
[----:B----4-:R0:W-:Y:S04]  /*36570*/  STL.64 [R1+0x7780], R16 ;  /* 0x0077801001007387 */ /* 0x0101e80000100a00 */
[----:B0-----:R-:W3:Y:S04]  /*36580*/  LDL.LU.64 R16, [R1+0x30] ;  /* 0x0000300001107983 */ /* 0x001ee80000300a00 */
[----:B------:R-:W-:Y:S01]  /*36590*/  STL [R1+0x7704], R0 ;  /* 0x0077040001007387 */ /* 0x000fe20000100800 */
[C---:B---3--:R-:W-:Y:S11]  /*365a0*/  HMMA.16816.F32.BF16 R24, R20.reuse, R16, R24 ;  /* 0x000000101418723c */ /* 0x048ff60000041818 */
[----:B------:R-:W-:Y:S11]  /*365b0*/  @!UPT UIADD3 URZ, URZ, URZ, URZ ;  /* 0x0000003f3f3ff290 */ /* 0x000ff6000fffe03f */
[----:B------:R-:W-:Y:S01]  /*365c0*/  @!UPT UIADD3 URZ, URZ, URZ, URZ ;  /* 0x0000003f3f3ff290 */ /* 0x000fe2000fffe03f */
[----:B------:R0:W-:Y:S04]  /*365d0*/  STL.64 [R1+0x200], R24 ;  /* 0x0002001801007387 */ /* 0x0001e80000100a00 */
[----:B------:R1:W-:Y:S04]  /*365e0*/  STL.64 [R1+0x208], R26 ;  /* 0x0002081a01007387 */ /* 0x0003e80000100a00 */
[----:B0-----:R-:W1:Y:S02]  /*365f0*/  LDL.LU.64 R24, [R1+0x78d8] ;  /* 0x0078d80001187983 */ /* 0x001e640000300a00 */
[C---:B-1----:R-:W-:Y:S02]  /*36600*/  HMMA.16816.F32.BF16 R24, R20.reuse, R24, R12 ;  /* 0x000000181418723c */ /* 0x042fe4000004180c */
[----:B------:R-:W3:Y:S04]  /*36610*/  LDL.LU.64 R14, [R1+0x78d0] ;  /* 0x0078d000010e7983 */ /* 0x000ee80000300a00 */
[----:B------:R-:W3:Y:S11]  /*36620*/  LDL.LU.64 R12, [R1+0x78c8] ;  /* 0x0078c800010c7983 */ /* 0x000ef60000300a00 */
[----:B------:R-:W-:Y:S06]  /*36630*/  @!UPT UIADD3 URZ, URZ, URZ, URZ ;  /* 0x0000003f3f3ff290 */ /* 0x000fec000fffe03f */
[----:B------:R0:W-:Y:S04]  /*36640*/  STL.64 [R1+0x1f0], R24 ;  /* 0x0001f01801007387 */ /* 0x0001e80000100a00 */
[----:B------:R-:W-:Y:S04]  /*36650*/  STL.64 [R1+0x1f8], R26 ;  /* 0x0001f81a01007387 */ /* 0x000fe80000100a00 */
[----:B0-----:R-:W3:Y:S02]  /*36660*/  LDL.LU.64 R24, [R1+0x78c0] ;  /* 0x0078c00001187983 */ /* 0x001ee40000300a00 */
[C---:B---3--:R-:W-:Y:S11]  /*36670*/  HMMA.16816.F32.BF16 R12, R20.reuse, R24, R12 ;  /* 0x00000018140c723c */ /* 0x048ff6000004180c */
[----:B------:R-:W-:Y:S11]  /*36680*/  @!UPT UIADD3 URZ, URZ, URZ, URZ ;  /* 0x0000003f3f3ff290 */ /* 0x000ff6000fffe03f */
[----:B------:R-:W-:Y:S01]  /*36690*/  @!UPT UIADD3 URZ, URZ, URZ, URZ ;  /* 0x0000003f3f3ff290 */ /* 0x000fe2000fffe03f */
[----:B------:R0:W-:Y:S04]  /*366a0*/  STL.64 [R1+0x1e0], R12 ;  /* 0x0001e00c01007387 */ /* 0x0001e80000100a00 */
[----:B------:R-:W-:Y:S04]  /*366b0*/  STL.64 [R1+0x1e8], R14 ;  /* 0x0001e80e01007387 */ /* 0x000fe80000100a00 */
[----:B0-----:R-:W3:Y:S02]  /*366c0*/  LDL.LU.64 R12, [R1+0x78b8] ;  /* 0x0078b800010c7983 */ /* 0x001ee40000300a00 */
[----:B---3--:R-:W-:Y:S02]  /*366d0*/  HMMA.16816.F32.BF16 R20, R20, R12, R8 ;  /* 0x0000000c1414723c */ /* 0x008fe40000041808 */
[----:B------:R-:W3:Y:S04]  /*366e0*/  LDL.LU.64 R10, [R1+0x78b0] ;  /* 0x0078b000010a7983 */ /* 0x000ee80000300a00 */
[----:B------:R-:W3:Y:S11]  /*366f0*/  LDL.LU.64 R8, [R1+0x78a8] ;  /* 0x0078a80001087983 */ /* 0x000ef60000300a00 */
[----:B------:R-:W-:Y:S06]  /*36700*/  @!UPT UIADD3 URZ, URZ, URZ, URZ ;  /* 0x0000003f3f3ff290 */ /* 0x000fec000fffe03f */
[----:B------:R-:W-:Y:S04]  /*36710*/  STL.64 [R1+0x1d0], R20 ;  /* 0x0001d01401007387 */ /* 0x000fe80000100a00 */
[----:B------:R0:W-:Y:S04]  /*36720*/  STL.64 [R1+0x1d8], R22 ;  /* 0x0001d81601007387 */ /* 0x0001e80000100a00 */
[----:B0-----:R-:W2:Y:S04]  /*36730*/  LDL.LU.64 R22, [R1+0x78a0] ;  /* 0x0078a00001167983 */ /* 0x001ea80000300a00 */
[----:B------:R-:W2:Y:S04]  /*36740*/  LDL.LU.64 R20, [R1+0x7898] ;  /* 0x0078980001147983 */ /* 0x000ea80000300a00 */
[----:B------:R0:W-:Y:S04]  /*36750*/  STL.64 [R1+0x7890], R12 ;  /* 0x0078900c01007387 */ /* 0x0001e80000100a00 */
[----:B0-----:R-:W3:Y:S01]  /*36760*/  LDL.64 R12, [R1+0x40] ;  /* 0x00004000010c7983 */ /* 0x001ee20000100a00 */
[C---:B--2---:R-:W-:Y:S08]  /*36770*/  HMMA.16816.F32.BF16 R4, R20.reuse, R16, R4 ;  /* 0x000000101404723c */ /* 0x044ff00000041804 */
[----:B---3--:R-:W-:Y:S01]  /*36780*/  HMMA.16816.F32.BF16 R8, R20, R12, R8 ;  /* 0x0000000c1408723c */ /* 0x008fe20000041808 */
[----:B------:R-:W-:Y:S01]  /*36790*/  IMAD.MOV.U32 R27, RZ, RZ, R12 ;  /* 0x000000ffff1b7224 */ /* 0x000fe200078e000c */
[----:B------:R-:W-:Y:S11]  /*367a0*/  MOV R26, R13 ;  /* 0x0000000d001a7202 */ /* 0x000ff60000000f00 */
[----:B------:R-:W-:Y:S02]  /*367b0*/  @!UPT UIADD3 URZ, URZ, URZ, URZ ;  /* 0x0000003f3f3ff290 */ /* 0x000fe4000fffe03f */
[----:B------:R0:W-:Y:S04]  /*367c0*/  STL.64 [R1+0x1b0], R4 ;  /* 0x0001b00401007387 */ /* 0x0001e80000100a00 */
[----:B------:R1:W-:Y:S04]  /*367d0*/  STL.64 [R1+0x1b8], R6 ;  /* 0x0001b80601007387 */ /* 0x0003e80000100a00 */
[----:B0-----:R-:W2:Y:S04]  /*367e0*/  LDL.LU R4, [R1+0x290] ;  /* 0x0002900001047983 */ /* 0x001ea80000300800 */
[----:B------:R-:W2:Y:S04]  /*367f0*/  LDL.LU R5, [R1+0x294] ;  /* 0x0002940001057983 */ /* 0x000ea80000300800 */
[----:B-1----:R-:W2:Y:S04]  /*36800*/  LDL.LU R6, [R1+0x298] ;  /* 0x0002980001067983 */ /* 0x002ea80000300800 */
[----:B------:R-:W2:Y:S01]  /*36810*/  LDL.LU R7, [R1+0x29c] ;  /* 0x00029c0001077983 */ /* 0x000ea20000300800 */
[----:B------:R-:W-:-:S03]  /*36820*/  MOV R0, R9 ;  /* 0x0000000900007202 */ /* 0x000fc60000000f00 */
[----:B------:R-:W3:Y:S04]  /*36830*/  LDL.LU.64 R12, [R1+0x7890] ;  /* 0x00789000010c7983 */ /* 0x000ee80000300a00 */
[----:B------:R-:W-:Y:S04]  /*36840*/  STL [R1+0x1a0], R8 ;  /* 0x0001a00801007387 */ /* 0x000fe80000100800 */
[----:B------:R0:W-:Y:S04]  /*36850*/  STL.64 [R1+0x1a8], R10 ;  /* 0x0001a80a01007387 */ /* 0x0001e80000100a00 */
[----:B0-----:R-:W4:Y:S04]  /*36860*/  LDL.LU.64 R10, [R1+0x7888] ;  /* 0x00788800010a7983 */ /* 0x001f280000300a00 */
[----:B------:R-:W4:Y:S04]  /*36870*/  LDL.LU.64 R8, [R1+0x7880] ;  /* 0x0078800001087983 */ /* 0x000f280000300a00 */
[----:B------:R-:W-:Y:S01]  /*36880*/  STL [R1+0x7708], R0 ;  /* 0x0077080001007387 */ /* 0x000fe20000100800 */
[C---:B----4-:R-:W-:Y:S11]  /*36890*/  HMMA.16816.F32.BF16 R8, R20.reuse, R24, R8 ;  /* 0x000000181408723c */ /* 0x050ff60000041808 */
[----:B------:R-:W-:Y:S11]  /*368a0*/  @!UPT UIADD3 URZ, URZ, URZ, URZ ;  /* 0x0000003f3f3ff290 */ /* 0x000ff6000fffe03f */
[----:B------:R-:W-:Y:S01]  /*368b0*/  @!UPT UIADD3 URZ, URZ, URZ, URZ ;  /* 0x0000003f3f3ff290 */ /* 0x000fe2000fffe03f */
[----:B------:R-:W-:Y:S04]  /*368c0*/  STL.64 [R1+0x180], R8 ;  /* 0x0001800801007387 */ /* 0x000fe80000100a00 */
[----:B------:R0:W-:Y:S04]  /*368d0*/  STL.64 [R1+0x188], R10 ;  /* 0x0001880a01007387 */ /* 0x0001e80000100a00 */
[----:B0-----:R-:W4:Y:S04]  /*368e0*/  LDL.LU.64 R10, [R1+0x7878] ;  /* 0x00787800010a7983 */ /* 0x001f280000300a00 */
[----:B------:R-:W4:Y:S01]  /*368f0*/  LDL.LU.64 R8, [R1+0x7870] ;  /* 0x0078700001087983 */ /* 0x000f220000300a00 */
[----:B---3--:R-:W-:Y:S01]  /*36900*/  MOV R19, R12 ;  /* 0x0000000c00137202 */ /* 0x008fe20000000f00 */
[----:B------:R-:W-:Y:S01]  /*36910*/  IMAD.MOV.U32 R18, RZ, RZ, R13 ;  /* 0x000000ffff127224 */ /* 0x000fe200078e000d */
[----:B----4-:R-:W-:Y:S01]  /*36920*/  HMMA.16816.F32.BF16 R20, R20, R12, R8 ;  /* 0x0000000c1414723c */ /* 0x010fe20000041808 */
[----:B------:R-:W2:Y:S04]  /*36930*/  LDL.LU.64 R10, [R1+0x7868] ;  /* 0x00786800010a7983 */ /* 0x000ea80000300a00 */
[----:B------:R-:W2:Y:S04]  /*36940*/  LDL.LU.64 R8, [R1+0x7860] ;  /* 0x0078600001087983 */ /* 0x000ea80000300a00 */
[----:B------:R-:W3:Y:S11]  /*36950*/  LDL.LU.64 R12, [R1+0x7858] ;  /* 0x00785800010c7983 */ /* 0x000ef60000300a00 */
[----:B------:R-:W-:Y:S03]  /*36960*/  @!UPT UIADD3 URZ, URZ, URZ, URZ ;  /* 0x0000003f3f3ff290 */ /* 0x000fe6000fffe03f */
[----:B------:R-:W-:Y:S04]  /*36970*/  STL.64 [R1+0xf0], R20 ;  /* 0x0000f01401007387 */ /* 0x000fe80000100a00 */
[----:B------:R0:W-:Y:S04]  /*36980*/  STL [R1+0xf8], R22 ;  /* 0x0000f81601007387 */ /* 0x0001e80000100800 */
[----:B------:R-:W3:Y:S01]  /*36990*/  LDL.LU R14, [R1+0x2b8] ;  /* 0x0002b800010e7983 */ /* 0x000ee20000300800 */
[----:B------:R-:W-:-:S03]  /*369a0*/  MOV R0, R23 ;  /* 0x0000001700007202 */ /* 0x000fc60000000f00 */
[----:B------:R-:W3:Y:S01]  /*369b0*/  LDL.LU R15, [R1+0x2bc] ;  /* 0x0002bc00010f7983 */ /* 0x000ee20000300800 */
[----:B0-----:R-:W-:-:S03]  /*369c0*/  MOV R22, R28 ;  /* 0x0000001c00167202 */ /* 0x001fc60000000f00 */
[----:B------:R-:W4:Y:S04]  /*369d0*/  LDL.LU R20, [R1+0x110] ;  /* 0x0001100001147983 */ /* 0x000f280000300800 */
[----:B------:R-:W4:Y:S04]  /*369e0*/  LDL.LU R21, [R1+0x114] ;  /* 0x0001140001157983 */ /* 0x000f280000300800 */
[----:B------:R-:W2:Y:S04]  /*369f0*/  LDL.LU R28, [R1+0x7854] ;  /* 0x00785400011c7983 */ /* 0x000ea80000300800 */
[----:B------:R-:W2:Y:S04]  /*36a00*/  LDL.LU R23, [R1+0x11c] ;  /* 0x00011c0001177983 */ /* 0x000ea80000300800 */
[----:B--2---:R-:W-:Y:S04]  /*36a10*/  STL.64 [R1+0x7810], R22 ;  /* 0x0078101601007387 */ /* 0x004fe80000100a00 */
[----:B----4-:R0:W-:Y:S04]  /*36a20*/  STL.64 [R1+0x7808], R20 ;  /* 0x0078081401007387 */ /* 0x0101e80000100a00 */
[----:B0-----:R-:W2:Y:S04]  /*36a30*/  LDL.LU R20, [R1+0xe0] ;  /* 0x0000e00001147983 */ /* 0x001ea80000300800 */
[----:B------:R-:W2:Y:S04]  /*36a40*/  LDL.LU R21, [R1+0xe4] ;  /* 0x0000e40001157983 */ /* 0x000ea80000300800 */
[----:B------:R-:W4:Y:S01]  /*36a50*/  LDL.LU R22, [R1+0xe8] ;  /* 0x0000e80001167983 */ /* 0x000f220000300800 */
[----:B------:R-:W-:Y:S01]  /*36a60*/  HMMA.16816.F32.BF16 R4, R8, R16, R4 ;  /* 0x000000100804723c */ /* 0x000fe20000041804 */
[----:B------:R-:W-:-:S02]  /*36a70*/  MOV R23, R28 ;  /* 0x0000001c00177202 */ /* 0x000fc40000000f00 */
[----:B------:R-:W2:Y:S04]  /*36a80*/  LDL.LU R28, [R1+0x7850] ;  /* 0x00785000011c7983 */ /* 0x000ea80000300800 */
[----:B----4-:R-:W-:Y:S04]  /*36a90*/  STL.64 [R1+0x7830], R22 ;  /* 0x0078301601007387 */ /* 0x010fe80000100a00 */
[----:B--2---:R0:W-:Y:S02]  /*36aa0*/  STL.64 [R1+0x7828], R20 ;  /* 0x0078281401007387 */ /* 0x0041e40000100a00 */
[----:B0-----:R-:W-:Y:S01]  /*36ab0*/  IMAD.MOV.U32 R20, RZ, RZ, R19 ;  /* 0x000000ffff147224 */ /* 0x001fe200078e0013 */
[----:B------:R-:W-:-:S05]  /*36ac0*/  MOV R21, R18 ;  /* 0x0000001200157202 */ /* 0x000fca0000000f00 */
[----:B------:R0:W-:Y:S04]  /*36ad0*/  STL.64 [R1+0x7840], R20 ;  /* 0x0078401401007387 */ /* 0x0001e80000100a00 */
[----:B0-----:R-:W2:Y:S04]  /*36ae0*/  LDL.LU R20, [R1+0x2d0] ;  /* 0x0002d00001147983 */ /* 0x001ea80000300800 */
[----:B------:R-:W2:Y:S04]  /*36af0*/  LDL.LU R21, [R1+0x2d4] ;  /* 0x0002d40001157983 */ /* 0x000ea80000300800 */
[----:B------:R-:W2:Y:S04]  /*36b00*/  LDL.LU R22, [R1+0x2d8] ;  /* 0x0002d80001167983 */ /* 0x000ea80000300800 */
[----:B------:R-:W2:Y:S04]  /*36b10*/  LDL.LU R23, [R1+0x2dc] ;  /* 0x0002dc0001177983 */ /* 0x000ea80000300800 */
[----:B------:R-:W-:Y:S04]  /*36b20*/  STL [R1+0x7750], R0 ;  /* 0x0077500001007387 */ /* 0x000fe80000100800 */
[----:B------:R0:W-:Y:S04]  /*36b30*/  STL.64 [R1+0x100], R4 ;  /* 0x0001000401007387 */ /* 0x0001e80000100a00 */
[----:B------:R-:W-:Y:S04]  /*36b40*/  STL.64 [R1+0x108], R6 ;  /* 0x0001080601007387 */ /* 0x000fe80000100a00 */
[----:B0-----:R-:W4:Y:S04]  /*36b50*/  LDL.LU.64 R4, [R1+0x7848] ;  /* 0x0078480001047983 */ /* 0x001f280000300a00 */
[----:B------:R0:W-:Y:S04]  /*36b60*/  STL.64 [R1+0x7838], R16 ;  /* 0x0078381001007387 */ /* 0x0001e80000100a00 */
[----:B0-----:R-:W2:Y:S04]  /*36b70*/  LDL.LU R16, [R1+0x2a0] ;  /* 0x0002a00001107983 */ /* 0x001ea80000300800 */
[----:B------:R-:W2:Y:S01]  /*36b80*/  LDL.LU R17, [R1+0x2a4] ;  /* 0x0002a40001117983 */ /* 0x000ea20000300800 */
[----:B----4-:R-:W-:-:S02]  /*36b90*/  MOV R18, R5 ;  /* 0x0000000500127202 */ /* 0x010fc40000000f00 */
[----:B------:R-:W-:Y:S02]  /*36ba0*/  MOV R19, R4 ;  /* 0x0000000400137202 */ /* 0x000fe40000000f00 */
[----:B------:R-:W0:Y:S04]  /*36bb0*/  LDSM.16.MT88.4 R4, [R28+0x2000] ;  /* 0x002000001c04783b */ /* 0x000e280000004200 */
[----:B0-----:R-:W-:Y:S04]  /*36bc0*/  STL.64 [R1+0x7760], R6 ;  /* 0x0077600601007387 */ /* 0x001fe80000100a00 */
[----:B------:R0:W-:Y:S02]  /*36bd0*/  STL.64 [R1+0x7758], R4 ;  /* 0x0077580401007387 */ /* 0x0001e40000100a00 */
[----:B0-----:R-:W-:Y:S01]  /*36be0*/  IMAD.MOV.U32 R4, RZ, RZ, R27 ;  /* 0x000000ffff047224 */ /* 0x001fe200078e001b */
[----:B------:R-:W-:-:S07]  /*36bf0*/  MOV R5, R26 ;  /* 0x0000001a00057202 */ /* 0x000fce0000000f00 */
[C---:B---3--:R-:W-:Y:S11]  /*36c00*/  HMMA.16816.F32.BF16 R12, R8.reuse, R4, R12 ;  /* 0x00000004080c723c */ /* 0x048ff6000004180c */
[----:B------:R-:W-:Y:S11]  /*36c10*/  @!UPT UIADD3 URZ, URZ, URZ, URZ ;  /* 0x0000003f3f3ff290 */ /* 0x000ff6000fffe03f */
[----:B------:R-:W-:Y:S01]  /*36c20*/  @!UPT UIADD3 URZ, URZ, URZ, URZ ;  /* 0x0000003f3f3ff290 */ /* 0x000fe2000fffe03f */
[----:B------:R-:W-:Y:S04]  /*36c30*/  STL.64 [R1+0x170], R12 ;  /* 0x0001700c01007387 */ /* 0x000fe80000100a00 */
[----:B------:R-:W-:Y:S04]  /*36c40*/  STL.64 [R1+0x178], R14 ;  /* 0x0001780e01007387 */ /* 0x000fe80000100a00 */
[----:B------:R-:W0:Y:S01]  /*36c50*/  LDSM.16.MT88.4 R12, [R28+0x2080] ;  /* 0x002080001c0c783b */ /* 0x000e220000004200 */
[C---:B--2---:R-:W-:Y:S03]  /*36c60*/  HMMA.16816.F32.BF16 R20, R8.reuse, R24, R20 ;  /* 0x000000180814723c */ /* 0x044fe60000041814 */
[----:B------:R-:W-:Y:S04]  /*36c70*/  STL [R1+0x776c], R28 ;  /* 0x00776c1c01007387 */ /* 0x000fe80000100800 */
[----:B0-----:R-:W-:Y:S04]  /*36c80*/  STL.64 [R1+0x7718], R14 ;  /* 0x0077180e01007387 */ /* 0x001fe80000100a00 */
[----:B------:R0:W-:Y:S04]  /*36c90*/  STL.64 [R1+0x7710], R12 ;  /* 0x0077100c01007387 */ /* 0x0001e80000100a00 */
[----:B0-----:R-:W2:Y:S04]  /*36ca0*/  LDL.LU R12, [R1+0xd0] ;  /* 0x0000d000010c7983 */ /* 0x001ea80000300800 */
[----:B------:R-:W2:Y:S04]  /*36cb0*/  LDL.LU R13, [R1+0xd4] ;  /* 0x0000d400010d7983 */ /* 0x000ea80000300800 */
[----:B------:R-:W2:Y:S04]  /*36cc0*/  LDL.LU R14, [R1+0xd8] ;  /* 0x0000d800010e7983 */ /* 0x000ea80000300800 */
[----:B------:R-:W2:Y:S04]  /*36cd0*/  LDL.LU R15, [R1+0xdc] ;  /* 0x0000dc00010f7983 */ /* 0x000ea80000300800 */
[----:B------:R0:W-:Y:S04]  /*36ce0*/  STL.64 [R1+0x190], R20 ;  /* 0x0001901401007387 */ /* 0x0001e80000100a00 */
[----:B------:R1:W-:Y:S04]  /*36cf0*/  STL.64 [R1+0x198], R22 ;  /* 0x0001981601007387 */ /* 0x0003e80000100a00 */
[----:B0-----:R-:W3:Y:S02]  /*36d00*/  LDL.LU.64 R20, [R1+0x7840] ;  /* 0x0078400001147983 */ /* 0x001ee40000300a00 */
[----:B---3--:R-:W-:Y:S02]  /*36d10*/  HMMA.16816.F32.BF16 R8, R8, R20, R16 ;  /* 0x000000140808723c */ /* 0x008fe40000041810 */
[----:B------:R-:W3:Y:S04]  /*36d20*/  LDL.LU.64 R16, [R1+0x7838] ;  /* 0x0078380001107983 */ /* 0x000ee80000300a00 */
[----:B-1----:R-:W3:Y:S04]  /*36d30*/  LDL.LU.64 R22, [R1+0x7830] ;  /* 0x0078300001167983 */ /* 0x002ee80000300a00 */
[----:B------:R-:W3:Y:S11]  /*36d40*/  LDL.LU.64 R20, [R1+0x7828] ;  /* 0x0078280001147983 */ /* 0x000ef60000300a00 */
[----:B------:R-:W-:Y:S02]  /*36d50*/  @!UPT UIADD3 URZ, URZ, URZ, URZ ;  /* 0x0000003f3f3ff290 */ /* 0x000fe4000fffe03f */
        /* <DEDUP_REMOVED lines=9> */
[----:B0-----:R-:W3:Y:S04]  /*36df0*/  LDL.LU.64 R22, [R1+0x7810] ;  /* 0x0078100001167983 */ /* 0x001ee80000300a00 */
[----:B------:R-:W3:Y:S01]  /*36e00*/  LDL.LU.64 R20, [R1+0x7808] ;  /* 0x0078080001147983 */ /* 0x000ee20000300a00 */
[C---:B--2---:R-:W-:Y:S11]  /*36e10*/  HMMA.16816.F32.BF16 R12, R8.reuse, R4, R12 ;  /* 0x00000004080c723c */ /* 0x044ff6000004180c */
[----:B------:R-:W-:Y:S11]  /*36e20*/  @!UPT UIADD3 URZ, URZ, URZ, URZ ;  /* 0x0000003f3f3ff290 */ /* 0x000ff6000fffe03f */
[----:B------:R-:W-:Y:S01]  /*36e30*/  @!UPT UIADD3 URZ, URZ, URZ, URZ ;  /* 0x0000003f3f3ff290 */ /* 0x000fe2000fffe03f */
[----:B------:R0:W-:Y:S04]  /*36e40*/  STL.64 [R1+0xd0], R12 ;  /* 0x0000d00c01007387 */ /* 0x0001e80000100a00 */
[----:B------:R1:W-:Y:S04]  /*36e50*/  STL.64 [R1+0xd8], R14 ;  /* 0x0000d80e01007387 */ /* 0x0003e80000100a00 */
[----:B0-----:R-:W2:Y:S01]  /*36e60*/  LDL.LU R12, [R1+0x2f0] ;  /* 0x0002f000010c7983 */ /* 0x001ea20000300800 */
[C---:B---3--:R-:W-:Y:S11]  /*36e70*/  HMMA.16816.F32.BF16 R4, R8.reuse, R24, R20 ;  /* 0x000000180804723c */ /* 0x048ff60000041814 */
[----:B------:R-:W-:Y:S11]  /*36e80*/  @!UPT UIADD3 URZ, URZ, URZ, URZ ;  /* 0x0000003f3f3ff290 */ /* 0x000ff6000fffe03f */
[----:B------:R-:W-:Y:S01]  /*36e90*/  @!UPT UIADD3 URZ, URZ, URZ, URZ ;  /* 0x0000003f3f3ff290 */ /* 0x000fe2000fffe03f */
[----:B------:R-:W-:Y:S04]  /*36ea0*/  STL.64 [R1+0xc0], R4 ;  /* 0x0000c00401007387 */ /* 0x000fe80000100a00 */
[----:B------:R-:W-:Y:S04]  /*36eb0*/  STL.64 [R1+0xc8], R6 ;  /* 0x0000c80601007387 */ /* 0x000fe80000100a00 */
[----:B------:R-:W2:Y:S04]  /*36ec0*/  LDL.LU R13, [R1+0x2f4] ;  /* 0x0002f400010d7983 */ /* 0x000ea80000300800 */
[----:B-1----:R-:W3:Y:S04]  /*36ed0*/  LDL.LU R14, [R1+0x2f8] ;  /* 0x0002f800010e7983 */ /* 0x002ee80000300800 */
[----:B------:R-:W3:Y:S04]  /*36ee0*/  LDL.LU R15, [R1+0x2fc] ;  /* 0x0002fc00010f7983 */ /* 0x000ee80000300800 */
[----:B---3--:R-:W-:Y:S04]  /*36ef0*/  STL.64 [R1+0x77b8], R14 ;  /* 0x0077b80e01007387 */ /* 0x008fe80000100a00 */
[----:B--2---:R0:W-:Y:S04]  /*36f00*/  STL.64 [R1+0x77b0], R12 ;  /* 0x0077b00c01007387 */ /* 0x0041e80000100a00 */
[----:B0-----:R-:W2:Y:S04]  /*36f10*/  LDL.64 R12, [R1+0x60] ;  /* 0x00006000010c7983 */ /* 0x001ea80000100a00 */
[----:B--2---:R0:W-:Y:S04]  /*36f20*/  STL.64 [R1+0x77d0], R12 ;  /* 0x0077d00c01007387 */ /* 0x0041e80000100a00 */
[----:B0-----:R-:W2:Y:S04]  /*36f30*/  LDL.LU R12, [R1+0x310] ;  /* 0x00031000010c7983 */ /* 0x001ea80000300800 */
[----:B------:R-:W2:Y:S04]  /*36f40*/  LDL.LU R13, [R1+0x314] ;  /* 0x00031400010d7983 */ /* 0x000ea80000300800 */
[----:B------:R-:W3:Y:S04]  /*36f50*/  LDL.LU R14, [R1+0x318] ;  /* 0x00031800010e7983 */ /* 0x000ee80000300800 */
[----:B------:R-:W3:Y:S04]  /*36f60*/  LDL.LU R15, [R1+0x31c] ;  /* 0x00031c00010f7983 */ /* 0x000ee80000300800 */
[----:B------:R-:W4:Y:S04]  /*36f70*/  LDL.LU R24, [R1+0x80] ;  /* 0x0000800001187983 */ /* 0x000f280000300800 */
[----:B------:R-:W4:Y:S04]  /*36f80*/  LDL.LU R25, [R1+0x84] ;  /* 0x0000840001197983 */ /* 0x000f280000300800 */
[----:B------:R-:W4:Y:S04]  /*36f90*/  LDL.LU R26, [R1+0x88] ;  /* 0x00008800011a7983 */ /* 0x000f280000300800 */
[----:B------:R-:W4:Y:S04]  /*36fa0*/  LDL.LU R27, [R1+0x8c] ;  /* 0x00008c00011b7983 */ /* 0x000f280000300800 */
[----:B---3--:R-:W-:Y:S04]  /*36fb0*/  STL.64 [R1+0x77f0], R14 ;  /* 0x0077f00e01007387 */ /* 0x008fe80000100a00 */
[----:B--2---:R0:W-:Y:S04]  /*36fc0*/  STL.64 [R1+0x77e8], R12 ;  /* 0x0077e80c01007387 */ /* 0x0041e80000100a00 */
[----:B0-----:R-:W2:Y:S04]  /*36fd0*/  LDL.LU R12, [R1+0x320] ;  /* 0x00032000010c7983 */ /* 0x001ea80000300800 */
[----:B------:R-:W2:Y:S04]  /*36fe0*/  LDL.LU R13, [R1+0x324] ;  /* 0x00032400010d7983 */ /* 0x000ea80000300800 */
[----:B------:R-:W2:Y:S04]  /*36ff0*/  LDL.LU R14, [R1+0x328] ;  /* 0x00032800010e7983 */ /* 0x000ea80000300800 */
[----:B------:R-:W2:Y:S04]  /*37000*/  LDL.LU R15, [R1+0x32c] ;  /* 0x00032c00010f7983 */ /* 0x000ea80000300800 */
[----:B------:R-:W3:Y:S04]  /*37010*/  LDL.LU R4, [R1+0x130] ;  /* 0x0001300001047983 */ /* 0x000ee80000300800 */
[----:B------:R-:W3:Y:S04]  /*37020*/  LDL.LU R5, [R1+0x134] ;  /* 0x0001340001057983 */ /* 0x000ee80000300800 */
[----:B------:R-:W2:Y:S04]  /*37030*/  LDL.LU R6, [R1+0x138] ;  /* 0x0001380001067983 */ /* 0x000ea80000300800 */
[----:B------:R-:W2:Y:S04]  /*37040*/  LDL.LU R7, [R1+0x13c] ;  /* 0x00013c0001077983 */ /* 0x000ea80000300800 */
[----:B--2---:R-:W-:Y:S04]  /*37050*/  STL.64 [R1+0x7790], R6 ;  /* 0x0077900601007387 */ /* 0x004fe80000100a00 */
[----:B---3--:R0:W-:Y:S04]  /*37060*/  STL.64 [R1+0x7788], R4 ;  /* 0x0077880401007387 */ /* 0x0081e80000100a00 */
[----:B0-----:R-:W2:Y:S04]  /*37070*/  LDL.LU R4, [R1+0x120] ;  /* 0x0001200001047983 */ /* 0x001ea80000300800 */
[----:B------:R-:W2:Y:S04]  /*37080*/  LDL.LU R5, [R1+0x124] ;  /* 0x0001240001057983 */ /* 0x000ea80000300800 */
[----:B------:R-:W3:Y:S04]  /*37090*/  LDL.LU R6, [R1+0x128] ;  /* 0x0001280001067983 */ /* 0x000ee80000300800 */
[----:B------:R-:W3:Y:S04]  /*370a0*/  LDL.LU R7, [R1+0x12c] ;  /* 0x00012c0001077983 */ /* 0x000ee80000300800 */
[----:B---3--:R-:W-:Y:S04]  /*370b0*/  STL.64 [R1+0x77a8], R6 ;  /* 0x0077a80601007387 */ /* 0x008fe80000100a00 */
[----:B--2---:R0:W-:Y:S04]  /*370c0*/  STL.64 [R1+0x77a0], R4 ;  /* 0x0077a00401007387 */ /* 0x0041e80000100a00 */
[----:B0-----:R-:W4:Y:S04]  /*370d0*/  LDL.LU.64 R4, [R1+0x50] ;  /* 0x0000500001047983 */ /* 0x001f280000300a00 */
[----:B------:R-:W2:Y:S04]  /*370e0*/  LDL.LU R20, [R1+0x140] ;  /* 0x0001400001147983 */ /* 0x000ea80000300800 */
[----:B------:R-:W2:Y:S04]  /*370f0*/  LDL.LU R21, [R1+0x144] ;  /* 0x0001440001157983 */ /* 0x000ea80000300800 */
[----:B------:R-:W3:Y:S04]  /*37100*/  LDL.LU R22, [R1+0x148] ;  /* 0x0001480001167983 */ /* 0x000ee80000300800 */
[----:B------:R-:W3:Y:S04]  /*37110*/  LDL.LU R23, [R1+0x14c] ;  /* 0x00014c0001177983 */ /* 0x000ee80000300800 */
[----:B---3--:R-:W-:Y:S04]  /*37120*/  STL.64 [R1+0x77c8], R22 ;  /* 0x0077c81601007387 */ /* 0x008fe80000100a00 */
[----:B--2---:R0:W-:Y:S04]  /*37130*/  STL.64 [R1+0x77c0], R20 ;  /* 0x0077c01401007387 */ /* 0x0041e80000100a00 */
[----:B0-----:R-:W2:Y:S04]  /*37140*/  LDL.LU R20, [R1+0x300] ;  /* 0x0003000001147983 */ /* 0x001ea80000300800 */
[----:B------:R-:W2:Y:S04]  /*37150*/  LDL.LU R21, [R1+0x304] ;  /* 0x0003040001157983 */ /* 0x000ea80000300800 */
[----:B------:R-:W3:Y:S04]  /*37160*/  LDL.LU R22, [R1+0x308] ;  /* 0x0003080001167983 */ /* 0x000ee80000300800 */
[----:B------:R-:W3:Y:S01]  /*37170*/  LDL.LU R23, [R1+0x30c] ;  /* 0x00030c0001177983 */ /* 0x000ee20000300800 */
[----:B----4-:R-:W-:Y:S03]  /*37180*/  HMMA.16816.F32.BF16 R8, R8, R4, R24 ;  /* 0x000000040808723c */ /* 0x010fe60000041818 */
[----:B---3--:R-:W-:Y:S04]  /*37190*/  STL.64 [R1+0x77e0], R22 ;  /* 0x0077e01601007387 */ /* 0x008fe80000100a00 */
[----:B--2---:R0:W-:Y:S04]  /*371a0*/  STL.64 [R1+0x77d8], R20 ;  /* 0x0077d81401007387 */ /* 0x0041e80000100a00 */
[----:B0-----:R-:W2:Y:S04]  /*371b0*/  LDL.LU.64 R20, [R1+0x40] ;  /* 0x0000400001147983 */ /* 0x001ea80000300a00 */
[----:B------:R-:W3:Y:S04]  /*371c0*/  LDL.LU.64 R26, [R1+0x7800] ;  /* 0x00780000011a7983 */ /* 0x000ee80000300a00 */
[----:B------:R-:W3:Y:S04]  /*371d0*/  LDL.LU.64 R24, [R1+0x77f8] ;  /* 0x0077f80001187983 */ /* 0x000ee80000300a00 */
[----:B------:R0:W-:Y:S04]  /*371e0*/  STL.64 [R1+0x80], R8 ;  /* 0x0000800801007387 */ /* 0x0001e80000100a00 */
[----:B------:R-:W-:Y:S04]  /*371f0*/  STL.64 [R1+0x88], R10 ;  /* 0x0000880a01007387 */ /* 0x000fe80000100a00 */
[----:B0-----:R-:W4:Y:S01]  /*37200*/  LDL.LU R8, [R1+0x10] ;  /* 0x0000100001087983 */ /* 0x001f220000300800 */
[----:B---3--:R-:W-:Y:S11]  /*37210*/  HMMA.16816.F32.BF16 R12, R24, R16, R12 ;  /* 0x00000010180c723c */ /* 0x008ff6000004180c */
[----:B------:R-:W-:Y:S11]  /*37220*/  @!UPT UIADD3 URZ, URZ, URZ, URZ ;  /* 0x0000003f3f3ff290 */ /* 0x000ff6000fffe03f */
[----:B------:R-:W-:Y:S01]  /*37230*/  @!UPT UIADD3 URZ, URZ, URZ, URZ ;  /* 0x0000003f3f3ff290 */ /* 0x000fe2000fffe03f */
[----:B------:R-:W-:Y:S04]  /*37240*/  STL.64 [R1+0xb0], R12 ;  /* 0x0000b00c01007387 */ /* 0x000fe80000100a00 */
[----:B------:R0:W-:Y:S04]  /*37250*/  STL.64 [R1+0xb8], R14 ;  /* 0x0000b80e01007387 */ /* 0x0001e80000100a00 */
[----:B0-----:R-:W3:Y:S04]  /*37260*/  LDL.LU.64 R14, [R1+0x77f0] ;  /* 0x0077f000010e7983 */ /* 0x001ee80000300a00 */
[----:B------:R-:W3:Y:S01]  /*37270*/  LDL.LU.64 R12, [R1+0x77e8] ;  /* 0x0077e800010c7983 */ /* 0x000ee20000300a00 */
[----:B--2---:R-:W-:-:S02]  /*37280*/  MOV R18, R20 ;  /* 0x0000001400127202 */ /* 0x004fc40000000f00 */
[----:B------:R-:W-:Y:S01]  /*37290*/  MOV R0, R21 ;  /* 0x0000001500007202 */ /* 0x000fe20000000f00 */
[----:B------:R-:W2:Y:S01]  /*372a0*/  LDL.LU.64 R22, [R1+0x77e0] ;  /* 0x0077e00001167983 */ /* 0x000ea20000300a00 */
[----:B---3--:R-:W-:Y:S03]  /*372b0*/  HMMA.16816.F32.BF16 R12, R24, R20, R12 ;  /* 0x00000014180c723c */ /* 0x008fe6000004180c */
[----:B------:R-:W2:Y:S11]  /*372c0*/  LDL.LU.64 R20, [R1+0x77d8] ;  /* 0x0077d80001147983 */ /* 0x000eb60000300a00 */
[----:B------:R-:W-:Y:S09]  /*372d0*/  @!UPT UIADD3 URZ, URZ, URZ, URZ ;  /* 0x0000003f3f3ff290 */ /* 0x000ff2000fffe03f */
[----:B------:R0:W-:Y:S04]  /*372e0*/  STL.64 [R1+0xa0], R12 ;  /* 0x0000a00c01007387 */ /* 0x0001e80000100a00 */
[----:B------:R-:W-:Y:S04]  /*372f0*/  STL [R1+0xa8], R14 ;  /* 0x0000a80e01007387 */ /* 0x000fe80000100800 */
[----:B0-----:R-:W2:Y:S01]  /*37300*/  LDL.LU.64 R12, [R1+0x77d0] ;  /* 0x0077d000010c7983 */ /* 0x001ea20000300a00 */
[----:B------:R-:W-:Y:S01]  /*37310*/  IMAD.MOV.U32 R11, RZ, RZ, R2 ;  /* 0x000000ffff0b7224 */ /* 0x000fe200078e0002 */
[----:B------:R-:W-:-:S05]  /*37320*/  MOV R2, R15 ;  /* 0x0000000f00027202 */ /* 0x000fca0000000f00 */
[----:B------:R-:W-:Y:S01]  /*37330*/  STL [R1+0x7640], R2 ;  /* 0x0076400201007387 */ /* 0x000fe20000100800 */
[----:B------:R-:W-:Y:S01]  /*37340*/  MOV R9, R29 ;  /* 0x0000001d00097202 */ /* 0x000fe20000000f00 */
[----:B--2---:R-:W-:Y:S01]  /*37350*/  HMMA.16816.F32.BF16 R20, R24, R12, R20 ;  /* 0x0000000c1814723c */ /* 0x004fe20000041814 */
[----:B------:R-:W-:Y:S01]  /*37360*/  IMAD.MOV.U32 R29, RZ, RZ, R12 ;  /* 0x000000ffff1d7224 */ /* 0x000fe200078e000c */
[----:B------:R-:W-:Y:S11]  /*37370*/  MOV R19, R13 ;  /* 0x0000000d00137202 */ /* 0x000ff60000000f00 */
[----:B------:R-:W-:Y:S10]  /*37380*/  @!UPT UIADD3 URZ, URZ, URZ, URZ ;  /* 0x0000003f3f3ff290 */ /* 0x000ff4000fffe03f */
[----:B------:R-:W-:Y:S04]  /*37390*/  STL.64 [R1+0x90], R20 ;  /* 0x0000901401007387 */ /* 0x000fe80000100a00 */
[----:B------:R0:W-:Y:S04]  /*373a0*/  STL.64 [R1+0x98], R22 ;  /* 0x0000981601007387 */ /* 0x0001e80000100a00 */
[----:B0-----:R-:W2:Y:S04]  /*373b0*/  LDL.LU.64 R22, [R1+0x77c8] ;  /* 0x0077c80001167983 */ /* 0x001ea80000300a00 */
[----:B------:R-:W2:Y:S04]  /*373c0*/  LDL.LU.64 R20, [R1+0x77c0] ;  /* 0x0077c00001147983 */ /* 0x000ea80000300a00 */
[----:B------:R-:W3:Y:S04]  /*373d0*/  LDL.LU.64 R14, [R1+0x77b8] ;  /* 0x0077b800010e7983 */ /* 0x000ee80000300a00 */
[----:B------:R-:W3:Y:S01]  /*373e0*/  LDL.LU.64 R12, [R1+0x77b0] ;  /* 0x0077b000010c7983 */ /* 0x000ee20000300a00 */
[----:B------:R-:W-:-:S02]  /*373f0*/  MOV R10, R3 ;  /* 0x00000003000a7202 */ /* 0x000fc40000000f00 */
[----:B------:R-:W-:Y:S01]  /*37400*/  MOV R28, R4 ;  /* 0x00000004001c7202 */ /* 0x000fe20000000f00 */
[----:B------:R-:W4:Y:S01]  /*37410*/  LDL.LU.64 R6, [R1+0x77a8] ;  /* 0x0077a80001067983 */ /* 0x000f220000300a00 */
[----:B------:R-:W-:Y:S01]  /*37420*/  MOV R3, R5 ;  /* 0x0000000500037202 */ /* 0x000fe20000000f00 */
[----:B---3--:R-:W-:Y:S02]  /*37430*/  HMMA.16816.F32.BF16 R12, R24, R4, R12 ;  /* 0x00000004180c723c */ /* 0x008fe4000004180c */
[----:B------:R-:W4:Y:S11]  /*37440*/  LDL.LU.64 R4, [R1+0x77a0] ;  /* 0x0077a00001047983 */ /* 0x000f360000300a00 */
[----:B------:R-:W-:Y:S10]  /*37450*/  @!UPT UIADD3 URZ, URZ, URZ, URZ ;  /* 0x0000003f3f3ff290 */ /* 0x000ff4000fffe03f */
[----:B------:R0:W-:Y:S01]  /*37460*/  STL.64 [R1+0x20], R12 ;  /* 0x0000200c01007387 */ /* 0x0001e20000100a00 */
[----:B------:R-:W-:-:S03]  /*37470*/  IMAD.MOV.U32 R2, RZ, RZ, R15 ;  /* 0x000000ffff027224 */ /* 0x000fc600078e000f */
[----:B------:R1:W-:Y:S04]  /*37480*/  STL [R1+0x28], R14 ;  /* 0x0000280e01007387 */ /* 0x0003e80000100800 */
[----:B0-----:R-:W3:Y:S04]  /*37490*/  LDL.LU R12, [R1+0x330] ;  /* 0x00033000010c7983 */ /* 0x001ee80000300800 */
[----:B------:R-:W3:Y:S04]  /*374a0*/  LDL.LU R13, [R1+0x334] ;  /* 0x00033400010d7983 */ /* 0x000ee80000300800 */
[----:B-1----:R-:W2:Y:S04]  /*374b0*/  LDL.LU R14, [R1+0x338] ;  /* 0x00033800010e7983 */ /* 0x002ea80000300800 */
[----:B------:R-:W2:Y:S01]  /*374c0*/  LDL.LU R15, [R1+0x33c] ;  /* 0x00033c00010f7983 */ /* 0x000ea20000300800 */
[----:B----4-:R-:W-:Y:S03]  /*374d0*/  HMMA.16816.F32.BF16 R4, R8, R16, R4 ;  /* 0x000000100804723c */ /* 0x010fe60000041804 */
[----:B--2---:R-:W-:Y:S04]  /*374e0*/  STL.64 [R1+0x7728], R14 ;  /* 0x0077280e01007387 */ /* 0x004fe80000100a00 */
[----:B---3--:R0:W-:Y:S02]  /*374f0*/  STL.64 [R1+0x7720], R12 ;  /* 0x0077200c01007387 */ /* 0x0081e40000100a00 */
[----:B0-----:R-:W-:-:S02]  /*37500*/  MOV R12, R29 ;  /* 0x0000001d000c7202 */ /* 0x001fc40000000f00 */
[----:B------:R-:W2:Y:S04]  /*37510*/  LDL.LU R29, [R1+0x7798] ;  /* 0x00779800011d7983 */ /* 0x000ea80000300800 */
[----:B------:R-:W-:Y:S08]  /*37520*/  STL [R1+0x7644], R2 ;  /* 0x0076440201007387 */ /* 0x000ff00000100800 */
[----:B------:R-:W-:Y:S04]  /*37530*/  STL.64 [R1+0x70], R4 ;  /* 0x0000700401007387 */ /* 0x000fe80000100a00 */
[----:B------:R0:W-:Y:S04]  /*37540*/  STL.64 [R1+0x78], R6 ;  /* 0x0000780601007387 */ /* 0x0001e80000100a00 */
[----:B0-----:R-:W3:Y:S04]  /*37550*/  LDL.LU.64 R6, [R1+0x7790] ;  /* 0x0077900001067983 */ /* 0x001ee80000300a00 */
[----:B------:R-:W3:Y:S01]  /*37560*/  LDL.LU.64 R4, [R1+0x7788] ;  /* 0x0077880001047983 */ /* 0x000ee20000300a00 */
[----:B------:R-:W-:Y:S01]  /*37570*/  MOV R24, R18 ;  /* 0x0000001200187202 */ /* 0x000fe20000000f00 */
[----:B------:R-:W-:Y:S01]  /*37580*/  IMAD.MOV.U32 R25, RZ, RZ, R0 ;  /* 0x000000ffff197224 */ /* 0x000fe200078e0000 */
[----:B------:R-:W-:-:S07]  /*37590*/  MOV R13, R19 ;  /* 0x00000013000d7202 */ /* 0x000fce0000000f00 */
[C---:B------:R-:W-:Y:S01]  /*375a0*/  HMMA.16816.F32.BF16 R20, R8.reuse, R12, R20 ;  /* 0x0000000c0814723c */ /* 0x040fe20000041814 */
[----:B------:R-:W-:Y:S02]  /*375b0*/  MOV R0, R16 ;  /* 0x0000001000007202 */ /* 0x000fe40000000f00 */
[----:B------:R-:W-:Y:S02]  /*375c0*/  MOV R2, R17 ;  /* 0x0000001100027202 */ /* 0x000fe40000000f00 */
[----:B------:R-:W4:Y:S04]  /*375d0*/  LDL.LU.64 R16, [R1+0x7780] ;  /* 0x0077800001107983 */ /* 0x000f280000300a00 */
[----:B------:R-:W-:Y:S01]  /*375e0*/  STL.64 [R1+0x7748], R24 ;  /* 0x0077481801007387 */ /* 0x000fe20000100a00 */
[----:B---3--:R-:W-:Y:S11]  /*375f0*/  HMMA.16816.F32.BF16 R4, R8, R24, R4 ;  /* 0x000000180804723c */ /* 0x008ff60000041804 */
[----:B------:R-:W-:Y:S11]  /*37600*/  @!UPT UIADD3 URZ, URZ, URZ, URZ ;  /* 0x0000003f3f3ff290 */ /* 0x000ff6000fffe03f */
[----:B------:R-:W-:Y:S01]  /*37610*/  @!UPT UIADD3 URZ, URZ, URZ, URZ ;  /* 0x0000003f3f3ff290 */ /* 0x000fe2000fffe03f */
[----:B------:R0:W-:Y:S04]  /*37620*/  STL.64 [R1+0x120], R4 ;  /* 0x0001200401007387 */ /* 0x0001e80000100a00 */
[----:B------:R2:W-:Y:S04]  /*37630*/  STL.64 [R1+0x128], R6 ;  /* 0x0001280601007387 */ /* 0x0005e80000100a00 */
[----:B0-----:R-:W3:Y:S04]  /*37640*/  LDL.LU R4, [R1+0x1c0] ;  /* 0x0001c00001047983 */ /* 0x001ee80000300800 */
[----:B------:R-:W-:Y:S01]  /*37650*/  STL.64 [R1+0x150], R20 ;  /* 0x0001501401007387 */ /* 0x000fe20000100a00 */
[----:B--2---:R-:W-:-:S03]  /*37660*/  MOV R7, R29 ;  /* 0x0000001d00077202 */ /* 0x004fc60000000f00 */
[----:B------:R-:W-:Y:S04]  /*37670*/  STL.64 [R1+0x158], R22 ;  /* 0x0001581601007387 */ /* 0x000fe80000100a00 */
[----:B------:R-:W3:Y:S04]  /*37680*/  LDL.LU R5, [R1+0x1c4] ;  /* 0x0001c40001057983 */ /* 0x000ee80000300800 */
[----:B------:R-:W3:Y:S04]  /*37690*/  LDL.LU R6, [R1+0x1c8] ;  /* 0x0001c80001067983 */ /* 0x000ee80000300800 */
[----:B------:R-:W2:Y:S04]  /*376a0*/  LDL.LU R29, [R1+0x7778] ;  /* 0x00777800011d7983 */ /* 0x000ea80000300800 */
[----:B------:R-:W3:Y:S04]  /*376b0*/  LDL.LU R24, [R1+0x360] ;  /* 0x0003600001187983 */ /* 0x000ee80000300800 */
[----:B------:R-:W3:Y:S04]  /*376c0*/  LDL.LU R25, [R1+0x364] ;  /* 0x0003640001197983 */ /* 0x000ee80000300800 */
[----:B------:R-:W3:Y:S04]  /*376d0*/  LDL.LU R26, [R1+0x368] ;  /* 0x00036800011a7983 */ /* 0x000ee80000300800 */
[----:B------:R-:W3:Y:S04]  /*376e0*/  LDL.LU R27, [R1+0x36c] ;  /* 0x00036c00011b7983 */ /* 0x000ee80000300800 */
[----:B------:R0:W-:Y:S04]  /*376f0*/  STL.64 [R1+0x7740], R12 ;  /* 0x0077400c01007387 */ /* 0x0001e80000100a00 */
[----:B0-----:R-:W3:Y:S04]  /*37700*/  LDL.LU R12, [R1+0x350] ;  /* 0x00035000010c7983 */ /* 0x001ee80000300800 */
[----:B------:R-:W3:Y:S04]  /*37710*/  LDL.LU R13, [R1+0x354] ;  /* 0x00035400010d7983 */ /* 0x000ee80000300800 */
[----:B------:R-:W3:Y:S04]  /*37720*/  LDL.LU R14, [R1+0x358] ;  /* 0x00035800010e7983 */ /* 0x000ee80000300800 */
[----:B------:R-:W3:Y:S04]  /*37730*/  LDL.LU R15, [R1+0x35c] ;  /* 0x00035c00010f7983 */ /* 0x000ee80000300800 */
[----:B--2---:R-:W0:Y:S04]  /*37740*/  LDSM.16.MT88.4 R20, [R29+0x3000] ;  /* 0x003000001d14783b */ /* 0x004e280000004200 */
[----:B0-----:R-:W-:Y:S04]  /*37750*/  STL.64 [R1+0x76e8], R22 ;  /* 0x0076e81601007387 */ /* 0x001fe80000100a00 */
[----:B------:R4:W-:Y:S02]  /*37760*/  STL.64 [R1+0x76e0], R20 ;  /* 0x0076e01401007387 */ /* 0x0009e40000100a00 */
[----:B----4-:R-:W-:Y:S01]  /*37770*/  IMAD.MOV.U32 R20, RZ, RZ, R16 ;  /* 0x000000ffff147224 */ /* 0x010fe200078e0010 */
[----:B------:R-:W-:Y:S01]  /*37780*/  MOV R21, R17 ;  /* 0x0000001100157202 */ /* 0x000fe20000000f00 */
[----:B------:R-:W2:Y:S04]  /*37790*/  LDL.LU R16, [R1+0x7774] ;  /* 0x0077740001107983 */ /* 0x000ea80000300800 */
[----:B------:R-:W4:Y:S04]  /*377a0*/  LDL.LU R17, [R1+0x7770] ;  /* 0x0077700001117983 */ /* 0x000f280000300800 */
[----:B------:R-:W2:Y:S04]  /*377b0*/  LDL.LU R22, [R1+0x228] ;  /* 0x0002280001167983 */ /* 0x000ea80000300800 */
[----:B------:R-:W2:Y:S04]  /*377c0*/  LDL.LU R23, [R1+0x22c] ;  /* 0x00022c0001177983 */ /* 0x000ea80000300800 */
[----:B--2---:R4:W-:Y:S02]  /*377d0*/  STL.64 [R1+0x7738], R22 ;  /* 0x0077381601007387 */ /* 0x0049e40000100a00 */
[----:B----4-:R-:W-:-:S02]  /*377e0*/  MOV R22, R17 ;  /* 0x0000001100167202 */ /* 0x010fc40000000f00 */
[----:B------:R-:W-:Y:S02]  /*377f0*/  MOV R23, R16 ;  /* 0x0000001000177202 */ /* 0x000fe40000000f00 */
[----:B------:R-:W0:Y:S04]  /*37800*/  LDSM.16.MT88.4 R16, [R29+0x3080] ;  /* 0x003080001d10783b */ /* 0x000e280000004200 */
[----:B------:R1:W-:Y:S04]  /*37810*/  STL.64 [R1+0x7730], R20 ;  /* 0x0077301401007387 */ /* 0x0003e80000100a00 */
[----:B-1----:R-:W2:Y:S04]  /*37820*/  LDL.LU R20, [R1+0x340] ;  /* 0x0003400001147983 */ /* 0x002ea80000300800 */
[----:B------:R-:W2:Y:S04]  /*37830*/  LDL.LU R21, [R1+0x344] ;  /* 0x0003440001157983 */ /* 0x000ea80000300800 */
[----:B0-----:R-:W-:Y:S04]  /*37840*/  STL.64 [R1+0x76a8], R18 ;  /* 0x0076a81201007387 */ /* 0x001fe80000100a00 */
[----:B------:R0:W-:Y:S02]  /*37850*/  STL.64 [R1+0x76a0], R16 ;  /* 0x0076a01001007387 */ /* 0x0001e40000100a00 */
[----:B0-----:R-:W-:Y:S01]  /*37860*/  IMAD.MOV.U32 R16, RZ, RZ, R28 ;  /* 0x000000ffff107224 */ /* 0x001fe200078e001c */
[----:B------:R-:W-:Y:S01]  /*37870*/  MOV R17, R3 ;  /* 0x0000000300117202 */ /* 0x000fe20000000f00 */
[----:B------:R-:W4:Y:S04]  /*37880*/  LDL.LU R28, [R1+0x776c] ;  /* 0x00776c00011c7983 */ /* 0x000f280000300800 */
[----:B------:R-:W2:Y:S02]  /*37890*/  LDL.LU R3, [R1+0x7768] ;  /* 0x0077680001037983 */ /* 0x000ea40000300800 */
[----:B---3--:R-:W-:Y:S02]  /*378a0*/  HMMA.16816.F32.BF16 R8, R8, R16, R4 ;  /* 0x000000100808723c */ /* 0x008fe40000041804 */
[----:B------:R-:W3:Y:S04]  /*378b0*/  LDL R18, [R1+0x58] ;  /* 0x0000580001127983 */ /* 0x000ee80000100800 */
[----:B------:R-:W3:Y:S04]  /*378c0*/  LDL R19, [R1+0x5c] ;  /* 0x00005c0001137983 */ /* 0x000ee80000100800 */
[----:B------:R-:W-:Y:S04]  /*378d0*/  STL [R1+0x7648], R29 ;  /* 0x0076481d01007387 */ /* 0x000fe80000100800 */
[----:B------:R-:W3:Y:S04]  /*378e0*/  LDL.LU.64 R6, [R1+0x7760] ;  /* 0x0077600001067983 */ /* 0x000ee80000300a00 */
[----:B------:R-:W3:Y:S05]  /*378f0*/  LDL.LU.64 R4, [R1+0x7758] ;  /* 0x0077580001047983 */ /* 0x000eea0000300a00 */
[----:B------:R-:W-:Y:S04]  /*37900*/  STL.64 [R1+0x110], R8 ;  /* 0x0001100801007387 */ /* 0x000fe80000100a00 */
[----:B------:R-:W-:Y:S04]  /*37910*/  STL.64 [R1+0x118], R10 ;  /* 0x0001180a01007387 */ /* 0x000fe80000100a00 */
[----:B--2---:R-:W0:Y:S04]  /*37920*/  LDSM.16.MT88.4 R8, [R3+0x3000] ;  /* 0x003000000308783b */ /* 0x004e280000004200 */
[----:B0-----:R-:W-:Y:S04]  /*37930*/  STL.64 [R1+0x7658], R10 ;  /* 0x0076580a01007387 */ /* 0x001fe80000100a00 */
[----:B------:R0:W-:Y:S02]  /*37940*/  STL.64 [R1+0x7650], R8 ;  /* 0x0076500801007387 */ /* 0x0001e40000100a00 */
[----:B0-----:R-:W-:-:S02]  /*37950*/  MOV R8, R0 ;  /* 0x0000000000087202 */ /* 0x001fc40000000f00 */
[----:B------:R-:W-:Y:S01]  /*37960*/  MOV R9, R2 ;  /* 0x0000000200097202 */ /* 0x000fe20000000f00 */
[----:B------:R-:W2:Y:S06]  /*37970*/  LDL.LU R0, [R1+0x7750] ;  /* 0x0077500001007983 */ /* 0x000eac0000300800 */
[C---:B---3--:R-:W-:Y:S11]  /*37980*/  HMMA.16816.F32.BF16 R24, R4.reuse, R8, R24 ;  /* 0x000000080418723c */ /* 0x048ff60000041818 */
[----:B------:R-:W-:Y:S11]  /*37990*/  @!UPT UIADD3 URZ, URZ, URZ, URZ ;  /* 0x0000003f3f3ff290 */ /* 0x000ff6000fffe03f */
[----:B------:R-:W-:Y:S01]  /*379a0*/  @!UPT UIADD3 URZ, URZ, URZ, URZ ;  /* 0x0000003f3f3ff290 */ /* 0x000fe2000fffe03f */
[----:B------:R0:W-:Y:S04]  /*379b0*/  STL.64 [R1+0x140], R24 ;  /* 0x0001401801007387 */ /* 0x0001e80000100a00 */
[----:B------:R-:W-:Y:S04]  /*379c0*/  STL.64 [R1+0x148], R26 ;  /* 0x0001481a01007387 */ /* 0x000fe80000100a00 */
[----:B0-----:R-:W3:Y:S02]  /*379d0*/  LDL.LU.64 R24, [R1+0x7748] ;  /* 0x0077480001187983 */ /* 0x001ee40000300a00 */
        /* <DEDUP_REMOVED lines=18> */
[----:B------:R0:W-:Y:S04]  /*37b00*/  STL.64 [R1+0x280], R4 ;  /* 0x0002800401007387 */ /* 0x0001e80000100a00 */
[----:B------:R1:W-:Y:S04]  /*37b10*/  STL.64 [R1+0x288], R6 ;  /* 0x0002880601007387 */ /* 0x0003e80000100a00 */
[----:B0-----:R-:W2:Y:S04]  /*37b20*/  LDL.LU R4, [R1+0x240] ;  /* 0x0002400001047983 */ /* 0x001ea80000300800 */
[----:B------:R-:W2:Y:S04]  /*37b30*/  LDL.LU R5, [R1+0x244] ;  /* 0x0002440001057983 */ /* 0x000ea80000300800 */
[----:B-1----:R-:W2:Y:S04]  /*37b40*/  LDL.LU R6, [R1+0x248] ;  /* 0x0002480001067983 */ /* 0x002ea80000300800 */
[----:B------:R-:W2:Y:S04]  /*37b50*/  LDL.LU R7, [R1+0x24c] ;  /* 0x00024c0001077983 */ /* 0x000ea80000300800 */
[----:B------:R-:W-:Y:S04]  /*37b60*/  STL.64 [R1+0x76f8], R18 ;  /* 0x0076f81201007387 */ /* 0x000fe80000100a00 */
[----:B------:R2:W-:Y:S02]  /*37b70*/  STL.64 [R1+0x76f0], R16 ;  /* 0x0076f01001007387 */ /* 0x0005e40000100a00 */
[C---:B--2---:R-:W-:Y:S02]  /*37b80*/  HMMA.16816.F32.BF16 R16, R12.reuse, R8, R4 ;  /* 0x000000080c10723c */ /* 0x044fe40000041804 */
[----:B------:R-:W2:Y:S06]  /*37b90*/  LDL.LU R8, [R1+0xf0] ;  /* 0x0000f00001087983 */ /* 0x000eac0000300800 */
[----:B---3--:R-:W-:Y:S01]  /*37ba0*/  HMMA.16816.F32.BF16 R4, R12, R24, R20 ;  /* 0x000000180c04723c */ /* 0x008fe20000041814 */
[----:B------:R-:W-:Y:S01]  /*37bb0*/  IMAD.MOV.U32 R11, RZ, RZ, R0 ;  /* 0x000000ffff0b7224 */ /* 0x000fe200078e0000 */
[----:B------:R-:W0:Y:S11]  /*37bc0*/  LDSM.16.MT88.4 R24, [R3+0x3080] ;  /* 0x003080000318783b */ /* 0x000e360000004200 */
[----:B------:R-:W-:Y:S02]  /*37bd0*/  @!UPT UIADD3 URZ, URZ, URZ, URZ ;  /* 0x0000003f3f3ff290 */ /* 0x000fe4000fffe03f */
[----:B------:R1:W-:Y:S04]  /*37be0*/  STL.64 [R1+0x1c0], R16 ;  /* 0x0001c01001007387 */ /* 0x0003e80000100a00 */
[----:B------:R3:W-:Y:S04]  /*37bf0*/  STL.64 [R1+0x1c8], R18 ;  /* 0x0001c81201007387 */ /* 0x0007e80000100a00 */
[----:B------:R-:W-:Y:S04]  /*37c00*/  STL.64 [R1+0x360], R4 ;  /* 0x0003600401007387 */ /* 0x000fe80000100a00 */
[----:B------:R-:W-:Y:S04]  /*37c10*/  STL.64 [R1+0x368], R6 ;  /* 0x0003680601007387 */ /* 0x000fe80000100a00 */
[----:B------:R-:W2:Y:S04]  /*37c20*/  LDL.LU R9, [R1+0xf4] ;  /* 0x0000f40001097983 */ /* 0x000ea80000300800 */
[----:B------:R-:W2:Y:S04]  /*37c30*/  LDL.LU R10, [R1+0xf8] ;  /* 0x0000f800010a7983 */ /* 0x000ea80000300800 */
[----:B------:R-:W4:Y:S04]  /*37c40*/  LDL.LU R0, [R1+0x7708] ;  /* 0x0077080001007983 */ /* 0x000f280000300800 */
[----:B-1----:R-:W4:Y:S04]  /*37c50*/  LDL.LU R16, [R1+0x230] ;  /* 0x0002300001107983 */ /* 0x002f280000300800 */
[----:B------:R-:W4:Y:S04]  /*37c60*/  LDL.LU R17, [R1+0x234] ;  /* 0x0002340001117983 */ /* 0x000f280000300800 */
[----:B---3--:R-:W3:Y:S04]  /*37c70*/  LDL.LU R18, [R1+0x238] ;  /* 0x0002380001127983 */ /* 0x008ee80000300800 */
[----:B------:R-:W3:Y:S04]  /*37c80*/  LDL.LU R19, [R1+0x23c] ;  /* 0x00023c0001137983 */ /* 0x000ee80000300800 */
[----:B--2---:R-:W-:Y:S04]  /*37c90*/  STL.64 [R1+0x7668], R10 ;  /* 0x0076680a01007387 */ /* 0x004fe80000100a00 */
[----:B------:R1:W-:Y:S04]  /*37ca0*/  STL.64 [R1+0x7660], R8 ;  /* 0x0076600801007387 */ /* 0x0003e80000100a00 */
[----:B-1----:R-:W2:Y:S04]  /*37cb0*/  LDL.LU R8, [R1+0x180] ;  /* 0x0001800001087983 */ /* 0x002ea80000300800 */
[----:B------:R-:W2:Y:S04]  /*37cc0*/  LDL.LU R9, [R1+0x184] ;  /* 0x0001840001097983 */ /* 0x000ea80000300800 */
[----:B------:R-:W2:Y:S04]  /*37cd0*/  LDL.LU R10, [R1+0x188] ;  /* 0x00018800010a7983 */ /* 0x000ea80000300800 */
[----:B------:R-:W2:Y:S04]  /*37ce0*/  LDL.LU R11, [R1+0x18c] ;  /* 0x00018c00010b7983 */ /* 0x000ea80000300800 */
[----:B--2---:R-:W-:Y:S04]  /*37cf0*/  STL.64 [R1+0x7688], R10 ;  /* 0x0076880a01007387 */ /* 0x004fe80000100a00 */
[----:B------:R1:W-:Y:S04]  /*37d00*/  STL.64 [R1+0x7680], R8 ;  /* 0x0076800801007387 */ /* 0x0003e80000100a00 */
[----:B-1----:R-:W2:Y:S01]  /*37d10*/  LDL.LU R8, [R1+0x1a0] ;  /* 0x0001a00001087983 */ /* 0x002ea20000300800 */
[----:B----4-:R-:W-:-:S03]  /*37d20*/  MOV R9, R0 ;  /* 0x0000000000097202 */ /* 0x010fc60000000f00 */
[----:B------:R-:W4:Y:S04]  /*37d30*/  LDL.LU R0, [R1+0x7704] ;  /* 0x0077040001007983 */ /* 0x000f280000300800 */
[----:B------:R-:W2:Y:S04]  /*37d40*/  LDL.LU R10, [R1+0x1a8] ;  /* 0x0001a800010a7983 */ /* 0x000ea80000300800 */
[----:B------:R-:W2:Y:S04]  /*37d50*/  LDL.LU R11, [R1+0x1ac] ;  /* 0x0001ac00010b7983 */ /* 0x000ea80000300800 */
[----:B------:R-:W3:Y:S04]  /*37d60*/  LDL.LU R20, [R1+0x210] ;  /* 0x0002100001147983 */ /* 0x000ee80000300800 */
[----:B------:R-:W3:Y:S04]  /*37d70*/  LDL.LU R21, [R1+0x214] ;  /* 0x0002140001157983 */ /* 0x000ee80000300800 */
[----:B------:R-:W3:Y:S01]  /*37d80*/  LDL.LU R22, [R1+0x218] ;  /* 0x0002180001167983 */ /* 0x000ee20000300800 */
[----:B----4-:R-:W-:-:S03]  /*37d90*/  MOV R23, R0 ;  /* 0x0000000000177202 */ /* 0x010fc60000000f00 */
[----:B------:R-:W4:Y:S04]  /*37da0*/  LDL.LU R0, [R1+0x7700] ;  /* 0x0077000001007983 */ /* 0x000f280000300800 */
[----:B--2---:R1:W-:Y:S04]  /*37db0*/  STL.64 [R1+0x7698], R10 ;  /* 0x0076980a01007387 */ /* 0x0043e80000100a00 */
[----:B------:R-:W-:Y:S04]  /*37dc0*/  STL.64 [R1+0x7690], R8 ;  /* 0x0076900801007387 */ /* 0x000fe80000100a00 */
[----:B-1----:R-:W2:Y:S04]  /*37dd0*/  LDL.64 R10, [R1+0x38] ;  /* 0x00003800010a7983 */ /* 0x002ea80000100a00 */
[----:B0-----:R0:W-:Y:S04]  /*37de0*/  STL.64 [R1+0x7630], R26 ;  /* 0x0076301a01007387 */ /* 0x0011e80000100a00 */
[----:B------:R-:W-:Y:S04]  /*37df0*/  STL.64 [R1+0x7628], R24 ;  /* 0x0076281801007387 */ /* 0x000fe80000100a00 */
[----:B0-----:R-:W2:Y:S04]  /*37e00*/  LDL R26, [R1+0x48] ;  /* 0x00004800011a7983 */ /* 0x001ea80000100800 */
[----:B------:R-:W2:Y:S04]  /*37e10*/  LDL R27, [R1+0x4c] ;  /* 0x00004c00011b7983 */ /* 0x000ea80000100800 */
[----:B----4-:R-:W0:Y:S04]  /*37e20*/  LDSM.16.MT88.4 R4, [R0+0x3000] ;  /* 0x003000000004783b */ /* 0x010e280000004200 */
[----:B0-----:R-:W-:Y:S04]  /*37e30*/  STL.64 [R1+0x75f8], R6 ;  /* 0x0075f80601007387 */ /* 0x001fe80000100a00 */
[----:B------:R0:W-:Y:S04]  /*37e40*/  STL.64 [R1+0x75f0], R4 ;  /* 0x0075f00401007387 */ /* 0x0001e80000100a00 */
[----:B0-----:R-:W4:Y:S04]  /*37e50*/  LDL.LU R4, [R1+0x170] ;  /* 0x0001700001047983 */ /* 0x001f280000300800 */
[----:B------:R-:W4:Y:S04]  /*37e60*/  LDL.LU R5, [R1+0x174] ;  /* 0x0001740001057983 */ /* 0x000f280000300800 */
[----:B------:R-:W2:Y:S04]  /*37e70*/  LDL.LU R6, [R1+0x178] ;  /* 0x0001780001067983 */ /* 0x000ea80000300800 */
[----:B------:R-:W2:Y:S04]  /*37e80*/  LDL.LU R7, [R1+0x17c] ;  /* 0x00017c0001077983 */ /* 0x000ea80000300800 */
[----:B--2---:R-:W-:Y:S04]  /*37e90*/  STL.64 [R1+0x7678], R6 ;  /* 0x0076780601007387 */ /* 0x004fe80000100a00 */
[----:B----4-:R0:W-:Y:S04]  /*37ea0*/  STL.64 [R1+0x7670], R4 ;  /* 0x0076700401007387 */ /* 0x0101e80000100a00 */
[----:B0-----:R-:W3:Y:S04]  /*37eb0*/  LDL.LU.64 R4, [R1+0x60] ;  /* 0x0000600001047983 */ /* 0x001ee80000300a00 */
[----:B------:R-:W2:Y:S01]  /*37ec0*/  LDL.64 R6, [R1+0x68] ;  /* 0x0000680001067983 */ /* 0x000ea20000100a00 */
[----:B---3--:R-:W-:Y:S03]  /*37ed0*/  HMMA.16816.F32.BF16 R16, R12, R4, R16 ;  /* 0x000000040c10723c */ /* 0x008fe60000041810 */
[----:B--2---:R0:W-:Y:S04]  /*37ee0*/  STL.64 [R1+0x76c8], R6 ;  /* 0x0076c80601007387 */ /* 0x0041e80000100a00 */
[----:B------:R-:W2:Y:S11]  /*37ef0*/  LDL.LU R4, [R1+0x1f0] ;  /* 0x0001f00001047983 */ /* 0x000eb60000300800 */
[----:B------:R-:W-:Y:S05]  /*37f00*/  @!UPT UIADD3 URZ, URZ, URZ, URZ ;  /* 0x0000003f3f3ff290 */ /* 0x000fea000fffe03f */
[----:B------:R-:W-:Y:S04]  /*37f10*/  STL.64 [R1+0x370], R16 ;  /* 0x0003701001007387 */ /* 0x000fe80000100a00 */
[----:B------:R-:W-:Y:S04]  /*37f20*/  STL.64 [R1+0x378], R18 ;  /* 0x0003781201007387 */ /* 0x000fe80000100a00 */
[----:B------:R-:W2:Y:S04]  /*37f30*/  LDL.LU R5, [R1+0x1f4] ;  /* 0x0001f40001057983 */ /* 0x000ea80000300800 */
[----:B0-----:R-:W3:Y:S04]  /*37f40*/  LDL.LU R6, [R1+0x1f8] ;  /* 0x0001f80001067983 */ /* 0x001ee80000300800 */
[----:B------:R-:W3:Y:S04]  /*37f50*/  LDL.LU R7, [R1+0x1fc] ;  /* 0x0001fc0001077983 */ /* 0x000ee80000300800 */
[----:B------:R-:W0:Y:S02]  /*37f60*/  LDSM.16.MT88.4 R16, [R0+0x3080] ;  /* 0x003080000010783b */ /* 0x000e240000004200 */
[----:B0-----:R-:W-:Y:S01]  /*37f70*/  MOV R25, R18 ;  /* 0x0000001200197202 */ /* 0x001fe20000000f00 */
[----:B------:R-:W-:Y:S01]  /*37f80*/  IMAD.MOV.U32 R2, RZ, RZ, R17 ;  /* 0x000000ffff027224 */ /* 0x000fe200078e0011 */
[----:B------:R-:W-:-:S02]  /*37f90*/  MOV R24, R19 ;  /* 0x0000001300187202 */ /* 0x000fc40000000f00 */
[----:B------:R-:W-:Y:S01]  /*37fa0*/  MOV R29, R16 ;  /* 0x00000010001d7202 */ /* 0x000fe20000000f00 */
[----:B---3--:R-:W-:Y:S04]  /*37fb0*/  STL.64 [R1+0x76d8], R6 ;  /* 0x0076d80601007387 */ /* 0x008fe80000100a00 */
[----:B--2---:R0:W-:Y:S04]  /*37fc0*/  STL.64 [R1+0x76d0], R4 ;  /* 0x0076d00401007387 */ /* 0x0041e80000100a00 */
[----:B0-----:R-:W2:Y:S04]  /*37fd0*/  LDL.LU R4, [R1+0x200] ;  /* 0x0002000001047983 */ /* 0x001ea80000300800 */
[----:B------:R-:W2:Y:S04]  /*37fe0*/  LDL.LU R5, [R1+0x204] ;  /* 0x0002040001057983 */ /* 0x000ea80000300800 */
[----:B------:R-:W2:Y:S04]  /*37ff0*/  LDL.LU R6, [R1+0x208] ;  /* 0x0002080001067983 */ /* 0x000ea80000300800 */
[----:B------:R-:W2:Y:S04]  /*38000*/  LDL.LU R7, [R1+0x20c] ;  /* 0x00020c0001077983 */ /* 0x000ea80000300800 */
[----:B------:R-:W3:Y:S04]  /*38010*/  LDL.LU.64 R18, [R1+0x76f8] ;  /* 0x0076f80001127983 */ /* 0x000ee80000300a00 */
[----:B------:R-:W4:Y:S04]  /*38020*/  LDL.LU.64 R16, [R1+0x76f0] ;  /* 0x0076f00001107983 */ /* 0x000f280000300a00 */
[----:B------:R-:W-:Y:S01]  /*38030*/  STL [R1+0x7528], R0 ;  /* 0x0075280001007387 */ /* 0x000fe20000100800 */
[----:B----4-:R-:W-:Y:S03]  /*38040*/  HMMA.16816.F32.BF16 R12, R12, R16, R20 ;  /* 0x000000100c0c723c */ /* 0x010fe60000041814 */
[----:B------:R-:W2:Y:S04]  /*38050*/  LDL.LU.64 R22, [R1+0x76e8] ;  /* 0x0076e80001167983 */ /* 0x000ea80000300a00 */
[----:B------:R-:W2:Y:S04]  /*38060*/  LDL.LU.64 R20, [R1+0x76e0] ;  /* 0x0076e00001147983 */ /* 0x000ea80000300a00 */
[----:B---3--:R0:W-:Y:S04]  /*38070*/  STL.64 [R1+0x76c0], R18 ;  /* 0x0076c01201007387 */ /* 0x0081e80000100a00 */
[----:B------:R-:W3:Y:S08]  /*38080*/  LDL.LU R16, [R1+0x1e0] ;  /* 0x0001e00001107983 */ /* 0x000ef00000300800 */
[----:B------:R1:W-:Y:S04]  /*38090*/  STL.64 [R1+0x350], R12 ;  /* 0x0003500c01007387 */ /* 0x0003e80000100a00 */
[----:B------:R4:W-:Y:S04]  /*380a0*/  STL.64 [R1+0x358], R14 ;  /* 0x0003580e01007387 */ /* 0x0009e80000100a00 */
[----:B------:R-:W3:Y:S04]  /*380b0*/  LDL.LU R17, [R1+0x1e4] ;  /* 0x0001e40001117983 */ /* 0x000ee80000300800 */
[----:B0-----:R-:W3:Y:S04]  /*380c0*/  LDL.LU R18, [R1+0x1e8] ;  /* 0x0001e80001127983 */ /* 0x001ee80000300800 */
[----:B------:R-:W3:Y:S04]  /*380d0*/  LDL.LU R19, [R1+0x1ec] ;  /* 0x0001ec0001137983 */ /* 0x000ee80000300800 */
[----:B-1----:R-:W3:Y:S04]  /*380e0*/  LDL.LU R12, [R1+0x1b0] ;  /* 0x0001b000010c7983 */ /* 0x002ee80000300800 */
[----:B------:R-:W3:Y:S04]  /*380f0*/  LDL.LU R13, [R1+0x1b4] ;  /* 0x0001b400010d7983 */ /* 0x000ee80000300800 */
[----:B----4-:R-:W4:Y:S04]  /*38100*/  LDL.LU R14, [R1+0x1b8] ;  /* 0x0001b800010e7983 */ /* 0x010f280000300800 */
[----:B------:R-:W4:Y:S01]  /*38110*/  LDL.LU R15, [R1+0x1bc] ;  /* 0x0001bc00010f7983 */ /* 0x000f220000300800 */
[C---:B--2---:R-:W-:Y:S03]  /*38120*/  HMMA.16816.F32.BF16 R4, R20.reuse, R10, R4 ;  /* 0x0000000a1404723c */ /* 0x044fe60000041804 */
[----:B----4-:R-:W-:Y:S04]  /*38130*/  STL.64 [R1+0x76b8], R14 ;  /* 0x0076b80e01007387 */ /* 0x010fe80000100a00 */
[----:B---3--:R0:W-:Y:S04]  /*38140*/  STL.64 [R1+0x76b0], R12 ;  /* 0x0076b00c01007387 */ /* 0x0081e80000100a00 */
[----:B0-----:R-:W2:Y:S04]  /*38150*/  LDL.LU R12, [R1+0x1d0] ;  /* 0x0001d000010c7983 */ /* 0x001ea80000300800 */
[----:B------:R-:W2:Y:S04]  /*38160*/  LDL.LU R13, [R1+0x1d4] ;  /* 0x0001d400010d7983 */ /* 0x000ea80000300800 */
[----:B------:R-:W2:Y:S04]  /*38170*/  LDL.LU R14, [R1+0x1d8] ;  /* 0x0001d800010e7983 */ /* 0x000ea80000300800 */
[----:B------:R-:W2:Y:S04]  /*38180*/  LDL.LU R15, [R1+0x1dc] ;  /* 0x0001dc00010f7983 */ /* 0x000ea80000300800 */
        /* <DEDUP_REMOVED lines=9> */
[----:B0-----:R-:W3:Y:S02]  /*38220*/  LDL.LU.64 R6, [R1+0x76c8] ;  /* 0x0076c80001067983 */ /* 0x001ee40000300a00 */
        /* <DEDUP_REMOVED lines=8> */
[----:B------:R-:W2:Y:S04]  /*382b0*/  LDL.LU.64 R12, [R1+0x76b0] ;  /* 0x0076b000010c7983 */ /* 0x000ea80000300a00 */
[----:B------:R-:W2:Y:S04]  /*382c0*/  LDL.LU.64 R18, [R1+0x76a8] ;  /* 0x0076a80001127983 */ /* 0x000ea80000300a00 */
[----:B------:R-:W2:Y:S09]  /*382d0*/  LDL.LU.64 R16, [R1+0x76a0] ;  /* 0x0076a00001107983 */ /* 0x000eb20000300a00 */
[----:B------:R-:W-:Y:S04]  /*382e0*/  STL.64 [R1+0x300], R20 ;  /* 0x0003001401007387 */ /* 0x000fe80000100a00 */
[----:B------:R0:W-:Y:S04]  /*382f0*/  STL.64 [R1+0x308], R22 ;  /* 0x0003081601007387 */ /* 0x0001e80000100a00 */
[----:B0-----:R-:W3:Y:S01]  /*38300*/  LDL.LU.64 R22, [R1+0x58] ;  /* 0x0000580001167983 */ /* 0x001ee20000300a00 */
[C---:B--2---:R-:W-:Y:S11]  /*38310*/  HMMA.16816.F32.BF16 R12, R16.reuse, R10, R12 ;  /* 0x0000000a100c723c */ /* 0x044ff6000004180c */
[----:B------:R-:W-:Y:S11]  /*38320*/  @!UPT UIADD3 URZ, URZ, URZ, URZ ;  /* 0x0000003f3f3ff290 */ /* 0x000ff6000fffe03f */
[----:B------:R-:W-:Y:S01]  /*38330*/  @!UPT UIADD3 URZ, URZ, URZ, URZ ;  /* 0x0000003f3f3ff290 */ /* 0x000fe2000fffe03f */
[----:B------:R-:W-:Y:S04]  /*38340*/  STL.64 [R1+0x2d0], R12 ;  /* 0x0002d00c01007387 */ /* 0x000fe80000100a00 */
[----:B------:R0:W-:Y:S02]  /*38350*/  STL.64 [R1+0x2d8], R14 ;  /* 0x0002d80e01007387 */ /* 0x0001e40000100a00 */
[----:B0-----:R-:W-:Y:S01]  /*38360*/  MOV R15, R10 ;  /* 0x0000000a000f7202 */ /* 0x001fe20000000f00 */
[----:B------:R-:W-:Y:S02]  /*38370*/  IMAD.MOV.U32 R14, RZ, RZ, R11 ;  /* 0x000000ffff0e7224 */ /* 0x000fe400078e000b */
[----:B------:R-:W2:Y:S04]  /*38380*/  LDL.LU.64 R10, [R1+0x7698] ;  /* 0x00769800010a7983 */ /* 0x000ea80000300a00 */
[----:B------:R-:W2:Y:S02]  /*38390*/  LDL.LU.64 R8, [R1+0x7690] ;  /* 0x0076900001087983 */ /* 0x000ea40000300a00 */
[----:B--2---:R-:W-:Y:S11]  /*383a0*/  HMMA.16816.F32.BF16 R8, R16, R26, R8 ;  /* 0x0000001a1008723c */ /* 0x004ff60000041808 */
[----:B------:R-:W-:Y:S11]  /*383b0*/  @!UPT UIADD3 URZ, URZ, URZ, URZ ;  /* 0x0000003f3f3ff290 */ /* 0x000ff6000fffe03f */
[----:B------:R-:W-:Y:S01]  /*383c0*/  @!UPT UIADD3 URZ, URZ, URZ, URZ ;  /* 0x0000003f3f3ff290 */ /* 0x000fe2000fffe03f */
[----:B------:R-:W-:Y:S04]  /*383d0*/  STL.64 [R1+0x2c0], R8 ;  /* 0x0002c00801007387 */ /* 0x000fe80000100a00 */
[----:B------:R0:W-:Y:S04]  /*383e0*/  STL.64 [R1+0x2c8], R10 ;  /* 0x0002c80a01007387 */ /* 0x0001e80000100a00 */
[----:B0-----:R-:W2:Y:S04]  /*383f0*/  LDL.LU.64 R10, [R1+0x7688] ;  /* 0x00768800010a7983 */ /* 0x001ea80000300a00 */
[----:B------:R-:W2:Y:S01]  /*38400*/  LDL.LU.64 R8, [R1+0x7680] ;  /* 0x0076800001087983 */ /* 0x000ea20000300a00 */
[----:B------:R-:W-:-:S02]  /*38410*/  MOV R13, R6 ;  /* 0x00000006000d7202 */ /* 0x000fc40000000f00 */
[----:B------:R-:W-:Y:S01]  /*38420*/  MOV R12, R7 ;  /* 0x00000007000c7202 */ /* 0x000fe20000000f00 */
[----:B--2---:R-:W-:Y:S01]  /*38430*/  HMMA.16816.F32.BF16 R8, R16, R6, R8 ;  /* 0x000000061008723c */ /* 0x004fe20000041808 */
[----:B------:R-:W2:Y:S04]  /*38440*/  LDL.LU.64 R6, [R1+0x7678] ;  /* 0x0076780001067983 */ /* 0x000ea80000300a00 */
[----:B------:R-:W2:Y:S11]  /*38450*/  LDL.LU.64 R4, [R1+0x7670] ;  /* 0x0076700001047983 */ /* 0x000eb60000300a00 */
[----:B------:R-:W-:Y:S07]  /*38460*/  @!UPT UIADD3 URZ, URZ, URZ, URZ ;  /* 0x0000003f3f3ff290 */ /* 0x000fee000fffe03f */
[----:B------:R-:W-:Y:S01]  /*38470*/  STL.64 [R1+0x2b0], R8 ;  /* 0x0002b00801007387 */ /* 0x000fe20000100a00 */
[----:B------:R-:W-:-:S03]  /*38480*/  MOV R0, R11 ;  /* 0x0000000b00007202 */ /* 0x000fc60000000f00 */
[----:B------:R0:W-:Y:S04]  /*38490*/  STL [R1+0x2b8], R10 ;  /* 0x0002b80a01007387 */ /* 0x0001e80000100800 */
[----:B0-----:R-:W3:Y:S04]  /*384a0*/  LDL.LU.64 R10, [R1+0x7668] ;  /* 0x00766800010a7983 */ /* 0x001ee80000300a00 */
[----:B------:R-:W3:Y:S02]  /*384b0*/  LDL.LU.64 R8, [R1+0x7660] ;  /* 0x0076600001087983 */ /* 0x000ee40000300a00 */
[----:B---3--:R-:W-:Y:S02]  /*384c0*/  HMMA.16816.F32.BF16 R16, R16, R22, R8 ;  /* 0x000000161010723c */ /* 0x008fe40000041808 */
[----:B------:R-:W3:Y:S04]  /*384d0*/  LDL.LU.64 R10, [R1+0x7658] ;  /* 0x00765800010a7983 */ /* 0x000ee80000300a00 */
[----:B------:R-:W3:Y:S11]  /*384e0*/  LDL.LU.64 R8, [R1+0x7650] ;  /* 0x0076500001087983 */ /* 0x000ef60000300a00 */
[----:B------:R-:W-:Y:S06]  /*384f0*/  @!UPT UIADD3 URZ, URZ, URZ, URZ ;  /* 0x0000003f3f3ff290 */ /* 0x000fec000fffe03f */
[----:B------:R-:W-:Y:S04]  /*38500*/  STL.64 [R1+0xf0], R16 ;  /* 0x0000f01001007387 */ /* 0x000fe80000100a00 */
[----:B------:R-:W-:Y:S04]  /*38510*/  STL.64 [R1+0xf8], R18 ;  /* 0x0000f81201007387 */ /* 0x000fe80000100a00 */
[----:B------:R0:W-:Y:S04]  /*38520*/  STL.64 [R1+0x7638], R22 ;  /* 0x0076381601007387 */ /* 0x0001e80000100a00 */
[----:B------:R-:W3:Y:S04]  /*38530*/  LDL.LU R20, [R1+0x100] ;  /* 0x0001000001147983 */ /* 0x000ee80000300800 */
[----:B------:R-:W3:Y:S04]  /*38540*/  LDL.LU R21, [R1+0x104] ;  /* 0x0001040001157983 */ /* 0x000ee80000300800 */
[----:B0-----:R-:W3:Y:S04]  /*38550*/  LDL.LU R22, [R1+0x108] ;  /* 0x0001080001167983 */ /* 0x001ee80000300800 */
[----:B------:R-:W3:Y:S01]  /*38560*/  LDL.LU R23, [R1+0x10c] ;  /* 0x00010c0001177983 */ /* 0x000ee20000300800 */
[----:B------:R-:W-:Y:S01]  /*38570*/  IMAD.MOV.U32 R18, RZ, RZ, R15 ;  /* 0x000000ffff127224 */ /* 0x000fe200078e000f */
[----:B------:R-:W-:-:S07]  /*38580*/  MOV R19, R14 ;  /* 0x0000000e00137202 */ /* 0x000fce0000000f00 */
[----:B---3--:R-:W-:Y:S01]  /*38590*/  HMMA.16816.F32.BF16 R20, R8, R18, R20 ;  /* 0x000000120814723c */ /* 0x008fe20000041814 */
[----:B------:R-:W0:Y:S04]  /*385a0*/  LDSM.16.MT88.4 R16, [R28+0x3000] ;  /* 0x003000001c10783b */ /* 0x000e280000004200 */
[----:B0-----:R0:W-:Y:S11]  /*385b0*/  STL.64 [R1+0x7588], R18 ;  /* 0x0075881201007387 */ /* 0x0011f60000100a00 */
[----:B------:R-:W-:Y:S07]  /*385c0*/  @!UPT UIADD3 URZ, URZ, URZ, URZ ;  /* 0x0000003f3f3ff290 */ /* 0x000fee000fffe03f */
[----:B------:R-:W-:Y:S04]  /*385d0*/  STL.64 [R1+0x270], R20 ;  /* 0x0002701401007387 */ /* 0x000fe80000100a00 */
[----:B------:R-:W-:Y:S01]  /*385e0*/  STL.64 [R1+0x278], R22 ;  /* 0x0002781601007387 */ /* 0x000fe20000100a00 */
[----:B0-----:R-:W-:Y:S01]  /*385f0*/  IMAD.MOV.U32 R18, RZ, RZ, R25 ;  /* 0x000000ffff127224 */ /* 0x001fe200078e0019 */
[----:B------:R-:W-:Y:S02]  /*38600*/  MOV R19, R24 ;  /* 0x0000001800137202 */ /* 0x000fe40000000f00 */
[----:B------:R0:W-:Y:S02]  /*38610*/  STL.64 [R1+0x7580], R16 ;  /* 0x0075801001007387 */ /* 0x0001e40000100a00 */
[----:B0-----:R-:W-:-:S02]  /*38620*/  MOV R16, R29 ;  /* 0x0000001d00107202 */ /* 0x001fc40000000f00 */
[----:B------:R-:W3:Y:S01]  /*38630*/  LDL.LU R29, [R1+0x7648] ;  /* 0x00764800011d7983 */ /* 0x000ee20000300800 */
[----:B------:R-:W-:-:S03]  /*38640*/  MOV R17, R2 ;  /* 0x0000000200117202 */ /* 0x000fc60000000f00 */
[----:B------:R-:W4:Y:S04]  /*38650*/  LDL.LU R2, [R1+0x7644] ;  /* 0x0076440001027983 */ /* 0x000f280000300800 */
[----:B------:R0:W-:Y:S02]  /*38660*/  STL.64 [R1+0x75b8], R18 ;  /* 0x0075b81201007387 */ /* 0x0001e40000100a00 */
[----:B0-----:R-:W-:Y:S02]  /*38670*/  MOV R18, R13 ;  /* 0x0000000d00127202 */ /* 0x001fe40000000f00 */
[----:B------:R-:W-:Y:S02]  /*38680*/  MOV R19, R12 ;  /* 0x0000000c00137202 */ /* 0x000fe40000000f00 */
[----:B--2---:R-:W-:Y:S01]  /*38690*/  HMMA.16816.F32.BF16 R12, R8, R26, R4 ;  /* 0x0000001a080c723c */ /* 0x004fe20000041804 */
[----:B------:R-:W-:Y:S04]  /*386a0*/  STL.64 [R1+0x75b0], R16 ;  /* 0x0075b01001007387 */ /* 0x000fe80000100a00 */
[----:B------:R-:W2:Y:S11]  /*386b0*/  LDL.LU R4, [R1+0x80] ;  /* 0x0000800001047983 */ /* 0x000eb60000300800 */
[----:B------:R-:W-:Y:S07]  /*386c0*/  @!UPT UIADD3 URZ, URZ, URZ, URZ ;  /* 0x0000003f3f3ff290 */ /* 0x000fee000fffe03f */
[----:B------:R-:W-:Y:S04]  /*386d0*/  STL.64 [R1+0x2f0], R12 ;  /* 0x0002f00c01007387 */ /* 0x000fe80000100a00 */
[----:B------:R-:W-:Y:S04]  /*386e0*/  STL.64 [R1+0x2f8], R14 ;  /* 0x0002f80e01007387 */ /* 0x000fe80000100a00 */
[----:B------:R-:W2:Y:S04]  /*386f0*/  LDL.LU R5, [R1+0x84] ;  /* 0x0000840001057983 */ /* 0x000ea80000300800 */
[----:B------:R-:W2:Y:S04]  /*38700*/  LDL.LU R6, [R1+0x88] ;  /* 0x0000880001067983 */ /* 0x000ea80000300800 */
[----:B------:R-:W2:Y:S04]  /*38710*/  LDL.LU R7, [R1+0x8c] ;  /* 0x00008c0001077983 */ /* 0x000ea80000300800 */
        /* <DEDUP_REMOVED lines=8> */
[----:B------:R-:W0:Y:S04]  /*387a0*/  LDSM.16.MT88.4 R12, [R28+0x3080] ;  /* 0x003080001c0c783b */ /* 0x000e280000004200 */
[----:B--2---:R-:W-:Y:S04]  /*387b0*/  STL.64 [R1+0x7608], R6 ;  /* 0x0076080601007387 */ /* 0x004fe80000100a00 */
[----:B------:R1:W-:Y:S04]  /*387c0*/  STL.64 [R1+0x7600], R4 ;  /* 0x0076000401007387 */ /* 0x0003e80000100a00 */
[----:B-1----:R-:W2:Y:S04]  /*387d0*/  LDL.LU R4, [R1+0xc0] ;  /* 0x0000c00001047983 */ /* 0x002ea80000300800 */
[----:B------:R-:W2:Y:S04]  /*387e0*/  LDL.LU R5, [R1+0xc4] ;  /* 0x0000c40001057983 */ /* 0x000ea80000300800 */
[----:B------:R-:W2:Y:S04]  /*387f0*/  LDL.LU R6, [R1+0xc8] ;  /* 0x0000c80001067983 */ /* 0x000ea80000300800 */
[----:B------:R-:W2:Y:S04]  /*38800*/  LDL.LU R7, [R1+0xcc] ;  /* 0x0000cc0001077983 */ /* 0x000ea80000300800 */
[----:B--2---:R1:W-:Y:S04]  /*38810*/  STL.64 [R1+0x7618], R6 ;  /* 0x0076180601007387 */ /* 0x0043e80000100a00 */
[----:B------:R-:W-:Y:S04]  /*38820*/  STL.64 [R1+0x7610], R4 ;  /* 0x0076100401007387 */ /* 0x000fe80000100a00 */
[----:B-1----:R-:W2:Y:S04]  /*38830*/  LDL.LU.64 R6, [R1+0x38] ;  /* 0x0000380001067983 */ /* 0x002ea80000300a00 */
[----:B0-----:R-:W-:Y:S04]  /*38840*/  STL.64 [R1+0x7538], R14 ;  /* 0x0075380e01007387 */ /* 0x001fe80000100a00 */
[----:B------:R0:W-:Y:S04]  /*38850*/  STL.64 [R1+0x7530], R12 ;  /* 0x0075300c01007387 */ /* 0x0001e80000100a00 */
[----:B0-----:R-:W2:Y:S04]  /*38860*/  LDL.LU R12, [R1+0x20] ;  /* 0x00002000010c7983 */ /* 0x001ea80000300800 */
[----:B------:R-:W2:Y:S04]  /*38870*/  LDL.LU R13, [R1+0x24] ;  /* 0x00002400010d7983 */ /* 0x000ea80000300800 */
[----:B------:R-:W2:Y:S01]  /*38880*/  LDL.LU R14, [R1+0x28] ;  /* 0x00002800010e7983 */ /* 0x000ea20000300800 */
[----:B----4-:R-:W-:-:S03]  /*38890*/  IMAD.MOV.U32 R15, RZ, RZ, R2 ;  /* 0x000000ffff0f7224 */ /* 0x010fc600078e0002 */
[----:B------:R-:W4:Y:S04]  /*388a0*/  LDL.LU R2, [R1+0x7640] ;  /* 0x0076400001027983 */ /* 0x000f280000300800 */
[----:B--2---:R-:W-:Y:S04]  /*388b0*/  STL.64 [R1+0x75c8], R14 ;  /* 0x0075c80e01007387 */ /* 0x004fe80000100a00 */
[----:B------:R0:W-:Y:S04]  /*388c0*/  STL.64 [R1+0x75c0], R12 ;  /* 0x0075c00c01007387 */ /* 0x0001e80000100a00 */
[----:B0-----:R-:W2:Y:S04]  /*388d0*/  LDL.LU R12, [R1+0x90] ;  /* 0x00009000010c7983 */ /* 0x001ea80000300800 */
[----:B------:R-:W2:Y:S04]  /*388e0*/  LDL.LU R13, [R1+0x94] ;  /* 0x00009400010d7983 */ /* 0x000ea80000300800 */
[----:B------:R-:W2:Y:S04]  /*388f0*/  LDL.LU R14, [R1+0x98] ;  /* 0x00009800010e7983 */ /* 0x000ea80000300800 */
[----:B------:R-:W2:Y:S01]  /*38900*/  LDL.LU R15, [R1+0x9c] ;  /* 0x00009c00010f7983 */ /* 0x000ea20000300800 */
[C---:B---3--:R-:W-:Y:S03]  /*38910*/  HMMA.16816.F32.BF16 R20, R8.reuse, R18, R20 ;  /* 0x000000120814723c */ /* 0x048fe60000041814 */
[----:B--2---:R0:W-:Y:S04]  /*38920*/  STL.64 [R1+0x75d8], R14 ;  /* 0x0075d80e01007387 */ /* 0x0041e80000100a00 */
[----:B------:R1:W-:Y:S04]  /*38930*/  STL.64 [R1+0x75d0], R12 ;  /* 0x0075d00c01007387 */ /* 0x0003e80000100a00 */
[----:B0-----:R-:W2:Y:S04]  /*38940*/  LDL.64 R14, [R1+0x48] ;  /* 0x00004800010e7983 */ /* 0x001ea80000100a00 */
[----:B--2---:R0:W-:Y:S04]  /*38950*/  STL.64 [R1+0x7620], R14 ;  /* 0x0076200e01007387 */ /* 0x0041e80000100a00 */
[----:B-1----:R-:W2:Y:S04]  /*38960*/  LDL.LU R12, [R1+0xe0] ;  /* 0x0000e000010c7983 */ /* 0x002ea80000300800 */
[----:B------:R-:W2:Y:S04]  /*38970*/  LDL.LU R13, [R1+0xe4] ;  /* 0x0000e400010d7983 */ /* 0x000ea80000300800 */
[----:B0-----:R-:W2:Y:S04]  /*38980*/  LDL.LU R14, [R1+0xe8] ;  /* 0x0000e800010e7983 */ /* 0x001ea80000300800 */
[----:B------:R-:W2:Y:S04]  /*38990*/  LDL.LU R15, [R1+0xec] ;  /* 0x0000ec00010f7983 */ /* 0x000ea80000300800 */
[----:B------:R-:W-:Y:S04]  /*389a0*/  STL.64 [R1+0x310], R20 ;  /* 0x0003101401007387 */ /* 0x000fe80000100a00 */
[----:B------:R0:W-:Y:S04]  /*389b0*/  STL.64 [R1+0x318], R22 ;  /* 0x0003181601007387 */ /* 0x0001e80000100a00 */
[----:B0-----:R-:W3:Y:S02]  /*389c0*/  LDL.LU.64 R22, [R1+0x7638] ;  /* 0x0076380001167983 */ /* 0x001ee40000300a00 */
[----:B---3--:R-:W-:Y:S02]  /*389d0*/  HMMA.16816.F32.BF16 R8, R8, R22, R24 ;  /* 0x000000160808723c */ /* 0x008fe40000041818 */
[----:B------:R-:W2:Y:S04]  /*389e0*/  LDL.LU.64 R26, [R1+0x7630] ;  /* 0x00763000011a7983 */ /* 0x000ea80000300a00 */
[----:B------:R-:W2:Y:S11]  /*389f0*/  LDL.LU.64 R24, [R1+0x7628] ;  /* 0x0076280001187983 */ /* 0x000eb60000300a00 */
[----:B------:R-:W-:Y:S06]  /*38a00*/  @!UPT UIADD3 URZ, URZ, URZ, URZ ;  /* 0x0000003f3f3ff290 */ /* 0x000fec000fffe03f */
[----:B------:R0:W-:Y:S04]  /*38a10*/  STL.64 [R1+0x2e0], R8 ;  /* 0x0002e00801007387 */ /* 0x0001e80000100a00 */
[----:B------:R1:W-:Y:S04]  /*38a20*/  STL.64 [R1+0x2e8], R10 ;  /* 0x0002e80a01007387 */ /* 0x0003e80000100a00 */
[----:B0-----:R-:W3:Y:S04]  /*38a30*/  LDL.LU R8, [R1+0xd0] ;  /* 0x0000d00001087983 */ /* 0x001ee80000300800 */
[----:B------:R-:W3:Y:S04]  /*38a40*/  LDL.LU R9, [R1+0xd4] ;  /* 0x0000d40001097983 */ /* 0x000ee80000300800 */
[----:B-1----:R-:W3:Y:S04]  /*38a50*/  LDL.LU R10, [R1+0xd8] ;  /* 0x0000d800010a7983 */ /* 0x002ee80000300800 */
[----:B------:R-:W3:Y:S01]  /*38a60*/  LDL.LU R11, [R1+0xdc] ;  /* 0x0000dc00010b7983 */ /* 0x000ee20000300800 */
[----:B--2---:R-:W-:Y:S11]  /*38a70*/  HMMA.16816.F32.BF16 R12, R24, R6, R12 ;  /* 0x00000006180c723c */ /* 0x004ff6000004180c */
[----:B------:R-:W-:Y:S11]  /*38a80*/  @!UPT UIADD3 URZ, URZ, URZ, URZ ;  /* 0x0000003f3f3ff290 */ /* 0x000ff6000fffe03f */
[----:B------:R-:W-:Y:S01]  /*38a90*/  @!UPT UIADD3 URZ, URZ, URZ, URZ ;  /* 0x0000003f3f3ff290 */ /* 0x000fe2000fffe03f */
[----:B------:R-:W-:Y:S04]  /*38aa0*/  STL.64 [R1+0x2a0], R12 ;  /* 0x0002a00c01007387 */ /* 0x000fe80000100a00 */
[----:B------:R0:W-:Y:S04]  /*38ab0*/  STL.64 [R1+0x2a8], R14 ;  /* 0x0002a80e01007387 */ /* 0x0001e80000100a00 */
[----:B0-----:R-:W3:Y:S01]  /*38ac0*/  LDL.LU.64 R14, [R1+0x7620] ;  /* 0x00762000010e7983 */ /* 0x001ee20000300a00 */
[----:B------:R-:W-:Y:S02]  /*38ad0*/  MOV R17, R6 ;  /* 0x0000000600117202 */ /* 0x000fe40000000f00 */
[----:B------:R-:W-:-:S02]  /*38ae0*/  MOV R16, R7 ;  /* 0x0000000700107202 */ /* 0x000fc40000000f00 */
[----:B------:R-:W2:Y:S04]  /*38af0*/  LDL.LU.64 R6, [R1+0x7618] ;  /* 0x0076180001067983 */ /* 0x000ea80000300a00 */
[----:B------:R-:W2:Y:S01]  /*38b00*/  LDL.LU.64 R4, [R1+0x7610] ;  /* 0x0076100001047983 */ /* 0x000ea20000300a00 */
[C---:B---3--:R-:W-:Y:S03]  /*38b10*/  HMMA.16816.F32.BF16 R8, R24.reuse, R14, R8 ;  /* 0x0000000e1808723c */ /* 0x048fe60000041808 */
[----:B------:R0:W-:Y:S04]  /*38b20*/  STL.64 [R1+0x75e8], R14 ;  /* 0x0075e80e01007387 */ /* 0x0001e80000100a00 */
[----:B------:R-:W3:Y:S11]  /*38b30*/  LDL.LU R12, [R1+0xb0] ;  /* 0x0000b000010c7983 */ /* 0x000ef60000300800 */
[----:B------:R-:W-:Y:S05]  /*38b40*/  @!UPT UIADD3 URZ, URZ, URZ, URZ ;  /* 0x0000003f3f3ff290 */ /* 0x000fea000fffe03f */
[----:B------:R-:W-:Y:S04]  /*38b50*/  STL.64 [R1+0xe0], R8 ;  /* 0x0000e00801007387 */ /* 0x000fe80000100a00 */
[----:B------:R1:W-:Y:S04]  /*38b60*/  STL.64 [R1+0xe8], R10 ;  /* 0x0000e80a01007387 */ /* 0x0003e80000100a00 */
[----:B------:R-:W3:Y:S04]  /*38b70*/  LDL.LU R13, [R1+0xb4] ;  /* 0x0000b400010d7983 */ /* 0x000ee80000300800 */
[----:B0-----:R-:W3:Y:S04]  /*38b80*/  LDL.LU R14, [R1+0xb8] ;  /* 0x0000b800010e7983 */ /* 0x001ee80000300800 */
[----:B------:R-:W3:Y:S04]  /*38b90*/  LDL.LU R15, [R1+0xbc] ;  /* 0x0000bc00010f7983 */ /* 0x000ee80000300800 */
[----:B-1----:R-:W3:Y:S01]  /*38ba0*/  LDL R11, [R1+0xe10] ;  /* 0x000e1000010b7983 */ /* 0x002ee20000100800 */
[----:B--2---:R-:W-:Y:S03]  /*38bb0*/  HMMA.16816.F32.BF16 R4, R24, R18, R4 ;  /* 0x000000121804723c */ /* 0x004fe60000041804 */
[----:B---3--:R4:W-:Y:S04]  /*38bc0*/  STL [R1+0x75e0], R11 ;  /* 0x0075e00b01007387 */ /* 0x0089e80000100800 */
[----:B------:R-:W2:Y:S04]  /*38bd0*/  LDL.LU R8, [R1+0xa0] ;  /* 0x0000a00001087983 */ /* 0x000ea80000300800 */
[----:B------:R-:W2:Y:S01]  /*38be0*/  LDL.LU R9, [R1+0xa4] ;  /* 0x0000a40001097983 */ /* 0x000ea20000300800 */
[----:B----4-:R-:W-:-:S03]  /*38bf0*/  MOV R11, R2 ;  /* 0x00000002000b7202 */ /* 0x010fc60000000f00 */
[----:B------:R-:W2:Y:S09]  /*38c00*/  LDL.LU R10, [R1+0xa8] ;  /* 0x0000a800010a7983 */ /* 0x000eb20000300800 */
[----:B------:R-:W-:Y:S01]  /*38c10*/  IMAD.MOV.U32 R2, RZ, RZ, R7 ;  /* 0x000000ffff027224 */ /* 0x000fe200078e0007 */
[----:B------:R-:W-:Y:S04]  /*38c20*/  STL.64 [R1+0xd0], R4 ;  /* 0x0000d00401007387 */ /* 0x000fe80000100a00 */
[----:B------:R0:W-:Y:S04]  /*38c30*/  STL [R1+0xd8], R6 ;  /* 0x0000d80601007387 */ /* 0x0001e80000100800 */
[----:B0-----:R-:W3:Y:S04]  /*38c40*/  LDL.LU.64 R6, [R1+0x7608] ;  /* 0x0076080001067983 */ /* 0x001ee80000300a00 */
[----:B------:R-:W3:Y:S04]  /*38c50*/  LDL.LU.64 R4, [R1+0x7600] ;  /* 0x0076000001047983 */ /* 0x000ee80000300a00 */
[----:B------:R-:W-:Y:S01]  /*38c60*/  STL [R1+0x7428], R2 ;  /* 0x0074280201007387 */ /* 0x000fe20000100800 */
[----:B---3--:R-:W-:Y:S03]  /*38c70*/  HMMA.16816.F32.BF16 R24, R24, R22, R4 ;  /* 0x000000161818723c */ /* 0x008fe60000041804 */
[----:B------:R-:W3:Y:S04]  /*38c80*/  LDL.LU.64 R6, [R1+0x75f8] ;  /* 0x0075f80001067983 */ /* 0x000ee80000300a00 */
[----:B------:R-:W3:Y:S11]  /*38c90*/  LDL.LU.64 R4, [R1+0x75f0] ;  /* 0x0075f00001047983 */ /* 0x000ef60000300a00 */
[----:B------:R-:W-:Y:S05]  /*38ca0*/  @!UPT UIADD3 URZ, URZ, URZ, URZ ;  /* 0x0000003f3f3ff290 */ /* 0x000fea000fffe03f */
[----:B------:R-:W-:Y:S04]  /*38cb0*/  STL.64 [R1+0x250], R24 ;  /* 0x0002501801007387 */ /* 0x000fe80000100a00 */
[----:B------:R0:W-:Y:S02]  /*38cc0*/  STL.64 [R1+0x258], R26 ;  /* 0x0002581a01007387 */ /* 0x0001e40000100a00 */
[----:B0-----:R-:W-:Y:S02]  /*38cd0*/  MOV R26, R17 ;  /* 0x00000011001a7202 */ /* 0x001fe40000000f00 */
[----:B------:R-:W-:-:S07]  /*38ce0*/  MOV R27, R16 ;  /* 0x00000010001b7202 */ /* 0x000fce0000000f00 */
[C---:B---3--:R-:W-:Y:S11]  /*38cf0*/  HMMA.16816.F32.BF16 R12, R4.reuse, R26, R12 ;  /* 0x0000001a040c723c */ /* 0x048ff6000004180c */
[----:B------:R-:W-:Y:S11]  /*38d00*/  @!UPT UIADD3 URZ, URZ, URZ, URZ ;  /* 0x0000003f3f3ff290 */ /* 0x000ff6000fffe03f */
[----:B------:R-:W-:Y:S01]  /*38d10*/  @!UPT UIADD3 URZ, URZ, URZ, URZ ;  /* 0x0000003f3f3ff290 */ /* 0x000fe2000fffe03f */
[----:B------:R-:W-:Y:S04]  /*38d20*/  STL.64 [R1+0xb0], R12 ;  /* 0x0000b00c01007387 */ /* 0x000fe80000100a00 */
[----:B------:R0:W-:Y:S04]  /*38d30*/  STL.64 [R1+0xb8], R14 ;  /* 0x0000b80e01007387 */ /* 0x0001e80000100a00 */
[----:B0-----:R-:W2:Y:S02]  /*38d40*/  LDL.LU.64 R14, [R1+0x75e8] ;  /* 0x0075e800010e7983 */ /* 0x001ea40000300a00 */
[----:B--2---:R-:W-:Y:S01]  /*38d50*/  HMMA.16816.F32.BF16 R8, R4, R14, R8 ;  /* 0x0000000e0408723c */ /* 0x004fe20000041808 */
[----:B------:R-:W-:Y:S11]  /*38d60*/  IMAD.MOV.U32 R2, RZ, RZ, R15 ;  /* 0x000000ffff027224 */ /* 0x000ff600078e000f */
[----:B------:R-:W-:Y:S11]  /*38d70*/  @!UPT UIADD3 URZ, URZ, URZ, URZ ;  /* 0x0000003f3f3ff290 */ /* 0x000ff6000fffe03f */
[----:B------:R0:W-:Y:S04]  /*38d80*/  STL.64 [R1+0xa0], R8 ;  /* 0x0000a00801007387 */ /* 0x0001e80000100a00 */
[----:B------:R1:W-:Y:S01]  /*38d90*/  STL.64 [R1+0xa8], R10 ;  /* 0x0000a80a01007387 */ /* 0x0003e20000100a00 */
[----:B0-----:R-:W-:-:S03]  /*38da0*/  MOV R8, R14 ;  /* 0x0000000e00087202 */ /* 0x001fc60000000f00 */
[----:B-1----:R-:W2:Y:S04]  /*38db0*/  LDL.LU R11, [R1+0x75e0] ;  /* 0x0075e000010b7983 */ /* 0x002ea80000300800 */
[----:B------:R-:W3:Y:S04]  /*38dc0*/  LDL.LU.64 R14, [R1+0x75d8] ;  /* 0x0075d800010e7983 */ /* 0x000ee80000300a00 */
[----:B------:R-:W3:Y:S02]  /*38dd0*/  LDL.LU.64 R12, [R1+0x75d0] ;  /* 0x0075d000010c7983 */ /* 0x000ee40000300a00 */
[----:B---3--:R-:W-:Y:S02]  /*38de0*/  HMMA.16816.F32.BF16 R16, R4, R18, R12 ;  /* 0x000000120410723c */ /* 0x008fe4000004180c */
[----:B------:R-:W3:Y:S04]  /*38df0*/  LDL.LU.64 R14, [R1+0x75c8] ;  /* 0x0075c800010e7983 */ /* 0x000ee80000300a00 */
[----:B------:R-:W3:Y:S01]  /*38e00*/  LDL.LU.64 R12, [R1+0x75c0] ;  /* 0x0075c000010c7983 */ /* 0x000ee20000300a00 */
[----:B------:R-:W-:-:S02]  /*38e10*/  MOV R10, R22 ;  /* 0x00000016000a7202 */ /* 0x000fc40000000f00 */
[----:B------:R-:W-:Y:S11]  /*38e20*/  MOV R9, R23 ;  /* 0x0000001700097202 */ /* 0x000ff60000000f00 */
[----:B------:R-:W-:Y:S03]  /*38e30*/  @!UPT UIADD3 URZ, URZ, URZ, URZ ;  /* 0x0000003f3f3ff290 */ /* 0x000fe6000fffe03f */
[----:B------:R-:W-:Y:S04]  /*38e40*/  STL.64 [R1+0x260], R16 ;  /* 0x0002601001007387 */ /* 0x000fe80000100a00 */
[----:B------:R0:W-:Y:S04]  /*38e50*/  STL.64 [R1+0x268], R18 ;  /* 0x0002681201007387 */ /* 0x0001e80000100a00 */
[----:B0-----:R-:W4:Y:S04]  /*38e60*/  LDL.LU.64 R18, [R1+0x75b8] ;  /* 0x0075b80001127983 */ /* 0x001f280000300a00 */
[----:B------:R-:W4:Y:S01]  /*38e70*/  LDL.LU.64 R16, [R1+0x75b0] ;  /* 0x0075b00001107983 */ /* 0x000f220000300a00 */
[----:B---3--:R-:W-:Y:S03]  /*38e80*/  HMMA.16816.F32.BF16 R4, R4, R22, R12 ;  /* 0x000000160404723c */ /* 0x008fe6000004180c */
[----:B------:R-:W0:Y:S11]  /*38e90*/  LDSM.16.MT88.4 R20, [R29+0x4000] ;  /* 0x004000001d14783b */ /* 0x000e360000004200 */
[----:B------:R-:W-:Y:S09]  /*38ea0*/  @!UPT UIADD3 URZ, URZ, URZ, URZ ;  /* 0x0000003f3f3ff290 */ /* 0x000ff2000fffe03f */
[----:B------:R1:W-:Y:S04]  /*38eb0*/  STL.64 [R1+0x20], R4 ;  /* 0x0000200401007387 */ /* 0x0003e80000100a00 */
[----:B------:R3:W-:Y:S04]  /*38ec0*/  STL.64 [R1+0x28], R6 ;  /* 0x0000280601007387 */ /* 0x0007e80000100a00 */
[----:B-1----:R-:W4:Y:S04]  /*38ed0*/  LDL.LU R4, [R1+0x70] ;  /* 0x0000700001047983 */ /* 0x002f280000300800 */
[----:B------:R-:W4:Y:S04]  /*38ee0*/  LDL.LU R5, [R1+0x74] ;  /* 0x0000740001057983 */ /* 0x000f280000300800 */
[----:B---3--:R-:W4:Y:S04]  /*38ef0*/  LDL.LU R6, [R1+0x78] ;  /* 0x0000780001067983 */ /* 0x008f280000300800 */
[----:B------:R-:W4:Y:S04]  /*38f00*/  LDL.LU R7, [R1+0x7c] ;  /* 0x00007c0001077983 */ /* 0x000f280000300800 */
[----:B0-----:R-:W-:Y:S04]  /*38f10*/  STL.64 [R1+0x74f0], R22 ;  /* 0x0074f01601007387 */ /* 0x001fe80000100a00 */
[----:B------:R-:W-:Y:S04]  /*38f20*/  STL.64 [R1+0x74e8], R20 ;  /* 0x0074e81401007387 */ /* 0x000fe80000100a00 */
[----:B------:R-:W3:Y:S04]  /*38f30*/  LDL.LU R12, [R1+0x280] ;  /* 0x00028000010c7983 */ /* 0x000ee80000300800 */
[----:B------:R-:W3:Y:S04]  /*38f40*/  LDL.LU R13, [R1+0x284] ;  /* 0x00028400010d7983 */ /* 0x000ee80000300800 */
[----:B------:R-:W2:Y:S04]  /*38f50*/  LDL.LU R14, [R1+0x288] ;  /* 0x00028800010e7983 */ /* 0x000ea80000300800 */
[----:B------:R-:W2:Y:S04]  /*38f60*/  LDL.LU R15, [R1+0x28c] ;  /* 0x00028c00010f7983 */ /* 0x000ea80000300800 */
[----:B--2---:R0:W-:Y:S04]  /*38f70*/  STL.64 [R1+0x7548], R14 ;  /* 0x0075480e01007387 */ /* 0x0041e80000100a00 */
[----:B---3--:R-:W-:Y:S04]  /*38f80*/  STL.64 [R1+0x7540], R12 ;  /* 0x0075400c01007387 */ /* 0x008fe80000100a00 */
[----:B0-----:R-:W2:Y:S01]  /*38f90*/  LDL.LU.64 R14, [R1+0x68] ;  /* 0x00006800010e7983 */ /* 0x001ea20000300a00 */
[----:B------:R-:W-:Y:S01]  /*38fa0*/  MOV R22, R10 ;  /* 0x0000000a00167202 */ /* 0x000fe20000000f00 */
[----:B------:R-:W-:-:S02]  /*38fb0*/  IMAD.MOV.U32 R23, RZ, RZ, R9 ;  /* 0x000000ffff177224 */ /* 0x000fc400078e0009 */
[----:B--2---:R4:W-:Y:S02]  /*38fc0*/  STL.64 [R1+0x75a8], R14 ;  /* 0x0075a80e01007387 */ /* 0x0049e40000100a00 */
[----:B----4-:R-:W-:Y:S11]  /*38fd0*/  HMMA.16816.F32.BF16 R12, R16, R26, R4 ;  /* 0x0000001a100c723c */ /* 0x010ff60000041804 */
[----:B------:R-:W-:Y:S11]  /*38fe0*/  @!UPT UIADD3 URZ, URZ, URZ, URZ ;  /* 0x0000003f3f3ff290 */ /* 0x000ff6000fffe03f */
[----:B------:R-:W-:Y:S01]  /*38ff0*/  @!UPT UIADD3 URZ, URZ, URZ, URZ ;  /* 0x0000003f3f3ff290 */ /* 0x000fe2000fffe03f */
[----:B------:R0:W-:Y:S04]  /*39000*/  STL.64 [R1+0x240], R12 ;  /* 0x0002400c01007387 */ /* 0x0001e80000100a00 */
[----:B------:R1:W-:Y:S04]  /*39010*/  STL.64 [R1+0x248], R14 ;  /* 0x0002480e01007387 */ /* 0x0003e80000100a00 */
[----:B0-----:R-:W2:Y:S04]  /*39020*/  LDL.LU R12, [R1+0x120] ;  /* 0x00012000010c7983 */ /* 0x001ea80000300800 */
[----:B------:R-:W2:Y:S04]  /*39030*/  LDL.LU R13, [R1+0x124] ;  /* 0x00012400010d7983 */ /* 0x000ea80000300800 */
[----:B-1----:R-:W2:Y:S04]  /*39040*/  LDL.LU R14, [R1+0x128] ;  /* 0x00012800010e7983 */ /* 0x002ea80000300800 */
[----:B------:R-:W2:Y:S04]  /*39050*/  LDL.LU R15, [R1+0x12c] ;  /* 0x00012c00010f7983 */ /* 0x000ea80000300800 */
[----:B------:R-:W-:Y:S04]  /*39060*/  STL.64 [R1+0x7590], R26 ;  /* 0x0075901a01007387 */ /* 0x000fe80000100a00 */
[----:B------:R-:W0:Y:S04]  /*39070*/  LDSM.16.M88.4 R24, [R11+0x20080] ;  /* 0x020080000b18783b */ /* 0x000e280000000200 */
[----:B0-----:R-:W-:Y:S04]  /*39080*/  STL.64 [R1+0x10], R24 ;  /* 0x0000101801007387 */ /* 0x001fe80000100a00 */
[----:B------:R-:W-:Y:S04]  /*39090*/  STL.64 [R1+0x18], R26 ;  /* 0x0000181a01007387 */ /* 0x000fe80000100a00 */
[----:B------:R-:W0:Y:S01]  /*390a0*/  LDSM.16.M88.4 R24, [R11+0x28080] ;  /* 0x028080000b18783b */ /* 0x000e220000000200 */
[----:B------:R-:W-:-:S02]  /*390b0*/  MOV R6, R8 ;  /* 0x0000000800067202 */ /* 0x000fc40000000f00 */
[----:B0-----:R-:W-:Y:S01]  /*390c0*/  MOV R21, R24 ;  /* 0x0000001800157202 */ /* 0x001fe20000000f00 */
[----:B------:R-:W-:Y:S01]  /*390d0*/  IMAD.MOV.U32 R20, RZ, RZ, R25 ;  /* 0x000000ffff147224 */ /* 0x000fe200078e0019 */
[----:B------:R0:W-:Y:S04]  /*390e0*/  STL.64 [R1+0x70], R24 ;  /* 0x0000701801007387 */ /* 0x0001e80000100a00 */
[----:B------:R-:W-:Y:S04]  /*390f0*/  STL.64 [R1+0x78], R26 ;  /* 0x0000781a01007387 */ /* 0x000fe80000100a00 */
[----:B------:R-:W-:Y:S04]  /*39100*/  STL.64 [R1+0x75a0], R22 ;  /* 0x0075a01601007387 */ /* 0x000fe80000100a00 */
[----:B------:R-:W-:Y:S04]  /*39110*/  STL.64 [R1+0x7598], R20 ;  /* 0x0075981401007387 */ /* 0x000fe80000100a00 */
[----:B------:R-:W1:Y:S04]  /*39120*/  LDSM.16.M88.4 R20, [R11+0x30080] ;  /* 0x030080000b14783b */ /* 0x000e680000000200 */
[----:B------:R-:W3:Y:S04]  /*39130*/  LDSM.16.M88.4 R8, [R11+0x38080] ;  /* 0x038080000b08783b */ /* 0x000ee80000000200 */
[----:B0-----:R-:W4:Y:S04]  /*39140*/  LDL.LU R24, [R1+0x110] ;  /* 0x0001100001187983 */ /* 0x001f280000300800 */
[----:B-1----:R0:W-:Y:S04]  /*39150*/  STL.64 [R1+0x90], R20 ;  /* 0x0000901401007387 */ /* 0x0021e80000100a00 */
[----:B------:R1:W-:Y:S04]  /*39160*/  STL.64 [R1+0x98], R22 ;  /* 0x0000981601007387 */ /* 0x0003e80000100a00 */
[----:B---3--:R-:W-:Y:S04]  /*39170*/  STL.64 [R1+0x80], R8 ;  /* 0x0000800801007387 */ /* 0x008fe80000100a00 */
[----:B------:R-:W-:Y:S04]  /*39180*/  STL.64 [R1+0x88], R10 ;  /* 0x0000880a01007387 */ /* 0x000fe80000100a00 */
[----:B------:R-:W3:Y:S04]  /*39190*/  LDSM.16.MT88.4 R8, [R29+0x4080] ;  /* 0x004080001d08783b */ /* 0x000ee80000004200 */
[----:B------:R-:W4:Y:S04]  /*391a0*/  LDL.LU R25, [R1+0x114] ;  /* 0x0001140001197983 */ /* 0x000f280000300800 */
[----:B------:R-:W4:Y:S04]  /*391b0*/  LDL.LU R26, [R1+0x118] ;  /* 0x00011800011a7983 */ /* 0x000f280000300800 */
[----:B------:R-:W4:Y:S04]  /*391c0*/  LDL.LU R27, [R1+0x11c] ;  /* 0x00011c00011b7983 */ /* 0x000f280000300800 */
[----:B0-----:R-:W4:Y:S04]  /*391d0*/  LDL.LU R20, [R1+0x150] ;  /* 0x0001500001147983 */ /* 0x001f280000300800 */
[----:B------:R-:W4:Y:S04]  /*391e0*/  LDL.LU R21, [R1+0x154] ;  /* 0x0001540001157983 */ /* 0x000f280000300800 */
[----:B-1----:R-:W4:Y:S04]  /*391f0*/  LDL.LU R22, [R1+0x158] ;  /* 0x0001580001167983 */ /* 0x002f280000300800 */
[----:B------:R-:W4:Y:S04]  /*39200*/  LDL.LU R23, [R1+0x15c] ;  /* 0x00015c0001177983 */ /* 0x000f280000300800 */
[----:B---3--:R-:W-:Y:S04]  /*39210*/  STL.64 [R1+0x74b0], R10 ;  /* 0x0074b00a01007387 */ /* 0x008fe80000100a00 */
[----:B------:R0:W-:Y:S04]  /*39220*/  STL.64 [R1+0x74a8], R8 ;  /* 0x0074a80801007387 */ /* 0x0001e80000100a00 */
[----:B0-----:R-:W3:Y:S04]  /*39230*/  LDL.LU R8, [R1+0x130] ;  /* 0x0001300001087983 */ /* 0x001ee80000300800 */
[----:B------:R-:W3:Y:S04]  /*39240*/  LDL.LU R9, [R1+0x134] ;  /* 0x0001340001097983 */ /* 0x000ee80000300800 */
[----:B------:R-:W3:Y:S04]  /*39250*/  LDL.LU R10, [R1+0x138] ;  /* 0x00013800010a7983 */ /* 0x000ee80000300800 */
[----:B------:R-:W3:Y:S01]  /*39260*/  LDL.LU R11, [R1+0x13c] ;  /* 0x00013c00010b7983 */ /* 0x000ee20000300800 */
[----:B------:R-:W-:-:S07]  /*39270*/  MOV R7, R2 ;  /* 0x0000000200077202 */ /* 0x000fce0000000f00 */
[C---:B--2---:R-:W-:Y:S01]  /*39280*/  HMMA.16816.F32.BF16 R4, R16.reuse, R6, R12 ;  /* 0x000000061004723c */ /* 0x044fe2000004180c */
[----:B---3--:R-:W-:Y:S01]  /*39290*/  STL.64 [R1+0x7578], R10 ;  /* 0x0075780a01007387 */ /* 0x008fe20000100a00 */
[----:B------:R0:W-:Y:S03]  /*392a0*/  STL.64 [R1+0x7570], R8 ;  /* 0x0075700801007387 */ /* 0x0001e60000100a00 */
[----:B0-----:R-:W2:Y:S01]  /*392b0*/  LDL.LU R8, [R1+0x140] ;  /* 0x0001400001087983 */ /* 0x001ea20000300800 */
[----:B------:R-:W2:Y:S02]  /*392c0*/  LDL.LU R9, [R1+0x144] ;  /* 0x0001440001097983 */ /* 0x000ea40000300800 */
[----:B------:R-:W2:Y:S02]  /*392d0*/  LDL.LU R10, [R1+0x148] ;  /* 0x00014800010a7983 */ /* 0x000ea40000300800 */
[----:B------:R-:W2:Y:S01]  /*392e0*/  LDL.LU R11, [R1+0x14c] ;  /* 0x00014c00010b7983 */ /* 0x000ea20000300800 */
[----:B------:R-:W-:Y:S01]  /*392f0*/  STL [R1+0x73a0], R29 ;  /* 0x0073a01d01007387 */ /* 0x000fe20000100800 */
[----:B------:R-:W4:Y:S11]  /*39300*/  LDL.LU.64 R14, [R1+0x75a8] ;  /* 0x0075a800010e7983 */ /* 0x000f360000300a00 */
[----:B------:R-:W-:Y:S02]  /*39310*/  STL.64 [R1+0x230], R4 ;  /* 0x0002300401007387 */ /* 0x000fe40000100a00 */
[----:B------:R-:W-:Y:S02]  /*39320*/  STL.64 [R1+0x238], R6 ;  /* 0x0002380601007387 */ /* 0x000fe40000100a00 */
[----:B------:R-:W0:Y:S04]  /*39330*/  LDSM.16.MT88.4 R4, [R3+0x4000] ;  /* 0x004000000304783b */ /* 0x000e280000004200 */
[----:B0-----:R-:W-:Y:S01]  /*39340*/  STL.64 [R1+0x7460], R6 ;  /* 0x0074600601007387 */ /* 0x001fe20000100a00 */
[----:B------:R0:W-:Y:S03]  /*39350*/  STL.64 [R1+0x7458], R4 ;  /* 0x0074580401007387 */ /* 0x0001e60000100a00 */
[----:B0-----:R-:W3:Y:S01]  /*39360*/  LDL.LU R4, [R1+0x1c0] ;  /* 0x0001c00001047983 */ /* 0x001ee20000300800 */
[----:B------:R-:W3:Y:S02]  /*39370*/  LDL.LU R5, [R1+0x1c4] ;  /* 0x0001c40001057983 */ /* 0x000ee40000300800 */
[----:B------:R-:W2:Y:S02]  /*39380*/  LDL.LU R6, [R1+0x1c8] ;  /* 0x0001c80001067983 */ /* 0x000ea40000300800 */
[----:B------:R-:W2:Y:S02]  /*39390*/  LDL.LU R7, [R1+0x1cc] ;  /* 0x0001cc0001077983 */ /* 0x000ea40000300800 */
[----:B--2---:R-:W-:Y:S01]  /*393a0*/  STL.64 [R1+0x7558], R6 ;  /* 0x0075580601007387 */ /* 0x004fe20000100a00 */
[----:B---3--:R0:W-:Y:S03]  /*393b0*/  STL.64 [R1+0x7550], R4 ;  /* 0x0075500401007387 */ /* 0x0081e60000100a00 */
[----:B0-----:R-:W2:Y:S01]  /*393c0*/  LDL.LU R4, [R1+0x290] ;  /* 0x0002900001047983 */ /* 0x001ea20000300800 */
[----:B------:R-:W2:Y:S02]  /*393d0*/  LDL.LU R5, [R1+0x294] ;  /* 0x0002940001057983 */ /* 0x000ea40000300800 */
[----:B------:R-:W3:Y:S02]  /*393e0*/  LDL.LU R6, [R1+0x298] ;  /* 0x0002980001067983 */ /* 0x000ee40000300800 */
[----:B------:R-:W3:Y:S01]  /*393f0*/  LDL.LU R7, [R1+0x29c] ;  /* 0x00029c0001077983 */ /* 0x000ee20000300800 */
[C---:B----4-:R-:W-:Y:S01]  /*39400*/  HMMA.16816.F32.BF16 R20, R16.reuse, R14, R20 ;  /* 0x0000000e1014723c */ /* 0x050fe20000041814 */
[----:B---3--:R0:W-:Y:S01]  /*39410*/  STL.64 [R1+0x7568], R6 ;  /* 0x0075680601007387 */ /* 0x0081e20000100a00 */
[----:B--2---:R-:W-:Y:S03]  /*39420*/  STL.64 [R1+0x7560], R4 ;  /* 0x0075600401007387 */ /* 0x004fe60000100a00 */
[----:B0-----:R-:W2:Y:S11]  /*39430*/  LDL.LU.64 R6, [R1+0x48] ;  /* 0x0000480001067983 */ /* 0x001eb60000300a00 */
[----:B------:R-:W-:Y:S07]  /*39440*/  @!UPT UIADD3 URZ, URZ, URZ, URZ ;  /* 0x0000003f3f3ff290 */ /* 0x000fee000fffe03f */
[----:B------:R-:W-:Y:S02]  /*39450*/  STL.64 [R1+0x210], R20 ;  /* 0x0002101401007387 */ /* 0x000fe40000100a00 */
[----:B------:R0:W-:Y:S02]  /*39460*/  STL.64 [R1+0x218], R22 ;  /* 0x0002181601007387 */ /* 0x0001e40000100a00 */
[----:B0-----:R-:W3:Y:S01]  /*39470*/  LDL.LU.64 R22, [R1+0x75a0] ;  /* 0x0075a00001167983 */ /* 0x001ee20000300a00 */
[----:B------:R-:W4:Y:S01]  /*39480*/  LDL.LU.64 R20, [R1+0x7598] ;  /* 0x0075980001147983 */ /* 0x000f220000300a00 */
[----:B---3--:R-:W-:Y:S02]  /*39490*/  HMMA.16816.F32.BF16 R16, R16, R22, R24 ;  /* 0x000000161010723c */ /* 0x008fe40000041818 */
[----:B------:R-:W3:Y:S11]  /*394a0*/  LDL.LU.64 R26, [R1+0x7590] ;  /* 0x00759000011a7983 */ /* 0x000ef60000300a00 */
[----:B------:R-:W-:Y:S10]  /*394b0*/  @!UPT UIADD3 URZ, URZ, URZ, URZ ;  /* 0x0000003f3f3ff290 */ /* 0x000ff4000fffe03f */
[----:B------:R-:W-:Y:S01]  /*394c0*/  STL.64 [R1+0x200], R16 ;  /* 0x0002001001007387 */ /* 0x000fe20000100a00 */
[----:B------:R0:W-:Y:S03]  /*394d0*/  STL.64 [R1+0x208], R18 ;  /* 0x0002081201007387 */ /* 0x0001e60000100a00 */
[----:B0-----:R-:W3:Y:S01]  /*394e0*/  LDL.LU.64 R18, [R1+0x7588] ;  /* 0x0075880001127983 */ /* 0x001ee20000300a00 */
[----:B------:R-:W3:Y:S02]  /*394f0*/  LDL.LU.64 R16, [R1+0x7580] ;  /* 0x0075800001107983 */ /* 0x000ee40000300a00 */
[C---:B---3--:R-:W-:Y:S11]  /*39500*/  HMMA.16816.F32.BF16 R8, R16.reuse, R26, R8 ;  /* 0x0000001a1008723c */ /* 0x048ff60000041808 */
[----:B------:R-:W-:Y:S11]  /*39510*/  @!UPT UIADD3 URZ, URZ, URZ, URZ ;  /* 0x0000003f3f3ff290 */ /* 0x000ff6000fffe03f */
[----:B------:R-:W-:Y:S01]  /*39520*/  @!UPT UIADD3 URZ, URZ, URZ, URZ ;  /* 0x0000003f3f3ff290 */ /* 0x000fe2000fffe03f */
[----:B------:R-:W-:Y:S01]  /*39530*/  STL.64 [R1+0x220], R8 ;  /* 0x0002200801007387 */ /* 0x000fe20000100a00 */
[----:B------:R0:W-:Y:S01]  /*39540*/  STL [R1+0x228], R10 ;  /* 0x0002280a01007387 */ /* 0x0001e20000100800 */
[----:B------:R-:W-:Y:S02]  /*39550*/  MOV R29, R11 ;  /* 0x0000000b001d7202 */ /* 0x000fe40000000f00 */
[----:B0-----:R-:W2:Y:S01]  /*39560*/  LDL.LU.64 R10, [R1+0x7578] ;  /* 0x00757800010a7983 */ /* 0x001ea20000300a00 */
[----:B------:R-:W2:Y:S02]  /*39570*/  LDL.LU.64 R8, [R1+0x7570] ;  /* 0x0075700001087983 */ /* 0x000ea40000300a00 */
[----:B------:R-:W-:Y:S01]  /*39580*/  STL [R1+0x73f8], R29 ;  /* 0x0073f81d01007387 */ /* 0x000fe20000100800 */
[C---:B--2---:R-:W-:Y:S11]  /*39590*/  HMMA.16816.F32.BF16 R8, R16.reuse, R6, R8 ;  /* 0x000000061008723c */ /* 0x044ff60000041808 */
[----:B------:R-:W-:Y:S11]  /*395a0*/  @!UPT UIADD3 URZ, URZ, URZ, URZ ;  /* 0x0000003f3f3ff290 */ /* 0x000ff6000fffe03f */
[----:B------:R-:W-:Y:S01]  /*395b0*/  @!UPT UIADD3 URZ, URZ, URZ, URZ ;  /* 0x0000003f3f3ff290 */ /* 0x000fe2000fffe03f */
[----:B------:R0:W-:Y:S01]  /*395c0*/  STL.64 [R1+0x1f0], R8 ;  /* 0x0001f00801007387 */ /* 0x0001e20000100a00 */
[----:B------:R1:W-:Y:S01]  /*395d0*/  STL.64 [R1+0x1f8], R10 ;  /* 0x0001f80a01007387 */ /* 0x0003e20000100a00 */
[----:B0-----:R-:W-:Y:S02]  /*395e0*/  MOV R9, R7 ;  /* 0x0000000700097202 */ /* 0x001fe40000000f00 */
[----:B-1----:R-:W-:Y:S02]  /*395f0*/  MOV R10, R6 ;  /* 0x00000006000a7202 */ /* 0x002fe40000000f00 */
[----:B------:R-:W2:Y:S01]  /*39600*/  LDL.LU.64 R6, [R1+0x7568] ;  /* 0x0075680001067983 */ /* 0x000ea20000300a00 */
[----:B------:R-:W2:Y:S02]  /*39610*/  LDL.LU.64 R4, [R1+0x7560] ;  /* 0x0075600001047983 */ /* 0x000ea40000300a00 */
[----:B------:R-:W-:Y:S01]  /*39620*/  IMAD.MOV.U32 R8, RZ, RZ, R14 ;  /* 0x000000ffff087224 */ /* 0x000fe200078e000e */
[----:B------:R-:W-:Y:S01]  /*39630*/  MOV R2, R15 ;  /* 0x0000000f00027202 */ /* 0x000fe20000000f00 */
[C---:B--2---:R-:W-:Y:S11]  /*39640*/  HMMA.16816.F32.BF16 R4, R16.reuse, R14, R4 ;  /* 0x0000000e1004723c */ /* 0x044ff60000041804 */
[----:B------:R-:W-:Y:S11]  /*39650*/  @!UPT UIADD3 URZ, URZ, URZ, URZ ;  /* 0x0000003f3f3ff290 */ /* 0x000ff6000fffe03f */
[----:B------:R-:W-:Y:S01]  /*39660*/  @!UPT UIADD3 URZ, URZ, URZ, URZ ;  /* 0x0000003f3f3ff290 */ /* 0x000fe2000fffe03f */
[----:B------:R-:W-:Y:S01]  /*39670*/  STL.64 [R1+0x1e0], R4 ;  /* 0x0001e00401007387 */ /* 0x000fe20000100a00 */
[----:B------:R0:W-:Y:S03]  /*39680*/  STL.64 [R1+0x1e8], R6 ;  /* 0x0001e80601007387 */ /* 0x0001e60000100a00 */
[----:B0-----:R-:W2:Y:S01]  /*39690*/  LDL.LU.64 R6, [R1+0x7558] ;  /* 0x0075580001067983 */ /* 0x001ea20000300a00 */
[----:B------:R-:W2:Y:S02]  /*396a0*/  LDL.LU.64 R4, [R1+0x7550] ;  /* 0x0075500001047983 */ /* 0x000ea40000300a00 */
[----:B------:R-:W3:Y:S02]  /*396b0*/  LDL.LU.64 R14, [R1+0x7548] ;  /* 0x00754800010e7983 */ /* 0x000ee40000300a00 */
[----:B------:R-:W3:Y:S02]  /*396c0*/  LDL.LU.64 R12, [R1+0x7540] ;  /* 0x00754000010c7983 */ /* 0x000ee40000300a00 */
[----:B---3--:R-:W-:Y:S01]  /*396d0*/  HMMA.16816.F32.BF16 R16, R16, R22, R12 ;  /* 0x000000161010723c */ /* 0x008fe2000004180c */
[----:B------:R-:W2:Y:S01]  /*396e0*/  LDL.LU.64 R14, [R1+0x7538] ;  /* 0x00753800010e7983 */ /* 0x000ea20000300a00 */
[----:B------:R-:W2:Y:S11]  /*396f0*/  LDL.LU.64 R12, [R1+0x7530] ;  /* 0x00753000010c7983 */ /* 0x000eb60000300a00 */
[----:B------:R-:W-:Y:S10]  /*39700*/  @!UPT UIADD3 URZ, URZ, URZ, URZ ;  /* 0x0000003f3f3ff290 */ /* 0x000ff4000fffe03f */
[----:B------:R-:W-:Y:S01]  /*39710*/  STL.64 [R1+0x1d0], R16 ;  /* 0x0001d01001007387 */ /* 0x000fe20000100a00 */
[----:B------:R2:W-:Y:S01]  /*39720*/  STL [R1+0x1d8], R18 ;  /* 0x0001d81201007387 */ /* 0x0005e20000100800 */
[----:B------:R-:W-:Y:S01]  /*39730*/  MOV R29, R19 ;  /* 0x00000013001d7202 */ /* 0x000fe20000000f00 */
[----:B------:R-:W-:Y:S04]  /*39740*/  STL.64 [R1+0x7508], R22 ;  /* 0x0075081601007387 */ /* 0x000fe80000100a00 */
[----:B------:R-:W-:Y:S01]  /*39750*/  STL [R1+0x742c], R29 ;  /* 0x00742c1d01007387 */ /* 0x000fe20000100800 */
[----:B--2---:R-:W-:Y:S03]  /*39760*/  HMMA.16816.F32.BF16 R16, R12, R26, R4 ;  /* 0x0000001a0c10723c */ /* 0x004fe60000041804 */
[----:B------:R-:W2:Y:S04]  /*39770*/  LDL.LU R4, [R1+0xf0] ;  /* 0x0000f00001047983 */ /* 0x000ea80000300800 */
[----:B------:R-:W0:Y:S11]  /*39780*/  LDSM.16.MT88.4 R24, [R3+0x4080] ;  /* 0x004080000318783b */ /* 0x000e360000004200 */
[----:B------:R-:W-:Y:S05]  /*39790*/  @!UPT UIADD3 URZ, URZ, URZ, URZ ;  /* 0x0000003f3f3ff290 */ /* 0x000fea000fffe03f */
[----:B------:R-:W-:Y:S01]  /*397a0*/  STL.64 [R1+0x1c0], R16 ;  /* 0x0001c01001007387 */ /* 0x000fe20000100a00 */
[----:B------:R-:W-:Y:S02]  /*397b0*/  STL.64 [R1+0x1c8], R18 ;  /* 0x0001c81201007387 */ /* 0x000fe40000100a00 */
[----:B------:R-:W2:Y:S02]  /*397c0*/  LDL.LU R5, [R1+0xf4] ;  /* 0x0000f40001057983 */ /* 0x000ea40000300800 */
[----:B------:R-:W3:Y:S01]  /*397d0*/  LDL.LU R6, [R1+0xf8] ;  /* 0x0000f80001067983 */ /* 0x000ee20000300800 */
[----:B------:R-:W3:Y:S04]  /*397e0*/  LDL.LU R7, [R1+0xfc] ;  /* 0x0000fc0001077983 */ /* 0x000ee80000300800 */
[----:B---3--:R-:W-:Y:S01]  /*397f0*/  STL.64 [R1+0x7470], R6 ;  /* 0x0074700601007387 */ /* 0x008fe20000100a00 */
[----:B--2---:R1:W-:Y:S03]  /*39800*/  STL.64 [R1+0x7468], R4 ;  /* 0x0074680401007387 */ /* 0x0043e60000100a00 */
[----:B-1----:R-:W2:Y:S01]  /*39810*/  LDL.LU R4, [R1+0x2b0] ;  /* 0x0002b00001047983 */ /* 0x002ea20000300800 */
[----:B------:R-:W2:Y:S02]  /*39820*/  LDL.LU R5, [R1+0x2b4] ;  /* 0x0002b40001057983 */ /* 0x000ea40000300800 */
[----:B------:R-:W3:Y:S01]  /*39830*/  LDL.LU R6, [R1+0x2b8] ;  /* 0x0002b80001067983 */ /* 0x000ee20000300800 */
[----:B------:R-:W-:-:S02]  /*39840*/  MOV R7, R0 ;  /* 0x0000000000077202 */ /* 0x000fc40000000f00 */
[----:B------:R-:W4:Y:S04]  /*39850*/  LDL.LU R0, [R1+0x7528] ;  /* 0x0075280001007983 */ /* 0x000f280000300800 */
[----:B---3--:R-:W-:Y:S01]  /*39860*/  STL.64 [R1+0x7480], R6 ;  /* 0x0074800601007387 */ /* 0x008fe20000100a00 */
[----:B--2---:R1:W-:Y:S03]  /*39870*/  STL.64 [R1+0x7478], R4 ;  /* 0x0074780401007387 */ /* 0x0043e60000100a00 */
[----:B----4-:R-:W2:Y:S01]  /*39880*/  LDSM.16.MT88.4 R16, [R0+0x4000] ;  /* 0x004000000010783b */ /* 0x010ea20000004200 */
[----:B-1----:R-:W-:Y:S02]  /*39890*/  MOV R4, R21 ;  /* 0x0000001500047202 */ /* 0x002fe40000000f00 */
[----:B------:R-:W-:-:S05]  /*398a0*/  MOV R5, R20 ;  /* 0x0000001400057202 */ /* 0x000fca0000000f00 */
[----:B------:R1:W-:Y:S04]  /*398b0*/  STL.64 [R1+0x74e0], R4 ;  /* 0x0074e00401007387 */ /* 0x0003e80000100a00 */
[----:B-1----:R-:W3:Y:S01]  /*398c0*/  LDL.LU R4, [R1+0x360] ;  /* 0x0003600001047983 */ /* 0x002ee20000300800 */
[----:B------:R-:W3:Y:S02]  /*398d0*/  LDL.LU R5, [R1+0x364] ;  /* 0x0003640001057983 */ /* 0x000ee40000300800 */
[----:B------:R-:W3:Y:S02]  /*398e0*/  LDL.LU R6, [R1+0x368] ;  /* 0x0003680001067983 */ /* 0x000ee40000300800 */
[----:B------:R-:W3:Y:S01]  /*398f0*/  LDL.LU R7, [R1+0x36c] ;  /* 0x00036c0001077983 */ /* 0x000ee20000300800 */
[----:B0-----:R-:W-:Y:S01]  /*39900*/  STL.64 [R1+0x7440], R26 ;  /* 0x0074401a01007387 */ /* 0x001fe20000100a00 */
[----:B------:R0:W-:Y:S03]  /*39910*/  STL.64 [R1+0x7438], R24 ;  /* 0x0074381801007387 */ /* 0x0001e60000100a00 */
[----:B0-----:R-:W4:Y:S01]  /*39920*/  LDL.64 R24, [R1+0x80] ;  /* 0x0000800001187983 */ /* 0x001f220000100a00 */
[----:B------:R-:W-:Y:S01]  /*39930*/  MOV R22, R10 ;  /* 0x0000000a00167202 */ /* 0x000fe20000000f00 */
[----:B------:R-:W-:-:S02]  /*39940*/  IMAD.MOV.U32 R23, RZ, RZ, R9 ;  /* 0x000000ffff177224 */ /* 0x000fc400078e0009 */
[----:B----4-:R-:W-:Y:S01]  /*39950*/  STL.64 [R1+0x74b8], R24 ;  /* 0x0074b81801007387 */ /* 0x010fe20000100a00 */
[----:B------:R-:W-:Y:S02]  /*39960*/  STL [R1+0x7430], R3 ;  /* 0x0074300301007387 */ /* 0x000fe40000100800 */
[----:B--2---:R-:W-:Y:S02]  /*39970*/  STL.64 [R1+0x7408], R18 ;  /* 0x0074081201007387 */ /* 0x004fe40000100a00 */
[----:B------:R0:W-:Y:S02]  /*39980*/  STL.64 [R1+0x7400], R16 ;  /* 0x0074001001007387 */ /* 0x0001e40000100a00 */
[----:B0-----:R-:W2:Y:S01]  /*39990*/  LDL.64 R16, [R1+0x90] ;  /* 0x0000900001107983 */ /* 0x001ea20000100a00 */
[----:B---3--:R-:W-:Y:S07]  /*399a0*/  HMMA.16816.F32.BF16 R4, R12, R22, R4 ;  /* 0x000000160c04723c */ /* 0x008fee0000041804 */
[----:B------:R-:W-:Y:S01]  /*399b0*/  IMAD.MOV.U32 R22, RZ, RZ, R8 ;  /* 0x000000ffff167224 */ /* 0x000fe200078e0008 */
[----:B--2---:R-:W-:Y:S11]  /*399c0*/  STL.64 [R1+0x7520], R16 ;  /* 0x0075201001007387 */ /* 0x004ff60000100a00 */
[----:B------:R-:W-:Y:S04]  /*399d0*/  @!UPT UIADD3 URZ, URZ, URZ, URZ ;  /* 0x0000003f3f3ff290 */ /* 0x000fe8000fffe03f */
[----:B------:R-:W-:Y:S02]  /*399e0*/  STL.64 [R1+0x40], R4 ;  /* 0x0000400401007387 */ /* 0x000fe40000100a00 */
[----:B------:R-:W-:Y:S02]  /*399f0*/  STL.64 [R1+0x48], R6 ;  /* 0x0000480601007387 */ /* 0x000fe40000100a00 */
[----:B------:R-:W2:Y:S01]  /*39a00*/  LDL.LU R8, [R1+0x300] ;  /* 0x0003000001087983 */ /* 0x000ea20000300800 */
[----:B------:R-:W2:Y:S01]  /*39a10*/  LDL.LU R9, [R1+0x304] ;  /* 0x0003040001097983 */ /* 0x000ea20000300800 */
[----:B------:R-:W3:Y:S02]  /*39a20*/  LDL.LU R10, [R1+0x308] ;  /* 0x00030800010a7983 */ /* 0x000ee40000300800 */
[----:B------:R-:W3:Y:S01]  /*39a30*/  LDL.LU R11, [R1+0x30c] ;  /* 0x00030c00010b7983 */ /* 0x000ee20000300800 */
[----:B------:R-:W0:Y:S04]  /*39a40*/  LDSM.16.MT88.4 R16, [R0+0x4080] ;  /* 0x004080000010783b */ /* 0x000e280000004200 */
[----:B---3--:R-:W-:Y:S01]  /*39a50*/  STL.64 [R1+0x74c8], R10 ;  /* 0x0074c80a01007387 */ /* 0x008fe20000100a00 */
[----:B--2---:R1:W-:Y:S03]  /*39a60*/  STL.64 [R1+0x74c0], R8 ;  /* 0x0074c00801007387 */ /* 0x0043e60000100a00 */
[----:B-1----:R-:W2:Y:S01]  /*39a70*/  LDL.LU R8, [R1+0x330] ;  /* 0x0003300001087983 */ /* 0x002ea20000300800 */
[----:B------:R-:W2:Y:S02]  /*39a80*/  LDL.LU R9, [R1+0x334] ;  /* 0x0003340001097983 */ /* 0x000ea40000300800 */
[----:B------:R-:W3:Y:S02]  /*39a90*/  LDL.LU R10, [R1+0x338] ;  /* 0x00033800010a7983 */ /* 0x000ee40000300800 */
[----:B------:R-:W3:Y:S01]  /*39aa0*/  LDL.LU R11, [R1+0x33c] ;  /* 0x00033c00010b7983 */ /* 0x000ee20000300800 */
[----:B------:R-:W4:Y:S01]  /*39ab0*/  LDL.LU R4, [R1+0x340] ;  /* 0x0003400001047983 */ /* 0x000f220000300800 */
[----:B------:R-:W4:Y:S02]  /*39ac0*/  LDL.LU R5, [R1+0x344] ;  /* 0x0003440001057983 */ /* 0x000f240000300800 */
[----:B------:R-:W2:Y:S02]  /*39ad0*/  LDL.LU R6, [R1+0x348] ;  /* 0x0003480001067983 */ /* 0x000ea40000300800 */
[----:B------:R-:W2:Y:S02]  /*39ae0*/  LDL.LU R7, [R1+0x34c] ;  /* 0x00034c0001077983 */ /* 0x000ea40000300800 */
[----:B--2---:R-:W-:Y:S01]  /*39af0*/  STL.64 [R1+0x7500], R6 ;  /* 0x0075000601007387 */ /* 0x004fe20000100a00 */
[----:B----4-:R1:W-:Y:S03]  /*39b00*/  STL.64 [R1+0x74f8], R4 ;  /* 0x0074f80401007387 */ /* 0x0103e60000100a00 */
[----:B-1----:R-:W2:Y:S01]  /*39b10*/  LDL.LU R4, [R1+0x350] ;  /* 0x0003500001047983 */ /* 0x002ea20000300800 */
[----:B------:R-:W2:Y:S02]  /*39b20*/  LDL.LU R5, [R1+0x354] ;  /* 0x0003540001057983 */ /* 0x000ea40000300800 */
[----:B------:R-:W4:Y:S02]  /*39b30*/  LDL.LU R6, [R1+0x358] ;  /* 0x0003580001067983 */ /* 0x000f240000300800 */
[----:B------:R-:W4:Y:S01]  /*39b40*/  LDL.LU R7, [R1+0x35c] ;  /* 0x00035c0001077983 */ /* 0x000f220000300800 */
[----:B------:R-:W-:Y:S01]  /*39b50*/  MOV R23, R2 ;  /* 0x0000000200177202 */ /* 0x000fe20000000f00 */
[----:B----4-:R-:W-:Y:S01]  /*39b60*/  STL.64 [R1+0x7518], R6 ;  /* 0x0075180601007387 */ /* 0x010fe20000100a00 */
[----:B--2---:R1:W-:Y:S03]  /*39b70*/  STL.64 [R1+0x7510], R4 ;  /* 0x0075100401007387 */ /* 0x0043e60000100a00 */
[----:B-1----:R-:W2:Y:S01]  /*39b80*/  LDL.LU R4, [R1+0x370] ;  /* 0x0003700001047983 */ /* 0x002ea20000300800 */
[----:B------:R-:W2:Y:S02]  /*39b90*/  LDL.LU R5, [R1+0x374] ;  /* 0x0003740001057983 */ /* 0x000ea40000300800 */
[----:B------:R-:W2:Y:S02]  /*39ba0*/  LDL.LU R6, [R1+0x378] ;  /* 0x0003780001067983 */ /* 0x000ea40000300800 */
[----:B------:R-:W2:Y:S01]  /*39bb0*/  LDL.LU R7, [R1+0x37c] ;  /* 0x00037c0001077983 */ /* 0x000ea20000300800 */
[----:B---3--:R-:W-:Y:S01]  /*39bc0*/  STL.64 [R1+0x74d8], R10 ;  /* 0x0074d80a01007387 */ /* 0x008fe20000100a00 */
[----:B------:R1:W-:Y:S01]  /*39bd0*/  STL.64 [R1+0x74d0], R8 ;  /* 0x0074d00801007387 */ /* 0x0003e20000100a00 */
[----:B0-----:R-:W-:-:S02]  /*39be0*/  MOV R3, R16 ;  /* 0x0000001000037202 */ /* 0x001fc40000000f00 */
[----:B------:R-:W-:Y:S01]  /*39bf0*/  MOV R29, R17 ;  /* 0x00000011001d7202 */ /* 0x000fe20000000f00 */
[----:B-1----:R-:W3:Y:S01]  /*39c00*/  LDL.64 R8, [R1+0x10] ;  /* 0x0000100001087983 */ /* 0x002ee20000100a00 */
[----:B------:R-:W4:Y:S02]  /*39c10*/  LDL.LU R24, [R1+0x320] ;  /* 0x0003200001187983 */ /* 0x000f240000300800 */
[----:B------:R-:W4:Y:S02]  /*39c20*/  LDL.LU R25, [R1+0x324] ;  /* 0x0003240001197983 */ /* 0x000f240000300800 */
[----:B------:R-:W4:Y:S01]  /*39c30*/  LDL.LU R26, [R1+0x328] ;  /* 0x00032800011a7983 */ /* 0x000f220000300800 */
[----:B------:R-:W4:Y:S01]  /*39c40*/  LDL.LU R27, [R1+0x32c] ;  /* 0x00032c00011b7983 */ /* 0x000f220000300800 */
[----:B------:R-:W4:Y:S02]  /*39c50*/  LDL.LU.64 R16, [R1+0x7520] ;  /* 0x0075200001107983 */ /* 0x000f240000300a00 */
[----:B------:R-:W-:Y:S01]  /*39c60*/  STL [R1+0x7340], R0 ;  /* 0x0073400001007387 */ /* 0x000fe20000100800 */
[C---:B--2---:R-:W-:Y:S01]  /*39c70*/  HMMA.16816.F32.BF16 R20, R12.reuse, R22, R4 ;  /* 0x000000160c14723c */ /* 0x044fe20000041804 */
[----:B------:R-:W2:Y:S01]  /*39c80*/  LDL.LU.64 R6, [R1+0x7518] ;  /* 0x0075180001067983 */ /* 0x000ea20000300a00 */
[----:B------:R-:W2:Y:S11]  /*39c90*/  LDL.LU.64 R4, [R1+0x7510] ;  /* 0x0075100001047983 */ /* 0x000eb60000300a00 */
[----:B------:R-:W-:Y:S10]  /*39ca0*/  @!UPT UIADD3 URZ, URZ, URZ, URZ ;  /* 0x0000003f3f3ff290 */ /* 0x000ff4000fffe03f */
[----:B------:R-:W-:Y:S01]  /*39cb0*/  STL.64 [R1+0x1b0], R20 ;  /* 0x0001b01401007387 */ /* 0x000fe20000100a00 */
[----:B------:R0:W-:Y:S03]  /*39cc0*/  STL.64 [R1+0x1b8], R22 ;  /* 0x0001b81601007387 */ /* 0x0001e60000100a00 */
[----:B0-----:R-:W2:Y:S02]  /*39cd0*/  LDL.LU.64 R22, [R1+0x7508] ;  /* 0x0075080001167983 */ /* 0x001ea40000300a00 */
[----:B--2---:R-:W-:Y:S02]  /*39ce0*/  HMMA.16816.F32.BF16 R12, R12, R22, R4 ;  /* 0x000000160c0c723c */ /* 0x004fe40000041804 */
[----:B------:R-:W3:Y:S01]  /*39cf0*/  LDL.LU.64 R6, [R1+0x7500] ;  /* 0x0075000001067983 */ /* 0x000ee20000300a00 */
[----:B------:R-:W3:Y:S02]  /*39d00*/  LDL.LU.64 R4, [R1+0x74f8] ;  /* 0x0074f80001047983 */ /* 0x000ee40000300a00 */
[----:B------:R-:W3:Y:S02]  /*39d10*/  LDL.LU.64 R22, [R1+0x74f0] ;  /* 0x0074f00001167983 */ /* 0x000ee40000300a00 */
[----:B------:R-:W3:Y:S11]  /*39d20*/  LDL.LU.64 R20, [R1+0x74e8] ;  /* 0x0074e80001147983 */ /* 0x000ef60000300a00 */
[----:B------:R-:W-:Y:S05]  /*39d30*/  @!UPT UIADD3 URZ, URZ, URZ, URZ ;  /* 0x0000003f3f3ff290 */ /* 0x000fea000fffe03f */
[----:B------:R0:W-:Y:S01]  /*39d40*/  STL.64 [R1+0x1a0], R12 ;  /* 0x0001a00c01007387 */ /* 0x0001e20000100a00 */
[----:B------:R1:W-:Y:S01]  /*39d50*/  STL [R1+0x1a8], R14 ;  /* 0x0001a80e01007387 */ /* 0x0003e20000100800 */
[----:B------:R-:W-:Y:S02]  /*39d60*/  MOV R0, R15 ;  /* 0x0000000f00007202 */ /* 0x000fe40000000f00 */
[----:B0-----:R-:W2:Y:S01]  /*39d70*/  LDL.LU R12, [R1+0x270] ;  /* 0x00027000010c7983 */ /* 0x001ea20000300800 */
[----:B------:R-:W2:Y:S02]  /*39d80*/  LDL.LU R13, [R1+0x274] ;  /* 0x00027400010d7983 */ /* 0x000ea40000300800 */
[----:B-1----:R-:W2:Y:S02]  /*39d90*/  LDL.LU R14, [R1+0x278] ;  /* 0x00027800010e7983 */ /* 0x002ea40000300800 */
[----:B------:R-:W2:Y:S02]  /*39da0*/  LDL.LU R15, [R1+0x27c] ;  /* 0x00027c00010f7983 */ /* 0x000ea40000300800 */
[----:B--2---:R-:W-:Y:S01]  /*39db0*/  STL.64 [R1+0x7490], R14 ;  /* 0x0074900e01007387 */ /* 0x004fe20000100a00 */
[----:B------:R0:W-:Y:S03]  /*39dc0*/  STL.64 [R1+0x7488], R12 ;  /* 0x0074880c01007387 */ /* 0x0001e60000100a00 */
[----:B0-----:R-:W2:Y:S01]  /*39dd0*/  LDL.LU R12, [R1+0x2c0] ;  /* 0x0002c000010c7983 */ /* 0x001ea20000300800 */
[----:B------:R-:W2:Y:S02]  /*39de0*/  LDL.LU R13, [R1+0x2c4] ;  /* 0x0002c400010d7983 */ /* 0x000ea40000300800 */
[----:B------:R-:W2:Y:S02]  /*39df0*/  LDL.LU R14, [R1+0x2c8] ;  /* 0x0002c800010e7983 */ /* 0x000ea40000300800 */
[----:B------:R-:W2:Y:S01]  /*39e00*/  LDL.LU R15, [R1+0x2cc] ;  /* 0x0002cc00010f7983 */ /* 0x000ea20000300800 */
[C---:B---3--:R-:W-:Y:S01]  /*39e10*/  HMMA.16816.F32.BF16 R4, R20.reuse, R8, R4 ;  /* 0x000000081404723c */ /* 0x048fe20000041804 */
[----:B--2---:R-:W-:Y:S01]  /*39e20*/  STL.64 [R1+0x74a0], R14 ;  /* 0x0074a00e01007387 */ /* 0x004fe20000100a00 */
[----:B------:R0:W-:Y:S03]  /*39e30*/  STL.64 [R1+0x7498], R12 ;  /* 0x0074980c01007387 */ /* 0x0001e60000100a00 */
[----:B0-----:R-:W2:Y:S01]  /*39e40*/  LDL.LU R12, [R1+0x2d0] ;  /* 0x0002d000010c7983 */ /* 0x001ea20000300800 */
[----:B------:R-:W2:Y:S02]  /*39e50*/  LDL.LU R13, [R1+0x2d4] ;  /* 0x0002d400010d7983 */ /* 0x000ea40000300800 */
[----:B------:R-:W2:Y:S02]  /*39e60*/  LDL.LU R14, [R1+0x2d8] ;  /* 0x0002d800010e7983 */ /* 0x000ea40000300800 */
[----:B------:R-:W2:Y:S01]  /*39e70*/  LDL.LU R15, [R1+0x2dc] ;  /* 0x0002dc00010f7983 */ /* 0x000ea20000300800 */
[----:B------:R0:W-:Y:S11]  /*39e80*/  STL [R1+0x7344], R0 ;  /* 0x0073440001007387 */ /* 0x0001f60000100800 */
[----:B------:R-:W-:Y:S01]  /*39e90*/  @!UPT UIADD3 URZ, URZ, URZ, URZ ;  /* 0x0000003f3f3ff290 */ /* 0x000fe2000fffe03f */
[----:B------:R1:W-:Y:S02]  /*39ea0*/  STL.64 [R1+0x190], R4 ;  /* 0x0001900401007387 */ /* 0x0003e40000100a00 */
[----:B------:R3:W-:Y:S01]  /*39eb0*/  STL.64 [R1+0x198], R6 ;  /* 0x0001980601007387 */ /* 0x0007e20000100a00 */
[----:B0-----:R-:W-:Y:S01]  /*39ec0*/  MOV R0, R9 ;  /* 0x0000000900007202 */ /* 0x001fe20000000f00 */
[----:B-1----:R-:W2:Y:S01]  /*39ed0*/  LDL.LU.64 R4, [R1+0x74e0] ;  /* 0x0074e00001047983 */ /* 0x002ea20000300a00 */
[----:B---3--:R-:W-:Y:S01]  /*39ee0*/  MOV R6, R8 ;  /* 0x0000000800067202 */ /* 0x008fe20000000f00 */
[----:B------:R-:W2:Y:S02]  /*39ef0*/  LDL.LU.64 R10, [R1+0x74d8] ;  /* 0x0074d800010a7983 */ /* 0x000ea40000300a00 */
[----:B------:R-:W2:Y:S01]  /*39f00*/  LDL.LU.64 R8, [R1+0x74d0] ;  /* 0x0074d00001087983 */ /* 0x000ea20000300a00 */
[C---:B----4-:R-:W-:Y:S08]  /*39f10*/  HMMA.16816.F32.BF16 R24, R20.reuse, R16, R24 ;  /* 0x000000101418723c */ /* 0x050ff00000041818 */
[C---:B--2---:R-:W-:Y:S11]  /*39f20*/  HMMA.16816.F32.BF16 R8, R20.reuse, R4, R8 ;  /* 0x000000041408723c */ /* 0x044ff60000041808 */
[----:B------:R-:W-:Y:S11]  /*39f30*/  @!UPT UIADD3 URZ, URZ, URZ, URZ ;  /* 0x0000003f3f3ff290 */ /* 0x000ff6000fffe03f */
[----:B------:R-:W-:Y:S01]  /*39f40*/  @!UPT UIADD3 URZ, URZ, URZ, URZ ;  /* 0x0000003f3f3ff290 */ /* 0x000fe2000fffe03f */
[----:B------:R-:W-:Y:S01]  /*39f50*/  STL.64 [R1+0x180], R8 ;  /* 0x0001800801007387 */ /* 0x000fe20000100a00 */
[----:B------:R0:W-:Y:S03]  /*39f60*/  STL.64 [R1+0x188], R10 ;  /* 0x0001880a01007387 */ /* 0x0001e60000100a00 */
[----:B0-----:R-:W2:Y:S01]  /*39f70*/  LDL.LU.64 R10, [R1+0x74c8] ;  /* 0x0074c800010a7983 */ /* 0x001ea20000300a00 */
[----:B------:R-:W2:Y:S02]  /*39f80*/  LDL.LU.64 R8, [R1+0x74c0] ;  /* 0x0074c00001087983 */ /* 0x000ea40000300a00 */
[----:B------:R0:W-:Y:S02]  /*39f90*/  STL.64 [R1+0x170], R24 ;  /* 0x0001701801007387 */ /* 0x0001e40000100a00 */
[----:B------:R-:W-:Y:S01]  /*39fa0*/  STL.64 [R1+0x178], R26 ;  /* 0x0001781a01007387 */ /* 0x000fe20000100a00 */
[----:B0-----:R-:W2:Y:S02]  /*39fb0*/  LDL.LU.64 R24, [R1+0x74b8] ;  /* 0x0074b80001187983 */ /* 0x001ea40000300a00 */
[----:B--2---:R-:W-:Y:S02]  /*39fc0*/  HMMA.16816.F32.BF16 R20, R20, R24, R8 ;  /* 0x000000181414723c */ /* 0x004fe40000041808 */
[----:B------:R-:W2:Y:S01]  /*39fd0*/  LDL.LU.64 R10, [R1+0x74b0] ;  /* 0x0074b000010a7983 */ /* 0x000ea20000300a00 */
[----:B------:R-:W2:Y:S11]  /*39fe0*/  LDL.LU.64 R8, [R1+0x74a8] ;  /* 0x0074a80001087983 */ /* 0x000eb60000300a00 */
[----:B------:R-:W-:Y:S09]  /*39ff0*/  @!UPT UIADD3 URZ, URZ, URZ, URZ ;  /* 0x0000003f3f3ff290 */ /* 0x000ff2000fffe03f */
[----:B------:R0:W-:Y:S02]  /*3a000*/  STL.64 [R1+0x150], R20 ;  /* 0x0001501401007387 */ /* 0x0001e40000100a00 */
[----:B0-----:R-:W-:Y:S01]  /*3a010*/  IMAD.MOV.U32 R20, RZ, RZ, R6 ;  /* 0x000000ffff147224 */ /* 0x001fe200078e0006 */
[----:B------:R-:W-:Y:S01]  /*3a020*/  MOV R21, R0 ;  /* 0x0000000000157202 */ /* 0x000fe20000000f00 */
[----:B------:R-:W-:Y:S06]  /*3a030*/  STL.64 [R1+0x158], R22 ;  /* 0x0001581601007387 */ /* 0x000fec0000100a00 */
[C---:B--2---:R-:W-:Y:S11]  /*3a040*/  HMMA.16816.F32.BF16 R12, R8.reuse, R20, R12 ;  /* 0x00000014080c723c */ /* 0x044ff6000004180c */
[----:B------:R-:W-:Y:S11]  /*3a050*/  @!UPT UIADD3 URZ, URZ, URZ, URZ ;  /* 0x0000003f3f3ff290 */ /* 0x000ff6000fffe03f */
[----:B------:R-:W-:Y:S01]  /*3a060*/  @!UPT UIADD3 URZ, URZ, URZ, URZ ;  /* 0x0000003f3f3ff290 */ /* 0x000fe2000fffe03f */
[----:B------:R-:W-:Y:S01]  /*3a070*/  STL.64 [R1+0x120], R12 ;  /* 0x0001200c01007387 */ /* 0x000fe20000100a00 */
[----:B------:R0:W-:Y:S03]  /*3a080*/  STL.64 [R1+0x128], R14 ;  /* 0x0001280e01007387 */ /* 0x0001e60000100a00 */
[----:B0-----:R-:W2:Y:S01]  /*3a090*/  LDL.LU.64 R14, [R1+0x74a0] ;  /* 0x0074a000010e7983 */ /* 0x001ea20000300a00 */
[----:B------:R-:W2:Y:S02]  /*3a0a0*/  LDL.LU.64 R12, [R1+0x7498] ;  /* 0x00749800010c7983 */ /* 0x000ea40000300a00 */
[C---:B--2---:R-:W-:Y:S01]  /*3a0b0*/  HMMA.16816.F32.BF16 R4, R8.reuse, R4, R12 ;  /* 0x000000040804723c */ /* 0x044fe2000004180c */
[----:B------:R-:W2:Y:S01]  /*3a0c0*/  LDL.LU.64 R14, [R1+0x7490] ;  /* 0x00749000010e7983 */ /* 0x000ea20000300a00 */
[----:B------:R-:W2:Y:S11]  /*3a0d0*/  LDL.LU.64 R12, [R1+0x7488] ;  /* 0x00748800010c7983 */ /* 0x000eb60000300a00 */
        /* <DEDUP_REMOVED lines=9> */
[----:B------:R0:W-:Y:S03]  /*3a170*/  STL.64 [R1+0x108], R6 ;  /* 0x0001080601007387 */ /* 0x0001e60000100a00 */
[----:B0-----:R-:W3:Y:S01]  /*3a180*/  LDL.LU.64 R6, [R1+0x7470] ;  /* 0x0074700001067983 */ /* 0x001ee20000300a00 */
[----:B------:R-:W3:Y:S02]  /*3a190*/  LDL.LU.64 R4, [R1+0x7468] ;  /* 0x0074680001047983 */ /* 0x000ee40000300a00 */
[----:B---3--:R-:W-:Y:S01]  /*3a1a0*/  HMMA.16816.F32.BF16 R8, R8, R24, R4 ;  /* 0x000000180808723c */ /* 0x008fe20000041804 */
[----:B------:R-:W2:Y:S01]  /*3a1b0*/  LDL.LU.64 R6, [R1+0x7460] ;  /* 0x0074600001067983 */ /* 0x000ea20000300a00 */
[----:B------:R-:W2:Y:S11]  /*3a1c0*/  LDL.LU.64 R4, [R1+0x7458] ;  /* 0x0074580001047983 */ /* 0x000eb60000300a00 */
[----:B------:R-:W-:Y:S10]  /*3a1d0*/  @!UPT UIADD3 URZ, URZ, URZ, URZ ;  /* 0x0000003f3f3ff290 */ /* 0x000ff4000fffe03f */
[----:B------:R0:W-:Y:S01]  /*3a1e0*/  STL [R1+0x50], R8 ;  /* 0x0000500801007387 */ /* 0x0001e20000100800 */
[----:B------:R1:W-:Y:S01]  /*3a1f0*/  STL.64 [R1+0x58], R10 ;  /* 0x0000580a01007387 */ /* 0x0003e20000100a00 */
[----:B------:R-:W-:Y:S02]  /*3a200*/  MOV R0, R9 ;  /* 0x0000000900007202 */ /* 0x000fe40000000f00 */
[----:B0-----:R-:W3:Y:S01]  /*3a210*/  LDL.LU R8, [R1+0x2f0] ;  /* 0x0002f00001087983 */ /* 0x001ee20000300800 */
[----:B------:R-:W3:Y:S02]  /*3a220*/  LDL.LU R9, [R1+0x2f4] ;  /* 0x0002f40001097983 */ /* 0x000ee40000300800 */
[----:B-1----:R-:W3:Y:S02]  /*3a230*/  LDL.LU R10, [R1+0x2f8] ;  /* 0x0002f800010a7983 */ /* 0x002ee40000300800 */
[----:B------:R-:W3:Y:S01]  /*3a240*/  LDL.LU R11, [R1+0x2fc] ;  /* 0x0002fc00010b7983 */ /* 0x000ee20000300800 */
[----:B------:R0:W-:Y:S04]  /*3a250*/  STL.64 [R1+0x7450], R24 ;  /* 0x0074501801007387 */ /* 0x0001e80000100a00 */
[----:B0-----:R-:W4:Y:S01]  /*3a260*/  LDL.LU R24, [R1+0x310] ;  /* 0x0003100001187983 */ /* 0x001f220000300800 */
[----:B------:R-:W4:Y:S02]  /*3a270*/  LDL.LU R25, [R1+0x314] ;  /* 0x0003140001197983 */ /* 0x000f240000300800 */
[----:B------:R-:W4:Y:S02]  /*3a280*/  LDL.LU R26, [R1+0x318] ;  /* 0x00031800011a7983 */ /* 0x000f240000300800 */
[----:B------:R-:W4:Y:S01]  /*3a290*/  LDL.LU R27, [R1+0x31c] ;  /* 0x00031c00011b7983 */ /* 0x000f220000300800 */
[----:B------:R-:W-:Y:S01]  /*3a2a0*/  STL [R1+0x7388], R0 ;  /* 0x0073880001007387 */ /* 0x000fe20000100800 */
[----:B------:R0:W-:Y:S01]  /*3a2b0*/  STL.64 [R1+0x7448], R20 ;  /* 0x0074481401007387 */ /* 0x0001e20000100a00 */
[C---:B--2---:R-:W-:Y:S02]  /*3a2c0*/  HMMA.16816.F32.BF16 R12, R4.reuse, R20, R12 ;  /* 0x00000014040c723c */ /* 0x044fe4000004180c */
[----:B0-----:R-:W2:Y:S11]  /*3a2d0*/  LDL.LU R20, [R1+0x2e0] ;  /* 0x0002e00001147983 */ /* 0x001eb60000300800 */
[----:B------:R-:W-:Y:S10]  /*3a2e0*/  @!UPT UIADD3 URZ, URZ, URZ, URZ ;  /* 0x0000003f3f3ff290 */ /* 0x000ff4000fffe03f */
[----:B------:R-:W-:Y:S01]  /*3a2f0*/  STL.64 [R1+0xc0], R12 ;  /* 0x0000c00c01007387 */ /* 0x000fe20000100a00 */
[----:B------:R-:W-:Y:S02]  /*3a300*/  STL.64 [R1+0xc8], R14 ;  /* 0x0000c80e01007387 */ /* 0x000fe40000100a00 */
[----:B------:R-:W0:Y:S04]  /*3a310*/  LDSM.16.MT88.4 R12, [R28+0x4000] ;  /* 0x004000001c0c783b */ /* 0x000e280000004200 */
[----:B------:R-:W2:Y:S01]  /*3a320*/  LDL.LU R21, [R1+0x2e4] ;  /* 0x0002e40001157983 */ /* 0x000ea20000300800 */
[----:B------:R-:W2:Y:S01]  /*3a330*/  LDL.LU R22, [R1+0x2e8] ;  /* 0x0002e80001167983 */ /* 0x000ea20000300800 */
[----:B------:R-:W2:Y:S03]  /*3a340*/  LDL.LU R23, [R1+0x2ec] ;  /* 0x0002ec0001177983 */ /* 0x000ea60000300800 */
[----:B0-----:R-:W-:Y:S01]  /*3a350*/  STL.64 [R1+0x7398], R14 ;  /* 0x0073980e01007387 */ /* 0x001fe20000100a00 */
[----:B------:R0:W-:Y:S03]  /*3a360*/  STL.64 [R1+0x7390], R12 ;  /* 0x0073900c01007387 */ /* 0x0001e60000100a00 */
[----:B0-----:R-:W3:Y:S01]  /*3a370*/  LDL.LU.64 R12, [R1+0x70] ;  /* 0x00007000010c7983 */ /* 0x001ee20000300a00 */
[C---:B----4-:R-:W-:Y:S08]  /*3a380*/  HMMA.16816.F32.BF16 R24, R4.reuse, R16, R24 ;  /* 0x000000100418723c */ /* 0x050ff00000041818 */
[C---:B---3--:R-:W-:Y:S01]  /*3a390*/  HMMA.16816.F32.BF16 R8, R4.reuse, R12, R8 ;  /* 0x0000000c0408723c */ /* 0x048fe20000041808 */
[----:B------:R0:W-:Y:S04]  /*3a3a0*/  STL.64 [R1+0x7420], R12 ;  /* 0x0074200c01007387 */ /* 0x0001e80000100a00 */
[----:B0-----:R-:W3:Y:S11]  /*3a3b0*/  LDL.LU R12, [R1+0x2a0] ;  /* 0x0002a000010c7983 */ /* 0x001ef60000300800 */
[----:B------:R-:W-:Y:S07]  /*3a3c0*/  @!UPT UIADD3 URZ, URZ, URZ, URZ ;  /* 0x0000003f3f3ff290 */ /* 0x000fee000fffe03f */
[----:B------:R-:W-:Y:S01]  /*3a3d0*/  STL.64 [R1+0x140], R8 ;  /* 0x0001400801007387 */ /* 0x000fe20000100a00 */
[----:B------:R-:W-:Y:S02]  /*3a3e0*/  STL.64 [R1+0x148], R10 ;  /* 0x0001480a01007387 */ /* 0x000fe40000100a00 */
[----:B------:R-:W0:Y:S04]  /*3a3f0*/  LDSM.16.MT88.4 R8, [R28+0x4080] ;  /* 0x004080001c08783b */ /* 0x000e280000004200 */
[----:B------:R-:W3:Y:S01]  /*3a400*/  LDL.LU R13, [R1+0x2a4] ;  /* 0x0002a400010d7983 */ /* 0x000ee20000300800 */
[----:B------:R-:W3:Y:S01]  /*3a410*/  LDL.LU R14, [R1+0x2a8] ;  /* 0x0002a800010e7983 */ /* 0x000ee20000300800 */
[----:B------:R-:W3:Y:S03]  /*3a420*/  LDL.LU R15, [R1+0x2ac] ;  /* 0x0002ac00010f7983 */ /* 0x000ee60000300800 */
[----:B0-----:R-:W-:Y:S01]  /*3a430*/  STL.64 [R1+0x7350], R10 ;  /* 0x0073500a01007387 */ /* 0x001fe20000100a00 */
[----:B------:R0:W-:Y:S03]  /*3a440*/  STL.64 [R1+0x7348], R8 ;  /* 0x0073480801007387 */ /* 0x0001e60000100a00 */
[----:B0-----:R-:W4:Y:S01]  /*3a450*/  LDL.LU R8, [R1+0xe0] ;  /* 0x0000e00001087983 */ /* 0x001f220000300800 */
[----:B------:R-:W4:Y:S02]  /*3a460*/  LDL.LU R9, [R1+0xe4] ;  /* 0x0000e40001097983 */ /* 0x000f240000300800 */
[----:B------:R-:W4:Y:S02]  /*3a470*/  LDL.LU R10, [R1+0xe8] ;  /* 0x0000e800010a7983 */ /* 0x000f240000300800 */
[----:B------:R-:W4:Y:S01]  /*3a480*/  LDL.LU R11, [R1+0xec] ;  /* 0x0000ec00010b7983 */ /* 0x000f220000300800 */
[----:B------:R-:W-:Y:S01]  /*3a490*/  STL [R1+0x7298], R28 ;  /* 0x0072981c01007387 */ /* 0x000fe20000100800 */
[----:B------:R0:W-:Y:S02]  /*3a4a0*/  STL.64 [R1+0x160], R24 ;  /* 0x0001601801007387 */ /* 0x0001e40000100a00 */
[----:B------:R1:W-:Y:S01]  /*3a4b0*/  STL.64 [R1+0x168], R26 ;  /* 0x0001681a01007387 */ /* 0x0003e20000100a00 */
[----:B0-----:R-:W2:Y:S01]  /*3a4c0*/  LDL.LU.64 R24, [R1+0x7450] ;  /* 0x0074500001187983 */ /* 0x001ea20000300a00 */
[----:B------:R-:W-:Y:S01]  /*3a4d0*/  IMAD.MOV.U32 R2, RZ, RZ, R18 ;  /* 0x000000ffff027224 */ /* 0x000fe200078e0012 */
[----:B--2---:R-:W-:Y:S02]  /*3a4e0*/  HMMA.16816.F32.BF16 R4, R4, R24, R20 ;  /* 0x000000180404723c */ /* 0x004fe40000041814 */
[----:B------:R-:W3:Y:S01]  /*3a4f0*/  LDL.LU.64 R20, [R1+0x7448] ;  /* 0x0074480001147983 */ /* 0x000ee20000300a00 */
[----:B------:R-:W-:Y:S01]  /*3a500*/  MOV R18, R24 ;  /* 0x0000001800127202 */ /* 0x000fe20000000f00 */
[----:B------:R-:W-:Y:S11]  /*3a510*/  IMAD.MOV.U32 R0, RZ, RZ, R25 ;  /* 0x000000ffff007224 */ /* 0x000ff600078e0019 */
[----:B------:R-:W-:Y:S08]  /*3a520*/  @!UPT UIADD3 URZ, URZ, URZ, URZ ;  /* 0x0000003f3f3ff290 */ /* 0x000ff0000fffe03f */
[----:B------:R0:W-:Y:S01]  /*3a530*/  STL.64 [R1+0x130], R4 ;  /* 0x0001300401007387 */ /* 0x0001e20000100a00 */
[----:B------:R2:W-:Y:S02]  /*3a540*/  STL.64 [R1+0x138], R6 ;  /* 0x0001380601007387 */ /* 0x0005e40000100a00 */
[----:B-1----:R-:W3:Y:S02]  /*3a550*/  LDL.LU.64 R26, [R1+0x7440] ;  /* 0x00744000011a7983 */ /* 0x002ee40000300a00 */
[----:B------:R-:W3:Y:S01]  /*3a560*/  LDL.LU.64 R24, [R1+0x7438] ;  /* 0x0074380001187983 */ /* 0x000ee20000300a00 */
[----:B0-----:R-:W-:Y:S02]  /*3a570*/  MOV R4, R3 ;  /* 0x0000000300047202 */ /* 0x001fe40000000f00 */
[----:B--2---:R-:W-:Y:S01]  /*3a580*/  MOV R6, R2 ;  /* 0x0000000200067202 */ /* 0x004fe20000000f00 */
[----:B------:R-:W-:Y:S01]  /*3a590*/  IMAD.MOV.U32 R7, RZ, RZ, R19 ;  /* 0x000000ffff077224 */ /* 0x000fe200078e0013 */
[----:B------:R-:W-:Y:S01]  /*3a5a0*/  MOV R5, R29 ;  /* 0x0000001d00057202 */ /* 0x000fe20000000f00 */
[----:B------:R-:W2:Y:S01]  /*3a5b0*/  LDL.LU R3, [R1+0x7430] ;  /* 0x0074300001037983 */ /* 0x000ea20000300800 */
[----:B------:R-:W2:Y:S02]  /*3a5c0*/  LDL.LU R29, [R1+0x742c] ;  /* 0x00742c00011d7983 */ /* 0x000ea40000300800 */
[----:B------:R-:W2:Y:S02]  /*3a5d0*/  LDL.LU R2, [R1+0x7428] ;  /* 0x0074280001027983 */ /* 0x000ea40000300800 */
[----:B------:R-:W-:Y:S01]  /*3a5e0*/  STL.64 [R1+0x73c0], R6 ;  /* 0x0073c00601007387 */ /* 0x000fe20000100a00 */
[----:B------:R-:W-:Y:S01]  /*3a5f0*/  STL.64 [R1+0x73b8], R4 ;  /* 0x0073b80401007387 */ /* 0x000fe20000100a00 */
[C---:B---3--:R-:W-:Y:S03]  /*3a600*/  HMMA.16816.F32.BF16 R20, R24.reuse, R20, R12 ;  /* 0x000000141814723c */ /* 0x048fe6000004180c */
[----:B------:R-:W4:Y:S11]  /*3a610*/  LDL.LU.64 R12, [R1+0x7420] ;  /* 0x00742000010c7983 */ /* 0x000f360000300a00 */
[----:B------:R-:W-:Y:S09]  /*3a620*/  @!UPT UIADD3 URZ, URZ, URZ, URZ ;  /* 0x0000003f3f3ff290 */ /* 0x000ff2000fffe03f */
[----:B------:R0:W-:Y:S01]  /*3a630*/  STL.64 [R1+0xf0], R20 ;  /* 0x0000f01401007387 */ /* 0x0001e20000100a00 */
[----:B------:R1:W-:Y:S03]  /*3a640*/  STL.64 [R1+0xf8], R22 ;  /* 0x0000f81601007387 */ /* 0x0003e60000100a00 */
[----:B0-----:R-:W3:Y:S01]  /*3a650*/  LDL.LU R20, [R1+0x250] ;  /* 0x0002500001147983 */ /* 0x001ee20000300800 */
[----:B------:R-:W3:Y:S02]  /*3a660*/  LDL.LU R21, [R1+0x254] ;  /* 0x0002540001157983 */ /* 0x000ee40000300800 */
[----:B-1----:R-:W2:Y:S02]  /*3a670*/  LDL.LU R22, [R1+0x258] ;  /* 0x0002580001167983 */ /* 0x002ea40000300800 */
[----:B------:R-:W2:Y:S01]  /*3a680*/  LDL.LU R23, [R1+0x25c] ;  /* 0x00025c0001177983 */ /* 0x000ea20000300800 */
[C---:B----4-:R-:W-:Y:S01]  /*3a690*/  HMMA.16816.F32.BF16 R8, R24.reuse, R12, R8 ;  /* 0x0000000c1808723c */ /* 0x050fe20000041808 */
[----:B------:R-:W-:Y:S01]  /*3a6a0*/  IMAD.MOV.U32 R7, RZ, RZ, R12 ;  /* 0x000000ffff077224 */ /* 0x000fe200078e000c */
[----:B--2---:R-:W-:Y:S01]  /*3a6b0*/  STL.64 [R1+0x7418], R22 ;  /* 0x0074181601007387 */ /* 0x004fe20000100a00 */
[----:B---3--:R0:W-:Y:S03]  /*3a6c0*/  STL.64 [R1+0x7410], R20 ;  /* 0x0074101401007387 */ /* 0x0081e60000100a00 */
[----:B0-----:R-:W2:Y:S01]  /*3a6d0*/  LDL.LU R20, [R1+0xd0] ;  /* 0x0000d00001147983 */ /* 0x001ea20000300800 */
[----:B------:R-:W2:Y:S02]  /*3a6e0*/  LDL.LU R21, [R1+0xd4] ;  /* 0x0000d40001157983 */ /* 0x000ea40000300800 */
[----:B------:R-:W2:Y:S11]  /*3a6f0*/  LDL.LU R22, [R1+0xd8] ;  /* 0x0000d80001167983 */ /* 0x000eb60000300800 */
[----:B------:R-:W-:Y:S03]  /*3a700*/  @!UPT UIADD3 URZ, URZ, URZ, URZ ;  /* 0x0000003f3f3ff290 */ /* 0x000fe6000fffe03f */
[----:B------:R0:W-:Y:S01]  /*3a710*/  STL.64 [R1+0xe0], R8 ;  /* 0x0000e00801007387 */ /* 0x0001e20000100a00 */
[----:B------:R-:W-:Y:S01]  /*3a720*/  MOV R23, R2 ;  /* 0x0000000200177202 */ /* 0x000fe20000000f00 */
[----:B------:R1:W-:Y:S01]  /*3a730*/  STL.64 [R1+0xe8], R10 ;  /* 0x0000e80a01007387 */ /* 0x0003e20000100a00 */
[----:B------:R-:W-:Y:S01]  /*3a740*/  MOV R2, R13 ;  /* 0x0000000d00027202 */ /* 0x000fe20000000f00 */
[----:B------:R-:W3:Y:S02]  /*3a750*/  LDL.LU R12, [R1+0x240] ;  /* 0x00024000010c7983 */ /* 0x000ee40000300800 */
[----:B------:R-:W3:Y:S01]  /*3a760*/  LDL.LU R13, [R1+0x244] ;  /* 0x00024400010d7983 */ /* 0x000ee20000300800 */
[----:B------:R-:W4:Y:S01]  /*3a770*/  LDL.LU R14, [R1+0x248] ;  /* 0x00024800010e7983 */ /* 0x000f220000300800 */
[----:B------:R-:W4:Y:S03]  /*3a780*/  LDL.LU R15, [R1+0x24c] ;  /* 0x00024c00010f7983 */ /* 0x000f260000300800 */
[----:B0-----:R-:W2:Y:S01]  /*3a790*/  LDL.LU R8, [R1+0xb0] ;  /* 0x0000b00001087983 */ /* 0x001ea20000300800 */
[----:B------:R-:W2:Y:S02]  /*3a7a0*/  LDL.LU R9, [R1+0xb4] ;  /* 0x0000b40001097983 */ /* 0x000ea40000300800 */
[----:B-1----:R-:W2:Y:S02]  /*3a7b0*/  LDL.LU R10, [R1+0xb8] ;  /* 0x0000b800010a7983 */ /* 0x002ea40000300800 */
[----:B------:R-:W2:Y:S01]  /*3a7c0*/  LDL.LU R11, [R1+0xbc] ;  /* 0x0000bc00010b7983 */ /* 0x000ea20000300800 */
[----:B----4-:R-:W-:Y:S01]  /*3a7d0*/  STL.64 [R1+0x73d0], R14 ;  /* 0x0073d00e01007387 */ /* 0x010fe20000100a00 */
[----:B---3--:R0:W-:Y:S03]  /*3a7e0*/  STL.64 [R1+0x73c8], R12 ;  /* 0x0073c80c01007387 */ /* 0x0081e60000100a00 */
[----:B0-----:R-:W3:Y:S01]  /*3a7f0*/  LDL.LU R12, [R1+0x20] ;  /* 0x00002000010c7983 */ /* 0x001ee20000300800 */
[----:B------:R-:W3:Y:S02]  /*3a800*/  LDL.LU R13, [R1+0x24] ;  /* 0x00002400010d7983 */ /* 0x000ee40000300800 */
[----:B------:R-:W4:Y:S02]  /*3a810*/  LDL.LU R14, [R1+0x28] ;  /* 0x00002800010e7983 */ /* 0x000f240000300800 */
[----:B------:R-:W4:Y:S01]  /*3a820*/  LDL.LU R15, [R1+0x2c] ;  /* 0x00002c00010f7983 */ /* 0x000f220000300800 */
[----:B--2---:R-:W-:Y:S01]  /*3a830*/  HMMA.16816.F32.BF16 R20, R24, R16, R20 ;  /* 0x000000101814723c */ /* 0x004fe20000041814 */
[----:B----4-:R-:W-:Y:S01]  /*3a840*/  STL.64 [R1+0x73e0], R14 ;  /* 0x0073e00e01007387 */ /* 0x010fe20000100a00 */
[----:B---3--:R0:W-:Y:S03]  /*3a850*/  STL.64 [R1+0x73d8], R12 ;  /* 0x0073d80c01007387 */ /* 0x0081e60000100a00 */
[----:B0-----:R-:W2:Y:S01]  /*3a860*/  LDL.LU R12, [R1+0x260] ;  /* 0x00026000010c7983 */ /* 0x001ea20000300800 */
[----:B------:R-:W2:Y:S02]  /*3a870*/  LDL.LU R13, [R1+0x264] ;  /* 0x00026400010d7983 */ /* 0x000ea40000300800 */
[----:B------:R-:W3:Y:S02]  /*3a880*/  LDL.LU R14, [R1+0x268] ;  /* 0x00026800010e7983 */ /* 0x000ee40000300800 */
[----:B------:R-:W3:Y:S02]  /*3a890*/  LDL.LU R15, [R1+0x26c] ;  /* 0x00026c00010f7983 */ /* 0x000ee40000300800 */
[----:B---3--:R-:W-:Y:S01]  /*3a8a0*/  STL.64 [R1+0x73f0], R14 ;  /* 0x0073f00e01007387 */ /* 0x008fe20000100a00 */
[----:B--2---:R0:W-:Y:S03]  /*3a8b0*/  STL.64 [R1+0x73e8], R12 ;  /* 0x0073e80c01007387 */ /* 0x0041e60000100a00 */
[----:B0-----:R-:W2:Y:S01]  /*3a8c0*/  LDL.LU R12, [R1+0xa0] ;  /* 0x0000a000010c7983 */ /* 0x001ea20000300800 */
[----:B------:R-:W2:Y:S02]  /*3a8d0*/  LDL.LU R13, [R1+0xa4] ;  /* 0x0000a400010d7983 */ /* 0x000ea40000300800 */
[----:B------:R-:W2:Y:S02]  /*3a8e0*/  LDL.LU R14, [R1+0xa8] ;  /* 0x0000a800010e7983 */ /* 0x000ea40000300800 */
[----:B------:R-:W2:Y:S02]  /*3a8f0*/  LDL.LU R15, [R1+0xac] ;  /* 0x0000ac00010f7983 */ /* 0x000ea40000300800 */
[----:B------:R-:W-:Y:S01]  /*3a900*/  STL.64 [R1+0xd0], R20 ;  /* 0x0000d01401007387 */ /* 0x000fe20000100a00 */
[----:B------:R0:W-:Y:S03]  /*3a910*/  STL.64 [R1+0xd8], R22 ;  /* 0x0000d81601007387 */ /* 0x0001e60000100a00 */
[----:B0-----:R-:W3:Y:S01]  /*3a920*/  LDL.LU.64 R22, [R1+0x7418] ;  /* 0x0074180001167983 */ /* 0x001ee20000300a00 */
[----:B------:R-:W3:Y:S01]  /*3a930*/  LDL.LU.64 R20, [R1+0x7410] ;  /* 0x0074100001147983 */ /* 0x000ee20000300a00 */
[----:B------:R-:W-:-:S02]  /*3a940*/  MOV R4, R18 ;  /* 0x0000001200047202 */ /* 0x000fc40000000f00 */
[----:B------:R-:W-:Y:S02]  /*3a950*/  MOV R5, R0 ;  /* 0x0000000000057202 */ /* 0x000fe40000000f00 */
[----:B------:R-:W-:Y:S01]  /*3a960*/  MOV R6, R16 ;  /* 0x0000001000067202 */ /* 0x000fe20000000f00 */
[----:B------:R-:W-:Y:S01]  /*3a970*/  MOV R0, R17 ;  /* 0x0000001100007202 */ /* 0x000fe20000000f00 */
[----:B------:R-:W4:Y:S01]  /*3a980*/  LDL.LU.64 R18, [R1+0x7408] ;  /* 0x0074080001127983 */ /* 0x000f220000300a00 */
[----:B------:R-:W4:Y:S02]  /*3a990*/  LDL.LU.64 R16, [R1+0x7400] ;  /* 0x0074000001107983 */ /* 0x000f240000300a00 */
[----:B---3--:R-:W-:Y:S01]  /*3a9a0*/  HMMA.16816.F32.BF16 R24, R24, R4, R20 ;  /* 0x000000041818723c */ /* 0x008fe20000041814 */
[----:B------:R-:W3:Y:S11]  /*3a9b0*/  LDL.LU R20, [R1+0x210] ;  /* 0x0002100001147983 */ /* 0x000ef60000300800 */
[----:B------:R-:W-:Y:S11]  /*3a9c0*/  @!UPT UIADD3 URZ, URZ, URZ, URZ ;  /* 0x0000003f3f3ff290 */ /* 0x000ff6000fffe03f */
[----:B------:R-:W-:Y:S01]  /*3a9d0*/  STL.64 [R1+0x30], R24 ;  /* 0x0000301801007387 */ /* 0x000fe20000100a00 */
[----:B------:R-:W-:Y:S02]  /*3a9e0*/  STL.64 [R1+0x38], R26 ;  /* 0x0000381a01007387 */ /* 0x000fe40000100a00 */
[----:B------:R-:W3:Y:S02]  /*3a9f0*/  LDL.LU R21, [R1+0x214] ;  /* 0x0002140001157983 */ /* 0x000ee40000300800 */
[----:B------:R-:W2:Y:S01]  /*3aa00*/  LDL.LU R22, [R1+0x218] ;  /* 0x0002180001167983 */ /* 0x000ea20000300800 */
[----:B------:R-:W2:Y:S04]  /*3aa10*/  LDL.LU R23, [R1+0x21c] ;  /* 0x00021c0001177983 */ /* 0x000ea80000300800 */
[----:B--2---:R-:W-:Y:S01]  /*3aa20*/  STL.64 [R1+0x73b0], R22 ;  /* 0x0073b01601007387 */ /* 0x004fe20000100a00 */
[----:B---3--:R0:W-:Y:S03]  /*3aa30*/  STL.64 [R1+0x73a8], R20 ;  /* 0x0073a81401007387 */ /* 0x0081e60000100a00 */
[----:B0-----:R-:W4:Y:S02]  /*3aa40*/  LDL.64 R20, [R1+0x10] ;  /* 0x0000100001147983 */ /* 0x001f240000100a00 */
[----:B----4-:R-:W-:Y:S11]  /*3aa50*/  HMMA.16816.F32.BF16 R8, R16, R20, R8 ;  /* 0x000000141008723c */ /* 0x010ff60000041808 */
[----:B------:R-:W-:Y:S11]  /*3aa60*/  @!UPT UIADD3 URZ, URZ, URZ, URZ ;  /* 0x0000003f3f3ff290 */ /* 0x000ff6000fffe03f */
[----:B------:R-:W-:Y:S01]  /*3aa70*/  @!UPT UIADD3 URZ, URZ, URZ, URZ ;  /* 0x0000003f3f3ff290 */ /* 0x000fe2000fffe03f */
[----:B------:R0:W-:Y:S01]  /*3aa80*/  STL.64 [R1+0xb0], R8 ;  /* 0x0000b00801007387 */ /* 0x0001e20000100a00 */
[----:B------:R1:W-:Y:S03]  /*3aa90*/  STL [R1+0xb8], R10 ;  /* 0x0000b80a01007387 */ /* 0x0003e60000100800 */
[----:B0-----:R-:W2:Y:S01]  /*3aaa0*/  LDL.LU R8, [R1+0x1d0] ;  /* 0x0001d00001087983 */ /* 0x001ea20000300800 */
[----:B------:R-:W2:Y:S02]  /*3aab0*/  LDL.LU R9, [R1+0x1d4] ;  /* 0x0001d40001097983 */ /* 0x000ea40000300800 */
[----:B-1----:R-:W3:Y:S02]  /*3aac0*/  LDL.LU R10, [R1+0x1d8] ;  /* 0x0001d800010a7983 */ /* 0x002ee40000300800 */
[----:B------:R-:W-:Y:S01]  /*3aad0*/  IMAD.MOV.U32 R24, RZ, RZ, R7 ;  /* 0x000000ffff187224 */ /* 0x000fe200078e0007 */
[----:B------:R-:W-:-:S07]  /*3aae0*/  MOV R25, R2 ;  /* 0x0000000200197202 */ /* 0x000fce0000000f00 */
[----:B------:R-:W-:Y:S01]  /*3aaf0*/  HMMA.16816.F32.BF16 R12, R16, R24, R12 ;  /* 0x00000018100c723c */ /* 0x000fe2000004180c */
[----:B------:R-:W-:Y:S01]  /*3ab00*/  MOV R2, R11 ;  /* 0x0000000b00027202 */ /* 0x000fe20000000f00 */
[----:B------:R-:W-:Y:S02]  /*3ab10*/  MOV R11, R29 ;  /* 0x0000001d000b7202 */ /* 0x000fe40000000f00 */
[----:B------:R-:W4:Y:S04]  /*3ab20*/  LDL.LU R29, [R1+0x73f8] ;  /* 0x0073f800011d7983 */ /* 0x000f280000300800 */
[----:B---3--:R-:W-:Y:S01]  /*3ab30*/  STL.64 [R1+0x7360], R10 ;  /* 0x0073600a01007387 */ /* 0x008fe20000100a00 */
[----:B--2---:R-:W-:Y:S02]  /*3ab40*/  STL.64 [R1+0x7358], R8 ;  /* 0x0073580801007387 */ /* 0x004fe40000100a00 */
[----:B------:R-:W-:Y:S11]  /*3ab50*/  STL [R1+0x7274], R2 ;  /* 0x0072740201007387 */ /* 0x000ff60000100800 */
[----:B------:R-:W-:Y:S01]  /*3ab60*/  @!UPT UIADD3 URZ, URZ, URZ, URZ ;  /* 0x0000003f3f3ff290 */ /* 0x000fe2000fffe03f */
[----:B------:R-:W-:Y:S01]  /*3ab70*/  STL.64 [R1+0xa0], R12 ;  /* 0x0000a00c01007387 */ /* 0x000fe20000100a00 */
[----:B------:R0:W-:Y:S04]  /*3ab80*/  STL.64 [R1+0xa8], R14 ;  /* 0x0000a80e01007387 */ /* 0x0001e80000100a00 */
[----:B0-----:R-:W2:Y:S01]  /*3ab90*/  LDL.LU.64 R14, [R1+0x73f0] ;  /* 0x0073f000010e7983 */ /* 0x001ea20000300a00 */
[----:B------:R-:W2:Y:S02]  /*3aba0*/  LDL.LU.64 R12, [R1+0x73e8] ;  /* 0x0073e800010c7983 */ /* 0x000ea40000300a00 */
[----:B------:R-:W-:Y:S01]  /*3abb0*/  IMAD.MOV.U32 R8, RZ, RZ, R6 ;  /* 0x000000ffff087224 */ /* 0x000fe200078e0006 */
[----:B------:R-:W-:-:S07]  /*3abc0*/  MOV R9, R0 ;  /* 0x0000000000097202 */ /* 0x000fce0000000f00 */
[C---:B--2---:R-:W-:Y:S11]  /*3abd0*/  HMMA.16816.F32.BF16 R12, R16.reuse, R8, R12 ;  /* 0x00000008100c723c */ /* 0x044ff6000004180c */
[----:B------:R-:W-:Y:S11]  /*3abe0*/  @!UPT UIADD3 URZ, URZ, URZ, URZ ;  /* 0x0000003f3f3ff290 */ /* 0x000ff6000fffe03f */
[----:B------:R-:W-:Y:S01]  /*3abf0*/  @!UPT UIADD3 URZ, URZ, URZ, URZ ;  /* 0x0000003f3f3ff290 */ /* 0x000fe2000fffe03f */
[----:B------:R-:W-:Y:S01]  /*3ac00*/  STL.64 [R1+0x60], R12 ;  /* 0x0000600c01007387 */ /* 0x000fe20000100a00 */
[----:B------:R0:W-:Y:S03]  /*3ac10*/  STL.64 [R1+0x68], R14 ;  /* 0x0000680e01007387 */ /* 0x0001e60000100a00 */
[----:B0-----:R-:W2:Y:S01]  /*3ac20*/  LDL.LU.64 R14, [R1+0x73e0] ;  /* 0x0073e000010e7983 */ /* 0x001ea20000300a00 */
[----:B------:R-:W2:Y:S02]  /*3ac30*/  LDL.LU.64 R12, [R1+0x73d8] ;  /* 0x0073d800010c7983 */ /* 0x000ea40000300a00 */
[----:B--2---:R-:W-:Y:S01]  /*3ac40*/  HMMA.16816.F32.BF16 R16, R16, R4, R12 ;  /* 0x000000041010723c */ /* 0x004fe2000004180c */
[----:B------:R-:W2:Y:S01]  /*3ac50*/  LDL.LU.64 R14, [R1+0x73d0] ;  /* 0x0073d000010e7983 */ /* 0x000ea20000300a00 */
[----:B------:R-:W2:Y:S02]  /*3ac60*/  LDL.LU.64 R12, [R1+0x73c8] ;  /* 0x0073c800010c7983 */ /* 0x000ea40000300a00 */
[----:B------:R-:W2:Y:S02]  /*3ac70*/  LDL.LU.64 R6, [R1+0x73c0] ;  /* 0x0073c00001067983 */ /* 0x000ea40000300a00 */
[----:B------:R-:W2:Y:S11]  /*3ac80*/  LDL.LU.64 R4, [R1+0x73b8] ;  /* 0x0073b80001047983 */ /* 0x000eb60000300a00 */
[----:B------:R-:W-:Y:S06]  /*3ac90*/  @!UPT UIADD3 URZ, URZ, URZ, URZ ;  /* 0x0000003f3f3ff290 */ /* 0x000fec000fffe03f */
[----:B------:R0:W-:Y:S01]  /*3aca0*/  STL.64 [R1+0x20], R16 ;  /* 0x0000201001007387 */ /* 0x0001e20000100a00 */
[----:B------:R1:W-:Y:S01]  /*3acb0*/  STL [R1+0x28], R18 ;  /* 0x0000281201007387 */ /* 0x0003e20000100800 */
[----:B------:R-:W-:Y:S02]  /*3acc0*/  MOV R2, R19 ;  /* 0x0000001300027202 */ /* 0x000fe40000000f00 */
[----:B0-----:R-:W3:Y:S01]  /*3acd0*/  LDL.LU R16, [R1+0x230] ;  /* 0x0002300001107983 */ /* 0x001ee20000300800 */
[----:B------:R-:W3:Y:S02]  /*3ace0*/  LDL.LU R17, [R1+0x234] ;  /* 0x0002340001117983 */ /* 0x000ee40000300800 */
[----:B-1----:R-:W3:Y:S02]  /*3acf0*/  LDL.LU R18, [R1+0x238] ;  /* 0x0002380001127983 */ /* 0x002ee40000300800 */
[----:B------:R-:W3:Y:S01]  /*3ad00*/  LDL.LU R19, [R1+0x23c] ;  /* 0x00023c0001137983 */ /* 0x000ee20000300800 */
[----:B------:R-:W-:Y:S01]  /*3ad10*/  MOV R0, R21 ;  /* 0x0000001500007202 */ /* 0x000fe20000000f00 */
[----:B------:R-:W3:Y:S01]  /*3ad20*/  LDL.LU.64 R22, [R1+0x73b0] ;  /* 0x0073b00001167983 */ /* 0x000ee20000300a00 */
[----:B----4-:R-:W-:Y:S01]  /*3ad30*/  MOV R27, R29 ;  /* 0x0000001d001b7202 */ /* 0x010fe20000000f00 */
[C---:B--2---:R-:W-:Y:S02]  /*3ad40*/  HMMA.16816.F32.BF16 R12, R4.reuse, R20, R12 ;  /* 0x00000014040c723c */ /* 0x044fe4000004180c */
[----:B------:R-:W2:Y:S06]  /*3ad50*/  LDL.LU.64 R20, [R1+0x73a8] ;  /* 0x0073a80001147983 */ /* 0x000eac0000300a00 */
[C---:B---3--:R-:W-:Y:S11]  /*3ad60*/  HMMA.16816.F32.BF16 R16, R4.reuse, R24, R16 ;  /* 0x000000180410723c */ /* 0x048ff60000041810 */
[----:B------:R-:W-:Y:S04]  /*3ad70*/  @!UPT UIADD3 URZ, URZ, URZ, URZ ;  /* 0x0000003f3f3ff290 */ /* 0x000fe8000fffe03f */
[----:B------:R0:W-:Y:S01]  /*3ad80*/  STL [R1+0x244], R13 ;  /* 0x0002440d01007387 */ /* 0x0001e20000100800 */
[----:B------:R1:W-:Y:S02]  /*3ad90*/  STL.64 [R1+0x248], R14 ;  /* 0x0002480e01007387 */ /* 0x0003e40000100a00 */
[----:B------:R-:W-:Y:S02]  /*3ada0*/  IMAD.MOV.U32 R28, RZ, RZ, R12 ;  /* 0x000000ffff1c7224 */ /* 0x000fe400078e000c */
[----:B------:R-:W3:Y:S04]  /*3adb0*/  LDL.LU R12, [R1+0x200] ;  /* 0x00020000010c7983 */ /* 0x000ee80000300800 */
[----:B0-----:R-:W3:Y:S01]  /*3adc0*/  LDL.LU R13, [R1+0x204] ;  /* 0x00020400010d7983 */ /* 0x001ee20000300800 */
[----:B-1----:R-:W3:Y:S02]  /*3add0*/  LDL.LU R14, [R1+0x208] ;  /* 0x00020800010e7983 */ /* 0x002ee40000300800 */
[----:B------:R-:W3:Y:S02]  /*3ade0*/  LDL.LU R15, [R1+0x20c] ;  /* 0x00020c00010f7983 */ /* 0x000ee40000300800 */
[----:B------:R0:W-:Y:S02]  /*3adf0*/  STL.64 [R1+0x7380], R24 ;  /* 0x0073801801007387 */ /* 0x0001e40000100a00 */
[----:B0-----:R-:W4:Y:S01]  /*3ae00*/  LDL.LU R24, [R1+0x220] ;  /* 0x0002200001187983 */ /* 0x001f220000300800 */
[----:B------:R-:W-:Y:S02]  /*3ae10*/  STL.64 [R1+0x230], R16 ;  /* 0x0002301001007387 */ /* 0x000fe40000100a00 */
[----:B------:R2:W-:Y:S02]  /*3ae20*/  STL.64 [R1+0x238], R18 ;  /* 0x0002381201007387 */ /* 0x0005e40000100a00 */
[----:B------:R-:W4:Y:S01]  /*3ae30*/  LDL.LU R25, [R1+0x224] ;  /* 0x0002240001197983 */ /* 0x000f220000300800 */
[----:B------:R-:W4:Y:S01]  /*3ae40*/  LDL.LU R26, [R1+0x228] ;  /* 0x00022800011a7983 */ /* 0x000f220000300800 */
[----:B------:R-:W3:Y:S02]  /*3ae50*/  LDL.LU R29, [R1+0x73a0] ;  /* 0x0073a000011d7983 */ /* 0x000ee40000300800 */
[----:B------:R0:W-:Y:S01]  /*3ae60*/  STL.64 [R1+0x7378], R8 ;  /* 0x0073780801007387 */ /* 0x0001e20000100a00 */
[C---:B--2---:R-:W-:Y:S01]  /*3ae70*/  HMMA.16816.F32.BF16 R16, R4.reuse, R8, R20 ;  /* 0x000000080410723c */ /* 0x044fe20000041814 */
[----:B0-----:R-:W2:Y:S11]  /*3ae80*/  LDL.LU R8, [R1+0x1f0] ;  /* 0x0001f00001087983 */ /* 0x001eb60000300800 */
[----:B------:R-:W-:Y:S11]  /*3ae90*/  @!UPT UIADD3 URZ, URZ, URZ, URZ ;  /* 0x0000003f3f3ff290 */ /* 0x000ff6000fffe03f */
[----:B------:R-:W-:Y:S01]  /*3aea0*/  STL.64 [R1+0x2a0], R16 ;  /* 0x0002a01001007387 */ /* 0x000fe20000100a00 */
[----:B------:R-:W-:Y:S02]  /*3aeb0*/  STL.64 [R1+0x2a8], R18 ;  /* 0x0002a81201007387 */ /* 0x000fe40000100a00 */
[----:B------:R-:W2:Y:S02]  /*3aec0*/  LDL.LU R9, [R1+0x1f4] ;  /* 0x0001f40001097983 */ /* 0x000ea40000300800 */
[----:B------:R-:W2:Y:S01]  /*3aed0*/  LDL.LU R10, [R1+0x1f8] ;  /* 0x0001f800010a7983 */ /* 0x000ea20000300800 */
[----:B------:R-:W2:Y:S04]  /*3aee0*/  LDL.LU R11, [R1+0x1fc] ;  /* 0x0001fc00010b7983 */ /* 0x000ea80000300800 */
[----:B---3--:R-:W0:Y:S04]  /*3aef0*/  LDSM.16.MT88.4 R20, [R29+0x5000] ;  /* 0x005000001d14783b */ /* 0x008e280000004200 */
[----:B------:R-:W1:Y:S04]  /*3af00*/  LDSM.16.MT88.4 R16, [R29+0x5080] ;  /* 0x005080001d10783b */ /* 0x000e680000004200 */
        /* <DEDUP_REMOVED lines=10> */
[----:B------:R-:W2:Y:S02]  /*3afb0*/  LDL.LU R22, [R1+0x1e8] ;  /* 0x0001e80001167983 */ /* 0x000ea40000300800 */
[----:B------:R-:W2:Y:S01]  /*3afc0*/  LDL.LU R23, [R1+0x1ec] ;  /* 0x0001ec0001177983 */ /* 0x000ea20000300800 */
[----:B-1----:R-:W-:Y:S01]  /*3afd0*/  STL.64 [R1+0x72f8], R18 ;  /* 0x0072f81201007387 */ /* 0x002fe20000100a00 */
[----:B------:R0:W-:Y:S03]  /*3afe0*/  STL.64 [R1+0x72f0], R16 ;  /* 0x0072f01001007387 */ /* 0x0001e60000100a00 */
[----:B0-----:R-:W3:Y:S01]  /*3aff0*/  LDL.LU.64 R16, [R1+0x80] ;  /* 0x0000800001107983 */ /* 0x001ee20000300a00 */
[----:B------:R-:W2:Y:S01]  /*3b000*/  LDL.64 R18, [R1+0x88] ;  /* 0x0000880001127983 */ /* 0x000ea20000100a00 */
[----:B---3--:R-:W-:Y:S02]  /*3b010*/  HMMA.16816.F32.BF16 R4, R4, R16, R12 ;  /* 0x000000100404723c */ /* 0x008fe4000004180c */
[----:B------:R-:W4:Y:S01]  /*3b020*/  LDL.LU.64 R14, [R1+0x7398] ;  /* 0x00739800010e7983 */ /* 0x000f220000300a00 */
[----:B------:R-:W4:Y:S11]  /*3b030*/  LDL.LU.64 R12, [R1+0x7390] ;  /* 0x00739000010c7983 */ /* 0x000f360000300a00 */
[----:B------:R-:W-:Y:S09]  /*3b040*/  @!UPT UIADD3 URZ, URZ, URZ, URZ ;  /* 0x0000003f3f3ff290 */ /* 0x000ff2000fffe03f */
[----:B------:R-:W-:Y:S01]  /*3b050*/  STL.64 [R1+0x250], R4 ;  /* 0x0002500401007387 */ /* 0x000fe20000100a00 */
[----:B------:R-:W-:Y:S02]  /*3b060*/  STL.64 [R1+0x258], R6 ;  /* 0x0002580601007387 */ /* 0x000fe40000100a00 */
[----:B------:R-:W0:Y:S02]  /*3b070*/  LDSM.16.MT88.4 R4, [R3+0x5000] ;  /* 0x005000000304783b */ /* 0x000e240000004200 */
[----:B0-----:R-:W-:Y:S02]  /*3b080*/  STL.64 [R1+0x72a8], R6 ;  /* 0x0072a80601007387 */ /* 0x001fe40000100a00 */
[----:B------:R0:W-:Y:S02]  /*3b090*/  STL.64 [R1+0x72a0], R4 ;  /* 0x0072a00401007387 */ /* 0x0001e40000100a00 */
[----:B0-----:R-:W4:Y:S01]  /*3b0a0*/  LDL.LU R4, [R1+0x10] ;  /* 0x0000100001047983 */ /* 0x001f220000300800 */
[----:B------:R-:W-:-:S02]  /*3b0b0*/  MOV R5, R0 ;  /* 0x0000000000057202 */ /* 0x000fc40000000f00 */
[----:B------:R-:W3:Y:S05]  /*3b0c0*/  LDL.LU R0, [R1+0x7388] ;  /* 0x0073880001007983 */ /* 0x000eea0000300800 */
[C---:B----4-:R-:W-:Y:S11]  /*3b0d0*/  HMMA.16816.F32.BF16 R24, R12.reuse, R4, R24 ;  /* 0x000000040c18723c */ /* 0x050ff60000041818 */
[----:B------:R-:W-:Y:S11]  /*3b0e0*/  @!UPT UIADD3 URZ, URZ, URZ, URZ ;  /* 0x0000003f3f3ff290 */ /* 0x000ff6000fffe03f */
[----:B------:R-:W-:Y:S01]  /*3b0f0*/  @!UPT UIADD3 URZ, URZ, URZ, URZ ;  /* 0x0000003f3f3ff290 */ /* 0x000fe2000fffe03f */
[----:B------:R0:W-:Y:S01]  /*3b100*/  STL.64 [R1+0x280], R24 ;  /* 0x0002801801007387 */ /* 0x0001e20000100a00 */
[----:B------:R-:W-:Y:S03]  /*3b110*/  STL.64 [R1+0x288], R26 ;  /* 0x0002881a01007387 */ /* 0x000fe60000100a00 */
[----:B0-----:R-:W4:Y:S02]  /*3b120*/  LDL.LU.64 R24, [R1+0x7380] ;  /* 0x0073800001187983 */ /* 0x001f240000300a00 */
[C---:B----4-:R-:W-:Y:S11]  /*3b130*/  HMMA.16816.F32.BF16 R8, R12.reuse, R24, R8 ;  /* 0x000000180c08723c */ /* 0x050ff60000041808 */
[----:B------:R-:W-:Y:S11]  /*3b140*/  @!UPT UIADD3 URZ, URZ, URZ, URZ ;  /* 0x0000003f3f3ff290 */ /* 0x000ff6000fffe03f */
[----:B------:R-:W-:Y:S01]  /*3b150*/  @!UPT UIADD3 URZ, URZ, URZ, URZ ;  /* 0x0000003f3f3ff290 */ /* 0x000fe2000fffe03f */
[----:B------:R0:W-:Y:S01]  /*3b160*/  STL.64 [R1+0x270], R8 ;  /* 0x0002700801007387 */ /* 0x0001e20000100a00 */
[----:B------:R2:W-:Y:S03]  /*3b170*/  STL.64 [R1+0x278], R10 ;  /* 0x0002780a01007387 */ /* 0x0005e60000100a00 */
[----:B0-----:R-:W2:Y:S02]  /*3b180*/  LDL.LU.64 R8, [R1+0x7378] ;  /* 0x0073780001087983 */ /* 0x001ea40000300a00 */
[C---:B--2---:R-:W-:Y:S02]  /*3b190*/  HMMA.16816.F32.BF16 R8, R12.reuse, R8, R20 ;  /* 0x000000080c08723c */ /* 0x044fe40000041814 */
[----:B------:R-:W2:Y:S01]  /*3b1a0*/  LDL.LU.64 R22, [R1+0x7370] ;  /* 0x0073700001167983 */ /* 0x000ea20000300a00 */
[----:B------:R-:W2:Y:S11]  /*3b1b0*/  LDL.LU.64 R20, [R1+0x7368] ;  /* 0x0073680001147983 */ /* 0x000eb60000300a00 */
[----:B------:R-:W-:Y:S09]  /*3b1c0*/  @!UPT UIADD3 URZ, URZ, URZ, URZ ;  /* 0x0000003f3f3ff290 */ /* 0x000ff2000fffe03f */
[----:B------:R-:W-:Y:S01]  /*3b1d0*/  STL.64 [R1+0x260], R8 ;  /* 0x0002600801007387 */ /* 0x000fe20000100a00 */
[----:B------:R0:W-:Y:S03]  /*3b1e0*/  STL.64 [R1+0x268], R10 ;  /* 0x0002680a01007387 */ /* 0x0001e60000100a00 */
[----:B0-----:R-:W4:Y:S01]  /*3b1f0*/  LDL.LU.64 R10, [R1+0x7360] ;  /* 0x00736000010a7983 */ /* 0x001f220000300a00 */
[----:B------:R-:W4:Y:S02]  /*3b200*/  LDL.LU.64 R8, [R1+0x7358] ;  /* 0x0073580001087983 */ /* 0x000f240000300a00 */
[----:B----4-:R-:W-:Y:S01]  /*3b210*/  HMMA.16816.F32.BF16 R12, R12, R16, R8 ;  /* 0x000000100c0c723c */ /* 0x010fe20000041808 */
[----:B------:R-:W4:Y:S01]  /*3b220*/  LDL.LU.64 R10, [R1+0x7350] ;  /* 0x00735000010a7983 */ /* 0x000f220000300a00 */
[----:B------:R-:W4:Y:S11]  /*3b230*/  LDL.LU.64 R8, [R1+0x7348] ;  /* 0x0073480001087983 */ /* 0x000f360000300a00 */
[----:B------:R-:W-:Y:S10]  /*3b240*/  @!UPT UIADD3 URZ, URZ, URZ, URZ ;  /* 0x0000003f3f3ff290 */ /* 0x000ff4000fffe03f */
[----:B------:R0:W-:Y:S01]  /*3b250*/  STL.64 [R1+0x210], R12 ;  /* 0x0002100c01007387 */ /* 0x0001e20000100a00 */
[----:B------:R1:W-:Y:S03]  /*3b260*/  STL.64 [R1+0x218], R14 ;  /* 0x0002180e01007387 */ /* 0x0003e60000100a00 */
[----:B0-----:R-:W4:Y:S01]  /*3b270*/  LDL.LU R12, [R1+0x1c0] ;  /* 0x0001c000010c7983 */ /* 0x001f220000300800 */
[----:B------:R-:W4:Y:S02]  /*3b280*/  LDL.LU R13, [R1+0x1c4] ;  /* 0x0001c400010d7983 */ /* 0x000f240000300800 */
[----:B-1----:R-:W4:Y:S02]  /*3b290*/  LDL.LU R14, [R1+0x1c8] ;  /* 0x0001c800010e7983 */ /* 0x002f240000300800 */
[----:B------:R-:W4:Y:S02]  /*3b2a0*/  LDL.LU R15, [R1+0x1cc] ;  /* 0x0001cc00010f7983 */ /* 0x000f240000300800 */
[C---:B----4-:R-:W-:Y:S08]  /*3b2b0*/  HMMA.16816.F32.BF16 R4, R8.reuse, R4, R12 ;  /* 0x000000040804723c */ /* 0x050ff0000004180c */
[----:B--2---:R-:W-:Y:S01]  /*3b2c0*/  HMMA.16816.F32.BF16 R12, R8, R24, R20 ;  /* 0x00000018080c723c */ /* 0x004fe20000041814 */
[----:B------:R-:W0:Y:S11]  /*3b2d0*/  LDSM.16.MT88.4 R24, [R3+0x5080] ;  /* 0x005080000318783b */ /* 0x000e360000004200 */
[----:B------:R-:W-:Y:S03]  /*3b2e0*/  @!UPT UIADD3 URZ, URZ, URZ, URZ ;  /* 0x0000003f3f3ff290 */ /* 0x000fe6000fffe03f */
[----:B------:R1:W-:Y:S01]  /*3b2f0*/  STL.64 [R1+0x200], R4 ;  /* 0x0002000401007387 */ /* 0x0003e20000100a00 */
[----:B------:R2:W-:Y:S03]  /*3b300*/  STL.64 [R1+0x208], R6 ;  /* 0x0002080601007387 */ /* 0x0005e60000100a00 */
[----:B-1----:R-:W4:Y:S04]  /*3b310*/  LDL.LU R4, [R1+0x50] ;  /* 0x0000500001047983 */ /* 0x002f280000300800 */
[----:B------:R-:W-:Y:S02]  /*3b320*/  STL.64 [R1+0x290], R12 ;  /* 0x0002900c01007387 */ /* 0x000fe40000100a00 */
[----:B------:R-:W-:Y:S01]  /*3b330*/  STL.64 [R1+0x298], R14 ;  /* 0x0002980e01007387 */ /* 0x000fe20000100a00 */
[----:B---3--:R-:W-:-:S02]  /*3b340*/  MOV R5, R0 ;  /* 0x0000000000057202 */ /* 0x008fc40000000f00 */
[----:B------:R-:W3:Y:S01]  /*3b350*/  LDL.LU R0, [R1+0x7344] ;  /* 0x0073440001007983 */ /* 0x000ee20000300800 */
[----:B--2---:R-:W2:Y:S02]  /*3b360*/  LDL.LU R6, [R1+0x58] ;  /* 0x0000580001067983 */ /* 0x004ea40000300800 */
[----:B------:R-:W2:Y:S02]  /*3b370*/  LDL.LU R7, [R1+0x5c] ;  /* 0x00005c0001077983 */ /* 0x000ea40000300800 */
[----:B------:R-:W2:Y:S01]  /*3b380*/  LDL.LU R20, [R1+0x1a0] ;  /* 0x0001a00001147983 */ /* 0x000ea20000300800 */
[----:B------:R-:W4:Y:S01]  /*3b390*/  LDL.LU R21, [R1+0x1a4] ;  /* 0x0001a40001157983 */ /* 0x000f220000300800 */
[----:B------:R-:W4:Y:S02]  /*3b3a0*/  LDL.LU R22, [R1+0x1a8] ;  /* 0x0001a80001167983 */ /* 0x000f240000300800 */
[----:B---3--:R-:W-:Y:S02]  /*3b3b0*/  IMAD.MOV.U32 R23, RZ, RZ, R0 ;  /* 0x000000ffff177224 */ /* 0x008fe400078e0000 */
[----:B------:R-:W3:Y:S01]  /*3b3c0*/  LDL.LU R0, [R1+0x7340] ;  /* 0x0073400001007983 */ /* 0x000ee20000300800 */
[----:B--2---:R-:W-:Y:S02]  /*3b3d0*/  STL.64 [R1+0x72b8], R6 ;  /* 0x0072b80601007387 */ /* 0x004fe40000100a00 */
[----:B----4-:R1:W-:Y:S02]  /*3b3e0*/  STL.64 [R1+0x72b0], R4 ;  /* 0x0072b00401007387 */ /* 0x0103e40000100a00 */
[----:B-1----:R-:W2:Y:S01]  /*3b3f0*/  LDL.LU.64 R4, [R1+0x90] ;  /* 0x0000900001047983 */ /* 0x002ea20000300a00 */
[----:B------:R-:W4:Y:S02]  /*3b400*/  LDL.64 R6, [R1+0x98] ;  /* 0x0000980001067983 */ /* 0x000f240000100a00 */
[----:B0-----:R0:W-:Y:S02]  /*3b410*/  STL.64 [R1+0x7280], R26 ;  /* 0x0072801a01007387 */ /* 0x0011e40000100a00 */
[----:B------:R-:W-:Y:S01]  /*3b420*/  STL.64 [R1+0x7278], R24 ;  /* 0x0072781801007387 */ /* 0x000fe20000100a00 */
[----:B0-----:R-:W2:Y:S04]  /*3b430*/  LDL R26, [R1+0x18] ;  /* 0x00001800011a7983 */ /* 0x001ea80000100800 */
[----:B------:R-:W2:Y:S01]  /*3b440*/  LDL R27, [R1+0x1c] ;  /* 0x00001c00011b7983 */ /* 0x000ea20000100800 */
[----:B------:R-:W-:Y:S03]  /*3b450*/  STL [R1+0x71d0], R3 ;  /* 0x0071d00301007387 */ /* 0x000fe60000100800 */
[----:B---3--:R-:W0:Y:S04]  /*3b460*/  LDSM.16.MT88.4 R12, [R0+0x5000] ;  /* 0x00500000000c783b */ /* 0x008e280000004200 */
[----:B0-----:R-:W-:Y:S01]  /*3b470*/  STL.64 [R1+0x7230], R14 ;  /* 0x0072300e01007387 */ /* 0x001fe20000100a00 */
[----:B------:R0:W-:Y:S03]  /*3b480*/  STL.64 [R1+0x7228], R12 ;  /* 0x0072280c01007387 */ /* 0x0001e60000100a00 */
[----:B0-----:R-:W2:Y:S01]  /*3b490*/  LDL.LU R12, [R1+0x1b0] ;  /* 0x0001b000010c7983 */ /* 0x001ea20000300800 */
[----:B------:R-:W2:Y:S02]  /*3b4a0*/  LDL.LU R13, [R1+0x1b4] ;  /* 0x0001b400010d7983 */ /* 0x000ea40000300800 */
[----:B------:R-:W2:Y:S02]  /*3b4b0*/  LDL.LU R14, [R1+0x1b8] ;  /* 0x0001b800010e7983 */ /* 0x000ea40000300800 */
[----:B------:R-:W2:Y:S01]  /*3b4c0*/  LDL.LU R15, [R1+0x1bc] ;  /* 0x0001bc00010f7983 */ /* 0x000ea20000300800 */
[----:B----4-:R-:W-:Y:S01]  /*3b4d0*/  STL.64 [R1+0x7318], R6 ;  /* 0x0073180601007387 */ /* 0x010fe20000100a00 */
[C---:B--2---:R-:W-:Y:S03]  /*3b4e0*/  HMMA.16816.F32.BF16 R12, R8.reuse, R4, R12 ;  /* 0x00000004080c723c */ /* 0x044fe6000004180c */
[----:B------:R-:W0:Y:S11]  /*3b4f0*/  LDSM.16.MT88.4 R4, [R0+0x5080] ;  /* 0x005080000004783b */ /* 0x000e360000004200 */
[----:B------:R-:W-:Y:S09]  /*3b500*/  @!UPT UIADD3 URZ, URZ, URZ, URZ ;  /* 0x0000003f3f3ff290 */ /* 0x000ff2000fffe03f */
[----:B------:R-:W-:Y:S01]  /*3b510*/  STL.64 [R1+0x2b0], R12 ;  /* 0x0002b00c01007387 */ /* 0x000fe20000100a00 */
[----:B------:R0:W-:Y:S02]  /*3b520*/  STL.64 [R1+0x2b8], R14 ;  /* 0x0002b80e01007387 */ /* 0x0001e40000100a00 */
[----:B0-----:R-:W-:Y:S02]  /*3b530*/  MOV R15, R4 ;  /* 0x00000004000f7202 */ /* 0x001fe40000000f00 */
[----:B------:R-:W-:Y:S01]  /*3b540*/  MOV R14, R5 ;  /* 0x00000005000e7202 */ /* 0x000fe20000000f00 */
[----:B------:R-:W2:Y:S01]  /*3b550*/  LDL.LU R4, [R1+0x180] ;  /* 0x0001800001047983 */ /* 0x000ea20000300800 */
[----:B------:R-:W-:Y:S01]  /*3b560*/  MOV R13, R6 ;  /* 0x00000006000d7202 */ /* 0x000fe20000000f00 */
[----:B------:R-:W2:Y:S02]  /*3b570*/  LDL.LU R5, [R1+0x184] ;  /* 0x0001840001057983 */ /* 0x000ea40000300800 */
[----:B------:R-:W-:Y:S01]  /*3b580*/  IMAD.MOV.U32 R12, RZ, RZ, R7 ;  /* 0x000000ffff0c7224 */ /* 0x000fe200078e0007 */
[----:B------:R-:W3:Y:S01]  /*3b590*/  LDL.LU R6, [R1+0x188] ;  /* 0x0001880001067983 */ /* 0x000ee20000300800 */
[----:B------:R-:W3:Y:S01]  /*3b5a0*/  LDL.LU R7, [R1+0x18c] ;  /* 0x00018c0001077983 */ /* 0x000ee20000300800 */
[----:B------:R-:W-:Y:S02]  /*3b5b0*/  HMMA.16816.F32.BF16 R8, R8, R16, R20 ;  /* 0x000000100808723c */ /* 0x000fe40000041814 */
[----:B---3--:R-:W-:Y:S01]  /*3b5c0*/  STL.64 [R1+0x7328], R6 ;  /* 0x0073280601007387 */ /* 0x008fe20000100a00 */
[----:B--2---:R0:W-:Y:S03]  /*3b5d0*/  STL.64 [R1+0x7320], R4 ;  /* 0x0073200401007387 */ /* 0x0041e60000100a00 */
[----:B0-----:R-:W2:Y:S01]  /*3b5e0*/  LDL.LU R4, [R1+0x190] ;  /* 0x0001900001047983 */ /* 0x001ea20000300800 */
[----:B------:R-:W2:Y:S02]  /*3b5f0*/  LDL.LU R5, [R1+0x194] ;  /* 0x0001940001057983 */ /* 0x000ea40000300800 */
[----:B------:R-:W2:Y:S02]  /*3b600*/  LDL.LU R6, [R1+0x198] ;  /* 0x0001980001067983 */ /* 0x000ea40000300800 */
[----:B------:R-:W2:Y:S01]  /*3b610*/  LDL.LU R7, [R1+0x19c] ;  /* 0x00019c0001077983 */ /* 0x000ea20000300800 */
[----:B------:R0:W-:Y:S01]  /*3b620*/  STL.64 [R1+0x72c8], R14 ;  /* 0x0072c80e01007387 */ /* 0x0001e20000100a00 */
[----:B------:R-:W-:Y:S03]  /*3b630*/  STL.64 [R1+0x72c0], R12 ;  /* 0x0072c00c01007387 */ /* 0x000fe60000100a00 */
[----:B0-----:R-:W3:Y:S01]  /*3b640*/  LDL.64 R14, [R1+0x78] ;  /* 0x00007800010e7983 */ /* 0x001ee20000100a00 */
[----:B------:R-:W-:Y:S02]  /*3b650*/  STL [R1+0x713c], R0 ;  /* 0x00713c0001007387 */ /* 0x000fe40000100800 */
[----:B------:R-:W2:Y:S02]  /*3b660*/  LDL.LU.64 R22, [R1+0x7338] ;  /* 0x0073380001167983 */ /* 0x000ea40000300a00 */
[----:B------:R-:W2:Y:S01]  /*3b670*/  LDL.LU.64 R20, [R1+0x7330] ;  /* 0x0073300001147983 */ /* 0x000ea20000300a00 */
[----:B------:R0:W-:Y:S01]  /*3b680*/  STL.64 [R1+0x7310], R18 ;  /* 0x0073101201007387 */ /* 0x0001e20000100a00 */
[----:B------:R-:W4:Y:S02]  /*3b690*/  LDL.LU R16, [R1+0x170] ;  /* 0x0001700001107983 */ /* 0x000f240000300800 */
[----:B------:R1:W-:Y:S02]  /*3b6a0*/  STL.64 [R1+0x1a0], R8 ;  /* 0x0001a00801007387 */ /* 0x0003e40000100a00 */
[----:B------:R1:W-:Y:S01]  /*3b6b0*/  STL.64 [R1+0x1a8], R10 ;  /* 0x0001a80a01007387 */ /* 0x0003e20000100a00 */
[----:B------:R-:W4:Y:S04]  /*3b6c0*/  LDL.LU R17, [R1+0x174] ;  /* 0x0001740001117983 */ /* 0x000f280000300800 */
[----:B0-----:R-:W4:Y:S01]  /*3b6d0*/  LDL.LU R18, [R1+0x178] ;  /* 0x0001780001127983 */ /* 0x001f220000300800 */
[----:B------:R-:W4:Y:S02]  /*3b6e0*/  LDL.LU R19, [R1+0x17c] ;  /* 0x00017c0001137983 */ /* 0x000f240000300800 */
[----:B-1----:R-:W2:Y:S02]  /*3b6f0*/  LDL.LU R8, [R1+0x100] ;  /* 0x0001000001087983 */ /* 0x002ea40000300800 */
[----:B------:R-:W2:Y:S01]  /*3b700*/  LDL.LU R9, [R1+0x104] ;  /* 0x0001040001097983 */ /* 0x000ea20000300800 */
[----:B------:R-:W2:Y:S01]  /*3b710*/  LDL.LU R10, [R1+0x108] ;  /* 0x00010800010a7983 */ /* 0x000ea20000300800 */
[----:B------:R-:W2:Y:S03]  /*3b720*/  LDL.LU R11, [R1+0x10c] ;  /* 0x00010c00010b7983 */ /* 0x000ea60000300800 */
[----:B--2---:R-:W-:Y:S01]  /*3b730*/  STL.64 [R1+0x72d8], R10 ;  /* 0x0072d80a01007387 */ /* 0x004fe20000100a00 */
[----:B------:R0:W-:Y:S03]  /*3b740*/  STL.64 [R1+0x72d0], R8 ;  /* 0x0072d00801007387 */ /* 0x0001e60000100a00 */
[----:B0-----:R-:W2:Y:S01]  /*3b750*/  LDL.LU R8, [R1+0x110] ;  /* 0x0001100001087983 */ /* 0x001ea20000300800 */
[----:B------:R-:W2:Y:S02]  /*3b760*/  LDL.LU R9, [R1+0x114] ;  /* 0x0001140001097983 */ /* 0x000ea40000300800 */
[----:B------:R-:W2:Y:S02]  /*3b770*/  LDL.LU R10, [R1+0x118] ;  /* 0x00011800010a7983 */ /* 0x000ea40000300800 */
[----:B------:R-:W2:Y:S01]  /*3b780*/  LDL.LU R11, [R1+0x11c] ;  /* 0x00011c00010b7983 */ /* 0x000ea20000300800 */
[C---:B------:R-:W-:Y:S01]  /*3b790*/  HMMA.16816.F32.BF16 R4, R20.reuse, R26, R4 ;  /* 0x0000001a1404723c */ /* 0x040fe20000041804 */
[----:B--2---:R-:W-:Y:S01]  /*3b7a0*/  STL.64 [R1+0x72e8], R10 ;  /* 0x0072e80a01007387 */ /* 0x004fe20000100a00 */
[----:B------:R0:W-:Y:S03]  /*3b7b0*/  STL.64 [R1+0x72e0], R8 ;  /* 0x0072e00801007387 */ /* 0x0001e60000100a00 */
[----:B0-----:R-:W2:Y:S01]  /*3b7c0*/  LDL.LU R8, [R1+0x120] ;  /* 0x0001200001087983 */ /* 0x001ea20000300800 */
[----:B------:R-:W2:Y:S02]  /*3b7d0*/  LDL.LU R9, [R1+0x124] ;  /* 0x0001240001097983 */ /* 0x000ea40000300800 */
[----:B------:R-:W2:Y:S02]  /*3b7e0*/  LDL.LU R10, [R1+0x128] ;  /* 0x00012800010a7983 */ /* 0x000ea40000300800 */
[----:B------:R-:W2:Y:S02]  /*3b7f0*/  LDL.LU R11, [R1+0x12c] ;  /* 0x00012c00010b7983 */ /* 0x000ea40000300800 */
[----:B--2---:R-:W-:Y:S01]  /*3b800*/  STL.64 [R1+0x7308], R10 ;  /* 0x0073080a01007387 */ /* 0x004fe20000100a00 */
[----:B------:R0:W-:Y:S03]  /*3b810*/  STL.64 [R1+0x7300], R8 ;  /* 0x0073000801007387 */ /* 0x0001e60000100a00 */
[----:B0-----:R-:W2:Y:S01]  /*3b820*/  LDL.LU R8, [R1+0x150] ;  /* 0x0001500001087983 */ /* 0x001ea20000300800 */
[----:B------:R-:W2:Y:S02]  /*3b830*/  LDL.LU R9, [R1+0x154] ;  /* 0x0001540001097983 */ /* 0x000ea40000300800 */
[----:B------:R-:W2:Y:S02]  /*3b840*/  LDL.LU R10, [R1+0x158] ;  /* 0x00015800010a7983 */ /* 0x000ea40000300800 */
[----:B------:R-:W2:Y:S02]  /*3b850*/  LDL.LU R11, [R1+0x15c] ;  /* 0x00015c00010b7983 */ /* 0x000ea40000300800 */
        /* <DEDUP_REMOVED lines=9> */
[----:B0-----:R-:W4:Y:S02]  /*3b8f0*/  LDL.LU.64 R6, [R1+0x7318] ;  /* 0x0073180001067983 */ /* 0x001f240000300a00 */
[C---:B----4-:R-:W-:Y:S11]  /*3b900*/  HMMA.16816.F32.BF16 R16, R20.reuse, R6, R16 ;  /* 0x000000061410723c */ /* 0x050ff60000041810 */
[----:B------:R-:W-:Y:S11]  /*3b910*/  @!UPT UIADD3 URZ, URZ, URZ, URZ ;  /* 0x0000003f3f3ff290 */ /* 0x000ff6000fffe03f */
[----:B------:R-:W-:Y:S01]  /*3b920*/  @!UPT UIADD3 URZ, URZ, URZ, URZ ;  /* 0x0000003f3f3ff290 */ /* 0x000fe2000fffe03f */
[----:B------:R-:W-:Y:S01]  /*3b930*/  STL.64 [R1+0x170], R16 ;  /* 0x0001701001007387 */ /* 0x000fe20000100a00 */
[----:B------:R0:W-:Y:S03]  /*3b940*/  STL.64 [R1+0x178], R18 ;  /* 0x0001781201007387 */ /* 0x0001e60000100a00 */
[----:B0-----:R-:W2:Y:S02]  /*3b950*/  LDL.LU.64 R18, [R1+0x7310] ;  /* 0x0073100001127983 */ /* 0x001ea40000300a00 */
[----:B--2---:R-:W-:Y:S02]  /*3b960*/  HMMA.16816.F32.BF16 R20, R20, R18, R8 ;  /* 0x000000121414723c */ /* 0x004fe40000041808 */
[----:B------:R-:W2:Y:S01]  /*3b970*/  LDL.LU.64 R10, [R1+0x7308] ;  /* 0x00730800010a7983 */ /* 0x000ea20000300a00 */
[----:B------:R-:W2:Y:S01]  /*3b980*/  LDL.LU.64 R8, [R1+0x7300] ;  /* 0x0073000001087983 */ /* 0x000ea20000300a00 */
[----:B------:R-:W-:-:S02]  /*3b990*/  MOV R3, R18 ;  /* 0x0000001200037202 */ /* 0x000fc40000000f00 */
[----:B------:R-:W-:Y:S11]  /*3b9a0*/  MOV R0, R19 ;  /* 0x0000001300007202 */ /* 0x000ff60000000f00 */
[----:B------:R-:W-:Y:S06]  /*3b9b0*/  @!UPT UIADD3 URZ, URZ, URZ, URZ ;  /* 0x0000003f3f3ff290 */ /* 0x000fec000fffe03f */
[----:B------:R-:W-:Y:S01]  /*3b9c0*/  STL.64 [R1+0x150], R20 ;  /* 0x0001501401007387 */ /* 0x000fe20000100a00 */
[----:B------:R0:W-:Y:S02]  /*3b9d0*/  STL.64 [R1+0x158], R22 ;  /* 0x0001581601007387 */ /* 0x0001e40000100a00 */
[----:B------:R-:W2:Y:S02]  /*3b9e0*/  LDL.LU.64 R18, [R1+0x72f8] ;  /* 0x0072f80001127983 */ /* 0x000ea40000300a00 */
[----:B------:R-:W2:Y:S02]  /*3b9f0*/  LDL.LU.64 R16, [R1+0x72f0] ;  /* 0x0072f00001107983 */ /* 0x000ea40000300a00 */
[----:B0-----:R-:W-:Y:S01]  /*3ba00*/  IMAD.MOV.U32 R23, RZ, RZ, R0 ;  /* 0x000000ffff177224 */ /* 0x001fe200078e0000 */
[C---:B--2---:R-:W-:Y:S11]  /*3ba10*/  HMMA.16816.F32.BF16 R8, R16.reuse, R26, R8 ;  /* 0x0000001a1008723c */ /* 0x044ff60000041808 */
        /* <DEDUP_REMOVED lines=11> */
[----:B------:R-:W-:Y:S01]  /*3bad0*/  STL.64 [R1+0x110], R8 ;  /* 0x0001100801007387 */ /* 0x000fe20000100a00 */
[----:B------:R0:W-:Y:S03]  /*3bae0*/  STL.64 [R1+0x118], R10 ;  /* 0x0001180a01007387 */ /* 0x0001e60000100a00 */
[----:B0-----:R-:W2:Y:S01]  /*3baf0*/  LDL.LU.64 R10, [R1+0x72d8] ;  /* 0x0072d800010a7983 */ /* 0x001ea20000300a00 */
[----:B------:R-:W2:Y:S01]  /*3bb00*/  LDL.LU.64 R8, [R1+0x72d0] ;  /* 0x0072d00001087983 */ /* 0x000ea20000300a00 */
[----:B------:R-:W-:Y:S01]  /*3bb10*/  MOV R22, R3 ;  /* 0x0000000300167202 */ /* 0x000fe20000000f00 */
[----:B------:R-:W-:Y:S01]  /*3bb20*/  MOV R3, R14 ;  /* 0x0000000e00037202 */ /* 0x000fe20000000f00 */
[----:B------:R-:W-:Y:S02]  /*3bb30*/  MOV R0, R15 ;  /* 0x0000000f00007202 */ /* 0x000fe40000000f00 */
[----:B------:R-:W3:Y:S01]  /*3bb40*/  LDL.LU.64 R14, [R1+0x72c8] ;  /* 0x0072c800010e7983 */ /* 0x000ee20000300a00 */
[----:B------:R-:W4:Y:S01]  /*3bb50*/  LDL.LU.64 R12, [R1+0x72c0] ;  /* 0x0072c000010c7983 */ /* 0x000f220000300a00 */
[C---:B--2---:R-:W-:Y:S11]  /*3bb60*/  HMMA.16816.F32.BF16 R8, R16.reuse, R6, R8 ;  /* 0x000000061008723c */ /* 0x044ff60000041808 */
[----:B------:R-:W-:Y:S11]  /*3bb70*/  @!UPT UIADD3 URZ, URZ, URZ, URZ ;  /* 0x0000003f3f3ff290 */ /* 0x000ff6000fffe03f */
[----:B------:R-:W-:Y:S01]  /*3bb80*/  @!UPT UIADD3 URZ, URZ, URZ, URZ ;  /* 0x0000003f3f3ff290 */ /* 0x000fe2000fffe03f */
[----:B------:R0:W-:Y:S01]  /*3bb90*/  STL.64 [R1+0x100], R8 ;  /* 0x0001000801007387 */ /* 0x0001e20000100a00 */
[----:B------:R-:W-:Y:S02]  /*3bba0*/  STL.64 [R1+0x108], R10 ;  /* 0x0001080a01007387 */ /* 0x000fe40000100a00 */
[----:B0-----:R-:W-:Y:S01]  /*3bbb0*/  IMAD.MOV.U32 R9, RZ, RZ, R6 ;  /* 0x000000ffff097224 */ /* 0x001fe200078e0006 */
[----:B------:R-:W-:Y:S02]  /*3bbc0*/  MOV R8, R7 ;  /* 0x0000000700087202 */ /* 0x000fe40000000f00 */
[----:B------:R-:W2:Y:S01]  /*3bbd0*/  LDL.LU.64 R6, [R1+0x72b8] ;  /* 0x0072b80001067983 */ /* 0x000ea20000300a00 */
[----:B------:R-:W2:Y:S02]  /*3bbe0*/  LDL.LU.64 R4, [R1+0x72b0] ;  /* 0x0072b00001047983 */ /* 0x000ea40000300a00 */
[----:B--2---:R-:W-:Y:S01]  /*3bbf0*/  HMMA.16816.F32.BF16 R16, R16, R22, R4 ;  /* 0x000000161010723c */ /* 0x004fe20000041804 */
[----:B------:R-:W2:Y:S01]  /*3bc00*/  LDL.LU.64 R6, [R1+0x72a8] ;  /* 0x0072a80001067983 */ /* 0x000ea20000300a00 */
[----:B------:R-:W2:Y:S11]  /*3bc10*/  LDL.LU.64 R4, [R1+0x72a0] ;  /* 0x0072a00001047983 */ /* 0x000eb60000300a00 */
[----:B------:R-:W-:Y:S10]  /*3bc20*/  @!UPT UIADD3 URZ, URZ, URZ, URZ ;  /* 0x0000003f3f3ff290 */ /* 0x000ff4000fffe03f */
[----:B------:R0:W-:Y:S01]  /*3bc30*/  STL.64 [R1+0x1e0], R16 ;  /* 0x0001e01001007387 */ /* 0x0001e20000100a00 */
[----:B------:R1:W-:Y:S03]  /*3bc40*/  STL.64 [R1+0x1e8], R18 ;  /* 0x0001e81201007387 */ /* 0x0003e60000100a00 */
[----:B0-----:R-:W2:Y:S01]  /*3bc50*/  LDL.LU R16, [R1+0xc0] ;  /* 0x0000c00001107983 */ /* 0x001ea20000300800 */
[----:B------:R-:W2:Y:S02]  /*3bc60*/  LDL.LU R17, [R1+0xc4] ;  /* 0x0000c40001117983 */ /* 0x000ea40000300800 */
[----:B-1----:R-:W2:Y:S02]  /*3bc70*/  LDL.LU R18, [R1+0xc8] ;  /* 0x0000c80001127983 */ /* 0x002ea40000300800 */
[----:B------:R-:W2:Y:S01]  /*3bc80*/  LDL.LU R19, [R1+0xcc] ;  /* 0x0000cc0001137983 */ /* 0x000ea20000300800 */
[----:B------:R2:W-:Y:S02]  /*3bc90*/  STL.64 [R1+0x7288], R22 ;  /* 0x0072881601007387 */ /* 0x0005e40000100a00 */
[----:B--2---:R-:W-:Y:S07]  /*3bca0*/  HMMA.16816.F32.BF16 R20, R4, R26, R16 ;  /* 0x0000001a0414723c */ /* 0x004fee0000041810 */
[----:B------:R-:W-:-:S02]  /*3bcb0*/  MOV R16, R28 ;  /* 0x0000001c00107202 */ /* 0x000fc40000000f00 */
[----:B------:R-:W2:Y:S11]  /*3bcc0*/  LDL.LU R28, [R1+0x7298] ;  /* 0x00729800011c7983 */ /* 0x000eb60000300800 */
[----:B------:R-:W-:Y:S03]  /*3bcd0*/  @!UPT UIADD3 URZ, URZ, URZ, URZ ;  /* 0x0000003f3f3ff290 */ /* 0x000fe6000fffe03f */
[----:B------:R-:W-:Y:S01]  /*3bce0*/  STL.64 [R1+0xc0], R20 ;  /* 0x0000c01401007387 */ /* 0x000fe20000100a00 */
[----:B------:R-:W-:Y:S02]  /*3bcf0*/  STL.64 [R1+0xc8], R22 ;  /* 0x0000c81601007387 */ /* 0x000fe40000100a00 */
[----:B------:R-:W2:Y:S02]  /*3bd00*/  LDL.LU R17, [R1+0x244] ;  /* 0x0002440001117983 */ /* 0x000ea40000300800 */
[----:B------:R-:W2:Y:S01]  /*3bd10*/  LDL.LU R18, [R1+0x248] ;  /* 0x0002480001127983 */ /* 0x000ea20000300800 */
[----:B------:R-:W2:Y:S04]  /*3bd20*/  LDL.LU R19, [R1+0x24c] ;  /* 0x00024c0001137983 */ /* 0x000ea80000300800 */
[----:B--2---:R0:W-:Y:S02]  /*3bd30*/  STL.64 [R1+0x71e0], R18 ;  /* 0x0071e01201007387 */ /* 0x0041e40000100a00 */
[----:B0-----:R-:W-:Y:S01]  /*3bd40*/  MOV R18, R9 ;  /* 0x0000000900127202 */ /* 0x001fe20000000f00 */
[----:B------:R-:W-:-:S02]  /*3bd50*/  IMAD.MOV.U32 R19, RZ, RZ, R8 ;  /* 0x000000ffff137224 */ /* 0x000fc400078e0008 */
[----:B------:R-:W0:Y:S04]  /*3bd60*/  LDSM.16.MT88.4 R8, [R28+0x5000] ;  /* 0x005000001c08783b */ /* 0x000e280000004200 */
[----:B------:R-:W-:Y:S01]  /*3bd70*/  STL.64 [R1+0x71d8], R16 ;  /* 0x0071d81001007387 */ /* 0x000fe20000100a00 */
[----:B------:R-:W-:Y:S03]  /*3bd80*/  STL.64 [R1+0x7290], R18 ;  /* 0x0072901201007387 */ /* 0x000fe60000100a00 */
[----:B0-----:R4:W-:Y:S01]  /*3bd90*/  STL.64 [R1+0x71b0], R10 ;  /* 0x0071b00a01007387 */ /* 0x0019e20000100a00 */
[----:B------:R3:W-:Y:S01]  /*3bda0*/  STL.64 [R1+0x71a8], R8 ;  /* 0x0071a80801007387 */ /* 0x0007e20000100a00 */
[----:B----4-:R-:W-:Y:S01]  /*3bdb0*/  MOV R10, R13 ;  /* 0x0000000d000a7202 */ /* 0x010fe20000000f00 */
[----:B------:R-:W-:Y:S01]  /*3bdc0*/  IMAD.MOV.U32 R11, RZ, RZ, R12 ;  /* 0x000000ffff0b7224 */ /* 0x000fe200078e000c */
[----:B---3--:R-:W-:-:S02]  /*3bdd0*/  MOV R8, R15 ;  /* 0x0000000f00087202 */ /* 0x008fc40000000f00 */
[----:B------:R-:W-:Y:S02]  /*3bde0*/  MOV R9, R14 ;  /* 0x0000000e00097202 */ /* 0x000fe40000000f00 */
[----:B------:R-:W-:Y:S03]  /*3bdf0*/  STL.64 [R1+0x71f0], R10 ;  /* 0x0071f00a01007387 */ /* 0x000fe60000100a00 */
[----:B------:R0:W-:Y:S02]  /*3be00*/  STL.64 [R1+0x71e8], R8 ;  /* 0x0071e80801007387 */ /* 0x0001e40000100a00 */
[----:B0-----:R-:W2:Y:S01]  /*3be10*/  LDL.LU R8, [R1+0x60] ;  /* 0x0000600001087983 */ /* 0x001ea20000300800 */
[----:B------:R-:W2:Y:S02]  /*3be20*/  LDL.LU R9, [R1+0x64] ;  /* 0x0000640001097983 */ /* 0x000ea40000300800 */
[----:B------:R-:W3:Y:S02]  /*3be30*/  LDL.LU R10, [R1+0x68] ;  /* 0x00006800010a7983 */ /* 0x000ee40000300800 */
[----:B------:R-:W3:Y:S01]  /*3be40*/  LDL.LU R11, [R1+0x6c] ;  /* 0x00006c00010b7983 */ /* 0x000ee20000300800 */
[----:B------:R-:W4:Y:S01]  /*3be50*/  LDL.LU R16, [R1+0x140] ;  /* 0x0001400001107983 */ /* 0x000f220000300800 */
[----:B------:R-:W4:Y:S02]  /*3be60*/  LDL.LU R17, [R1+0x144] ;  /* 0x0001440001117983 */ /* 0x000f240000300800 */
[----:B------:R-:W4:Y:S02]  /*3be70*/  LDL.LU R18, [R1+0x148] ;  /* 0x0001480001127983 */ /* 0x000f240000300800 */
[----:B------:R-:W4:Y:S01]  /*3be80*/  LDL.LU R19, [R1+0x14c] ;  /* 0x00014c0001137983 */ /* 0x000f220000300800 */
[----:B---3--:R-:W-:Y:S01]  /*3be90*/  STL.64 [R1+0x7200], R10 ;  /* 0x0072000a01007387 */ /* 0x008fe20000100a00 */
[----:B--2---:R-:W-:Y:S02]  /*3bea0*/  STL.64 [R1+0x71f8], R8 ;  /* 0x0071f80801007387 */ /* 0x004fe40000100a00 */
[----:B------:R-:W2:Y:S02]  /*3beb0*/  LDL.LU R20, [R1+0x160] ;  /* 0x0001600001147983 */ /* 0x000ea40000300800 */
[----:B------:R-:W2:Y:S01]  /*3bec0*/  LDL.LU R21, [R1+0x164] ;  /* 0x0001640001157983 */ /* 0x000ea20000300800 */
[----:B------:R-:W2:Y:S01]  /*3bed0*/  LDL.LU R22, [R1+0x168] ;  /* 0x0001680001167983 */ /* 0x000ea20000300800 */
[----:B------:R-:W2:Y:S02]  /*3bee0*/  LDL.LU R23, [R1+0x16c] ;  /* 0x00016c0001177983 */ /* 0x000ea40000300800 */
[----:B------:R-:W3:Y:S02]  /*3bef0*/  LDL.LU R24, [R1+0x130] ;  /* 0x0001300001187983 */ /* 0x000ee40000300800 */
[----:B------:R-:W3:Y:S01]  /*3bf00*/  LDL.LU R25, [R1+0x134] ;  /* 0x0001340001197983 */ /* 0x000ee20000300800 */
[----:B------:R-:W3:Y:S01]  /*3bf10*/  LDL.LU R26, [R1+0x138] ;  /* 0x00013800011a7983 */ /* 0x000ee20000300800 */
[----:B------:R-:W3:Y:S02]  /*3bf20*/  LDL.LU R27, [R1+0x13c] ;  /* 0x00013c00011b7983 */ /* 0x000ee40000300800 */
[----:B------:R-:W2:Y:S02]  /*3bf30*/  LDL.LU R12, [R1+0x30] ;  /* 0x00003000010c7983 */ /* 0x000ea40000300800 */
        /* <DEDUP_REMOVED lines=9> */
[----:B------:R-:W-:-:S02]  /*3bfd0*/  MOV R10, R3 ;  /* 0x00000003000a7202 */ /* 0x000fc40000000f00 */
[----:B------:R-:W-:-:S07]  /*3bfe0*/  MOV R11, R0 ;  /* 0x00000000000b7202 */ /* 0x000fce0000000f00 */
[----:B----4-:R-:W-:Y:S01]  /*3bff0*/  HMMA.16816.F32.BF16 R16, R4, R10, R16 ;  /* 0x0000000a0410723c */ /* 0x010fe20000041810 */
[----:B--2---:R-:W-:Y:S01]  /*3c000*/  STL.64 [R1+0x7250], R14 ;  /* 0x0072500e01007387 */ /* 0x004fe20000100a00 */
[----:B------:R0:W-:Y:S03]  /*3c010*/  STL.64 [R1+0x7248], R12 ;  /* 0x0072480c01007387 */ /* 0x0001e60000100a00 */
[----:B0-----:R-:W2:Y:S01]  /*3c020*/  LDL.LU R12, [R1+0xe0] ;  /* 0x0000e000010c7983 */ /* 0x001ea20000300800 */
[----:B------:R-:W2:Y:S02]  /*3c030*/  LDL.LU R13, [R1+0xe4] ;  /* 0x0000e400010d7983 */ /* 0x000ea40000300800 */
[----:B------:R-:W4:Y:S02]  /*3c040*/  LDL.LU R14, [R1+0xe8] ;  /* 0x0000e800010e7983 */ /* 0x000f240000300800 */
[----:B------:R-:W4:Y:S02]  /*3c050*/  LDL.LU R15, [R1+0xec] ;  /* 0x0000ec00010f7983 */ /* 0x000f240000300800 */
[----:B----4-:R0:W-:Y:S01]  /*3c060*/  STL.64 [R1+0x7260], R14 ;  /* 0x0072600e01007387 */ /* 0x0101e20000100a00 */
[----:B--2---:R-:W-:Y:S03]  /*3c070*/  STL.64 [R1+0x7258], R12 ;  /* 0x0072580c01007387 */ /* 0x004fe60000100a00 */
[----:B0-----:R-:W2:Y:S01]  /*3c080*/  LDL.LU.64 R14, [R1+0x18] ;  /* 0x00001800010e7983 */ /* 0x001ea20000300a00 */
[----:B------:R0:W-:Y:S02]  /*3c090*/  STL.64 [R1+0x7268], R10 ;  /* 0x0072680a01007387 */ /* 0x0001e40000100a00 */
[----:B------:R-:W2:Y:S04]  /*3c0a0*/  LDL.LU R8, [R1+0xf0] ;  /* 0x0000f00001087983 */ /* 0x000ea80000300800 */
[----:B------:R-:W-:Y:S01]  /*3c0b0*/  STL.64 [R1+0x140], R16 ;  /* 0x0001401001007387 */ /* 0x000fe20000100a00 */
[----:B------:R-:W-:Y:S02]  /*3c0c0*/  STL.64 [R1+0x148], R18 ;  /* 0x0001481201007387 */ /* 0x000fe40000100a00 */
[----:B------:R-:W1:Y:S04]  /*3c0d0*/  LDSM.16.MT88.4 R16, [R28+0x5080] ;  /* 0x005080001c10783b */ /* 0x000e680000004200 */
[----:B------:R-:W2:Y:S01]  /*3c0e0*/  LDL.LU R9, [R1+0xf4] ;  /* 0x0000f40001097983 */ /* 0x000ea20000300800 */
[----:B0-----:R-:W2:Y:S01]  /*3c0f0*/  LDL.LU R10, [R1+0xf8] ;  /* 0x0000f800010a7983 */ /* 0x001ea20000300800 */
[----:B------:R-:W2:Y:S01]  /*3c100*/  LDL.LU R11, [R1+0xfc] ;  /* 0x0000fc00010b7983 */ /* 0x000ea20000300800 */
[----:B-1----:R-:W-:-:S02]  /*3c110*/  MOV R3, R18 ;  /* 0x0000001200037202 */ /* 0x002fc40000000f00 */
[----:B------:R-:W-:Y:S01]  /*3c120*/  STL.64 [R1], R16 ;  /* 0x0000001001007387 */ /* 0x000fe20000100a00 */
[----:B------:R-:W-:Y:S02]  /*3c130*/  IMAD.MOV.U32 R0, RZ, RZ, R19 ;  /* 0x000000ffff007224 */ /* 0x000fe400078e0013 */
[----:B------:R-:W4:Y:S02]  /*3c140*/  LDL.LU.64 R18, [R1+0x7290] ;  /* 0x0072900001127983 */ /* 0x000f240000300a00 */
[----:B------:R-:W-:Y:S01]  /*3c150*/  STL [R1+0x7048], R28 ;  /* 0x0070481c01007387 */ /* 0x000fe20000100800 */
[C---:B----4-:R-:W-:Y:S11]  /*3c160*/  HMMA.16816.F32.BF16 R20, R4.reuse, R18, R20 ;  /* 0x000000120414723c */ /* 0x050ff60000041814 */
[----:B------:R-:W-:Y:S11]  /*3c170*/  @!UPT UIADD3 URZ, URZ, URZ, URZ ;  /* 0x0000003f3f3ff290 */ /* 0x000ff6000fffe03f */
[----:B------:R-:W-:Y:S01]  /*3c180*/  @!UPT UIADD3 URZ, URZ, URZ, URZ ;  /* 0x0000003f3f3ff290 */ /* 0x000fe2000fffe03f */
[----:B------:R-:W-:Y:S01]  /*3c190*/  STL.64 [R1+0x160], R20 ;  /* 0x0001601401007387 */ /* 0x000fe20000100a00 */
[----:B------:R0:W-:Y:S03]  /*3c1a0*/  STL.64 [R1+0x168], R22 ;  /* 0x0001681601007387 */ /* 0x0001e60000100a00 */
[----:B0-----:R-:W3:Y:S02]  /*3c1b0*/  LDL.LU.64 R22, [R1+0x7288] ;  /* 0x0072880001167983 */ /* 0x001ee40000300a00 */
[----:B---3--:R-:W-:Y:S02]  /*3c1c0*/  HMMA.16816.F32.BF16 R4, R4, R22, R24 ;  /* 0x000000160404723c */ /* 0x008fe40000041818 */
[----:B------:R-:W2:Y:S01]  /*3c1d0*/  LDL.LU.64 R26, [R1+0x7280] ;  /* 0x00728000011a7983 */ /* 0x000ea20000300a00 */
[----:B------:R-:W2:Y:S11]  /*3c1e0*/  LDL.LU.64 R24, [R1+0x7278] ;  /* 0x0072780001187983 */ /* 0x000eb60000300a00 */
[----:B------:R-:W-:Y:S09]  /*3c1f0*/  @!UPT UIADD3 URZ, URZ, URZ, URZ ;  /* 0x0000003f3f3ff290 */ /* 0x000ff2000fffe03f */
[----:B------:R0:W-:Y:S01]  /*3c200*/  STL.64 [R1+0x130], R4 ;  /* 0x0001300401007387 */ /* 0x0001e20000100a00 */
[----:B------:R1:W-:Y:S03]  /*3c210*/  STL.64 [R1+0x138], R6 ;  /* 0x0001380601007387 */ /* 0x0003e60000100a00 */
[----:B0-----:R-:W3:Y:S01]  /*3c220*/  LDL.LU R4, [R1+0x20] ;  /* 0x0000200001047983 */ /* 0x001ee20000300800 */
[----:B------:R-:W3:Y:S02]  /*3c230*/  LDL.LU R5, [R1+0x24] ;  /* 0x0000240001057983 */ /* 0x000ee40000300800 */
[----:B-1----:R-:W4:Y:S01]  /*3c240*/  LDL.LU R6, [R1+0x28] ;  /* 0x0000280001067983 */ /* 0x002f220000300800 */
[----:B------:R-:W-:Y:S02]  /*3c250*/  MOV R7, R2 ;  /* 0x0000000200077202 */ /* 0x000fe40000000f00 */
[----:B------:R-:W2:Y:S04]  /*3c260*/  LDL.LU R2, [R1+0x7274] ;  /* 0x0072740001027983 */ /* 0x000ea80000300800 */
        /* <DEDUP_REMOVED lines=11> */
[----:B------:R-:W2:Y:S01]  /*3c320*/  LDL.LU R6, [R1+0xb8] ;  /* 0x0000b80001067983 */ /* 0x000ea20000300800 */
[----:B------:R-:W-:-:S02]  /*3c330*/  MOV R7, R2 ;  /* 0x0000000200077202 */ /* 0x000fc40000000f00 */
[----:B------:R-:W3:Y:S11]  /*3c340*/  LDL.LU R2, [R1+0x7270] ;  /* 0x0072700001027983 */ /* 0x000ef60000300800 */
[----:B------:R-:W-:Y:S01]  /*3c350*/  @!UPT UIADD3 URZ, URZ, URZ, URZ ;  /* 0x0000003f3f3ff290 */ /* 0x000fe2000fffe03f */
[----:B------:R0:W-:Y:S02]  /*3c360*/  STL.64 [R1+0xf0], R8 ;  /* 0x0000f00801007387 */ /* 0x0001e40000100a00 */
[----:B------:R1:W-:Y:S01]  /*3c370*/  STL.64 [R1+0xf8], R10 ;  /* 0x0000f80a01007387 */ /* 0x0003e20000100a00 */
[----:B0-----:R-:W-:Y:S01]  /*3c380*/  MOV R9, R14 ;  /* 0x0000000e00097202 */ /* 0x001fe20000000f00 */
[----:B-1----:R-:W4:Y:S01]  /*3c390*/  LDL.LU.64 R10, [R1+0x7268] ;  /* 0x00726800010a7983 */ /* 0x002f220000300a00 */
[----:B------:R-:W-:Y:S02]  /*3c3a0*/  IMAD.MOV.U32 R8, RZ, RZ, R15 ;  /* 0x000000ffff087224 */ /* 0x000fe400078e000f */
[----:B------:R-:W4:Y:S02]  /*3c3b0*/  LDL.LU.64 R14, [R1+0x7260] ;  /* 0x00726000010e7983 */ /* 0x000f240000300a00 */
[----:B------:R-:W4:Y:S02]  /*3c3c0*/  LDL.LU.64 R12, [R1+0x7258] ;  /* 0x00725800010c7983 */ /* 0x000f240000300a00 */
[C---:B----4-:R-:W-:Y:S11]  /*3c3d0*/  HMMA.16816.F32.BF16 R12, R24.reuse, R10, R12 ;  /* 0x0000000a180c723c */ /* 0x050ff6000004180c */
[----:B------:R-:W-:Y:S11]  /*3c3e0*/  @!UPT UIADD3 URZ, URZ, URZ, URZ ;  /* 0x0000003f3f3ff290 */ /* 0x000ff6000fffe03f */
[----:B------:R-:W-:Y:S01]  /*3c3f0*/  @!UPT UIADD3 URZ, URZ, URZ, URZ ;  /* 0x0000003f3f3ff290 */ /* 0x000fe2000fffe03f */
[----:B------:R-:W-:Y:S01]  /*3c400*/  STL.64 [R1+0xe0], R12 ;  /* 0x0000e00c01007387 */ /* 0x000fe20000100a00 */
[----:B------:R0:W-:Y:S01]  /*3c410*/  STL [R1+0xe8], R14 ;  /* 0x0000e80e01007387 */ /* 0x0001e20000100800 */
[----:B------:R-:W-:Y:S02]  /*3c420*/  MOV R28, R15 ;  /* 0x0000000f001c7202 */ /* 0x000fe40000000f00 */
[----:B0-----:R-:W4:Y:S01]  /*3c430*/  LDL.LU.64 R14, [R1+0x7250] ;  /* 0x00725000010e7983 */ /* 0x001f220000300a00 */
[----:B------:R-:W4:Y:S02]  /*3c440*/  LDL.LU.64 R12, [R1+0x7248] ;  /* 0x00724800010c7983 */ /* 0x000f240000300a00 */
[----:B------:R-:W-:Y:S01]  /*3c450*/  STL [R1+0x704c], R28 ;  /* 0x00704c1c01007387 */ /* 0x000fe20000100800 */
[C---:B----4-:R-:W-:Y:S11]  /*3c460*/  HMMA.16816.F32.BF16 R12, R24.reuse, R18, R12 ;  /* 0x00000012180c723c */ /* 0x050ff6000004180c */
[----:B------:R-:W-:Y:S11]  /*3c470*/  @!UPT UIADD3 URZ, URZ, URZ, URZ ;  /* 0x0000003f3f3ff290 */ /* 0x000ff6000fffe03f */
[----:B------:R-:W-:Y:S01]  /*3c480*/  @!UPT UIADD3 URZ, URZ, URZ, URZ ;  /* 0x0000003f3f3ff290 */ /* 0x000fe2000fffe03f */
[----:B------:R-:W-:Y:S01]  /*3c490*/  STL.64 [R1+0xd0], R12 ;  /* 0x0000d00c01007387 */ /* 0x000fe20000100a00 */
[----:B------:R0:W-:Y:S03]  /*3c4a0*/  STL.64 [R1+0xd8], R14 ;  /* 0x0000d80e01007387 */ /* 0x0001e60000100a00 */
[----:B0-----:R-:W4:Y:S01]  /*3c4b0*/  LDL.LU.64 R14, [R1+0x7240] ;  /* 0x00724000010e7983 */ /* 0x001f220000300a00 */
[----:B------:R-:W4:Y:S02]  /*3c4c0*/  LDL.LU.64 R12, [R1+0x7238] ;  /* 0x00723800010c7983 */ /* 0x000f240000300a00 */
[----:B----4-:R-:W-:Y:S01]  /*3c4d0*/  HMMA.16816.F32.BF16 R24, R24, R22, R12 ;  /* 0x000000161818723c */ /* 0x010fe2000004180c */
[----:B------:R-:W2:Y:S01]  /*3c4e0*/  LDL.LU.64 R14, [R1+0x7230] ;  /* 0x00723000010e7983 */ /* 0x000ea20000300a00 */
[----:B------:R-:W2:Y:S11]  /*3c4f0*/  LDL.LU.64 R12, [R1+0x7228] ;  /* 0x00722800010c7983 */ /* 0x000eb60000300a00 */
[----:B------:R-:W-:Y:S10]  /*3c500*/  @!UPT UIADD3 URZ, URZ, URZ, URZ ;  /* 0x0000003f3f3ff290 */ /* 0x000ff4000fffe03f */
[----:B------:R-:W-:Y:S01]  /*3c510*/  STL.64 [R1+0x1d0], R24 ;  /* 0x0001d01801007387 */ /* 0x000fe20000100a00 */
[----:B------:R0:W-:Y:S01]  /*3c520*/  STL [R1+0x1d8], R26 ;  /* 0x0001d81a01007387 */ /* 0x0001e20000100800 */
[----:B------:R-:W-:Y:S01]  /*3c530*/  MOV R28, R27 ;  /* 0x0000001b001c7202 */ /* 0x000fe20000000f00 */
[----:B------:R-:W-:Y:S01]  /*3c540*/  IMAD.MOV.U32 R27, RZ, RZ, R8 ;  /* 0x000000ffff1b7224 */ /* 0x000fe200078e0008 */
[----:B0-----:R-:W-:-:S03]  /*3c550*/  MOV R26, R9 ;  /* 0x00000009001a7202 */ /* 0x001fc60000000f00 */
[----:B------:R-:W-:Y:S04]  /*3c560*/  STL [R1+0x7138], R28 ;  /* 0x0071381c01007387 */ /* 0x000fe80000100800 */
        /* <DEDUP_REMOVED lines=13> */
[----:B0-----:R-:W4:Y:S01]  /*3c640*/  LDL.LU.64 R10, [R1+0x7200] ;  /* 0x00720000010a7983 */ /* 0x001f220000300a00 */
[----:B------:R-:W4:Y:S01]  /*3c650*/  LDL.LU.64 R8, [R1+0x71f8] ;  /* 0x0071f80001087983 */ /* 0x000f220000300a00 */
[C---:B--2---:R-:W-:Y:S02]  /*3c660*/  HMMA.16816.F32.BF16 R4, R12.reuse, R22, R4 ;  /* 0x000000160c04723c */ /* 0x044fe40000041804 */
[----:B------:R-:W0:Y:S06]  /*3c670*/  LDSM.16.MT88.4 R20, [R29+0x6000] ;  /* 0x006000001d14783b */ /* 0x000e2c0000004200 */
[----:B----4-:R-:W-:Y:S01]  /*3c680*/  HMMA.16816.F32.BF16 R16, R12, R18, R8 ;  /* 0x000000120c10723c */ /* 0x010fe20000041808 */
[----:B------:R-:W2:Y:S01]  /*3c690*/  LDL.LU.64 R10, [R1+0x71f0] ;  /* 0x0071f000010a7983 */ /* 0x000ea20000300a00 */
[----:B------:R-:W2:Y:S11]  /*3c6a0*/  LDL.LU.64 R8, [R1+0x71e8] ;  /* 0x0071e80001087983 */ /* 0x000eb60000300a00 */
[----:B------:R-:W-:Y:S10]  /*3c6b0*/  @!UPT UIADD3 URZ, URZ, URZ, URZ ;  /* 0x0000003f3f3ff290 */ /* 0x000ff4000fffe03f */
[----:B------:R-:W-:Y:S01]  /*3c6c0*/  STL.64 [R1+0x1f0], R16 ;  /* 0x0001f01001007387 */ /* 0x000fe20000100a00 */
[----:B------:R1:W-:Y:S03]  /*3c6d0*/  STL.64 [R1+0x1f8], R18 ;  /* 0x0001f81201007387 */ /* 0x0003e60000100a00 */
[----:B-1----:R-:W2:Y:S01]  /*3c6e0*/  LDL.LU.64 R18, [R1+0x71e0] ;  /* 0x0071e00001127983 */ /* 0x002ea20000300a00 */
[----:B------:R-:W2:Y:S02]  /*3c6f0*/  LDL.LU.64 R16, [R1+0x71d8] ;  /* 0x0071d80001107983 */ /* 0x000ea40000300a00 */
[----:B0-----:R-:W-:Y:S02]  /*3c700*/  STL.64 [R1+0x70e8], R22 ;  /* 0x0070e81601007387 */ /* 0x001fe40000100a00 */
[----:B------:R-:W-:Y:S01]  /*3c710*/  STL.64 [R1+0x60], R4 ;  /* 0x0000600401007387 */ /* 0x000fe20000100a00 */
[----:B------:R-:W-:Y:S01]  /*3c720*/  STL.64 [R1+0x68], R6 ;  /* 0x0000680601007387 */ /* 0x000fe20000100a00 */
[----:B------:R0:W-:Y:S02]  /*3c730*/  STL.64 [R1+0x70e0], R20 ;  /* 0x0070e01401007387 */ /* 0x0001e40000100a00 */
[----:B---3--:R-:W1:Y:S01]  /*3c740*/  LDSM.16.M88.4 R4, [R2+0x20080] ;  /* 0x020080000204783b */ /* 0x008e620000000200 */
[----:B0-----:R-:W3:Y:S03]  /*3c750*/  LDL.LU R20, [R1] ;  /* 0x0000000001147983 */ /* 0x001ee60000300800 */
[----:B------:R-:W3:Y:S01]  /*3c760*/  LDL.LU R21, [R1+0x4] ;  /* 0x0000040001157983 */ /* 0x000ee20000300800 */
[----:B------:R-:W-:-:S02]  /*3c770*/  MOV R22, R3 ;  /* 0x0000000300167202 */ /* 0x000fc40000000f00 */
[----:B------:R-:W-:Y:S01]  /*3c780*/  MOV R23, R0 ;  /* 0x0000000000177202 */ /* 0x000fe20000000f00 */
[----:B------:R-:W4:Y:S04]  /*3c790*/  LDL.LU R3, [R1+0x71d0] ;  /* 0x0071d00001037983 */ /* 0x000f280000300800 */
[----:B------:R-:W-:Y:S01]  /*3c7a0*/  STL.64 [R1+0x7158], R22 ;  /* 0x0071581601007387 */ /* 0x000fe20000100a00 */
[C---:B--2---:R-:W-:Y:S03]  /*3c7b0*/  HMMA.16816.F32.BF16 R12, R8.reuse, R26, R16 ;  /* 0x0000001a080c723c */ /* 0x044fe60000041810 */
[----:B------:R-:W0:Y:S04]  /*3c7c0*/  LDSM.16.M88.4 R16, [R2+0x28080] ;  /* 0x028080000210783b */ /* 0x000e280000000200 */
[----:B---3--:R-:W-:Y:S01]  /*3c7d0*/  STL.64 [R1+0x7150], R20 ;  /* 0x0071501401007387 */ /* 0x008fe20000100a00 */
[----:B------:R-:W-:Y:S11]  /*3c7e0*/  STL.64 [R1+0x71b8], R26 ;  /* 0x0071b81a01007387 */ /* 0x000ff60000100a00 */
[----:B------:R-:W-:Y:S04]  /*3c7f0*/  @!UPT UIADD3 URZ, URZ, URZ, URZ ;  /* 0x0000003f3f3ff290 */ /* 0x000fe8000fffe03f */
[----:B------:R-:W-:Y:S01]  /*3c800*/  STL.64 [R1+0x1c0], R12 ;  /* 0x0001c00c01007387 */ /* 0x000fe20000100a00 */
[----:B------:R-:W-:Y:S02]  /*3c810*/  STL.64 [R1+0x1c8], R14 ;  /* 0x0001c80e01007387 */ /* 0x000fe40000100a00 */
[----:B------:R-:W2:Y:S04]  /*3c820*/  LDSM.16.M88.4 R12, [R2+0x30080] ;  /* 0x03008000020c783b */ /* 0x000ea80000000200 */
[----:B-1----:R-:W-:Y:S01]  /*3c830*/  STL [R1+0x6f30], R6 ;  /* 0x006f300601007387 */ /* 0x002fe20000100800 */
[----:B------:R1:W-:Y:S01]  /*3c840*/  STL [R1+0x6f08], R7 ;  /* 0x006f080701007387 */ /* 0x0003e20000100800 */
[----:B------:R-:W-:Y:S03]  /*3c850*/  STL.64 [R1+0x7160], R4 ;  /* 0x0071600401007387 */ /* 0x000fe60000100a00 */
[----:B-1----:R-:W3:Y:S01]  /*3c860*/  LDL.LU.64 R6, [R1+0x98] ;  /* 0x0000980001067983 */ /* 0x002ee20000300a00 */
[----:B------:R-:W3:Y:S03]  /*3c870*/  LDL.LU R20, [R1+0x210] ;  /* 0x0002100001147983 */ /* 0x000ee60000300800 */
[----:B0-----:R-:W-:Y:S01]  /*3c880*/  STL.64 [R1+0x20], R16 ;  /* 0x0000201001007387 */ /* 0x001fe20000100a00 */
[----:B------:R-:W-:Y:S02]  /*3c890*/  STL.64 [R1+0x28], R18 ;  /* 0x0000281201007387 */ /* 0x000fe40000100a00 */
[----:B------:R-:W0:Y:S01]  /*3c8a0*/  LDSM.16.M88.4 R16, [R2+0x38080] ;  /* 0x038080000210783b */ /* 0x000e220000000200 */
[----:B--2---:R-:W-:Y:S03]  /*3c8b0*/  STL.64 [R1+0x50], R12 ;  /* 0x0000500c01007387 */ /* 0x004fe60000100a00 */
[----:B------:R-:W-:Y:S02]  /*3c8c0*/  STL.64 [R1+0x58], R14 ;  /* 0x0000580e01007387 */ /* 0x000fe40000100a00 */
[----:B------:R-:W3:Y:S02]  /*3c8d0*/  LDL.LU R21, [R1+0x214] ;  /* 0x0002140001157983 */ /* 0x000ee40000300800 */
[----:B------:R-:W2:Y:S01]  /*3c8e0*/  LDL.LU R22, [R1+0x218] ;  /* 0x0002180001167983 */ /* 0x000ea20000300800 */
[----:B------:R-:W2:Y:S04]  /*3c8f0*/  LDL.LU R23, [R1+0x21c] ;  /* 0x00021c0001177983 */ /* 0x000ea80000300800 */
[----:B--2---:R-:W-:Y:S01]  /*3c900*/  STL.64 [R1+0x7170], R22 ;  /* 0x0071701601007387 */ /* 0x004fe20000100a00 */
[----:B---3--:R1:W-:Y:S03]  /*3c910*/  STL.64 [R1+0x7168], R20 ;  /* 0x0071681401007387 */ /* 0x0083e60000100a00 */
[----:B-1----:R-:W2:Y:S01]  /*3c920*/  LDL.LU R20, [R1+0x260] ;  /* 0x0002600001147983 */ /* 0x002ea20000300800 */
[----:B------:R-:W2:Y:S02]  /*3c930*/  LDL.LU R21, [R1+0x264] ;  /* 0x0002640001157983 */ /* 0x000ea40000300800 */
[----:B------:R-:W3:Y:S02]  /*3c940*/  LDL.LU R22, [R1+0x268] ;  /* 0x0002680001167983 */ /* 0x000ee40000300800 */
[----:B------:R-:W3:Y:S01]  /*3c950*/  LDL.LU R23, [R1+0x26c] ;  /* 0x00026c0001177983 */ /* 0x000ee20000300800 */
[----:B------:R-:W2:Y:S01]  /*3c960*/  LDL.LU R24, [R1+0x250] ;  /* 0x0002500001187983 */ /* 0x000ea20000300800 */
[----:B------:R-:W2:Y:S02]  /*3c970*/  LDL.LU R25, [R1+0x254] ;  /* 0x0002540001197983 */ /* 0x000ea40000300800 */
[----:B------:R-:W2:Y:S02]  /*3c980*/  LDL.LU R26, [R1+0x258] ;  /* 0x00025800011a7983 */ /* 0x000ea40000300800 */
[----:B------:R-:W2:Y:S01]  /*3c990*/  LDL.LU R27, [R1+0x25c] ;  /* 0x00025c00011b7983 */ /* 0x000ea20000300800 */
[----:B------:R-:W3:Y:S01]  /*3c9a0*/  LDL.LU R12, [R1+0x230] ;  /* 0x00023000010c7983 */ /* 0x000ee20000300800 */
[----:B------:R-:W3:Y:S02]  /*3c9b0*/  LDL.LU R13, [R1+0x234] ;  /* 0x00023400010d7983 */ /* 0x000ee40000300800 */
[----:B------:R-:W3:Y:S02]  /*3c9c0*/  LDL.LU R14, [R1+0x238] ;  /* 0x00023800010e7983 */ /* 0x000ee40000300800 */
[----:B------:R-:W3:Y:S01]  /*3c9d0*/  LDL.LU R15, [R1+0x23c] ;  /* 0x00023c00010f7983 */ /* 0x000ee20000300800 */
[----:B--2---:R-:W-:Y:S01]  /*3c9e0*/  STL.64 [R1+0x71c8], R26 ;  /* 0x0071c81a01007387 */ /* 0x004fe20000100a00 */
[----:B------:R1:W-:Y:S03]  /*3c9f0*/  STL.64 [R1+0x71c0], R24 ;  /* 0x0071c01801007387 */ /* 0x0003e60000100a00 */
[----:B-1----:R-:W2:Y:S01]  /*3ca00*/  LDL.LU R24, [R1+0x2a0] ;  /* 0x0002a00001187983 */ /* 0x002ea20000300800 */
[----:B------:R-:W2:Y:S02]  /*3ca10*/  LDL.LU R25, [R1+0x2a4] ;  /* 0x0002a40001197983 */ /* 0x000ea40000300800 */
[----:B------:R-:W2:Y:S02]  /*3ca20*/  LDL.LU R26, [R1+0x2a8] ;  /* 0x0002a800011a7983 */ /* 0x000ea40000300800 */
[----:B------:R-:W2:Y:S01]  /*3ca30*/  LDL.LU R27, [R1+0x2ac] ;  /* 0x0002ac00011b7983 */ /* 0x000ea20000300800 */
[----:B---3--:R-:W-:Y:S01]  /*3ca40*/  STL.64 [R1+0x7180], R22 ;  /* 0x0071801601007387 */ /* 0x008fe20000100a00 */
[----:B------:R1:W-:Y:S03]  /*3ca50*/  STL.64 [R1+0x7178], R20 ;  /* 0x0071781401007387 */ /* 0x0003e60000100a00 */
[----:B-1----:R-:W3:Y:S01]  /*3ca60*/  LDL.LU R20, [R1+0x270] ;  /* 0x0002700001147983 */ /* 0x002ee20000300800 */
[----:B------:R-:W3:Y:S02]  /*3ca70*/  LDL.LU R21, [R1+0x274] ;  /* 0x0002740001157983 */ /* 0x000ee40000300800 */
[----:B------:R-:W2:Y:S02]  /*3ca80*/  LDL.LU R22, [R1+0x278] ;  /* 0x0002780001167983 */ /* 0x000ea40000300800 */
[----:B------:R-:W2:Y:S01]  /*3ca90*/  LDL.LU R23, [R1+0x27c] ;  /* 0x00027c0001177983 */ /* 0x000ea20000300800 */
[----:B0-----:R-:W-:Y:S01]  /*3caa0*/  MOV R28, R17 ;  /* 0x00000011001c7202 */ /* 0x001fe20000000f00 */
[----:B--2---:R-:W-:Y:S01]  /*3cab0*/  STL.64 [R1+0x71a0], R22 ;  /* 0x0071a01601007387 */ /* 0x004fe20000100a00 */
[----:B---3--:R0:W-:Y:S03]  /*3cac0*/  STL.64 [R1+0x7198], R20 ;  /* 0x0071981401007387 */ /* 0x0081e60000100a00 */
[----:B0-----:R-:W2:Y:S01]  /*3cad0*/  LDL.LU R20, [R1+0x280] ;  /* 0x0002800001147983 */ /* 0x001ea20000300800 */
[----:B------:R-:W2:Y:S02]  /*3cae0*/  LDL.LU R21, [R1+0x284] ;  /* 0x0002840001157983 */ /* 0x000ea40000300800 */
[----:B------:R-:W2:Y:S02]  /*3caf0*/  LDL.LU R22, [R1+0x288] ;  /* 0x0002880001167983 */ /* 0x000ea40000300800 */
[----:B------:R-:W2:Y:S01]  /*3cb00*/  LDL.LU R23, [R1+0x28c] ;  /* 0x00028c0001177983 */ /* 0x000ea20000300800 */
[----:B------:R-:W-:Y:S01]  /*3cb10*/  STL.64 [R1+0x30], R16 ;  /* 0x0000301001007387 */ /* 0x000fe20000100a00 */
[----:B------:R-:W-:Y:S02]  /*3cb20*/  STL.64 [R1+0x38], R18 ;  /* 0x0000381201007387 */ /* 0x000fe40000100a00 */
[----:B------:R-:W0:Y:S04]  /*3cb30*/  LDSM.16.MT88.4 R16, [R29+0x6080] ;  /* 0x006080001d10783b */ /* 0x000e280000004200 */
[----:B------:R-:W-:Y:S01]  /*3cb40*/  STL [R1+0x7144], R28 ;  /* 0x0071441c01007387 */ /* 0x000fe20000100800 */
[----:B------:R-:W-:Y:S04]  /*3cb50*/  STL [R1+0x6968], R2 ;  /* 0x0069680201007387 */ /* 0x000fe80000100800 */
[----:B0-----:R-:W-:Y:S01]  /*3cb60*/  STL.64 [R1+0x70a8], R18 ;  /* 0x0070a81201007387 */ /* 0x001fe20000100a00 */
[----:B------:R0:W-:Y:S03]  /*3cb70*/  STL.64 [R1+0x70a0], R16 ;  /* 0x0070a01001007387 */ /* 0x0001e60000100a00 */
[----:B0-----:R-:W3:Y:S01]  /*3cb80*/  LDL.LU R16, [R1+0x200] ;  /* 0x0002000001107983 */ /* 0x001ee20000300800 */
[----:B------:R-:W3:Y:S02]  /*3cb90*/  LDL.LU R17, [R1+0x204] ;  /* 0x0002040001117983 */ /* 0x000ee40000300800 */
[----:B------:R-:W2:Y:S02]  /*3cba0*/  LDL.LU R18, [R1+0x208] ;  /* 0x0002080001127983 */ /* 0x000ea40000300800 */
[----:B------:R-:W2:Y:S02]  /*3cbb0*/  LDL.LU R19, [R1+0x20c] ;  /* 0x00020c0001137983 */ /* 0x000ea40000300800 */
[----:B--2---:R0:W-:Y:S01]  /*3cbc0*/  STL.64 [R1+0x7190], R18 ;  /* 0x0071901201007387 */ /* 0x0041e20000100a00 */
[----:B---3--:R-:W-:Y:S03]  /*3cbd0*/  STL.64 [R1+0x7188], R16 ;  /* 0x0071881001007387 */ /* 0x008fe60000100a00 */
[----:B0-----:R-:W2:Y:S01]  /*3cbe0*/  LDL.LU.64 R18, [R1+0x78] ;  /* 0x0000780001127983 */ /* 0x001ea20000300a00 */
[----:B------:R-:W-:Y:S01]  /*3cbf0*/  STL [R1+0x6f78], R29 ;  /* 0x006f781d01007387 */ /* 0x000fe20000100800 */
[C---:B------:R-:W-:Y:S08]  /*3cc00*/  HMMA.16816.F32.BF16 R24, R8.reuse, R6, R24 ;  /* 0x000000060818723c */ /* 0x040ff00000041818 */
[C---:B--2---:R-:W-:Y:S11]  /*3cc10*/  HMMA.16816.F32.BF16 R12, R8.reuse, R18, R12 ;  /* 0x00000012080c723c */ /* 0x044ff6000004180c */
[----:B------:R-:W-:Y:S11]  /*3cc20*/  @!UPT UIADD3 URZ, URZ, URZ, URZ ;  /* 0x0000003f3f3ff290 */ /* 0x000ff6000fffe03f */
[----:B------:R-:W-:Y:S01]  /*3cc30*/  @!UPT UIADD3 URZ, URZ, URZ, URZ ;  /* 0x0000003f3f3ff290 */ /* 0x000fe2000fffe03f */
[----:B------:R-:W-:Y:S01]  /*3cc40*/  STL.64 [R1+0x230], R12 ;  /* 0x0002300c01007387 */ /* 0x000fe20000100a00 */
[----:B------:R-:W-:Y:S02]  /*3cc50*/  STL [R1+0x238], R14 ;  /* 0x0002380e01007387 */ /* 0x000fe40000100800 */
[----:B------:R-:W-:Y:S02]  /*3cc60*/  IMAD.MOV.U32 R2, RZ, RZ, R15 ;  /* 0x000000ffff027224 */ /* 0x000fe400078e000f */
[----:B----4-:R-:W0:Y:S04]  /*3cc70*/  LDSM.16.MT88.4 R12, [R3+0x6000] ;  /* 0x00600000030c783b */ /* 0x010e280000004200 */
[----:B------:R-:W-:Y:S04]  /*3cc80*/  STL [R1+0x7148], R2 ;  /* 0x0071480201007387 */ /* 0x000fe80000100800 */
[----:B0-----:R0:W-:Y:S01]  /*3cc90*/  STL.64 [R1+0x7058], R14 ;  /* 0x0070580e01007387 */ /* 0x0011e20000100a00 */
[----:B------:R-:W-:Y:S03]  /*3cca0*/  STL.64 [R1+0x7050], R12 ;  /* 0x0070500c01007387 */ /* 0x000fe60000100a00 */
[----:B0-----:R-:W2:Y:S01]  /*3ccb0*/  LDL.LU.64 R14, [R1+0x88] ;  /* 0x00008800010e7983 */ /* 0x001ea20000300a00 */
[----:B------:R-:W-:Y:S02]  /*3ccc0*/  STL.64 [R1+0x220], R24 ;  /* 0x0002201801007387 */ /* 0x000fe40000100a00 */
[----:B------:R0:W-:Y:S02]  /*3ccd0*/  STL.64 [R1+0x228], R26 ;  /* 0x0002281a01007387 */ /* 0x0001e40000100a00 */
[----:B0-----:R-:W2:Y:S01]  /*3cce0*/  LDL.LU.64 R26, [R1+0x71c8] ;  /* 0x0071c800011a7983 */ /* 0x001ea20000300a00 */
[----:B------:R-:W2:Y:S02]  /*3ccf0*/  LDL.LU.64 R24, [R1+0x71c0] ;  /* 0x0071c00001187983 */ /* 0x000ea40000300a00 */
[----:B--2---:R-:W-:Y:S01]  /*3cd00*/  HMMA.16816.F32.BF16 R8, R8, R14, R24 ;  /* 0x0000000e0808723c */ /* 0x004fe20000041818 */
[----:B------:R-:W2:Y:S11]  /*3cd10*/  LDL.LU.64 R26, [R1+0x71b8] ;  /* 0x0071b800011a7983 */ /* 0x000eb60000300a00 */
[----:B------:R-:W-:Y:S11]  /*3cd20*/  @!UPT UIADD3 URZ, URZ, URZ, URZ ;  /* 0x0000003f3f3ff290 */ /* 0x000ff6000fffe03f */
[----:B------:R-:W-:Y:S01]  /*3cd30*/  STL.64 [R1+0x250], R8 ;  /* 0x0002500801007387 */ /* 0x000fe20000100a00 */
[----:B------:R0:W-:Y:S03]  /*3cd40*/  STL.64 [R1+0x258], R10 ;  /* 0x0002580a01007387 */ /* 0x0001e60000100a00 */
[----:B0-----:R-:W2:Y:S01]  /*3cd50*/  LDL.LU.64 R10, [R1+0x71b0] ;  /* 0x0071b000010a7983 */ /* 0x001ea20000300a00 */
[----:B------:R-:W2:Y:S02]  /*3cd60*/  LDL.LU.64 R8, [R1+0x71a8] ;  /* 0x0071a80001087983 */ /* 0x000ea40000300a00 */
[C---:B--2---:R-:W-:Y:S11]  /*3cd70*/  HMMA.16816.F32.BF16 R20, R8.reuse, R26, R20 ;  /* 0x0000001a0814723c */ /* 0x044ff60000041814 */
[----:B------:R-:W-:Y:S11]  /*3cd80*/  @!UPT UIADD3 URZ, URZ, URZ, URZ ;  /* 0x0000003f3f3ff290 */ /* 0x000ff6000fffe03f */
[----:B------:R-:W-:Y:S01]  /*3cd90*/  @!UPT UIADD3 URZ, URZ, URZ, URZ ;  /* 0x0000003f3f3ff290 */ /* 0x000fe2000fffe03f */
[----:B------:R-:W-:Y:S01]  /*3cda0*/  STL.64 [R1+0x280], R20 ;  /* 0x0002801401007387 */ /* 0x000fe20000100a00 */
[----:B------:R0:W-:Y:S03]  /*3cdb0*/  STL.64 [R1+0x288], R22 ;  /* 0x0002881601007387 */ /* 0x0001e60000100a00 */
[----:B0-----:R-:W2:Y:S01]  /*3cdc0*/  LDL.LU.64 R22, [R1+0x71a0] ;  /* 0x0071a00001167983 */ /* 0x001ea20000300a00 */
[----:B------:R-:W2:Y:S01]  /*3cdd0*/  LDL.LU.64 R20, [R1+0x7198] ;  /* 0x0071980001147983 */ /* 0x000ea20000300a00 */
[----:B------:R-:W-:Y:S02]  /*3cde0*/  MOV R28, R18 ;  /* 0x00000012001c7202 */ /* 0x000fe40000000f00 */
[----:B------:R-:W-:Y:S01]  /*3cdf0*/  MOV R0, R19 ;  /* 0x0000001300007202 */ /* 0x000fe20000000f00 */
[C---:B--2---:R-:W-:Y:S01]  /*3ce00*/  HMMA.16816.F32.BF16 R20, R8.reuse, R18, R20 ;  /* 0x000000120814723c */ /* 0x044fe20000041814 */
[----:B------:R-:W2:Y:S01]  /*3ce10*/  LDL.LU.64 R18, [R1+0x7190] ;  /* 0x0071900001127983 */ /* 0x000ea20000300a00 */
[----:B------:R-:W2:Y:S11]  /*3ce20*/  LDL.LU.64 R16, [R1+0x7188] ;  /* 0x0071880001107983 */ /* 0x000eb60000300a00 */
[----:B------:R-:W-:Y:S10]  /*3ce30*/  @!UPT UIADD3 URZ, URZ, URZ, URZ ;  /* 0x0000003f3f3ff290 */ /* 0x000ff4000fffe03f */
[----:B------:R-:W-:Y:S01]  /*3ce40*/  STL.64 [R1+0x270], R20 ;  /* 0x0002701401007387 */ /* 0x000fe20000100a00 */
[----:B------:R0:W-:Y:S01]  /*3ce50*/  STL [R1+0x278], R22 ;  /* 0x0002781601007387 */ /* 0x0001e20000100800 */
[----:B------:R-:W-:Y:S02]  /*3ce60*/  MOV R29, R23 ;  /* 0x00000017001d7202 */ /* 0x000fe40000000f00 */
[----:B0-----:R-:W3:Y:S01]  /*3ce70*/  LDL.LU.64 R22, [R1+0x7180] ;  /* 0x0071800001167983 */ /* 0x001ee20000300a00 */
[----:B------:R-:W3:Y:S02]  /*3ce80*/  LDL.LU.64 R20, [R1+0x7178] ;  /* 0x0071780001147983 */ /* 0x000ee40000300a00 */
[----:B------:R-:W-:Y:S02]  /*3ce90*/  STL [R1+0x714c], R28 ;  /* 0x00714c1c01007387 */ /* 0x000fe40000100800 */
[----:B------:R-:W-:Y:S01]  /*3cea0*/  STL [R1+0x6f90], R29 ;  /* 0x006f901d01007387 */ /* 0x000fe20000100800 */
[C---:B---3--:R-:W-:Y:S11]  /*3ceb0*/  HMMA.16816.F32.BF16 R20, R8.reuse, R6, R20 ;  /* 0x000000060814723c */ /* 0x048ff60000041814 */
[----:B------:R-:W-:Y:S11]  /*3cec0*/  @!UPT UIADD3 URZ, URZ, URZ, URZ ;  /* 0x0000003f3f3ff290 */ /* 0x000ff6000fffe03f */
[----:B------:R-:W-:Y:S01]  /*3ced0*/  @!UPT UIADD3 URZ, URZ, URZ, URZ ;  /* 0x0000003f3f3ff290 */ /* 0x000fe2000fffe03f */
[----:B------:R-:W-:Y:S01]  /*3cee0*/  STL.64 [R1+0x260], R20 ;  /* 0x0002601401007387 */ /* 0x000fe20000100a00 */
[----:B------:R0:W-:Y:S03]  /*3cef0*/  STL.64 [R1+0x268], R22 ;  /* 0x0002681601007387 */ /* 0x0001e60000100a00 */
[----:B0-----:R-:W3:Y:S01]  /*3cf00*/  LDL.LU.64 R22, [R1+0x7170] ;  /* 0x0071700001167983 */ /* 0x001ee20000300a00 */
[----:B------:R-:W3:Y:S02]  /*3cf10*/  LDL.LU.64 R20, [R1+0x7168] ;  /* 0x0071680001147983 */ /* 0x000ee40000300a00 */
[----:B------:R-:W4:Y:S01]  /*3cf20*/  LDL.LU.64 R4, [R1+0x7160] ;  /* 0x0071600001047983 */ /* 0x000f220000300a00 */
[----:B---3--:R-:W-:Y:S01]  /*3cf30*/  HMMA.16816.F32.BF16 R8, R8, R14, R20 ;  /* 0x0000000e0808723c */ /* 0x008fe20000041814 */
[----:B------:R-:W2:Y:S01]  /*3cf40*/  LDL.LU.64 R22, [R1+0x7158] ;  /* 0x0071580001167983 */ /* 0x000ea20000300a00 */
[----:B------:R-:W2:Y:S11]  /*3cf50*/  LDL.LU.64 R20, [R1+0x7150] ;  /* 0x0071500001147983 */ /* 0x000eb60000300a00 */
[----:B------:R-:W-:Y:S10]  /*3cf60*/  @!UPT UIADD3 URZ, URZ, URZ, URZ ;  /* 0x0000003f3f3ff290 */ /* 0x000ff4000fffe03f */
[----:B------:R-:W-:Y:S01]  /*3cf70*/  STL.64 [R1+0x240], R8 ;  /* 0x0002400801007387 */ /* 0x000fe20000100a00 */
[----:B------:R2:W-:Y:S01]  /*3cf80*/  STL.64 [R1+0x248], R10 ;  /* 0x0002480a01007387 */ /* 0x0005e20000100a00 */
[----:B------:R-:W-:Y:S02]  /*3cf90*/  MOV R28, R14 ;  /* 0x0000000e001c7202 */ /* 0x000fe40000000f00 */
[----:B------:R-:W-:Y:S01]  /*3cfa0*/  MOV R2, R15 ;  /* 0x0000000f00027202 */ /* 0x000fe20000000f00 */
[----:B--2---:R-:W-:Y:S01]  /*3cfb0*/  HMMA.16816.F32.BF16 R8, R20, R26, R16 ;  /* 0x0000001a1408723c */ /* 0x004fe20000041810 */
[----:B------:R-:W0:Y:S11]  /*3cfc0*/  LDSM.16.MT88.4 R24, [R3+0x6080] ;  /* 0x006080000318783b */ /* 0x000e360000004200 */
[----:B------:R-:W-:Y:S11]  /*3cfd0*/  @!UPT UIADD3 URZ, URZ, URZ, URZ ;  /* 0x0000003f3f3ff290 */ /* 0x000ff6000fffe03f */
[----:B------:R-:W-:Y:S01]  /*3cfe0*/  STL.64 [R1+0x210], R8 ;  /* 0x0002100801007387 */ /* 0x000fe20000100a00 */
[----:B------:R-:W-:Y:S02]  /*3cff0*/  STL [R1+0x218], R10 ;  /* 0x0002180a01007387 */ /* 0x000fe40000100800 */
[----:B------:R-:W2:Y:S02]  /*3d000*/  LDL.LU R12, [R1+0x1e0] ;  /* 0x0001e000010c7983 */ /* 0x000ea40000300800 */
[----:B------:R-:W2:Y:S01]  /*3d010*/  LDL.LU R13, [R1+0x1e4] ;  /* 0x0001e400010d7983 */ /* 0x000ea20000300800 */
[----:B------:R-:W3:Y:S01]  /*3d020*/  LDL.LU R14, [R1+0x1e8] ;  /* 0x0001e800010e7983 */ /* 0x000ee20000300800 */
[----:B------:R-:W3:Y:S03]  /*3d030*/  LDL.LU R15, [R1+0x1ec] ;  /* 0x0001ec00010f7983 */ /* 0x000ee60000300800 */
[----:B---3--:R-:W-:Y:S01]  /*3d040*/  STL.64 [R1+0x7068], R14 ;  /* 0x0070680e01007387 */ /* 0x008fe20000100a00 */
[----:B--2---:R1:W-:Y:S03]  /*3d050*/  STL.64 [R1+0x7060], R12 ;  /* 0x0070600c01007387 */ /* 0x0043e60000100a00 */
[----:B-1----:R-:W2:Y:S01]  /*3d060*/  LDL.LU R12, [R1+0x100] ;  /* 0x00010000010c7983 */ /* 0x002ea20000300800 */
[----:B------:R-:W2:Y:S02]  /*3d070*/  LDL.LU R13, [R1+0x104] ;  /* 0x00010400010d7983 */ /* 0x000ea40000300800 */
[----:B------:R-:W3:Y:S02]  /*3d080*/  LDL.LU R14, [R1+0x108] ;  /* 0x00010800010e7983 */ /* 0x000ee40000300800 */
[----:B------:R-:W3:Y:S02]  /*3d090*/  LDL.LU R15, [R1+0x10c] ;  /* 0x00010c00010f7983 */ /* 0x000ee40000300800 */
[----:B------:R-:W-:Y:S01]  /*3d0a0*/  IMAD.MOV.U32 R29, RZ, RZ, R6 ;  /* 0x000000ffff1d7224 */ /* 0x000fe200078e0006 */
[----:B------:R-:W-:Y:S01]  /*3d0b0*/  MOV R6, R11 ;  /* 0x0000000b00067202 */ /* 0x000fe20000000f00 */
[----:B---3--:R-:W-:Y:S01]  /*3d0c0*/  STL.64 [R1+0x7078], R14 ;  /* 0x0070780e01007387 */ /* 0x008fe20000100a00 */
[----:B--2---:R1:W-:Y:S03]  /*3d0d0*/  STL.64 [R1+0x7070], R12 ;  /* 0x0070700c01007387 */ /* 0x0043e60000100a00 */
[----:B-1----:R-:W2:Y:S04]  /*3d0e0*/  LDL.64 R12, [R1+0x20] ;  /* 0x00002000010c7983 */ /* 0x002ea80000100a00 */
[----:B--2---:R-:W-:Y:S01]  /*3d0f0*/  STL.64 [R1+0x70d8], R12 ;  /* 0x0070d80c01007387 */ /* 0x004fe20000100a00 */
[----:B------:R-:W-:Y:S02]  /*3d100*/  STL [R1+0x6f58], R6 ;  /* 0x006f580601007387 */ /* 0x000fe40000100800 */
[----:B----4-:R-:W-:Y:S02]  /*3d110*/  STL.64 [R1+0x7130], R4 ;  /* 0x0071300401007387 */ /* 0x010fe40000100a00 */
[----:B0-----:R-:W-:Y:S01]  /*3d120*/  STL.64 [R1+0x7018], R26 ;  /* 0x0070181a01007387 */ /* 0x001fe20000100a00 */
[----:B------:R0:W-:Y:S04]  /*3d130*/  STL.64 [R1+0x7010], R24 ;  /* 0x0070101801007387 */ /* 0x0001e80000100a00 */
[----:B0-----:R-:W2:Y:S01]  /*3d140*/  LDL.LU R24, [R1+0xc0] ;  /* 0x0000c00001187983 */ /* 0x001ea20000300800 */
        /* <DEDUP_REMOVED lines=9> */
[----:B0-----:R-:W2:Y:S04]  /*3d1e0*/  LDL.64 R16, [R1+0x50] ;  /* 0x0000500001107983 */ /* 0x001ea80000100a00 */
[----:B--2---:R0:W-:Y:S04]  /*3d1f0*/  STL.64 [R1+0x70d0], R16 ;  /* 0x0070d01001007387 */ /* 0x0041e80000100a00 */
[----:B0-----:R-:W2:Y:S01]  /*3d200*/  LDL.LU R16, [R1+0x180] ;  /* 0x0001800001107983 */ /* 0x001ea20000300800 */
[----:B------:R-:W2:Y:S02]  /*3d210*/  LDL.LU R17, [R1+0x184] ;  /* 0x0001840001117983 */ /* 0x000ea40000300800 */
[----:B------:R-:W4:Y:S02]  /*3d220*/  LDL.LU R18, [R1+0x188] ;  /* 0x0001880001127983 */ /* 0x000f240000300800 */
[----:B------:R-:W4:Y:S02]  /*3d230*/  LDL.LU R19, [R1+0x18c] ;  /* 0x00018c0001137983 */ /* 0x000f240000300800 */
[----:B----4-:R0:W-:Y:S01]  /*3d240*/  STL.64 [R1+0x70f8], R18 ;  /* 0x0070f81201007387 */ /* 0x0101e20000100a00 */
[----:B--2---:R-:W-:Y:S02]  /*3d250*/  STL.64 [R1+0x70f0], R16 ;  /* 0x0070f01001007387 */ /* 0x004fe40000100a00 */
[----:B------:R-:W2:Y:S02]  /*3d260*/  LDL.LU R12, [R1+0x190] ;  /* 0x00019000010c7983 */ /* 0x000ea40000300800 */
[----:B------:R-:W2:Y:S01]  /*3d270*/  LDL.LU R13, [R1+0x194] ;  /* 0x00019400010d7983 */ /* 0x000ea20000300800 */
[----:B------:R-:W4:Y:S01]  /*3d280*/  LDL.LU R14, [R1+0x198] ;  /* 0x00019800010e7983 */ /* 0x000f220000300800 */
[----:B------:R-:W4:Y:S02]  /*3d290*/  LDL.LU R15, [R1+0x19c] ;  /* 0x00019c00010f7983 */ /* 0x000f240000300800 */
[----:B0-----:R-:W-:Y:S01]  /*3d2a0*/  IMAD.MOV.U32 R18, RZ, RZ, R28 ;  /* 0x000000ffff127224 */ /* 0x001fe200078e001c */
[----:B------:R-:W-:Y:S01]  /*3d2b0*/  MOV R19, R2 ;  /* 0x0000000200137202 */ /* 0x000fe20000000f00 */
[----:B----4-:R-:W-:Y:S01]  /*3d2c0*/  STL.64 [R1+0x7108], R14 ;  /* 0x0071080e01007387 */ /* 0x010fe20000100a00 */
[----:B--2---:R0:W-:Y:S02]  /*3d2d0*/  STL.64 [R1+0x7100], R12 ;  /* 0x0071000c01007387 */ /* 0x0041e40000100a00 */
[----:B------:R-:W2:Y:S02]  /*3d2e0*/  LDL.LU R28, [R1+0x714c] ;  /* 0x00714c00011c7983 */ /* 0x000ea40000300800 */
[----:B------:R-:W4:Y:S01]  /*3d2f0*/  LDL.LU R2, [R1+0x7148] ;  /* 0x0071480001027983 */ /* 0x000f220000300800 */
[----:B------:R1:W-:Y:S04]  /*3d300*/  STL.64 [R1+0x7110], R18 ;  /* 0x0071101201007387 */ /* 0x0003e80000100a00 */
[----:B0-----:R-:W2:Y:S01]  /*3d310*/  LDL.LU R12, [R1+0x1a0] ;  /* 0x0001a000010c7983 */ /* 0x001ea20000300800 */
[----:B------:R-:W2:Y:S02]  /*3d320*/  LDL.LU R13, [R1+0x1a4] ;  /* 0x0001a400010d7983 */ /* 0x000ea40000300800 */
[----:B------:R-:W2:Y:S02]  /*3d330*/  LDL.LU R14, [R1+0x1a8] ;  /* 0x0001a800010e7983 */ /* 0x000ea40000300800 */
[----:B------:R-:W2:Y:S01]  /*3d340*/  LDL.LU R15, [R1+0x1ac] ;  /* 0x0001ac00010f7983 */ /* 0x000ea20000300800 */
[----:B-1----:R-:W-:-:S02]  /*3d350*/  MOV R18, R29 ;  /* 0x0000001d00127202 */ /* 0x002fc40000000f00 */
[----:B------:R-:W-:Y:S01]  /*3d360*/  MOV R19, R7 ;  /* 0x0000000700137202 */ /* 0x000fe20000000f00 */
[----:B--2---:R-:W-:Y:S01]  /*3d370*/  STL.64 [R1+0x7120], R14 ;  /* 0x0071200e01007387 */ /* 0x004fe20000100a00 */
[----:B------:R-:W-:Y:S02]  /*3d380*/  STL.64 [R1+0x7118], R12 ;  /* 0x0071180c01007387 */ /* 0x000fe40000100a00 */
[----:B------:R-:W2:Y:S02]  /*3d390*/  LDL.LU R4, [R1+0x290] ;  /* 0x0002900001047983 */ /* 0x000ea40000300800 */
[----:B------:R-:W2:Y:S01]  /*3d3a0*/  LDL.LU R5, [R1+0x294] ;  /* 0x0002940001057983 */ /* 0x000ea20000300800 */
[----:B------:R-:W2:Y:S01]  /*3d3b0*/  LDL.LU R6, [R1+0x298] ;  /* 0x0002980001067983 */ /* 0x000ea20000300800 */
[----:B------:R-:W2:Y:S02]  /*3d3c0*/  LDL.LU R7, [R1+0x29c] ;  /* 0x00029c0001077983 */ /* 0x000ea40000300800 */
[----:B------:R0:W-:Y:S02]  /*3d3d0*/  STL.64 [R1+0x7128], R18 ;  /* 0x0071281201007387 */ /* 0x0001e40000100a00 */
[----:B0-----:R-:W-:Y:S01]  /*3d3e0*/  IMAD.MOV.U32 R18, RZ, RZ, R28 ;  /* 0x000000ffff127224 */ /* 0x001fe200078e001c */
[----:B------:R-:W-:Y:S01]  /*3d3f0*/  MOV R19, R0 ;  /* 0x0000000000137202 */ /* 0x000fe20000000f00 */
[----:B------:R-:W2:Y:S01]  /*3d400*/  LDL.LU R28, [R1+0x7144] ;  /* 0x00714400011c7983 */ /* 0x000ea20000300800 */
[----:B------:R-:W2:Y:S02]  /*3d410*/  LDL.LU R0, [R1+0x7140] ;  /* 0x0071400001007983 */ /* 0x000ea40000300800 */
[----:B------:R-:W2:Y:S02]  /*3d420*/  LDL.LU R12, [R1+0x2b0] ;  /* 0x0002b000010c7983 */ /* 0x000ea40000300800 */
[----:B------:R-:W2:Y:S01]  /*3d430*/  LDL.LU R13, [R1+0x2b4] ;  /* 0x0002b400010d7983 */ /* 0x000ea20000300800 */
[----:B------:R-:W2:Y:S01]  /*3d440*/  LDL.LU R14, [R1+0x2b8] ;  /* 0x0002b800010e7983 */ /* 0x000ea20000300800 */
[----:B------:R-:W2:Y:S02]  /*3d450*/  LDL.LU R15, [R1+0x2bc] ;  /* 0x0002bc00010f7983 */ /* 0x000ea40000300800 */
[----:B---3--:R-:W-:Y:S02]  /*3d460*/  STL.64 [R1+0x7088], R26 ;  /* 0x0070881a01007387 */ /* 0x008fe40000100a00 */
[----:B------:R0:W-:Y:S02]  /*3d470*/  STL.64 [R1+0x7080], R24 ;  /* 0x0070801801007387 */ /* 0x0001e40000100a00 */
        /* <DEDUP_REMOVED lines=8> */
[----:B------:R-:W3:Y:S01]  /*3d500*/  LDL.LU R26, [R1+0x128] ;  /* 0x00012800011a7983 */ /* 0x000ee20000300800 */
[----:B------:R-:W-:-:S02]  /*3d510*/  MOV R27, R0 ;  /* 0x00000000001b7202 */ /* 0x000fc40000000f00 */
[----:B------:R-:W2:Y:S01]  /*3d520*/  LDL.LU R0, [R1+0x713c] ;  /* 0x00713c0001007983 */ /* 0x000ea20000300800 */
[----:B------:R-:W-:Y:S11]  /*3d530*/  HMMA.16816.F32.BF16 R16, R20, R18, R4 ;  /* 0x000000121410723c */ /* 0x000ff60000041804 */
[----:B------:R-:W-:Y:S11]  /*3d540*/  @!UPT UIADD3 URZ, URZ, URZ, URZ ;  /* 0x0000003f3f3ff290 */ /* 0x000ff6000fffe03f */
[----:B------:R-:W-:Y:S02]  /*3d550*/  @!UPT UIADD3 URZ, URZ, URZ, URZ ;  /* 0x0000003f3f3ff290 */ /* 0x000fe4000fffe03f */
[----:B------:R-:W-:Y:S01]  /*3d560*/  IMAD.MOV.U32 R7, RZ, RZ, R16 ;  /* 0x000000ffff077224 */ /* 0x000fe200078e0010 */
[----:B--2---:R-:W0:Y:S04]  /*3d570*/  LDSM.16.MT88.4 R8, [R0+0x6000] ;  /* 0x006000000008783b */ /* 0x004e280000004200 */
[----:B---3--:R-:W-:Y:S01]  /*3d580*/  STL.64 [R1+0x70c8], R26 ;  /* 0x0070c81a01007387 */ /* 0x008fe20000100a00 */
[----:B------:R1:W-:Y:S03]  /*3d590*/  STL.64 [R1+0x70c0], R24 ;  /* 0x0070c01801007387 */ /* 0x0003e60000100a00 */
[----:B-1----:R-:W2:Y:S01]  /*3d5a0*/  LDL.LU R24, [R1+0x170] ;  /* 0x0001700001187983 */ /* 0x002ea20000300800 */
[----:B------:R-:W2:Y:S02]  /*3d5b0*/  LDL.LU R25, [R1+0x174] ;  /* 0x0001740001197983 */ /* 0x000ea40000300800 */
[----:B------:R-:W2:Y:S02]  /*3d5c0*/  LDL.LU R26, [R1+0x178] ;  /* 0x00017800011a7983 */ /* 0x000ea40000300800 */
[----:B------:R-:W2:Y:S01]  /*3d5d0*/  LDL.LU R27, [R1+0x17c] ;  /* 0x00017c00011b7983 */ /* 0x000ea20000300800 */
[----:B------:R-:W-:Y:S04]  /*3d5e0*/  STL [R1+0x6f74], R3 ;  /* 0x006f740301007387 */ /* 0x000fe80000100800 */
[----:B0-----:R-:W-:Y:S01]  /*3d5f0*/  STL.64 [R1+0x6fd8], R10 ;  /* 0x006fd80a01007387 */ /* 0x001fe20000100a00 */
[----:B------:R0:W-:Y:S03]  /*3d600*/  STL.64 [R1+0x6fd0], R8 ;  /* 0x006fd00801007387 */ /* 0x0001e60000100a00 */
[----:B0-----:R-:W3:Y:S01]  /*3d610*/  LDL R8, [R1+0x30] ;  /* 0x0000300001087983 */ /* 0x001ee20000100800 */
[----:B------:R-:W-:-:S02]  /*3d620*/  MOV R9, R28 ;  /* 0x0000001c00097202 */ /* 0x000fc40000000f00 */
[----:B------:R-:W2:Y:S02]  /*3d630*/  LDL.LU R28, [R1+0x7138] ;  /* 0x00713800011c7983 */ /* 0x000ea40000300800 */
[----:B------:R-:W2:Y:S01]  /*3d640*/  LDL.LU.64 R4, [R1+0x7130] ;  /* 0x0071300001047983 */ /* 0x000ea20000300a00 */
[----:B------:R-:W-:Y:S01]  /*3d650*/  STL [R1+0x1b4], R17 ;  /* 0x0001b41101007387 */ /* 0x000fe20000100800 */
[----:B------:R-:W-:Y:S02]  /*3d660*/  STL.64 [R1+0x1b8], R18 ;  /* 0x0001b81201007387 */ /* 0x000fe40000100a00 */
[----:B------:R-:W0:Y:S04]  /*3d670*/  LDSM.16.MT88.4 R16, [R0+0x6080] ;  /* 0x006080000010783b */ /* 0x000e280000004200 */
[----:B------:R0:W-:Y:S02]  /*3d680*/  STL [R1+0x6f5c], R7 ;  /* 0x006f5c0701007387 */ /* 0x0001e40000100800 */
[----:B0-----:R-:W-:Y:S01]  /*3d690*/  MOV R7, R18 ;  /* 0x0000001200077202 */ /* 0x001fe20000000f00 */
[----:B------:R0:W-:Y:S01]  /*3d6a0*/  STL [R1+0x10], R16 ;  /* 0x0000101001007387 */ /* 0x0001e20000100800 */
[----:B------:R-:W-:-:S02]  /*3d6b0*/  MOV R6, R19 ;  /* 0x0000001300067202 */ /* 0x000fc40000000f00 */
[----:B------:R-:W0:Y:S01]  /*3d6c0*/  LDL.LU.64 R18, [R1+0x7128] ;  /* 0x0071280001127983 */ /* 0x000e220000300a00 */
[----:B------:R-:W-:Y:S01]  /*3d6d0*/  MOV R29, R17 ;  /* 0x00000011001d7202 */ /* 0x000fe20000000f00 */
[----:B------:R-:W-:Y:S01]  /*3d6e0*/  STL [R1+0x6ef8], R0 ;  /* 0x006ef80001007387 */ /* 0x000fe20000100800 */
[C---:B0-----:R-:W-:Y:S03]  /*3d6f0*/  HMMA.16816.F32.BF16 R16, R20.reuse, R18, R12 ;  /* 0x000000121410723c */ /* 0x041fe6000004180c */
[----:B------:R-:W2:Y:S01]  /*3d700*/  LDL.LU.64 R14, [R1+0x7120] ;  /* 0x00712000010e7983 */ /* 0x000ea20000300a00 */
[----:B------:R-:W2:Y:S11]  /*3d710*/  LDL.LU.64 R12, [R1+0x7118] ;  /* 0x00711800010c7983 */ /* 0x000eb60000300a00 */
[----:B------:R-:W-:Y:S08]  /*3d720*/  @!UPT UIADD3 URZ, URZ, URZ, URZ ;  /* 0x0000003f3f3ff290 */ /* 0x000ff0000fffe03f */
[----:B------:R-:W-:Y:S01]  /*3d730*/  STL.64 [R1+0x200], R16 ;  /* 0x0002001001007387 */ /* 0x000fe20000100a00 */
[----:B------:R0:W-:Y:S03]  /*3d740*/  STL.64 [R1+0x208], R18 ;  /* 0x0002081201007387 */ /* 0x0001e60000100a00 */
[----:B0-----:R-:W2:Y:S02]  /*3d750*/  LDL.LU.64 R18, [R1+0x7110] ;  /* 0x0071100001127983 */ /* 0x001ea40000300a00 */
[----:B--2---:R-:W-:Y:S02]  /*3d760*/  HMMA.16816.F32.BF16 R20, R20, R18, R12 ;  /* 0x000000121414723c */ /* 0x004fe4000004180c */
[----:B------:R-:W2:Y:S01]  /*3d770*/  LDL.LU.64 R14, [R1+0x7108] ;  /* 0x00710800010e7983 */ /* 0x000ea20000300a00 */
[----:B------:R-:W2:Y:S02]  /*3d780*/  LDL.LU.64 R12, [R1+0x7100] ;  /* 0x00710000010c7983 */ /* 0x000ea40000300a00 */
[----:B------:R-:W2:Y:S02]  /*3d790*/  LDL.LU.64 R18, [R1+0x70f8] ;  /* 0x0070f80001127983 */ /* 0x000ea40000300a00 */
[----:B------:R-:W2:Y:S11]  /*3d7a0*/  LDL.LU.64 R16, [R1+0x70f0] ;  /* 0x0070f00001107983 */ /* 0x000eb60000300a00 */
[----:B------:R-:W-:Y:S05]  /*3d7b0*/  @!UPT UIADD3 URZ, URZ, URZ, URZ ;  /* 0x0000003f3f3ff290 */ /* 0x000fea000fffe03f */
[----:B------:R-:W-:Y:S01]  /*3d7c0*/  STL.64 [R1+0x1a0], R20 ;  /* 0x0001a01401007387 */ /* 0x000fe20000100a00 */
[----:B------:R0:W-:Y:S03]  /*3d7d0*/  STL.64 [R1+0x1a8], R22 ;  /* 0x0001a81601007387 */ /* 0x0001e60000100a00 */
[----:B0-----:R-:W2:Y:S01]  /*3d7e0*/  LDL.LU.64 R22, [R1+0x70e8] ;  /* 0x0070e80001167983 */ /* 0x001ea20000300a00 */
[----:B------:R-:W2:Y:S02]  /*3d7f0*/  LDL.LU.64 R20, [R1+0x70e0] ;  /* 0x0070e00001147983 */ /* 0x000ea40000300a00 */
[C---:B--2---:R-:W-:Y:S11]  /*3d800*/  HMMA.16816.F32.BF16 R12, R20.reuse, R4, R12 ;  /* 0x00000004140c723c */ /* 0x044ff6000004180c */
[----:B------:R-:W-:Y:S11]  /*3d810*/  @!UPT UIADD3 URZ, URZ, URZ, URZ ;  /* 0x0000003f3f3ff290 */ /* 0x000ff6000fffe03f */
[----:B------:R-:W-:Y:S01]  /*3d820*/  @!UPT UIADD3 URZ, URZ, URZ, URZ ;  /* 0x0000003f3f3ff290 */ /* 0x000fe2000fffe03f */
[----:B------:R0:W-:Y:S01]  /*3d830*/  STL.64 [R1+0x190], R12 ;  /* 0x0001900c01007387 */ /* 0x0001e20000100a00 */
[----:B------:R-:W-:Y:S03]  /*3d840*/  STL.64 [R1+0x198], R14 ;  /* 0x0001980e01007387 */ /* 0x000fe60000100a00 */
[----:B0-----:R-:W2:Y:S02]  /*3d850*/  LDL.LU.64 R12, [R1+0x70d8] ;  /* 0x0070d800010c7983 */ /* 0x001ea40000300a00 */
[C---:B--2---:R-:W-:Y:S11]  /*3d860*/  HMMA.16816.F32.BF16 R16, R20.reuse, R12, R16 ;  /* 0x0000000c1410723c */ /* 0x044ff60000041810 */
[----:B------:R-:W-:Y:S11]  /*3d870*/  @!UPT UIADD3 URZ, URZ, URZ, URZ ;  /* 0x0000003f3f3ff290 */ /* 0x000ff6000fffe03f */
[----:B------:R-:W-:Y:S01]  /*3d880*/  @!UPT UIADD3 URZ, URZ, URZ, URZ ;  /* 0x0000003f3f3ff290 */ /* 0x000fe2000fffe03f */
[----:B------:R0:W-:Y:S01]  /*3d890*/  STL.64 [R1+0x180], R16 ;  /* 0x0001801001007387 */ /* 0x0001e20000100a00 */
[----:B------:R-:W-:Y:S03]  /*3d8a0*/  STL.64 [R1+0x188], R18 ;  /* 0x0001881201007387 */ /* 0x000fe60000100a00 */
[----:B0-----:R-:W2:Y:S02]  /*3d8b0*/  LDL.LU.64 R16, [R1+0x70d0] ;  /* 0x0070d00001107983 */ /* 0x001ea40000300a00 */
[C---:B--2---:R-:W-:Y:S01]  /*3d8c0*/  HMMA.16816.F32.BF16 R24, R20.reuse, R16, R24 ;  /* 0x000000101418723c */ /* 0x044fe20000041818 */
[----:B------:R-:W-:Y:S01]  /*3d8d0*/  IMAD.MOV.U32 R3, RZ, RZ, R16 ;  /* 0x000000ffff037224 */ /* 0x000fe200078e0010 */
[----:B------:R-:W-:Y:S11]  /*3d8e0*/  MOV R0, R17 ;  /* 0x0000001100007202 */ /* 0x000ff60000000f00 */
[----:B------:R-:W-:Y:S10]  /*3d8f0*/  @!UPT UIADD3 URZ, URZ, URZ, URZ ;  /* 0x0000003f3f3ff290 */ /* 0x000ff4000fffe03f */
        /* <DEDUP_REMOVED lines=11> */
[----:B------:R-:W-:Y:S01]  /*3d9b0*/  STL.64 [R1+0x158], R22 ;  /* 0x0001581601007387 */ /* 0x000fe20000100a00 */
        /* <DEDUP_REMOVED lines=8> */
[----:B------:R-:W-:Y:S01]  /*3da40*/  IMAD.MOV.U32 R22, RZ, RZ, R12 ;  /* 0x000000ffff167224 */ /* 0x000fe200078e000c */
[----:B------:R-:W-:Y:S01]  /*3da50*/  MOV R3, R13 ;  /* 0x0000000d00037202 */ /* 0x000fe20000000f00 */
[----:B--2---:R-:W-:Y:S11]  /*3da60*/  HMMA.16816.F32.BF16 R24, R16, R12, R24 ;  /* 0x0000000c1018723c */ /* 0x004ff60000041818 */
[----:B------:R-:W-:Y:S11]  /*3da70*/  @!UPT UIADD3 URZ, URZ, URZ, URZ ;  /* 0x0000003f3f3ff290 */ /* 0x000ff6000fffe03f */
[----:B------:R-:W-:Y:S01]  /*3da80*/  @!UPT UIADD3 URZ, URZ, URZ, URZ ;  /* 0x0000003f3f3ff290 */ /* 0x000fe2000fffe03f */
[----:B------:R-:W-:Y:S01]  /*3da90*/  STL.64 [R1+0x110], R24 ;  /* 0x0001101801007387 */ /* 0x000fe20000100a00 */
[----:B------:R0:W-:Y:S03]  /*3daa0*/  STL.64 [R1+0x118], R26 ;  /* 0x0001181a01007387 */ /* 0x0001e60000100a00 */
[----:B0-----:R-:W2:Y:S01]  /*3dab0*/  LDL.LU.64 R26, [R1+0x7088] ;  /* 0x00708800011a7983 */ /* 0x001ea20000300a00 */
[----:B------:R-:W2:Y:S02]  /*3dac0*/  LDL.LU.64 R24, [R1+0x7080] ;  /* 0x0070800001187983 */ /* 0x000ea40000300a00 */
[----:B------:R-:W3:Y:S02]  /*3dad0*/  LDL.LU.64 R14, [R1+0x7078] ;  /* 0x00707800010e7983 */ /* 0x000ee40000300a00 */
[----:B------:R-:W3:Y:S01]  /*3dae0*/  LDL.LU.64 R12, [R1+0x7070] ;  /* 0x00707000010c7983 */ /* 0x000ee20000300a00 */
[----:B------:R-:W-:-:S07]  /*3daf0*/  MOV R21, R0 ;  /* 0x0000000000157202 */ /* 0x000fce0000000f00 */
[C---:B---3--:R-:W-:Y:S11]  /*3db00*/  HMMA.16816.F32.BF16 R12, R16.reuse, R20, R12 ;  /* 0x00000014100c723c */ /* 0x048ff6000004180c */
[----:B------:R-:W-:Y:S11]  /*3db10*/  @!UPT UIADD3 URZ, URZ, URZ, URZ ;  /* 0x0000003f3f3ff290 */ /* 0x000ff6000fffe03f */
[----:B------:R-:W-:Y:S01]  /*3db20*/  @!UPT UIADD3 URZ, URZ, URZ, URZ ;  /* 0x0000003f3f3ff290 */ /* 0x000fe2000fffe03f */
[----:B------:R-:W-:Y:S01]  /*3db30*/  STL.64 [R1+0x100], R12 ;  /* 0x0001000c01007387 */ /* 0x000fe20000100a00 */
[----:B------:R0:W-:Y:S03]  /*3db40*/  STL.64 [R1+0x108], R14 ;  /* 0x0001080e01007387 */ /* 0x0001e60000100a00 */
[----:B0-----:R-:W3:Y:S01]  /*3db50*/  LDL.LU.64 R14, [R1+0x7068] ;  /* 0x00706800010e7983 */ /* 0x001ee20000300a00 */
[----:B------:R-:W3:Y:S02]  /*3db60*/  LDL.LU.64 R12, [R1+0x7060] ;  /* 0x00706000010c7983 */ /* 0x000ee40000300a00 */
[----:B------:R-:W-:Y:S01]  /*3db70*/  STL.64 [R1+0x7030], R20 ;  /* 0x0070301401007387 */ /* 0x000fe20000100a00 */
[----:B---3--:R-:W-:Y:S01]  /*3db80*/  HMMA.16816.F32.BF16 R8, R16, R8, R12 ;  /* 0x000000081008723c */ /* 0x008fe2000004180c */
[----:B------:R-:W2:Y:S01]  /*3db90*/  LDL.LU.64 R14, [R1+0x7058] ;  /* 0x00705800010e7983 */ /* 0x000ea20000300a00 */
[----:B------:R-:W2:Y:S11]  /*3dba0*/  LDL.LU.64 R12, [R1+0x7050] ;  /* 0x00705000010c7983 */ /* 0x000eb60000300a00 */
[----:B------:R-:W-:Y:S10]  /*3dbb0*/  @!UPT UIADD3 URZ, URZ, URZ, URZ ;  /* 0x0000003f3f3ff290 */ /* 0x000ff4000fffe03f */
[----:B------:R-:W-:Y:S01]  /*3dbc0*/  STL.64 [R1+0x80], R8 ;  /* 0x0000800801007387 */ /* 0x000fe20000100a00 */
[----:B------:R2:W-:Y:S01]  /*3dbd0*/  STL [R1+0x88], R10 ;  /* 0x0000880a01007387 */ /* 0x0005e20000100800 */
[----:B------:R-:W-:-:S05]  /*3dbe0*/  MOV R0, R11 ;  /* 0x0000000b00007202 */ /* 0x000fca0000000f00 */
[----:B------:R-:W-:Y:S01]  /*3dbf0*/  STL [R1+0x6f70], R0 ;  /* 0x006f700001007387 */ /* 0x000fe20000100800 */
[----:B------:R-:W-:Y:S02]  /*3dc00*/  STL.64 [R1+0x7028], R6 ;  /* 0x0070280601007387 */ /* 0x000fe40000100a00 */
[----:B------:R-:W-:Y:S01]  /*3dc10*/  STL.64 [R1+0x7020], R4 ;  /* 0x0070200401007387 */ /* 0x000fe20000100a00 */
[----:B--2---:R-:W-:Y:S11]  /*3dc20*/  HMMA.16816.F32.BF16 R8, R12, R4, R24 ;  /* 0x000000040c08723c */ /* 0x004ff60000041818 */
[----:B------:R-:W-:Y:S11]  /*3dc30*/  @!UPT UIADD3 URZ, URZ, URZ, URZ ;  /* 0x0000003f3f3ff290 */ /* 0x000ff6000fffe03f */
[----:B------:R-:W-:Y:S01]  /*3dc40*/  @!UPT UIADD3 URZ, URZ, URZ, URZ ;  /* 0x0000003f3f3ff290 */ /* 0x000fe2000fffe03f */
[----:B------:R0:W-:Y:S01]  /*3dc50*/  STL.64 [R1+0xc0], R8 ;  /* 0x0000c00801007387 */ /* 0x0001e20000100a00 */
[----:B------:R1:W-:Y:S03]  /*3dc60*/  STL.64 [R1+0xc8], R10 ;  /* 0x0000c80a01007387 */ /* 0x0003e60000100a00 */
[----:B0-----:R-:W2:Y:S01]  /*3dc70*/  LDL.LU R8, [R1+0x1d0] ;  /* 0x0001d00001087983 */ /* 0x001ea20000300800 */
[----:B------:R-:W2:Y:S02]  /*3dc80*/  LDL.LU R9, [R1+0x1d4] ;  /* 0x0001d40001097983 */ /* 0x000ea40000300800 */
[----:B-1----:R-:W3:Y:S01]  /*3dc90*/  LDL.LU R10, [R1+0x1d8] ;  /* 0x0001d800010a7983 */ /* 0x002ee20000300800 */
[----:B------:R-:W-:Y:S02]  /*3dca0*/  MOV R11, R28 ;  /* 0x0000001c000b7202 */ /* 0x000fe40000000f00 */
[----:B------:R-:W4:Y:S04]  /*3dcb0*/  LDL.LU R28, [R1+0x704c] ;  /* 0x00704c00011c7983 */ /* 0x000f280000300800 */
[----:B---3--:R-:W-:Y:S01]  /*3dcc0*/  STL.64 [R1+0x6fe8], R10 ;  /* 0x006fe80a01007387 */ /* 0x008fe20000100a00 */
[----:B--2---:R0:W-:Y:S03]  /*3dcd0*/  STL.64 [R1+0x6fe0], R8 ;  /* 0x006fe00801007387 */ /* 0x0041e60000100a00 */
[----:B0-----:R-:W2:Y:S01]  /*3dce0*/  LDL.LU R8, [R1+0xd0] ;  /* 0x0000d00001087983 */ /* 0x001ea20000300800 */
[----:B------:R-:W2:Y:S02]  /*3dcf0*/  LDL.LU R9, [R1+0xd4] ;  /* 0x0000d40001097983 */ /* 0x000ea40000300800 */
[----:B------:R-:W3:Y:S02]  /*3dd00*/  LDL.LU R10, [R1+0xd8] ;  /* 0x0000d800010a7983 */ /* 0x000ee40000300800 */
[----:B------:R-:W3:Y:S01]  /*3dd10*/  LDL.LU R11, [R1+0xdc] ;  /* 0x0000dc00010b7983 */ /* 0x000ee20000300800 */
[----:B------:R-:W2:Y:S01]  /*3dd20*/  LDL.LU R24, [R1+0x130] ;  /* 0x0001300001187983 */ /* 0x000ea20000300800 */
        /* <DEDUP_REMOVED lines=8> */
[----:B------:R-:W2:Y:S01]  /*3ddb0*/  LDL.LU R27, [R1+0x14c] ;  /* 0x00014c00011b7983 */ /* 0x000ea20000300800 */
[----:B------:R-:W2:Y:S01]  /*3ddc0*/  LDL.LU R4, [R1+0x160] ;  /* 0x0001600001047983 */ /* 0x000ea20000300800 */
[----:B------:R-:W2:Y:S02]  /*3ddd0*/  LDL.LU R5, [R1+0x164] ;  /* 0x0001640001057983 */ /* 0x000ea40000300800 */
[----:B------:R-:W2:Y:S02]  /*3dde0*/  LDL.LU R6, [R1+0x168] ;  /* 0x0001680001067983 */ /* 0x000ea40000300800 */
[----:B------:R-:W2:Y:S01]  /*3ddf0*/  LDL.LU R7, [R1+0x16c] ;  /* 0x00016c0001077983 */ /* 0x000ea20000300800 */
[----:B---3--:R-:W-:Y:S01]  /*3de00*/  STL.64 [R1+0x6ff8], R10 ;  /* 0x006ff80a01007387 */ /* 0x008fe20000100a00 */
[----:B------:R0:W-:Y:S03]  /*3de10*/  STL.64 [R1+0x6ff0], R8 ;  /* 0x006ff00801007387 */ /* 0x0001e60000100a00 */
[----:B0-----:R-:W3:Y:S01]  /*3de20*/  LDL.LU R8, [R1+0xe0] ;  /* 0x0000e00001087983 */ /* 0x001ee20000300800 */
[----:B------:R-:W3:Y:S02]  /*3de30*/  LDL.LU R9, [R1+0xe4] ;  /* 0x0000e40001097983 */ /* 0x000ee40000300800 */
[----:B------:R-:W2:Y:S01]  /*3de40*/  LDL.LU R10, [R1+0xe8] ;  /* 0x0000e800010a7983 */ /* 0x000ea20000300800 */
[----:B----4-:R-:W-:-:S02]  /*3de50*/  MOV R11, R28 ;  /* 0x0000001c000b7202 */ /* 0x010fc40000000f00 */
[----:B------:R-:W4:Y:S04]  /*3de60*/  LDL.LU R28, [R1+0x7048] ;  /* 0x00704800011c7983 */ /* 0x000f280000300800 */
[----:B----4-:R-:W0:Y:S04]  /*3de70*/  LDSM.16.MT88.4 R16, [R28+0x6000] ;  /* 0x006000001c10783b */ /* 0x010e280000004200 */
[----:B--2---:R-:W-:Y:S01]  /*3de80*/  STL.64 [R1+0x7008], R10 ;  /* 0x0070080a01007387 */ /* 0x004fe20000100a00 */
[----:B---3--:R1:W-:Y:S03]  /*3de90*/  STL.64 [R1+0x7000], R8 ;  /* 0x0070000801007387 */ /* 0x0083e60000100a00 */
[----:B-1----:R-:W2:Y:S01]  /*3dea0*/  LDL.LU R8, [R1+0xf0] ;  /* 0x0000f00001087983 */ /* 0x002ea20000300800 */
[----:B------:R-:W2:Y:S02]  /*3deb0*/  LDL.LU R9, [R1+0xf4] ;  /* 0x0000f40001097983 */ /* 0x000ea40000300800 */
[----:B------:R-:W2:Y:S02]  /*3dec0*/  LDL.LU R10, [R1+0xf8] ;  /* 0x0000f800010a7983 */ /* 0x000ea40000300800 */
[----:B------:R-:W2:Y:S01]  /*3ded0*/  LDL.LU R11, [R1+0xfc] ;  /* 0x0000fc00010b7983 */ /* 0x000ea20000300800 */
[----:B0-----:R-:W-:Y:S01]  /*3dee0*/  STL.64 [R1+0x6f68], R18 ;  /* 0x006f681201007387 */ /* 0x001fe20000100a00 */
[----:B------:R0:W-:Y:S03]  /*3def0*/  STL.64 [R1+0x6f60], R16 ;  /* 0x006f601001007387 */ /* 0x0001e60000100a00 */
[----:B0-----:R-:W3:Y:S01]  /*3df00*/  LDL.LU R16, [R1+0x220] ;  /* 0x0002200001107983 */ /* 0x001ee20000300800 */
[----:B------:R-:W3:Y:S02]  /*3df10*/  LDL.LU R17, [R1+0x224] ;  /* 0x0002240001117983 */ /* 0x000ee40000300800 */
[----:B------:R-:W4:Y:S02]  /*3df20*/  LDL.LU R18, [R1+0x228] ;  /* 0x0002280001127983 */ /* 0x000f240000300800 */
[----:B------:R-:W4:Y:S02]  /*3df30*/  LDL.LU R19, [R1+0x22c] ;  /* 0x00022c0001137983 */ /* 0x000f240000300800 */
[----:B------:R-:W-:Y:S01]  /*3df40*/  IMAD.MOV.U32 R20, RZ, RZ, R22 ;  /* 0x000000ffff147224 */ /* 0x000fe200078e0016 */
[----:B------:R-:W-:-:S07]  /*3df50*/  MOV R21, R3 ;  /* 0x0000000300157202 */ /* 0x000fce0000000f00 */
[C---:B------:R-:W-:Y:S01]  /*3df60*/  HMMA.16816.F32.BF16 R20, R12.reuse, R20, R24 ;  /* 0x000000140c14723c */ /* 0x040fe20000041818 */
[----:B----4-:R-:W-:Y:S01]  /*3df70*/  STL.64 [R1+0x6f88], R18 ;  /* 0x006f881201007387 */ /* 0x010fe20000100a00 */
[----:B---3--:R0:W-:Y:S03]  /*3df80*/  STL.64 [R1+0x6f80], R16 ;  /* 0x006f801001007387 */ /* 0x0081e60000100a00 */
[----:B0-----:R-:W3:Y:S01]  /*3df90*/  LDL.LU R16, [R1+0x1c0] ;  /* 0x0001c00001107983 */ /* 0x001ee20000300800 */
[----:B------:R-:W3:Y:S02]  /*3dfa0*/  LDL.LU R17, [R1+0x1c4] ;  /* 0x0001c40001117983 */ /* 0x000ee40000300800 */
[----:B------:R-:W4:Y:S02]  /*3dfb0*/  LDL.LU R18, [R1+0x1c8] ;  /* 0x0001c80001127983 */ /* 0x000f240000300800 */
[----:B------:R-:W4:Y:S02]  /*3dfc0*/  LDL.LU R19, [R1+0x1cc] ;  /* 0x0001cc0001137983 */ /* 0x000f240000300800 */
[----:B----4-:R-:W-:Y:S01]  /*3dfd0*/  STL.64 [R1+0x6fa0], R18 ;  /* 0x006fa01201007387 */ /* 0x010fe20000100a00 */
[----:B---3--:R0:W-:Y:S03]  /*3dfe0*/  STL.64 [R1+0x6f98], R16 ;  /* 0x006f981001007387 */ /* 0x0081e60000100a00 */
[----:B0-----:R-:W3:Y:S01]  /*3dff0*/  LDL.LU.64 R16, [R1+0x30] ;  /* 0x0000300001107983 */ /* 0x001ee20000300a00 */
[----:B------:R-:W3:Y:S02]  /*3e000*/  LDL.LU.64 R26, [R1+0x7040] ;  /* 0x00704000011a7983 */ /* 0x000ee40000300a00 */
[----:B------:R-:W3:Y:S04]  /*3e010*/  LDL.LU.64 R24, [R1+0x7038] ;  /* 0x0070380001187983 */ /* 0x000ee80000300a00 */
[----:B------:R-:W-:Y:S01]  /*3e020*/  STL.64 [R1+0x140], R20 ;  /* 0x0001401401007387 */ /* 0x000fe20000100a00 */
[----:B------:R-:W-:Y:S02]  /*3e030*/  STL.64 [R1+0x148], R22 ;  /* 0x0001481601007387 */ /* 0x000fe40000100a00 */
[----:B------:R-:W0:Y:S02]  /*3e040*/  LDSM.16.MT88.4 R20, [R28+0x6080] ;  /* 0x006080001c14783b */ /* 0x000e240000004200 */
[----:B0-----:R0:W-:Y:S02]  /*3e050*/  STL.64 [R1], R20 ;  /* 0x0000001401007387 */ /* 0x0011e40000100a00 */
[----:B------:R-:W-:Y:S02]  /*3e060*/  STL.64 [R1+0x8], R22 ;  /* 0x0000081601007387 */ /* 0x000fe40000100a00 */
[----:B0-----:R-:W4:Y:S02]  /*3e070*/  LDL.LU.64 R20, [R1+0x7030] ;  /* 0x0070300001147983 */ /* 0x001f240000300a00 */
[C---:B----4-:R-:W-:Y:S08]  /*3e080*/  HMMA.16816.F32.BF16 R4, R12.reuse, R20, R4 ;  /* 0x000000140c04723c */ /* 0x050ff00000041804 */
[----:B---3--:R-:W-:Y:S11]  /*3e090*/  HMMA.16816.F32.BF16 R12, R12, R16, R24 ;  /* 0x000000100c0c723c */ /* 0x008ff60000041818 */
[----:B------:R-:W-:Y:S04]  /*3e0a0*/  @!UPT UIADD3 URZ, URZ, URZ, URZ ;  /* 0x0000003f3f3ff290 */ /* 0x000fe8000fffe03f */
[----:B------:R-:W-:Y:S01]  /*3e0b0*/  STL.64 [R1+0x160], R4 ;  /* 0x0001600401007387 */ /* 0x000fe20000100a00 */
[----:B------:R0:W-:Y:S03]  /*3e0c0*/  STL.64 [R1+0x168], R6 ;  /* 0x0001680601007387 */ /* 0x0001e60000100a00 */
[----:B0-----:R-:W3:Y:S01]  /*3e0d0*/  LDL.LU.64 R6, [R1+0x7028] ;  /* 0x0070280001067983 */ /* 0x001ee20000300a00 */
[----:B------:R-:W2:Y:S02]  /*3e0e0*/  LDL.LU.64 R4, [R1+0x7020] ;  /* 0x0070200001047983 */ /* 0x000ea40000300a00 */
[----:B------:R-:W2:Y:S02]  /*3e0f0*/  LDL.LU.64 R26, [R1+0x7018] ;  /* 0x00701800011a7983 */ /* 0x000ea40000300a00 */
[----:B------:R-:W2:Y:S01]  /*3e100*/  LDL.LU.64 R24, [R1+0x7010] ;  /* 0x0070100001187983 */ /* 0x000ea20000300a00 */
[----:B------:R0:W-:Y:S01]  /*3e110*/  STL.64 [R1+0x130], R12 ;  /* 0x0001300c01007387 */ /* 0x0001e20000100a00 */
[----:B------:R-:W-:Y:S03]  /*3e120*/  STL.64 [R1+0x138], R14 ;  /* 0x0001380e01007387 */ /* 0x000fe60000100a00 */
[----:B0-----:R-:W4:Y:S01]  /*3e130*/  LDL.LU.64 R12, [R1+0x20] ;  /* 0x00002000010c7983 */ /* 0x001f220000300a00 */
[C---:B--2---:R-:W-:Y:S11]  /*3e140*/  HMMA.16816.F32.BF16 R8, R24.reuse, R4, R8 ;  /* 0x000000041808723c */ /* 0x044ff60000041808 */
[----:B------:R-:W-:Y:S11]  /*3e150*/  @!UPT UIADD3 URZ, URZ, URZ, URZ ;  /* 0x0000003f3f3ff290 */ /* 0x000ff6000fffe03f */
[----:B------:R-:W-:Y:S01]  /*3e160*/  @!UPT UIADD3 URZ, URZ, URZ, URZ ;  /* 0x0000003f3f3ff290 */ /* 0x000fe2000fffe03f */
[----:B------:R-:W-:Y:S01]  /*3e170*/  STL.64 [R1+0xf0], R8 ;  /* 0x0000f00801007387 */ /* 0x000fe20000100a00 */
[----:B------:R0:W-:Y:S03]  /*3e180*/  STL.64 [R1+0xf8], R10 ;  /* 0x0000f80a01007387 */ /* 0x0001e60000100a00 */
[----:B0-----:R-:W4:Y:S01]  /*3e190*/  LDL.LU.64 R10, [R1+0x7008] ;  /* 0x00700800010a7983 */ /* 0x001f220000300a00 */
[----:B------:R-:W4:Y:S02]  /*3e1a0*/  LDL.LU.64 R8, [R1+0x7000] ;  /* 0x0070000001087983 */ /* 0x000f240000300a00 */
[C---:B----4-:R-:W-:Y:S11]  /*3e1b0*/  HMMA.16816.F32.BF16 R8, R24.reuse, R12, R8 ;  /* 0x0000000c1808723c */ /* 0x050ff60000041808 */
[----:B------:R-:W-:Y:S11]  /*3e1c0*/  @!UPT UIADD3 URZ, URZ, URZ, URZ ;  /* 0x0000003f3f3ff290 */ /* 0x000ff6000fffe03f */
[----:B------:R-:W-:Y:S01]  /*3e1d0*/  @!UPT UIADD3 URZ, URZ, URZ, URZ ;  /* 0x0000003f3f3ff290 */ /* 0x000fe2000fffe03f */
[----:B------:R-:W-:Y:S01]  /*3e1e0*/  STL.64 [R1+0xe0], R8 ;  /* 0x0000e00801007387 */ /* 0x000fe20000100a00 */
[----:B------:R0:W-:Y:S03]  /*3e1f0*/  STL.64 [R1+0xe8], R10 ;  /* 0x0000e80a01007387 */ /* 0x0001e60000100a00 */
[----:B0-----:R-:W2:Y:S01]  /*3e200*/  LDL.LU.64 R10, [R1+0x6ff8] ;  /* 0x006ff800010a7983 */ /* 0x001ea20000300a00 */
[----:B------:R-:W2:Y:S02]  /*3e210*/  LDL.LU.64 R8, [R1+0x6ff0] ;  /* 0x006ff00001087983 */ /* 0x000ea40000300a00 */
[----:B------:R0:W-:Y:S02]  /*3e220*/  STL.64 [R1+0x6fc8], R12 ;  /* 0x006fc80c01007387 */ /* 0x0001e40000100a00 */
[----:B0-----:R-:W4:Y:S01]  /*3e230*/  LDL.LU R12, [R1+0xb0] ;  /* 0x0000b000010c7983 */ /* 0x001f220000300800 */
[----:B------:R-:W4:Y:S02]  /*3e240*/  LDL.LU R13, [R1+0xb4] ;  /* 0x0000b400010d7983 */ /* 0x000f240000300800 */
[----:B------:R-:W4:Y:S02]  /*3e250*/  LDL.LU R14, [R1+0xb8] ;  /* 0x0000b800010e7983 */ /* 0x000f240000300800 */
[----:B------:R-:W4:Y:S01]  /*3e260*/  LDL.LU R15, [R1+0xbc] ;  /* 0x0000bc00010f7983 */ /* 0x000f220000300800 */
        /* <DEDUP_REMOVED lines=8> */
[----:B0-----:R-:W3:Y:S01]  /*3e2f0*/  LDL.LU R20, [R1+0xa0] ;  /* 0x0000a00001147983 */ /* 0x001ee20000300800 */
[----:B------:R-:W3:Y:S02]  /*3e300*/  LDL.LU R21, [R1+0xa4] ;  /* 0x0000a40001157983 */ /* 0x000ee40000300800 */
[----:B------:R-:W3:Y:S02]  /*3e310*/  LDL.LU R22, [R1+0xa8] ;  /* 0x0000a80001167983 */ /* 0x000ee40000300800 */
[----:B------:R-:W3:Y:S01]  /*3e320*/  LDL.LU R23, [R1+0xac] ;  /* 0x0000ac0001177983 */ /* 0x000ee20000300800 */
[----:B--2---:R-:W-:Y:S01]  /*3e330*/  HMMA.16816.F32.BF16 R24, R24, R16, R8 ;  /* 0x000000101818723c */ /* 0x004fe20000041808 */
[----:B------:R-:W4:Y:S01]  /*3e340*/  LDL.LU.64 R10, [R1+0x6fd8] ;  /* 0x006fd800010a7983 */ /* 0x000f220000300a00 */
[----:B------:R-:W4:Y:S02]  /*3e350*/  LDL.LU.64 R8, [R1+0x6fd0] ;  /* 0x006fd00001087983 */ /* 0x000f240000300a00 */
[----:B------:R0:W-:Y:S02]  /*3e360*/  STL.64 [R1+0x6fb8], R16 ;  /* 0x006fb81001007387 */ /* 0x0001e40000100a00 */
[----:B0-----:R-:W2:Y:S11]  /*3e370*/  LDL.LU R16, [R1+0x1f0] ;  /* 0x0001f00001107983 */ /* 0x001eb60000300800 */
[----:B------:R-:W-:Y:S06]  /*3e380*/  @!UPT UIADD3 URZ, URZ, URZ, URZ ;  /* 0x0000003f3f3ff290 */ /* 0x000fec000fffe03f */
[----:B------:R0:W-:Y:S01]  /*3e390*/  STL.64 [R1+0x70], R24 ;  /* 0x0000701801007387 */ /* 0x0001e20000100a00 */
[----:B------:R1:W-:Y:S02]  /*3e3a0*/  STL.64 [R1+0x78], R26 ;  /* 0x0000781a01007387 */ /* 0x0003e40000100a00 */
[----:B------:R-:W2:Y:S02]  /*3e3b0*/  LDL.LU R17, [R1+0x1f4] ;  /* 0x0001f40001117983 */ /* 0x000ea40000300800 */
[----:B------:R-:W2:Y:S01]  /*3e3c0*/  LDL.LU R18, [R1+0x1f8] ;  /* 0x0001f80001127983 */ /* 0x000ea20000300800 */
[----:B------:R-:W2:Y:S04]  /*3e3d0*/  LDL.LU R19, [R1+0x1fc] ;  /* 0x0001fc0001137983 */ /* 0x000ea80000300800 */
[----:B0-----:R-:W2:Y:S01]  /*3e3e0*/  LDL.LU R24, [R1+0x230] ;  /* 0x0002300001187983 */ /* 0x001ea20000300800 */
[----:B------:R-:W2:Y:S02]  /*3e3f0*/  LDL.LU R25, [R1+0x234] ;  /* 0x0002340001197983 */ /* 0x000ea40000300800 */
[----:B-1----:R-:W2:Y:S01]  /*3e400*/  LDL.LU R26, [R1+0x238] ;  /* 0x00023800011a7983 */ /* 0x002ea20000300800 */
[----:B------:R-:W-:Y:S01]  /*3e410*/  MOV R27, R2 ;  /* 0x00000002001b7202 */ /* 0x000fe20000000f00 */
[----:B----4-:R-:W-:Y:S04]  /*3e420*/  HMMA.16816.F32.BF16 R12, R8, R4, R12 ;  /* 0x00000004080c723c */ /* 0x010fe8000004180c */
[----:B--2---:R-:W-:Y:S01]  /*3e430*/  STL.64 [R1+0x6fb0], R26 ;  /* 0x006fb01a01007387 */ /* 0x004fe20000100a00 */
[----:B------:R0:W-:Y:S03]  /*3e440*/  STL.64 [R1+0x6fa8], R24 ;  /* 0x006fa81801007387 */ /* 0x0001e60000100a00 */
[----:B0-----:R-:W2:Y:S01]  /*3e450*/  LDL.LU R24, [R1+0x60] ;  /* 0x0000600001187983 */ /* 0x001ea20000300800 */
[----:B------:R-:W2:Y:S02]  /*3e460*/  LDL.LU R25, [R1+0x64] ;  /* 0x0000640001197983 */ /* 0x000ea40000300800 */
[----:B------:R-:W2:Y:S02]  /*3e470*/  LDL.LU R26, [R1+0x68] ;  /* 0x00006800011a7983 */ /* 0x000ea40000300800 */
[----:B------:R-:W2:Y:S10]  /*3e480*/  LDL.LU R27, [R1+0x6c] ;  /* 0x00006c00011b7983 */ /* 0x000eb40000300800 */
[----:B------:R0:W-:Y:S01]  /*3e490*/  STL.64 [R1+0xb0], R12 ;  /* 0x0000b00c01007387 */ /* 0x0001e20000100a00 */
[----:B------:R-:W-:Y:S03]  /*3e4a0*/  STL [R1+0xb8], R14 ;  /* 0x0000b80e01007387 */ /* 0x000fe60000100800 */
[----:B0-----:R-:W3:Y:S01]  /*3e4b0*/  LDL.LU.64 R12, [R1+0x6fc8] ;  /* 0x006fc800010c7983 */ /* 0x001ee20000300a00 */
[----:B------:R-:W-:-:S05]  /*3e4c0*/  IMAD.MOV.U32 R2, RZ, RZ, R15 ;  /* 0x000000ffff027224 */ /* 0x000fca00078e000f */
[----:B------:R-:W-:Y:S01]  /*3e4d0*/  STL [R1+0x6e20], R2 ;  /* 0x006e200201007387 */ /* 0x000fe20000100800 */
[C---:B---3--:R-:W-:Y:S11]  /*3e4e0*/  HMMA.16816.F32.BF16 R20, R8.reuse, R12, R20 ;  /* 0x0000000c0814723c */ /* 0x048ff60000041814 */
[----:B------:R-:W-:Y:S11]  /*3e4f0*/  @!UPT UIADD3 URZ, URZ, URZ, URZ ;  /* 0x0000003f3f3ff290 */ /* 0x000ff6000fffe03f */
[----:B------:R-:W-:Y:S01]  /*3e500*/  @!UPT UIADD3 URZ, URZ, URZ, URZ ;  /* 0x0000003f3f3ff290 */ /* 0x000fe2000fffe03f */
[----:B------:R0:W-:Y:S01]  /*3e510*/  STL.64 [R1+0xa0], R20 ;  /* 0x0000a01401007387 */ /* 0x0001e20000100a00 */
[----:B------:R-:W-:Y:S03]  /*3e520*/  STL.64 [R1+0xa8], R22 ;  /* 0x0000a81601007387 */ /* 0x000fe60000100a00 */
[----:B0-----:R-:W3:Y:S02]  /*3e530*/  LDL.LU.64 R20, [R1+0x6fc0] ;  /* 0x006fc00001147983 */ /* 0x001ee40000300a00 */
[----:B---3--:R-:W-:Y:S11]  /*3e540*/  HMMA.16816.F32.BF16 R16, R8, R20, R16 ;  /* 0x000000140810723c */ /* 0x008ff60000041810 */
[----:B------:R-:W-:Y:S11]  /*3e550*/  @!UPT UIADD3 URZ, URZ, URZ, URZ ;  /* 0x0000003f3f3ff290 */ /* 0x000ff6000fffe03f */
[----:B------:R-:W-:Y:S01]  /*3e560*/  @!UPT UIADD3 URZ, URZ, URZ, URZ ;  /* 0x0000003f3f3ff290 */ /* 0x000fe2000fffe03f */
[----:B------:R0:W-:Y:S01]  /*3e570*/  STL.64 [R1+0x90], R16 ;  /* 0x0000901001007387 */ /* 0x0001e20000100a00 */
[----:B------:R1:W-:Y:S03]  /*3e580*/  STL [R1+0x98], R18 ;  /* 0x0000981201007387 */ /* 0x0003e60000100800 */
[----:B0-----:R-:W2:Y:S01]  /*3e590*/  LDL.LU.64 R16, [R1+0x6fb8] ;  /* 0x006fb80001107983 */ /* 0x001ea20000300a00 */
[----:B------:R-:W-:-:S05]  /*3e5a0*/  MOV R2, R19 ;  /* 0x0000001300027202 */ /* 0x000fca0000000f00 */
[----:B------:R-:W-:Y:S01]  /*3e5b0*/  STL [R1+0x6e24], R2 ;  /* 0x006e240201007387 */ /* 0x000fe20000100800 */
[----:B--2---:R-:W-:Y:S03]  /*3e5c0*/  HMMA.16816.F32.BF16 R8, R8, R16, R24 ;  /* 0x000000100808723c */ /* 0x004fe60000041818 */
[----:B------:R-:W2:Y:S01]  /*3e5d0*/  LDL.LU.64 R26, [R1+0x6fb0] ;  /* 0x006fb000011a7983 */ /* 0x000ea20000300a00 */
[----:B------:R-:W2:Y:S01]  /*3e5e0*/  LDL.LU.64 R24, [R1+0x6fa8] ;  /* 0x006fa80001187983 */ /* 0x000ea20000300a00 */
[----:B------:R-:W-:Y:S02]  /*3e5f0*/  MOV R3, R16 ;  /* 0x0000001000037202 */ /* 0x000fe40000000f00 */
[----:B------:R-:W-:Y:S11]  /*3e600*/  MOV R0, R17 ;  /* 0x0000001100007202 */ /* 0x000ff60000000f00 */
[----:B------:R-:W-:Y:S05]  /*3e610*/  @!UPT UIADD3 URZ, URZ, URZ, URZ ;  /* 0x0000003f3f3ff290 */ /* 0x000fea000fffe03f */
[----:B------:R0:W-:Y:S01]  /*3e620*/  STL.64 [R1+0x40], R8 ;  /* 0x0000400801007387 */ /* 0x0001e20000100a00 */
[----:B------:R3:W-:Y:S02]  /*3e630*/  STL.64 [R1+0x48], R10 ;  /* 0x0000480a01007387 */ /* 0x0007e40000100a00 */
[----:B-1----:R-:W4:Y:S02]  /*3e640*/  LDL.LU.64 R18, [R1+0x6fa0] ;  /* 0x006fa00001127983 */ /* 0x002f240000300a00 */
[----:B------:R-:W4:Y:S01]  /*3e650*/  LDL.LU.64 R16, [R1+0x6f98] ;  /* 0x006f980001107983 */ /* 0x000f220000300a00 */
[----:B0-----:R-:W4:Y:S01]  /*3e660*/  LDL.LU R8, [R1+0x10] ;  /* 0x0000100001087983 */ /* 0x001f220000300800 */
[----:B------:R-:W-:Y:S01]  /*3e670*/  IMAD.MOV.U32 R9, RZ, RZ, R29 ;  /* 0x000000ffff097224 */ /* 0x000fe200078e001d */
[----:B---3--:R-:W-:Y:S02]  /*3e680*/  MOV R10, R7 ;  /* 0x00000007000a7202 */ /* 0x008fe40000000f00 */
[----:B------:R-:W-:Y:S01]  /*3e690*/  MOV R11, R6 ;  /* 0x00000006000b7202 */ /* 0x000fe20000000f00 */
[----:B------:R-:W3:Y:S06]  /*3e6a0*/  LDL.LU R29, [R1+0x6f90] ;  /* 0x006f9000011d7983 */ /* 0x000eec0000300800 */
[C---:B----4-:R-:W-:Y:S11]  /*3e6b0*/  HMMA.16816.F32.BF16 R16, R8.reuse, R4, R16 ;  /* 0x000000040810723c */ /* 0x050ff60000041810 */
[----:B------:R-:W-:Y:S11]  /*3e6c0*/  @!UPT UIADD3 URZ, URZ, URZ, URZ ;  /* 0x0000003f3f3ff290 */ /* 0x000ff6000fffe03f */
[----:B------:R-:W-:Y:S01]  /*3e6d0*/  @!UPT UIADD3 URZ, URZ, URZ, URZ ;  /* 0x0000003f3f3ff290 */ /* 0x000fe2000fffe03f */
[----:B------:R-:W-:Y:S01]  /*3e6e0*/  STL.64 [R1+0x60], R16 ;  /* 0x0000601001007387 */ /* 0x000fe20000100a00 */
[----:B------:R0:W-:Y:S01]  /*3e6f0*/  STL [R1+0x6c], R19 ;  /* 0x00006c1301007387 */ /* 0x0001e20000100800 */
[----:B------:R-:W-:Y:S02]  /*3e700*/  MOV R2, R18 ;  /* 0x0000001200027202 */ /* 0x000fe40000000f00 */
[----:B0-----:R-:W4:Y:S01]  /*3e710*/  LDL.LU.64 R18, [R1+0x6f88] ;  /* 0x006f880001127983 */ /* 0x001f220000300a00 */
[----:B------:R-:W4:Y:S01]  /*3e720*/  LDL.LU.64 R16, [R1+0x6f80] ;  /* 0x006f800001107983 */ /* 0x000f220000300a00 */
[C---:B--2---:R-:W-:Y:S01]  /*3e730*/  HMMA.16816.F32.BF16 R24, R8.reuse, R12, R24 ;  /* 0x0000000c0818723c */ /* 0x044fe20000041818 */
[----:B------:R-:W-:Y:S01]  /*3e740*/  IMAD.MOV.U32 R7, RZ, RZ, R12 ;  /* 0x000000ffff077224 */ /* 0x000fe200078e000c */
[----:B------:R-:W-:Y:S11]  /*3e750*/  MOV R6, R13 ;  /* 0x0000000d00067202 */ /* 0x000ff60000000f00 */
[----:B------:R-:W-:Y:S10]  /*3e760*/  @!UPT UIADD3 URZ, URZ, URZ, URZ ;  /* 0x0000003f3f3ff290 */ /* 0x000ff4000fffe03f */
[----:B------:R0:W-:Y:S01]  /*3e770*/  STL.64 [R1+0x1f0], R24 ;  /* 0x0001f01801007387 */ /* 0x0001e20000100a00 */
[----:B------:R1:W-:Y:S03]  /*3e780*/  STL.64 [R1+0x1f8], R26 ;  /* 0x0001f81a01007387 */ /* 0x0003e60000100a00 */
[----:B0-----:R-:W2:Y:S01]  /*3e790*/  LDL.LU R24, [R1+0x260] ;  /* 0x0002600001187983 */ /* 0x001ea20000300800 */
[----:B----4-:R-:W-:Y:S11]  /*3e7a0*/  HMMA.16816.F32.BF16 R12, R8, R20, R16 ;  /* 0x00000014080c723c */ /* 0x010ff60000041810 */
[----:B------:R-:W-:Y:S11]  /*3e7b0*/  @!UPT UIADD3 URZ, URZ, URZ, URZ ;  /* 0x0000003f3f3ff290 */ /* 0x000ff6000fffe03f */
[----:B------:R-:W-:Y:S01]  /*3e7c0*/  @!UPT UIADD3 URZ, URZ, URZ, URZ ;  /* 0x0000003f3f3ff290 */ /* 0x000fe2000fffe03f */
[----:B------:R-:W-:Y:S01]  /*3e7d0*/  STL.64 [R1+0x2d0], R12 ;  /* 0x0002d00c01007387 */ /* 0x000fe20000100a00 */
[----:B------:R-:W-:Y:S02]  /*3e7e0*/  STL.64 [R1+0x2d8], R14 ;  /* 0x0002d80e01007387 */ /* 0x000fe40000100a00 */
[----:B------:R-:W2:Y:S02]  /*3e7f0*/  LDL.LU R25, [R1+0x264] ;  /* 0x0002640001197983 */ /* 0x000ea40000300800 */
[----:B-1----:R-:W4:Y:S01]  /*3e800*/  LDL.LU R26, [R1+0x268] ;  /* 0x00026800011a7983 */ /* 0x002f220000300800 */
[----:B------:R-:W4:Y:S01]  /*3e810*/  LDL.LU R27, [R1+0x26c] ;  /* 0x00026c00011b7983 */ /* 0x000f220000300800 */
[----:B------:R-:W2:Y:S02]  /*3e820*/  LDL.LU R16, [R1+0x250] ;  /* 0x0002500001107983 */ /* 0x000ea40000300800 */
[----:B------:R-:W3:Y:S02]  /*3e830*/  LDL.LU R17, [R1+0x254] ;  /* 0x0002540001117983 */ /* 0x000ee40000300800 */
[----:B------:R-:W3:Y:S01]  /*3e840*/  LDL.LU R18, [R1+0x258] ;  /* 0x0002580001127983 */ /* 0x000ee20000300800 */
[----:B------:R-:W3:Y:S04]  /*3e850*/  LDL.LU R19, [R1+0x25c] ;  /* 0x00025c0001137983 */ /* 0x000ee80000300800 */
[----:B----4-:R-:W-:Y:S01]  /*3e860*/  STL.64 [R1+0x6f40], R26 ;  /* 0x006f401a01007387 */ /* 0x010fe20000100a00 */
[----:B--2---:R0:W-:Y:S03]  /*3e870*/  STL.64 [R1+0x6f38], R24 ;  /* 0x006f381801007387 */ /* 0x0041e60000100a00 */
[----:B0-----:R-:W2:Y:S01]  /*3e880*/  LDL.LU R24, [R1+0x270] ;  /* 0x0002700001187983 */ /* 0x001ea20000300800 */
[----:B------:R-:W2:Y:S02]  /*3e890*/  LDL.LU R25, [R1+0x274] ;  /* 0x0002740001197983 */ /* 0x000ea40000300800 */
[----:B------:R-:W4:Y:S01]  /*3e8a0*/  LDL.LU R26, [R1+0x278] ;  /* 0x00027800011a7983 */ /* 0x000f220000300800 */
[----:B---3--:R-:W-:-:S02]  /*3e8b0*/  MOV R27, R29 ;  /* 0x0000001d001b7202 */ /* 0x008fc40000000f00 */
[----:B------:R-:W3:Y:S04]  /*3e8c0*/  LDL.LU R29, [R1+0x6f78] ;  /* 0x006f7800011d7983 */ /* 0x000ee80000300800 */
[----:B---3--:R-:W0:Y:S04]  /*3e8d0*/  LDSM.16.MT88.4 R20, [R29+0x7000] ;  /* 0x007000001d14783b */ /* 0x008e280000004200 */
[----:B----4-:R-:W-:Y:S01]  /*3e8e0*/  STL.64 [R1+0x6f50], R26 ;  /* 0x006f501a01007387 */ /* 0x010fe20000100a00 */
[----:B--2---:R1:W-:Y:S03]  /*3e8f0*/  STL.64 [R1+0x6f48], R24 ;  /* 0x006f481801007387 */ /* 0x0043e60000100a00 */
[----:B------:R-:W2:Y:S04]  /*3e900*/  LDSM.16.MT88.4 R12, [R29+0x7080] ;  /* 0x007080001d0c783b */ /* 0x000ea80000004200 */
[----:B-1----:R-:W3:Y:S01]  /*3e910*/  LDL.LU R24, [R1+0x280] ;  /* 0x0002800001187983 */ /* 0x002ee20000300800 */
[----:B------:R-:W3:Y:S02]  /*3e920*/  LDL.LU R25, [R1+0x284] ;  /* 0x0002840001197983 */ /* 0x000ee40000300800 */
[----:B------:R-:W3:Y:S02]  /*3e930*/  LDL.LU R26, [R1+0x288] ;  /* 0x00028800011a7983 */ /* 0x000ee40000300800 */
[----:B------:R-:W3:Y:S01]  /*3e940*/  LDL.LU R27, [R1+0x28c] ;  /* 0x00028c00011b7983 */ /* 0x000ee20000300800 */
[----:B0-----:R-:W-:Y:S01]  /*3e950*/  STL.64 [R1+0x6ee8], R22 ;  /* 0x006ee81601007387 */ /* 0x001fe20000100a00 */
[----:B------:R0:W-:Y:S03]  /*3e960*/  STL.64 [R1+0x6ee0], R20 ;  /* 0x006ee01401007387 */ /* 0x0001e60000100a00 */
[----:B0-----:R-:W4:Y:S01]  /*3e970*/  LDL.LU R20, [R1] ;  /* 0x0000000001147983 */ /* 0x001f220000300800 */
[----:B------:R-:W4:Y:S02]  /*3e980*/  LDL.LU R21, [R1+0x4] ;  /* 0x0000040001157983 */ /* 0x000f240000300800 */
[----:B------:R-:W2:Y:S02]  /*3e990*/  LDL.LU R22, [R1+0x8] ;  /* 0x0000080001167983 */ /* 0x000ea40000300800 */
[----:B------:R-:W2:Y:S02]  /*3e9a0*/  LDL.LU R23, [R1+0xc] ;  /* 0x00000c0001177983 */ /* 0x000ea40000300800 */
[----:B--2---:R-:W-:Y:S01]  /*3e9b0*/  STL.64 [R1+0x6f18], R22 ;  /* 0x006f181601007387 */ /* 0x004fe20000100a00 */
[----:B----4-:R0:W-:Y:S03]  /*3e9c0*/  STL.64 [R1+0x6f10], R20 ;  /* 0x006f101401007387 */ /* 0x0101e60000100a00 */
[----:B0-----:R-:W2:Y:S01]  /*3e9d0*/  LDL.LU R20, [R1+0x240] ;  /* 0x0002400001147983 */ /* 0x001ea20000300800 */
[----:B------:R-:W2:Y:S02]  /*3e9e0*/  LDL.LU R21, [R1+0x244] ;  /* 0x0002440001157983 */ /* 0x000ea40000300800 */
[----:B------:R-:W4:Y:S02]  /*3e9f0*/  LDL.LU R22, [R1+0x248] ;  /* 0x0002480001167983 */ /* 0x000f240000300800 */
[----:B------:R-:W4:Y:S02]  /*3ea00*/  LDL.LU R23, [R1+0x24c] ;  /* 0x00024c0001177983 */ /* 0x000f240000300800 */
[----:B----4-:R-:W-:Y:S01]  /*3ea10*/  STL.64 [R1+0x6f28], R22 ;  /* 0x006f281601007387 */ /* 0x010fe20000100a00 */
[----:B--2---:R0:W-:Y:S03]  /*3ea20*/  STL.64 [R1+0x6f20], R20 ;  /* 0x006f201401007387 */ /* 0x0041e60000100a00 */
[----:B0-----:R-:W2:Y:S01]  /*3ea30*/  LDL.LU.64 R20, [R1+0x50] ;  /* 0x0000500001147983 */ /* 0x001ea20000300a00 */
[----:B------:R-:W-:Y:S02]  /*3ea40*/  STL.64 [R1+0x6ea8], R14 ;  /* 0x006ea80e01007387 */ /* 0x000fe40000100a00 */
[----:B------:R0:W-:Y:S02]  /*3ea50*/  STL.64 [R1+0x6ea0], R12 ;  /* 0x006ea00c01007387 */ /* 0x0001e40000100a00 */
[----:B0-----:R-:W-:-:S02]  /*3ea60*/  MOV R12, R3 ;  /* 0x00000003000c7202 */ /* 0x001fc40000000f00 */
[----:B------:R-:W4:Y:S01]  /*3ea70*/  LDL.LU R3, [R1+0x6f74] ;  /* 0x006f740001037983 */ /* 0x000f220000300800 */
[----:B------:R-:W-:Y:S02]  /*3ea80*/  IMAD.MOV.U32 R13, RZ, RZ, R0 ;  /* 0x000000ffff0d7224 */ /* 0x000fe400078e0000 */
[----:B------:R-:W2:Y:S02]  /*3ea90*/  LDL.LU R0, [R1+0x6f70] ;  /* 0x006f700001007983 */ /* 0x000ea40000300800 */
[----:B------:R-:W2:Y:S01]  /*3eaa0*/  LDL R14, [R1+0x38] ;  /* 0x00003800010e7983 */ /* 0x000ea20000100800 */
[----:B------:R-:W2:Y:S02]  /*3eab0*/  LDL R15, [R1+0x3c] ;  /* 0x00003c00010f7983 */ /* 0x000ea40000100800 */
[----:B------:R-:W-:Y:S02]  /*3eac0*/  HMMA.16816.F32.BF16 R8, R8, R12, R16 ;  /* 0x0000000c0808723c */ /* 0x000fe40000041810 */
[----:B------:R-:W3:Y:S01]  /*3ead0*/  LDL.LU.64 R18, [R1+0x6f68] ;  /* 0x006f680001127983 */ /* 0x000ee20000300a00 */
[----:B------:R-:W3:Y:S11]  /*3eae0*/  LDL.LU.64 R16, [R1+0x6f60] ;  /* 0x006f600001107983 */ /* 0x000ef60000300a00 */
[----:B------:R-:W-:Y:S09]  /*3eaf0*/  @!UPT UIADD3 URZ, URZ, URZ, URZ ;  /* 0x0000003f3f3ff290 */ /* 0x000ff2000fffe03f */
[----:B------:R-:W-:Y:S01]  /*3eb00*/  STL.64 [R1+0x230], R8 ;  /* 0x0002300801007387 */ /* 0x000fe20000100a00 */
[----:B------:R-:W-:Y:S03]  /*3eb10*/  STL.64 [R1+0x238], R10 ;  /* 0x0002380a01007387 */ /* 0x000fe60000100a00 */
[----:B----4-:R-:W0:Y:S01]  /*3eb20*/  LDSM.16.MT88.4 R8, [R3+0x7000] ;  /* 0x007000000308783b */ /* 0x010e220000004200 */
[----:B---3--:R-:W-:Y:S03]  /*3eb30*/  HMMA.16816.F32.BF16 R24, R16, R4, R24 ;  /* 0x000000041018723c */ /* 0x008fe60000041818 */
[----:B0-----:R-:W-:Y:S01]  /*3eb40*/  STL.64 [R1+0x6e58], R10 ;  /* 0x006e580a01007387 */ /* 0x001fe20000100a00 */
[----:B------:R0:W-:Y:S02]  /*3eb50*/  STL.64 [R1+0x6e50], R8 ;  /* 0x006e500801007387 */ /* 0x0001e40000100a00 */
[----:B0-----:R-:W-:-:S02]  /*3eb60*/  MOV R8, R7 ;  /* 0x0000000700087202 */ /* 0x001fc40000000f00 */
[----:B------:R-:W-:Y:S01]  /*3eb70*/  MOV R9, R6 ;  /* 0x0000000600097202 */ /* 0x000fe20000000f00 */
[----:B------:R-:W3:Y:S01]  /*3eb80*/  LDL.LU R7, [R1+0x6f5c] ;  /* 0x006f5c0001077983 */ /* 0x000ee20000300800 */
[----:B------:R-:W4:Y:S11]  /*3eb90*/  LDL.LU R6, [R1+0x6f58] ;  /* 0x006f580001067983 */ /* 0x000f360000300800 */
[----:B------:R-:W-:Y:S02]  /*3eba0*/  @!UPT UIADD3 URZ, URZ, URZ, URZ ;  /* 0x0000003f3f3ff290 */ /* 0x000fe4000fffe03f */
[----:B------:R-:W-:Y:S02]  /*3ebb0*/  STL.64 [R1+0x2a0], R24 ;  /* 0x0002a01801007387 */ /* 0x000fe40000100a00 */
[----:B------:R0:W-:Y:S02]  /*3ebc0*/  STL.64 [R1+0x2a8], R26 ;  /* 0x0002a81a01007387 */ /* 0x0001e40000100a00 */
        /* <DEDUP_REMOVED lines=8> */
[----:B------:R-:W2:Y:S02]  /*3ec50*/  LDL.LU.64 R24, [R1+0x6f38] ;  /* 0x006f380001187983 */ /* 0x000ea40000300a00 */
[----:B------:R0:W-:Y:S01]  /*3ec60*/  STL.64 [R1+0x6f00], R8 ;  /* 0x006f000801007387 */ /* 0x0001e20000100a00 */
[----:B----4-:R-:W-:Y:S01]  /*3ec70*/  MOV R11, R6 ;  /* 0x00000006000b7202 */ /* 0x010fe20000000f00 */
[----:B0-----:R-:W4:Y:S01]  /*3ec80*/  LDL.LU R8, [R1+0x210] ;  /* 0x0002100001087983 */ /* 0x001f220000300800 */
[----:B------:R-:W4:Y:S02]  /*3ec90*/  LDL.LU R9, [R1+0x214] ;  /* 0x0002140001097983 */ /* 0x000f240000300800 */
[----:B------:R-:W4:Y:S02]  /*3eca0*/  LDL.LU R10, [R1+0x218] ;  /* 0x00021800010a7983 */ /* 0x000f240000300800 */
[----:B------:R-:W3:Y:S01]  /*3ecb0*/  LDL.LU R6, [R1+0x6f30] ;  /* 0x006f300001067983 */ /* 0x000ee20000300800 */
[C---:B--2---:R-:W-:Y:S11]  /*3ecc0*/  HMMA.16816.F32.BF16 R24, R16.reuse, R20, R24 ;  /* 0x000000141018723c */ /* 0x044ff60000041818 */
[----:B------:R-:W-:Y:S11]  /*3ecd0*/  @!UPT UIADD3 URZ, URZ, URZ, URZ ;  /* 0x0000003f3f3ff290 */ /* 0x000ff6000fffe03f */
[----:B------:R-:W-:Y:S01]  /*3ece0*/  @!UPT UIADD3 URZ, URZ, URZ, URZ ;  /* 0x0000003f3f3ff290 */ /* 0x000fe2000fffe03f */
[----:B------:R0:W-:Y:S01]  /*3ecf0*/  STL.64 [R1+0x280], R24 ;  /* 0x0002801801007387 */ /* 0x0001e20000100a00 */
[----:B------:R-:W-:Y:S02]  /*3ed00*/  STL.64 [R1+0x288], R26 ;  /* 0x0002881a01007387 */ /* 0x000fe40000100a00 */
[----:B------:R-:W2:Y:S02]  /*3ed10*/  LDL.LU.64 R22, [R1+0x6f28] ;  /* 0x006f280001167983 */ /* 0x000ea40000300a00 */
[----:B0-----:R-:W-:Y:S01]  /*3ed20*/  IMAD.MOV.U32 R25, RZ, RZ, R20 ;  /* 0x000000ffff197224 */ /* 0x001fe200078e0014 */
[----:B------:R-:W-:Y:S02]  /*3ed30*/  MOV R24, R21 ;  /* 0x0000001500187202 */ /* 0x000fe40000000f00 */
[----:B------:R-:W2:Y:S02]  /*3ed40*/  LDL.LU.64 R20, [R1+0x6f20] ;  /* 0x006f200001147983 */ /* 0x000ea40000300a00 */
[----:B--2---:R-:W-:Y:S02]  /*3ed50*/  HMMA.16816.F32.BF16 R16, R16, R12, R20 ;  /* 0x0000000c1010723c */ /* 0x004fe40000041814 */
[----:B------:R-:W4:Y:S01]  /*3ed60*/  LDL.LU.64 R22, [R1+0x6f18] ;  /* 0x006f180001167983 */ /* 0x000f220000300a00 */
[----:B------:R-:W4:Y:S11]  /*3ed70*/  LDL.LU.64 R20, [R1+0x6f10] ;  /* 0x006f100001147983 */ /* 0x000f360000300a00 */
[----:B------:R-:W-:Y:S09]  /*3ed80*/  @!UPT UIADD3 URZ, URZ, URZ, URZ ;  /* 0x0000003f3f3ff290 */ /* 0x000ff2000fffe03f */
[----:B------:R3:W-:Y:S01]  /*3ed90*/  STL.64 [R1+0x220], R16 ;  /* 0x0002201001007387 */ /* 0x0007e20000100a00 */
[----:B------:R0:W-:Y:S01]  /*3eda0*/  STL.64 [R1+0x228], R18 ;  /* 0x0002281201007387 */ /* 0x0001e20000100a00 */
[----:B---3--:R-:W-:Y:S02]  /*3edb0*/  MOV R16, R7 ;  /* 0x0000000700107202 */ /* 0x008fe40000000f00 */
[----:B------:R-:W2:Y:S01]  /*3edc0*/  LDL.LU R7, [R1+0x6f08] ;  /* 0x006f080001077983 */ /* 0x000ea20000300800 */
[----:B------:R-:W3:Y:S02]  /*3edd0*/  LDL.LU R17, [R1+0x1b4] ;  /* 0x0001b40001117983 */ /* 0x000ee40000300800 */
[----:B0-----:R-:W3:Y:S02]  /*3ede0*/  LDL.LU R18, [R1+0x1b8] ;  /* 0x0001b80001127983 */ /* 0x001ee40000300800 */
[----:B------:R-:W3:Y:S01]  /*3edf0*/  LDL.LU R19, [R1+0x1bc] ;  /* 0x0001bc0001137983 */ /* 0x000ee20000300800 */
[C---:B----4-:R-:W-:Y:S11]  /*3ee00*/  HMMA.16816.F32.BF16 R8, R20.reuse, R4, R8 ;  /* 0x000000041408723c */ /* 0x050ff60000041808 */
[----:B------:R-:W-:Y:S11]  /*3ee10*/  @!UPT UIADD3 URZ, URZ, URZ, URZ ;  /* 0x0000003f3f3ff290 */ /* 0x000ff6000fffe03f */
[----:B------:R-:W-:Y:S01]  /*3ee20*/  @!UPT UIADD3 URZ, URZ, URZ, URZ ;  /* 0x0000003f3f3ff290 */ /* 0x000fe2000fffe03f */
[----:B------:R0:W-:Y:S01]  /*3ee30*/  STL.64 [R1+0x1e0], R8 ;  /* 0x0001e00801007387 */ /* 0x0001e20000100a00 */
[----:B------:R-:W-:Y:S03]  /*3ee40*/  STL.64 [R1+0x1e8], R10 ;  /* 0x0001e80a01007387 */ /* 0x000fe60000100a00 */
[----:B0-----:R-:W3:Y:S01]  /*3ee50*/  LDL.LU.64 R8, [R1+0x6f00] ;  /* 0x006f000001087983 */ /* 0x001ee20000300a00 */
[----:B--2---:R0:W-:Y:S02]  /*3ee60*/  STL.64 [R1+0x6ef0], R6 ;  /* 0x006ef00601007387 */ /* 0x0041e40000100a00 */
[----:B------:R-:W2:Y:S02]  /*3ee70*/  LDL.LU R4, [R1+0x200] ;  /* 0x0002000001047983 */ /* 0x000ea40000300800 */
[----:B------:R-:W2:Y:S01]  /*3ee80*/  LDL.LU R5, [R1+0x204] ;  /* 0x0002040001057983 */ /* 0x000ea20000300800 */
[----:B0-----:R-:W2:Y:S01]  /*3ee90*/  LDL.LU R6, [R1+0x208] ;  /* 0x0002080001067983 */ /* 0x001ea20000300800 */
[----:B------:R-:W2:Y:S01]  /*3eea0*/  LDL.LU R7, [R1+0x20c] ;  /* 0x00020c0001077983 */ /* 0x000ea20000300800 */
[----:B------:R-:W-:Y:S01]  /*3eeb0*/  MOV R11, R0 ;  /* 0x00000000000b7202 */ /* 0x000fe20000000f00 */
[----:B---3--:R-:W-:Y:S01]  /*3eec0*/  HMMA.16816.F32.BF16 R16, R20, R8, R16 ;  /* 0x000000081410723c */ /* 0x008fe20000041810 */
[----:B------:R-:W3:Y:S11]  /*3eed0*/  LDL.LU R8, [R1+0x80] ;  /* 0x0000800001087983 */ /* 0x000ef60000300800 */
[----:B------:R-:W-:Y:S11]  /*3eee0*/  @!UPT UIADD3 URZ, URZ, URZ, URZ ;  /* 0x0000003f3f3ff290 */ /* 0x000ff6000fffe03f */
[----:B------:R-:W-:Y:S01]  /*3eef0*/  STL.64 [R1+0x2c0], R16 ;  /* 0x0002c01001007387 */ /* 0x000fe20000100a00 */
[----:B------:R-:W-:Y:S02]  /*3ef00*/  STL.64 [R1+0x2c8], R18 ;  /* 0x0002c81201007387 */ /* 0x000fe40000100a00 */
[----:B------:R-:W3:Y:S02]  /*3ef10*/  LDL.LU R9, [R1+0x84] ;  /* 0x0000840001097983 */ /* 0x000ee40000300800 */
[----:B------:R-:W4:Y:S01]  /*3ef20*/  LDL.LU R10, [R1+0x88] ;  /* 0x00008800010a7983 */ /* 0x000f220000300800 */
[----:B------:R-:W2:Y:S04]  /*3ef30*/  LDL.LU R0, [R1+0x6ef8] ;  /* 0x006ef80001007983 */ /* 0x000ea80000300800 */
[----:B----4-:R0:W-:Y:S01]  /*3ef40*/  STL.64 [R1+0x6e68], R10 ;  /* 0x006e680a01007387 */ /* 0x0101e20000100a00 */
[----:B---3--:R1:W-:Y:S03]  /*3ef50*/  STL.64 [R1+0x6e60], R8 ;  /* 0x006e600801007387 */ /* 0x0083e60000100a00 */
[----:B--2---:R-:W-:Y:S04]  /*3ef60*/  LDSM.16.MT88.4 R16, [R0+0x7000] ;  /* 0x007000000010783b */ /* 0x004fe80000004200 */
[----:B0-----:R-:W2:Y:S04]  /*3ef70*/  LDL R10, [R1+0x58] ;  /* 0x00005800010a7983 */ /* 0x001ea80000100800 */
[----:B------:R-:W2:Y:S01]  /*3ef80*/  LDL R11, [R1+0x5c] ;  /* 0x00005c00010b7983 */ /* 0x000ea20000100800 */
[----:B-1----:R-:W-:Y:S01]  /*3ef90*/  IMAD.MOV.U32 R8, RZ, RZ, R25 ;  /* 0x000000ffff087224 */ /* 0x002fe200078e0019 */
[----:B------:R-:W-:-:S02]  /*3efa0*/  MOV R9, R24 ;  /* 0x0000001800097202 */ /* 0x000fc40000000f00 */
[----:B------:R-:W0:Y:S04]  /*3efb0*/  LDSM.16.MT88.4 R24, [R3+0x7080] ;  /* 0x007080000318783b */ /* 0x000e280000004200 */
[----:B0-----:R-:W-:Y:S01]  /*3efc0*/  STL.64 [R1+0x6e30], R26 ;  /* 0x006e301a01007387 */ /* 0x001fe20000100a00 */
[----:B------:R-:W-:Y:S02]  /*3efd0*/  STL.64 [R1+0x6e28], R24 ;  /* 0x006e281801007387 */ /* 0x000fe40000100a00 */
[----:B------:R-:W-:Y:S02]  /*3efe0*/  STL [R1+0x6d90], R3 ;  /* 0x006d900301007387 */ /* 0x000fe40000100800 */
[----:B------:R-:W-:Y:S01]  /*3eff0*/  STL.64 [R1+0x6de8], R18 ;  /* 0x006de81201007387 */ /* 0x000fe20000100a00 */
[----:B------:R0:W-:Y:S02]  /*3f000*/  STL.64 [R1+0x6de0], R16 ;  /* 0x006de01001007387 */ /* 0x0001e40000100a00 */
[C---:B0-----:R-:W-:Y:S02]  /*3f010*/  HMMA.16816.F32.BF16 R16, R20.reuse, R8, R4 ;  /* 0x000000081410723c */ /* 0x041fe40000041804 */
[----:B------:R-:W0:Y:S04]  /*3f020*/  LDSM.16.MT88.4 R4, [R0+0x7080] ;  /* 0x007080000004783b */ /* 0x000e280000004200 */
[----:B--2---:R-:W-:Y:S11]  /*3f030*/  STL.64 [R1+0x6ed0], R10 ;  /* 0x006ed00a01007387 */ /* 0x004ff60000100a00 */
[----:B------:R-:W-:Y:S06]  /*3f040*/  @!UPT UIADD3 URZ, URZ, URZ, URZ ;  /* 0x0000003f3f3ff290 */ /* 0x000fec000fffe03f */
[----:B------:R-:W-:Y:S02]  /*3f050*/  STL.64 [R1+0x2e0], R16 ;  /* 0x0002e01001007387 */ /* 0x000fe40000100a00 */
[----:B------:R1:W-:Y:S02]  /*3f060*/  STL.64 [R1+0x2e8], R18 ;  /* 0x0002e81201007387 */ /* 0x0003e40000100a00 */
[----:B-1----:R-:W2:Y:S04]  /*3f070*/  LDL R18, [R1+0x28] ;  /* 0x0000280001127983 */ /* 0x002ea80000100800 */
[----:B------:R-:W2:Y:S01]  /*3f080*/  LDL R19, [R1+0x2c] ;  /* 0x00002c0001137983 */ /* 0x000ea20000100800 */
[----:B0-----:R-:W-:Y:S02]  /*3f090*/  MOV R26, R4 ;  /* 0x00000004001a7202 */ /* 0x001fe40000000f00 */
[----:B------:R-:W-:Y:S01]  /*3f0a0*/  MOV R25, R5 ;  /* 0x0000000500197202 */ /* 0x000fe20000000f00 */
[----:B------:R-:W-:Y:S01]  /*3f0b0*/  IMAD.MOV.U32 R24, RZ, RZ, R6 ;  /* 0x000000ffff187224 */ /* 0x000fe200078e0006 */
[----:B------:R-:W-:Y:S01]  /*3f0c0*/  MOV R3, R7 ;  /* 0x0000000700037202 */ /* 0x000fe20000000f00 */
[----:B--2---:R0:W-:Y:S01]  /*3f0d0*/  STL.64 [R1+0x6ed8], R18 ;  /* 0x006ed81201007387 */ /* 0x0041e20000100a00 */
[----:B------:R-:W2:Y:S02]  /*3f0e0*/  LDL.LU R8, [R1+0x180] ;  /* 0x0001800001087983 */ /* 0x000ea40000300800 */
[----:B------:R-:W2:Y:S02]  /*3f0f0*/  LDL.LU R9, [R1+0x184] ;  /* 0x0001840001097983 */ /* 0x000ea40000300800 */
[----:B------:R-:W2:Y:S01]  /*3f100*/  LDL.LU R10, [R1+0x188] ;  /* 0x00018800010a7983 */ /* 0x000ea20000300800 */
[----:B------:R-:W2:Y:S01]  /*3f110*/  LDL.LU R11, [R1+0x18c] ;  /* 0x00018c00010b7983 */ /* 0x000ea20000300800 */
[----:B------:R-:W3:Y:S02]  /*3f120*/  LDL.LU R16, [R1+0x190] ;  /* 0x0001900001107983 */ /* 0x000ee40000300800 */
[----:B------:R-:W3:Y:S01]  /*3f130*/  LDL.LU R17, [R1+0x194] ;  /* 0x0001940001117983 */ /* 0x000ee20000300800 */
[----:B0-----:R-:W3:Y:S01]  /*3f140*/  LDL.LU R18, [R1+0x198] ;  /* 0x0001980001127983 */ /* 0x001ee20000300800 */
[----:B------:R-:W3:Y:S02]  /*3f150*/  LDL.LU R19, [R1+0x19c] ;  /* 0x00019c0001137983 */ /* 0x000ee40000300800 */
[----:B------:R-:W4:Y:S02]  /*3f160*/  LDL.LU R4, [R1+0x1a0] ;  /* 0x0001a00001047983 */ /* 0x000f240000300800 */
[----:B------:R-:W4:Y:S01]  /*3f170*/  LDL.LU R5, [R1+0x1a4] ;  /* 0x0001a40001057983 */ /* 0x000f220000300800 */
[----:B------:R-:W4:Y:S01]  /*3f180*/  LDL.LU R6, [R1+0x1a8] ;  /* 0x0001a80001067983 */ /* 0x000f220000300800 */
[----:B------:R-:W4:Y:S02]  /*3f190*/  LDL.LU R7, [R1+0x1ac] ;  /* 0x0001ac0001077983 */ /* 0x000f240000300800 */
[----:B------:R-:W-:Y:S02]  /*3f1a0*/  STL [R1+0x6e78], R26 ;  /* 0x006e781a01007387 */ /* 0x000fe40000100800 */
[----:B------:R0:W-:Y:S02]  /*3f1b0*/  STL.64 [R1+0x6e70], R24 ;  /* 0x006e701801007387 */ /* 0x0001e40000100a00 */
        /* <DEDUP_REMOVED lines=16> */
[----:B----4-:R-:W-:Y:S01]  /*3f2c0*/  HMMA.16816.F32.BF16 R20, R20, R12, R4 ;  /* 0x0000000c1414723c */ /* 0x010fe20000041804 */
[----:B--2---:R-:W-:Y:S01]  /*3f2d0*/  STL.64 [R1+0x6eb8], R26 ;  /* 0x006eb81a01007387 */ /* 0x004fe20000100a00 */
[----:B------:R0:W-:Y:S03]  /*3f2e0*/  STL.64 [R1+0x6eb0], R24 ;  /* 0x006eb01801007387 */ /* 0x0001e60000100a00 */
[----:B0-----:R-:W2:Y:S01]  /*3f2f0*/  LDL.LU R24, [R1+0x150] ;  /* 0x0001500001187983 */ /* 0x001ea20000300800 */
[----:B------:R-:W2:Y:S02]  /*3f300*/  LDL.LU R25, [R1+0x154] ;  /* 0x0001540001197983 */ /* 0x000ea40000300800 */
[----:B------:R-:W4:Y:S02]  /*3f310*/  LDL.LU R26, [R1+0x158] ;  /* 0x00015800011a7983 */ /* 0x000f240000300800 */
[----:B------:R-:W4:Y:S02]  /*3f320*/  LDL.LU R27, [R1+0x15c] ;  /* 0x00015c00011b7983 */ /* 0x000f240000300800 */
[----:B----4-:R-:W-:Y:S01]  /*3f330*/  STL.64 [R1+0x6ec8], R26 ;  /* 0x006ec81a01007387 */ /* 0x010fe20000100a00 */
[----:B--2---:R0:W-:Y:S03]  /*3f340*/  STL.64 [R1+0x6ec0], R24 ;  /* 0x006ec01801007387 */ /* 0x0041e60000100a00 */
[----:B0-----:R-:W2:Y:S01]  /*3f350*/  LDL.LU R24, [R1+0x170] ;  /* 0x0001700001187983 */ /* 0x001ea20000300800 */
[----:B------:R-:W2:Y:S02]  /*3f360*/  LDL.LU R25, [R1+0x174] ;  /* 0x0001740001197983 */ /* 0x000ea40000300800 */
[----:B------:R-:W2:Y:S02]  /*3f370*/  LDL.LU R26, [R1+0x178] ;  /* 0x00017800011a7983 */ /* 0x000ea40000300800 */
[----:B------:R-:W2:Y:S01]  /*3f380*/  LDL.LU R27, [R1+0x17c] ;  /* 0x00017c00011b7983 */ /* 0x000ea20000300800 */
[----:B------:R-:W-:Y:S01]  /*3f390*/  STL [R1+0x6d14], R0 ;  /* 0x006d140001007387 */ /* 0x000fe20000100800 */
[----:B------:R-:W3:Y:S02]  /*3f3a0*/  LDL.LU.64 R6, [R1+0x6ef0] ;  /* 0x006ef00001067983 */ /* 0x000ee40000300a00 */
[----:B------:R-:W-:Y:S02]  /*3f3b0*/  STL.64 [R1+0x1b0], R20 ;  /* 0x0001b01401007387 */ /* 0x000fe40000100a00 */
[----:B------:R0:W-:Y:S02]  /*3f3c0*/  STL.64 [R1+0x1b8], R22 ;  /* 0x0001b81601007387 */ /* 0x0001e40000100a00 */
[----:B0-----:R-:W3:Y:S01]  /*3f3d0*/  LDL.LU.64 R22, [R1+0x6ee8] ;  /* 0x006ee80001167983 */ /* 0x001ee20000300a00 */
[----:B------:R-:W3:Y:S02]  /*3f3e0*/  LDL.LU.64 R20, [R1+0x6ee0] ;  /* 0x006ee00001147983 */ /* 0x000ee40000300a00 */
[C---:B---3--:R-:W-:Y:S11]  /*3f3f0*/  HMMA.16816.F32.BF16 R16, R20.reuse, R6, R16 ;  /* 0x000000061410723c */ /* 0x048ff60000041810 */
[----:B------:R-:W-:Y:S11]  /*3f400*/  @!UPT UIADD3 URZ, URZ, URZ, URZ ;  /* 0x0000003f3f3ff290 */ /* 0x000ff6000fffe03f */
[----:B------:R-:W-:Y:S01]  /*3f410*/  @!UPT UIADD3 URZ, URZ, URZ, URZ ;  /* 0x0000003f3f3ff290 */ /* 0x000fe2000fffe03f */
[----:B------:R-:W-:Y:S01]  /*3f420*/  STL.64 [R1+0x1a0], R16 ;  /* 0x0001a01001007387 */ /* 0x000fe20000100a00 */
[----:B------:R0:W-:Y:S03]  /*3f430*/  STL.64 [R1+0x1a8], R18 ;  /* 0x0001a81201007387 */ /* 0x0001e60000100a00 */
[----:B0-----:R-:W3:Y:S02]  /*3f440*/  LDL.LU.64 R18, [R1+0x6ed8] ;  /* 0x006ed80001127983 */ /* 0x001ee40000300a00 */
[C---:B---3--:R-:W-:Y:S02]  /*3f450*/  HMMA.16816.F32.BF16 R16, R20.reuse, R18, R8 ;  /* 0x000000121410723c */ /* 0x048fe40000041808 */
[----:B------:R-:W2:Y:S11]  /*3f460*/  LDL.LU.64 R10, [R1+0x6ed0] ;  /* 0x006ed000010a7983 */ /* 0x000eb60000300a00 */
[----:B------:R-:W-:Y:S10]  /*3f470*/  @!UPT UIADD3 URZ, URZ, URZ, URZ ;  /* 0x0000003f3f3ff290 */ /* 0x000ff4000fffe03f */
[----:B------:R0:W-:Y:S01]  /*3f480*/  STL.64 [R1+0x190], R16 ;  /* 0x0001901001007387 */ /* 0x0001e20000100a00 */
[----:B------:R1:W-:Y:S03]  /*3f490*/  STL.64 [R1+0x198], R18 ;  /* 0x0001981201007387 */ /* 0x0003e60000100a00 */
[----:B0-----:R-:W3:Y:S01]  /*3f4a0*/  LDL.LU R16, [R1+0x160] ;  /* 0x0001600001107983 */ /* 0x001ee20000300800 */
[----:B------:R-:W3:Y:S02]  /*3f4b0*/  LDL.LU R17, [R1+0x164] ;  /* 0x0001640001117983 */ /* 0x000ee40000300800 */
[----:B-1----:R-:W4:Y:S02]  /*3f4c0*/  LDL.LU R18, [R1+0x168] ;  /* 0x0001680001127983 */ /* 0x002f240000300800 */
[----:B------:R-:W4:Y:S01]  /*3f4d0*/  LDL.LU R19, [R1+0x16c] ;  /* 0x00016c0001137983 */ /* 0x000f220000300800 */
[C---:B--2---:R-:W-:Y:S11]  /*3f4e0*/  HMMA.16816.F32.BF16 R24, R20.reuse, R10, R24 ;  /* 0x0000000a1418723c */ /* 0x044ff60000041818 */
[----:B------:R-:W-:Y:S11]  /*3f4f0*/  @!UPT UIADD3 URZ, URZ, URZ, URZ ;  /* 0x0000003f3f3ff290 */ /* 0x000ff6000fffe03f */
[----:B------:R-:W-:Y:S02]  /*3f500*/  @!UPT UIADD3 URZ, URZ, URZ, URZ ;  /* 0x0000003f3f3ff290 */ /* 0x000fe4000fffe03f */
[----:B------:R-:W-:Y:S02]  /*3f510*/  MOV R5, R26 ;  /* 0x0000001a00057202 */ /* 0x000fe40000000f00 */
[----:B------:R-:W-:Y:S01]  /*3f520*/  MOV R4, R27 ;  /* 0x0000001b00047202 */ /* 0x000fe20000000f00 */
[----:B----4-:R0:W-:Y:S01]  /*3f530*/  STL.64 [R1+0x6e40], R18 ;  /* 0x006e401201007387 */ /* 0x0101e20000100a00 */
[----:B---3--:R-:W-:Y:S03]  /*3f540*/  STL.64 [R1+0x6e38], R16 ;  /* 0x006e381001007387 */ /* 0x008fe60000100a00 */
[----:B0-----:R-:W2:Y:S01]  /*3f550*/  LDL.64 R18, [R1+0x28] ;  /* 0x0000280001127983 */ /* 0x001ea20000100a00 */
[----:B------:R0:W-:Y:S02]  /*3f560*/  STL.64 [R1+0x180], R24 ;  /* 0x0001801801007387 */ /* 0x0001e40000100a00 */
[----:B------:R-:W3:Y:S01]  /*3f570*/  LDL.LU.64 R26, [R1+0x6ec8] ;  /* 0x006ec800011a7983 */ /* 0x000ee20000300a00 */
[----:B0-----:R-:W3:Y:S01]  /*3f580*/  LDL.LU.64 R24, [R1+0x6ec0] ;  /* 0x006ec00001187983 */ /* 0x001ee20000300a00 */
[----:B------:R-:W-:Y:S02]  /*3f590*/  STL [R1+0x6d18], R4 ;  /* 0x006d180401007387 */ /* 0x000fe40000100800 */
[----:B------:R-:W-:Y:S01]  /*3f5a0*/  STL [R1+0x6d10], R5 ;  /* 0x006d100501007387 */ /* 0x000fe20000100800 */
[----:B---3--:R-:W-:Y:S01]  /*3f5b0*/  HMMA.16816.F32.BF16 R20, R20, R14, R24 ;  /* 0x0000000e1414723c */ /* 0x008fe20000041818 */
[----:B------:R-:W3:Y:S01]  /*3f5c0*/  LDL.LU.64 R26, [R1+0x6eb8] ;  /* 0x006eb800011a7983 */ /* 0x000ee20000300a00 */
[----:B------:R-:W3:Y:S02]  /*3f5d0*/  LDL.LU.64 R24, [R1+0x6eb0] ;  /* 0x006eb00001187983 */ /* 0x000ee40000300a00 */
[----:B------:R-:W3:Y:S02]  /*3f5e0*/  LDL.LU.64 R14, [R1+0x6ea8] ;  /* 0x006ea800010e7983 */ /* 0x000ee40000300a00 */
[----:B------:R-:W3:Y:S11]  /*3f5f0*/  LDL.LU.64 R12, [R1+0x6ea0] ;  /* 0x006ea000010c7983 */ /* 0x000ef60000300a00 */
[----:B------:R-:W-:Y:S06]  /*3f600*/  @!UPT UIADD3 URZ, URZ, URZ, URZ ;  /* 0x0000003f3f3ff290 */ /* 0x000fec000fffe03f */
[----:B------:R-:W-:Y:S01]  /*3f610*/  STL.64 [R1+0x270], R20 ;  /* 0x0002701401007387 */ /* 0x000fe20000100a00 */
[----:B------:R0:W-:Y:S03]  /*3f620*/  STL.64 [R1+0x278], R22 ;  /* 0x0002781601007387 */ /* 0x0001e60000100a00 */
[----:B0-----:R-:W4:Y:S01]  /*3f630*/  LDL.LU.64 R22, [R1+0x38] ;  /* 0x0000380001167983 */ /* 0x001f220000300a00 */
[C---:B---3--:R-:W-:Y:S11]  /*3f640*/  HMMA.16816.F32.BF16 R24, R12.reuse, R6, R24 ;  /* 0x000000060c18723c */ /* 0x048ff60000041818 */
[----:B------:R-:W-:Y:S11]  /*3f650*/  @!UPT UIADD3 URZ, URZ, URZ, URZ ;  /* 0x0000003f3f3ff290 */ /* 0x000ff6000fffe03f */
[----:B------:R-:W-:Y:S01]  /*3f660*/  @!UPT UIADD3 URZ, URZ, URZ, URZ ;  /* 0x0000003f3f3ff290 */ /* 0x000fe2000fffe03f */
        /* <DEDUP_REMOVED lines=12> */
[----:B------:R-:W2:Y:S01]  /*3f730*/  LDL.LU R26, [R1+0x6e78] ;  /* 0x006e7800011a7983 */ /* 0x000ea20000300800 */
[----:B------:R-:W3:Y:S11]  /*3f740*/  LDL.LU.64 R24, [R1+0x6e70] ;  /* 0x006e700001187983 */ /* 0x000ef60000300a00 */
[----:B------:R-:W-:Y:S10]  /*3f750*/  @!UPT UIADD3 URZ, URZ, URZ, URZ ;  /* 0x0000003f3f3ff290 */ /* 0x000ff4000fffe03f */
        /* <DEDUP_REMOVED lines=13> */
[----:B------:R-:W4:Y:S01]  /*3f830*/  LDL.LU R15, [R1+0xcc] ;  /* 0x0000cc00010f7983 */ /* 0x000f220000300800 */
[----:B------:R0:W-:Y:S01]  /*3f840*/  STL.64 [R1+0x6e48], R22 ;  /* 0x006e481601007387 */ /* 0x0001e20000100a00 */
[----:B------:R-:W2:Y:S02]  /*3f850*/  LDL.LU R20, [R1+0x140] ;  /* 0x0001400001147983 */ /* 0x000ea40000300800 */
[----:B------:R-:W2:Y:S01]  /*3f860*/  LDL.LU R21, [R1+0x144] ;  /* 0x0001440001157983 */ /* 0x000ea20000300800 */
[----:B0-----:R-:W2:Y:S01]  /*3f870*/  LDL.LU R22, [R1+0x148] ;  /* 0x0001480001167983 */ /* 0x001ea20000300800 */
[----:B------:R-:W2:Y:S01]  /*3f880*/  LDL.LU R23, [R1+0x14c] ;  /* 0x00014c0001177983 */ /* 0x000ea20000300800 */
[----:B------:R-:W-:Y:S01]  /*3f890*/  MOV R0, R19 ;  /* 0x0000001300007202 */ /* 0x000fe20000000f00 */
[C---:B----4-:R-:W-:Y:S11]  /*3f8a0*/  HMMA.16816.F32.BF16 R12, R8.reuse, R6, R12 ;  /* 0x00000006080c723c */ /* 0x050ff6000004180c */
[----:B------:R-:W-:Y:S11]  /*3f8b0*/  @!UPT UIADD3 URZ, URZ, URZ, URZ ;  /* 0x0000003f3f3ff290 */ /* 0x000ff6000fffe03f */
[----:B------:R-:W-:Y:S01]  /*3f8c0*/  @!UPT UIADD3 URZ, URZ, URZ, URZ ;  /* 0x0000003f3f3ff290 */ /* 0x000fe2000fffe03f */
[----:B------:R-:W-:Y:S01]  /*3f8d0*/  STL.64 [R1+0x150], R12 ;  /* 0x0001500c01007387 */ /* 0x000fe20000100a00 */
[----:B------:R-:W-:Y:S02]  /*3f8e0*/  STL.64 [R1+0x158], R14 ;  /* 0x0001580e01007387 */ /* 0x000fe40000100a00 */
[----:B------:R-:W0:Y:S01]  /*3f8f0*/  LDSM.16.MT88.4 R12, [R28+0x7000] ;  /* 0x007000001c0c783b */ /* 0x000e220000004200 */
[----:B--2---:R-:W-:Y:S01]  /*3f900*/  HMMA.16816.F32.BF16 R20, R8, R18, R20 ;  /* 0x000000120814723c */ /* 0x004fe20000041814 */
[----:B0-----:R0:W-:Y:S02]  /*3f910*/  STL.64 [R1+0x6d58], R14 ;  /* 0x006d580e01007387 */ /* 0x0011e40000100a00 */
[----:B0-----:R-:W-:Y:S01]  /*3f920*/  MOV R15, R3 ;  /* 0x00000003000f7202 */ /* 0x001fe20000000f00 */
[----:B------:R-:W-:Y:S02]  /*3f930*/  IMAD.MOV.U32 R3, RZ, RZ, R18 ;  /* 0x000000ffff037224 */ /* 0x000fe400078e0012 */
[----:B------:R-:W0:Y:S04]  /*3f940*/  LDSM.16.MT88.4 R16, [R28+0x7080] ;  /* 0x007080001c10783b */ /* 0x000e280000004200 */
[----:B------:R1:W-:Y:S01]  /*3f950*/  STL.64 [R1+0x6d50], R12 ;  /* 0x006d500c01007387 */ /* 0x0003e20000100a00 */
[----:B---3--:R-:W-:-:S02]  /*3f960*/  MOV R14, R24 ;  /* 0x00000018000e7202 */ /* 0x008fc40000000f00 */
[----:B------:R-:W2:Y:S02]  /*3f970*/  LDL.LU R24, [R1+0x130] ;  /* 0x0001300001187983 */ /* 0x000ea40000300800 */
[----:B-1----:R-:W-:Y:S01]  /*3f980*/  IMAD.MOV.U32 R12, RZ, RZ, R26 ;  /* 0x000000ffff0c7224 */ /* 0x002fe200078e001a */
[----:B------:R-:W-:Y:S02]  /*3f990*/  MOV R13, R25 ;  /* 0x00000019000d7202 */ /* 0x000fe40000000f00 */
[----:B------:R-:W2:Y:S01]  /*3f9a0*/  LDL.LU R25, [R1+0x134] ;  /* 0x0001340001197983 */ /* 0x000ea20000300800 */
[----:B------:R-:W2:Y:S02]  /*3f9b0*/  LDL.LU R26, [R1+0x138] ;  /* 0x00013800011a7983 */ /* 0x000ea40000300800 */
[----:B------:R-:W2:Y:S02]  /*3f9c0*/  LDL.LU R27, [R1+0x13c] ;  /* 0x00013c00011b7983 */ /* 0x000ea40000300800 */
[----:B------:R1:W-:Y:S01]  /*3f9d0*/  STL.64 [R1+0x6da0], R14 ;  /* 0x006da00e01007387 */ /* 0x0003e20000100a00 */
[----:B------:R-:W-:Y:S04]  /*3f9e0*/  STL.64 [R1+0x6d98], R12 ;  /* 0x006d980c01007387 */ /* 0x000fe80000100a00 */
[----:B-1----:R-:W3:Y:S01]  /*3f9f0*/  LDL.64 R14, [R1+0x58] ;  /* 0x00005800010e7983 */ /* 0x002ee20000100a00 */
[----:B------:R-:W-:Y:S02]  /*3fa00*/  STL.64 [R1+0x260], R20 ;  /* 0x0002601401007387 */ /* 0x000fe40000100a00 */
[----:B------:R1:W-:Y:S02]  /*3fa10*/  STL.64 [R1+0x268], R22 ;  /* 0x0002681601007387 */ /* 0x0003e40000100a00 */
[----:B-1----:R-:W2:Y:S01]  /*3fa20*/  LDL.LU.64 R22, [R1+0x6e48] ;  /* 0x006e480001167983 */ /* 0x002ea20000300a00 */
[----:B0-----:R-:W-:Y:S02]  /*3fa30*/  STL.64 [R1], R16 ;  /* 0x0000001001007387 */ /* 0x001fe40000100a00 */
[----:B------:R0:W-:Y:S02]  /*3fa40*/  STL.64 [R1+0x8], R18 ;  /* 0x0000081201007387 */ /* 0x0001e40000100a00 */
[----:B0-----:R-:W4:Y:S01]  /*3fa50*/  LDL.LU.64 R18, [R1+0x6e40] ;  /* 0x006e400001127983 */ /* 0x001f220000300a00 */
[----:B------:R-:W4:Y:S02]  /*3fa60*/  LDL.LU.64 R16, [R1+0x6e38] ;  /* 0x006e380001107983 */ /* 0x000f240000300a00 */
[----:B------:R-:W-:Y:S01]  /*3fa70*/  STL [R1+0x6cd8], R28 ;  /* 0x006cd81c01007387 */ /* 0x000fe20000100800 */
[----:B---3--:R-:W-:Y:S01]  /*3fa80*/  STL.64 [R1+0x6e00], R14 ;  /* 0x006e000e01007387 */ /* 0x008fe20000100a00 */
[----:B----4-:R-:W-:Y:S11]  /*3fa90*/  HMMA.16816.F32.BF16 R16, R8, R14, R16 ;  /* 0x0000000e0810723c */ /* 0x010ff60000041810 */
[----:B------:R-:W-:Y:S11]  /*3faa0*/  @!UPT UIADD3 URZ, URZ, URZ, URZ ;  /* 0x0000003f3f3ff290 */ /* 0x000ff6000fffe03f */
[----:B------:R-:W-:Y:S01]  /*3fab0*/  @!UPT UIADD3 URZ, URZ, URZ, URZ ;  /* 0x0000003f3f3ff290 */ /* 0x000fe2000fffe03f */
[----:B------:R0:W-:Y:S01]  /*3fac0*/  STL.64 [R1+0x2b0], R16 ;  /* 0x0002b01001007387 */ /* 0x0001e20000100a00 */
[----:B------:R1:W-:Y:S03]  /*3fad0*/  STL.64 [R1+0x2b8], R18 ;  /* 0x0002b81201007387 */ /* 0x0003e60000100a00 */
[----:B0-----:R-:W3:Y:S01]  /*3fae0*/  LDL.LU R16, [R1+0x70] ;  /* 0x0000700001107983 */ /* 0x001ee20000300800 */
[----:B------:R-:W3:Y:S02]  /*3faf0*/  LDL.LU R17, [R1+0x74] ;  /* 0x0000740001117983 */ /* 0x000ee40000300800 */
[----:B-1----:R-:W4:Y:S02]  /*3fb00*/  LDL.LU R18, [R1+0x78] ;  /* 0x0000780001127983 */ /* 0x002f240000300800 */
[----:B------:R-:W4:Y:S01]  /*3fb10*/  LDL.LU R19, [R1+0x7c] ;  /* 0x00007c0001137983 */ /* 0x000f220000300800 */
[----:B------:R-:W-:-:S02]  /*3fb20*/  MOV R14, R3 ;  /* 0x00000003000e7202 */ /* 0x000fc40000000f00 */
[----:B------:R-:W-:-:S05]  /*3fb30*/  MOV R15, R0 ;  /* 0x00000000000f7202 */ /* 0x000fca0000000f00 */
[----:B------:R0:W-:Y:S01]  /*3fb40*/  STL.64 [R1+0x6e18], R14 ;  /* 0x006e180e01007387 */ /* 0x0001e20000100a00 */
[----:B------:R-:W2:Y:S02]  /*3fb50*/  LDL.LU R12, [R1+0xf0] ;  /* 0x0000f000010c7983 */ /* 0x000ea40000300800 */
[----:B------:R-:W2:Y:S01]  /*3fb60*/  LDL.LU R13, [R1+0xf4] ;  /* 0x0000f400010d7983 */ /* 0x000ea20000300800 */
[----:B0-----:R-:W2:Y:S01]  /*3fb70*/  LDL.LU R14, [R1+0xf8] ;  /* 0x0000f800010e7983 */ /* 0x001ea20000300800 */
[----:B------:R-:W2:Y:S03]  /*3fb80*/  LDL.LU R15, [R1+0xfc] ;  /* 0x0000fc00010f7983 */ /* 0x000ea60000300800 */
        /* <DEDUP_REMOVED lines=11> */
[----:B------:R-:W2:Y:S02]  /*3fc40*/  LDL.LU R18, [R1+0xe8] ;  /* 0x0000e80001127983 */ /* 0x000ea40000300800 */
[----:B------:R-:W2:Y:S01]  /*3fc50*/  LDL.LU R19, [R1+0xec] ;  /* 0x0000ec0001137983 */ /* 0x000ea20000300800 */
[----:B------:R-:W3:Y:S01]  /*3fc60*/  LDL.LU.64 R26, [R1+0x6e30] ;  /* 0x006e3000011a7983 */ /* 0x000ee20000300a00 */
[----:B------:R-:W3:Y:S11]  /*3fc70*/  LDL.LU.64 R24, [R1+0x6e28] ;  /* 0x006e280001187983 */ /* 0x000ef60000300a00 */
[----:B------:R0:W-:Y:S02]  /*3fc80*/  STL.64 [R1+0x140], R8 ;  /* 0x0001400801007387 */ /* 0x0001e40000100a00 */
[----:B------:R1:W-:Y:S01]  /*3fc90*/  STL.64 [R1+0x148], R10 ;  /* 0x0001480a01007387 */ /* 0x0003e20000100a00 */
[----:B0-----:R-:W4:Y:S01]  /*3fca0*/  LDL.LU R8, [R1+0x60] ;  /* 0x0000600001087983 */ /* 0x001f220000300800 */
[----:B------:R-:W4:Y:S02]  /*3fcb0*/  LDL.LU R9, [R1+0x64] ;  /* 0x0000640001097983 */ /* 0x000f240000300800 */
[----:B-1----:R-:W-:-:S02]  /*3fcc0*/  IMAD.MOV.U32 R10, RZ, RZ, R2 ;  /* 0x000000ffff0a7224 */ /* 0x002fc400078e0002 */
[----:B------:R-:W2:Y:S01]  /*3fcd0*/  LDL.LU R2, [R1+0x6e24] ;  /* 0x006e240001027983 */ /* 0x000ea20000300800 */
[----:B------:R-:W2:Y:S03]  /*3fce0*/  LDL.LU R11, [R1+0x6c] ;  /* 0x00006c00010b7983 */ /* 0x000ea60000300800 */
[----:B--2---:R-:W-:Y:S01]  /*3fcf0*/  STL.64 [R1+0x6db0], R10 ;  /* 0x006db00a01007387 */ /* 0x004fe20000100a00 */
[----:B----4-:R0:W-:Y:S03]  /*3fd00*/  STL.64 [R1+0x6da8], R8 ;  /* 0x006da80801007387 */ /* 0x0101e60000100a00 */
[----:B0-----:R-:W2:Y:S01]  /*3fd10*/  LDL.LU R8, [R1+0x90] ;  /* 0x0000900001087983 */ /* 0x001ea20000300800 */
[----:B------:R-:W2:Y:S02]  /*3fd20*/  LDL.LU R9, [R1+0x94] ;  /* 0x0000940001097983 */ /* 0x000ea40000300800 */
[----:B------:R-:W4:Y:S01]  /*3fd30*/  LDL.LU R10, [R1+0x98] ;  /* 0x00009800010a7983 */ /* 0x000f220000300800 */
[----:B------:R-:W-:-:S02]  /*3fd40*/  MOV R11, R2 ;  /* 0x00000002000b7202 */ /* 0x000fc40000000f00 */
[----:B------:R-:W2:Y:S01]  /*3fd50*/  LDL.LU R2, [R1+0x6e20] ;  /* 0x006e200001027983 */ /* 0x000ea20000300800 */
[----:B---3--:R-:W-:Y:S03]  /*3fd60*/  HMMA.16816.F32.BF16 R12, R24, R6, R12 ;  /* 0x00000006180c723c */ /* 0x008fe6000004180c */
[----:B----4-:R-:W-:Y:S01]  /*3fd70*/  STL.64 [R1+0x6dc0], R10 ;  /* 0x006dc00a01007387 */ /* 0x010fe20000100a00 */
[----:B--2---:R0:W-:Y:S03]  /*3fd80*/  STL.64 [R1+0x6db8], R8 ;  /* 0x006db80801007387 */ /* 0x0041e60000100a00 */
        /* <DEDUP_REMOVED lines=8> */
[----:B------:R-:W2:Y:S01]  /*3fe10*/  LDL.LU R10, [R1+0xb8] ;  /* 0x0000b800010a7983 */ /* 0x000ea20000300800 */
[----:B------:R-:W-:Y:S01]  /*3fe20*/  MOV R11, R2 ;  /* 0x00000002000b7202 */ /* 0x000fe20000000f00 */
[----:B------:R-:W-:Y:S01]  /*3fe30*/  STL.64 [R1+0x250], R12 ;  /* 0x0002500c01007387 */ /* 0x000fe20000100a00 */
[----:B------:R0:W-:Y:S01]  /*3fe40*/  STL [R1+0x258], R14 ;  /* 0x0002580e01007387 */ /* 0x0001e20000100800 */
[----:B------:R-:W-:-:S02]  /*3fe50*/  MOV R2, R15 ;  /* 0x0000000f00027202 */ /* 0x000fc40000000f00 */
[----:B0-----:R-:W3:Y:S03]  /*3fe60*/  LDL.LU.64 R14, [R1+0x6e18] ;  /* 0x006e1800010e7983 */ /* 0x001ee60000300a00 */
[----:B------:R-:W-:Y:S01]  /*3fe70*/  STL [R1+0x6c58], R2 ;  /* 0x006c580201007387 */ /* 0x000fe20000100800 */
[C---:B---3--:R-:W-:Y:S01]  /*3fe80*/  HMMA.16816.F32.BF16 R12, R24.reuse, R14, R16 ;  /* 0x0000000e180c723c */ /* 0x048fe20000041810 */
[----:B------:R-:W3:Y:S01]  /*3fe90*/  LDL.LU.64 R18, [R1+0x6e10] ;  /* 0x006e100001127983 */ /* 0x000ee20000300a00 */
[----:B------:R-:W3:Y:S11]  /*3fea0*/  LDL.LU.64 R16, [R1+0x6e08] ;  /* 0x006e080001107983 */ /* 0x000ef60000300a00 */
[----:B------:R-:W-:Y:S10]  /*3feb0*/  @!UPT UIADD3 URZ, URZ, URZ, URZ ;  /* 0x0000003f3f3ff290 */ /* 0x000ff4000fffe03f */
[----:B------:R-:W-:Y:S01]  /*3fec0*/  STL.64 [R1+0xf0], R12 ;  /* 0x0000f00c01007387 */ /* 0x000fe20000100a00 */
[----:B------:R0:W-:Y:S03]  /*3fed0*/  STL.64 [R1+0xf8], R14 ;  /* 0x0000f80e01007387 */ /* 0x0001e60000100a00 */
[----:B0-----:R-:W3:Y:S02]  /*3fee0*/  LDL.LU.64 R14, [R1+0x6e00] ;  /* 0x006e0000010e7983 */ /* 0x001ee40000300a00 */
[C---:B---3--:R-:W-:Y:S11]  /*3fef0*/  HMMA.16816.F32.BF16 R16, R24.reuse, R14, R16 ;  /* 0x0000000e1810723c */ /* 0x048ff60000041810 */
[----:B------:R-:W-:Y:S11]  /*3ff00*/  @!UPT UIADD3 URZ, URZ, URZ, URZ ;  /* 0x0000003f3f3ff290 */ /* 0x000ff6000fffe03f */
[----:B------:R-:W-:Y:S01]  /*3ff10*/  @!UPT UIADD3 URZ, URZ, URZ, URZ ;  /* 0x0000003f3f3ff290 */ /* 0x000fe2000fffe03f */
[----:B------:R-:W-:Y:S01]  /*3ff20*/  STL.64 [R1+0xe0], R16 ;  /* 0x0000e01001007387 */ /* 0x000fe20000100a00 */
[----:B------:R0:W-:Y:S03]  /*3ff30*/  STL.64 [R1+0xe8], R18 ;  /* 0x0000e81201007387 */ /* 0x0001e60000100a00 */
[----:B0-----:R-:W3:Y:S01]  /*3ff40*/  LDL.LU.64 R18, [R1+0x6df8] ;  /* 0x006df80001127983 */ /* 0x001ee20000300a00 */
[----:B------:R-:W3:Y:S02]  /*3ff50*/  LDL.LU.64 R16, [R1+0x6df0] ;  /* 0x006df00001107983 */ /* 0x000ee40000300a00 */
[----:B------:R0:W-:Y:S02]  /*3ff60*/  STL.64 [R1+0x6dc8], R14 ;  /* 0x006dc80e01007387 */ /* 0x0001e40000100a00 */
[----:B0-----:R-:W4:Y:S01]  /*3ff70*/  LDL.64 R14, [R1+0x28] ;  /* 0x00002800010e7983 */ /* 0x001f220000100a00 */
[----:B---3--:R-:W-:Y:S03]  /*3ff80*/  HMMA.16816.F32.BF16 R24, R24, R22, R16 ;  /* 0x000000161818723c */ /* 0x008fe60000041810 */
[----:B------:R-:W2:Y:S01]  /*3ff90*/  LDL.LU.64 R18, [R1+0x6de8] ;  /* 0x006de80001127983 */ /* 0x000ea20000300a00 */
[----:B------:R-:W2:Y:S11]  /*3ffa0*/  LDL.LU.64 R16, [R1+0x6de0] ;  /* 0x006de00001107983 */ /* 0x000eb60000300a00 */
[----:B------:R-:W-:Y:S08]  /*3ffb0*/  @!UPT UIADD3 URZ, URZ, URZ, URZ ;  /* 0x0000003f3f3ff290 */ /* 0x000ff0000fffe03f */
[----:B------:R0:W-:Y:S01]  /*3ffc0*/  STL.64 [R1+0xc0], R24 ;  /* 0x0000c01801007387 */ /* 0x0001e20000100a00 */
[----:B------:R1:W-:Y:S03]  /*3ffd0*/  STL.64 [R1+0xc8], R26 ;  /* 0x0000c81a01007387 */ /* 0x0003e60000100a00 */
[----:B0-----:R-:W3:Y:S01]  /*3ffe0*/  LDL.LU R24, [R1+0x40] ;  /* 0x0000400001187983 */ /* 0x001ee20000300800 */
[----:B------:R-:W3:Y:S02]  /*3fff0*/  LDL.LU R25, [R1+0x44] ;  /* 0x0000440001197983 */ /* 0x000ee40000300800 */
[----:B-1----:R-:W3:Y:S02]  /*40000*/  LDL.LU R26, [R1+0x48] ;  /* 0x00004800011a7983 */ /* 0x002ee40000300800 */
[----:B------:R-:W3:Y:S01]  /*40010*/  LDL.LU R27, [R1+0x4c] ;  /* 0x00004c00011b7983 */ /* 0x000ee20000300800 */
[C---:B--2---:R-:W-:Y:S11]  /*40020*/  HMMA.16816.F32.BF16 R8, R16.reuse, R6, R8 ;  /* 0x000000061008723c */ /* 0x044ff60000041808 */
[----:B------:R-:W-:Y:S11]  /*40030*/  @!UPT UIADD3 URZ, URZ, URZ, URZ ;  /* 0x0000003f3f3ff290 */ /* 0x000ff6000fffe03f */
[----:B------:R-:W-:Y:S01]  /*40040*/  @!UPT UIADD3 URZ, URZ, URZ, URZ ;  /* 0x0000003f3f3ff290 */ /* 0x000fe2000fffe03f */
[----:B------:R-:W-:Y:S01]  /*40050*/  STL.64 [R1+0x210], R8 ;  /* 0x0002100801007387 */ /* 0x000fe20000100a00 */
[----:B------:R0:W-:Y:S03]  /*40060*/  STL.64 [R1+0x218], R10 ;  /* 0x0002180a01007387 */ /* 0x0001e60000100a00 */
[----:B0-----:R-:W2:Y:S01]  /*40070*/  LDL.LU.64 R10, [R1+0x6dd8] ;  /* 0x006dd800010a7983 */ /* 0x001ea20000300a00 */
[----:B------:R-:W2:Y:S02]  /*40080*/  LDL.LU.64 R8, [R1+0x6dd0] ;  /* 0x006dd00001087983 */ /* 0x000ea40000300a00 */
[----:B----4-:R-:W-:Y:S01]  /*40090*/  IMAD.MOV.U32 R0, RZ, RZ, R15 ;  /* 0x000000ffff007224 */ /* 0x010fe200078e000f */
[C---:B--2---:R-:W-:Y:S01]  /*400a0*/  HMMA.16816.F32.BF16 R8, R16.reuse, R14, R8 ;  /* 0x0000000e1008723c */ /* 0x044fe20000041808 */
[----:B------:R-:W2:Y:S11]  /*400b0*/  LDL.LU.64 R14, [R1+0x6dc8] ;  /* 0x006dc800010e7983 */ /* 0x000eb60000300a00 */
[----:B------:R-:W-:Y:S11]  /*400c0*/  @!UPT UIADD3 URZ, URZ, URZ, URZ ;  /* 0x0000003f3f3ff290 */ /* 0x000ff6000fffe03f */
[----:B------:R-:W-:Y:S01]  /*400d0*/  STL.64 [R1+0xb0], R8 ;  /* 0x0000b00801007387 */ /* 0x000fe20000100a00 */
[----:B------:R0:W-:Y:S01]  /*400e0*/  STL [R1+0xb8], R10 ;  /* 0x0000b80a01007387 */ /* 0x0001e20000100800 */
[----:B------:R-:W-:Y:S02]  /*400f0*/  MOV R2, R11 ;  /* 0x0000000b00027202 */ /* 0x000fe40000000f00 */
[----:B0-----:R-:W4:Y:S01]  /*40100*/  LDL.LU.64 R10, [R1+0x6dc0] ;  /* 0x006dc000010a7983 */ /* 0x001f220000300a00 */
[----:B------:R-:W4:Y:S02]  /*40110*/  LDL.LU.64 R8, [R1+0x6db8] ;  /* 0x006db80001087983 */ /* 0x000f240000300a00 */
[----:B------:R0:W-:Y:S01]  /*40120*/  STL [R1+0x6c5c], R2 ;  /* 0x006c5c0201007387 */ /* 0x0001e20000100800 */
[----:B--2---:R-:W-:Y:S01]  /*40130*/  MOV R3, R15 ;  /* 0x0000000f00037202 */ /* 0x004fe20000000f00 */
[C---:B----4-:R-:W-:Y:S08]  /*40140*/  HMMA.16816.F32.BF16 R8, R16.reuse, R14, R8 ;  /* 0x0000000e1008723c */ /* 0x050ff00000041808 */
[----:B---3--:R-:W-:Y:S11]  /*40150*/  HMMA.16816.F32.BF16 R16, R16, R22, R24 ;  /* 0x000000161010723c */ /* 0x008ff60000041818 */
[----:B------:R-:W-:Y:S04]  /*40160*/  @!UPT UIADD3 URZ, URZ, URZ, URZ ;  /* 0x0000003f3f3ff290 */ /* 0x000fe8000fffe03f */
[----:B------:R-:W-:Y:S01]  /*40170*/  STL.64 [R1+0xa0], R8 ;  /* 0x0000a00801007387 */ /* 0x000fe20000100a00 */
[----:B------:R1:W-:Y:S08]  /*40180*/  STL.64 [R1+0xa8], R10 ;  /* 0x0000a80a01007387 */ /* 0x0003f00000100a00 */
[----:B0-----:R-:W-:Y:S01]  /*40190*/  MOV R2, R19 ;  /* 0x0000001300027202 */ /* 0x001fe20000000f00 */
[----:B-1----:R-:W2:Y:S01]  /*401a0*/  LDL.LU.64 R10, [R1+0x6db0] ;  /* 0x006db000010a7983 */ /* 0x002ea20000300a00 */
[----:B------:R-:W2:Y:S02]  /*401b0*/  LDL.LU.64 R8, [R1+0x6da8] ;  /* 0x006da80001087983 */ /* 0x000ea40000300a00 */
[----:B------:R-:W2:Y:S02]  /*401c0*/  LDL.LU.64 R14, [R1+0x6da0] ;  /* 0x006da000010e7983 */ /* 0x000ea40000300a00 */
[----:B------:R-:W2:Y:S01]  /*401d0*/  LDL.LU.64 R12, [R1+0x6d98] ;  /* 0x006d9800010c7983 */ /* 0x000ea20000300a00 */
[----:B------:R-:W-:Y:S01]  /*401e0*/  STL.64 [R1+0x1d0], R16 ;  /* 0x0001d01001007387 */ /* 0x000fe20000100a00 */
[----:B------:R-:W-:Y:S02]  /*401f0*/  STL [R1+0x1d8], R18 ;  /* 0x0001d81201007387 */ /* 0x000fe40000100800 */
[----:B------:R-:W3:Y:S01]  /*40200*/  LDL R19, [R1+0xe10] ;  /* 0x000e100001137983 */ /* 0x000ee20000100800 */
[----:B------:R-:W-:Y:S01]  /*40210*/  MOV R5, R22 ;  /* 0x0000001600057202 */ /* 0x000fe20000000f00 */
[----:B------:R-:W-:-:S02]  /*40220*/  IMAD.MOV.U32 R4, RZ, RZ, R23 ;  /* 0x000000ffff047224 */ /* 0x000fc400078e0017 */
[----:B------:R-:W0:Y:S04]  /*40230*/  LDSM.16.MT88.4 R20, [R29+0x8000] ;  /* 0x008000001d14783b */ /* 0x000e280000004200 */
[----:B------:R-:W-:Y:S04]  /*40240*/  STL [R1+0x6c60], R2 ;  /* 0x006c600201007387 */ /* 0x000fe80000100800 */
[----:B0-----:R0:W-:Y:S01]  /*40250*/  STL.64 [R1+0x6ce8], R22 ;  /* 0x006ce81601007387 */ /* 0x0011e20000100a00 */
[----:B------:R-:W-:Y:S01]  /*40260*/  STL.64 [R1+0x6ce0], R20 ;  /* 0x006ce01401007387 */ /* 0x000fe20000100a00 */
[----:B0-----:R-:W-:Y:S01]  /*40270*/  MOV R23, R4 ;  /* 0x0000000400177202 */ /* 0x001fe20000000f00 */
[----:B--2---:R-:W-:Y:S01]  /*40280*/  HMMA.16816.F32.BF16 R24, R12, R6, R8 ;  /* 0x000000060c18723c */ /* 0x004fe20000041808 */
[----:B---3--:R-:W0:Y:S04]  /*40290*/  LDSM.16.M88.4 R8, [R19+0x20100] ;  /* 0x020100001308783b */ /* 0x008e280000000200 */
[----:B0-----:R-:W-:Y:S11]  /*402a0*/  STL.64 [R1+0x60], R8 ;  /* 0x0000600801007387 */ /* 0x001ff60000100a00 */
[----:B------:R-:W-:Y:S07]  /*402b0*/  @!UPT UIADD3 URZ, URZ, URZ, URZ ;  /* 0x0000003f3f3ff290 */ /* 0x000fee000fffe03f */
[----:B------:R-:W-:Y:S02]  /*402c0*/  STL.64 [R1+0x1c0], R24 ;  /* 0x0001c01801007387 */ /* 0x000fe40000100a00 */
[----:B------:R-:W-:Y:S02]  /*402d0*/  STL.64 [R1+0x1c8], R26 ;  /* 0x0001c81a01007387 */ /* 0x000fe40000100a00 */
[----:B------:R-:W-:Y:S02]  /*402e0*/  STL.64 [R1+0x68], R10 ;  /* 0x0000680a01007387 */ /* 0x000fe40000100a00 */
[----:B------:R-:W-:Y:S02]  /*402f0*/  IMAD.MOV.U32 R4, RZ, RZ, R9 ;  /* 0x000000ffff047224 */ /* 0x000fe400078e0009 */
[----:B------:R-:W0:Y:S04]  /*40300*/  LDSM.16.M88.4 R8, [R19+0x28100] ;  /* 0x028100001308783b */ /* 0x000e280000000200 */
[----:B------:R-:W-:Y:S01]  /*40310*/  STL.64 [R1+0x6d68], R6 ;  /* 0x006d680601007387 */ /* 0x000fe20000100a00 */
[----:B------:R-:W-:Y:S03]  /*40320*/  STL [R1+0x6d60], R4 ;  /* 0x006d600401007387 */ /* 0x000fe60000100800 */
[----:B0-----:R-:W-:Y:S01]  /*40330*/  STL.64 [R1+0x70], R8 ;  /* 0x0000700801007387 */ /* 0x001fe20000100a00 */
[----:B------:R-:W-:Y:S02]  /*40340*/  STL.64 [R1+0x78], R10 ;  /* 0x0000780a01007387 */ /* 0x000fe40000100a00 */
[----:B------:R-:W2:Y:S02]  /*40350*/  LDL.LU.64 R24, [R1] ;  /* 0x0000000001187983 */ /* 0x000ea40000300a00 */
[----:B------:R-:W3:Y:S01]  /*40360*/  LDL.LU.64 R26, [R1+0x8] ;  /* 0x00000800011a7983 */ /* 0x000ee20000300a00 */
[----:B------:R-:W-:-:S02]  /*40370*/  MOV R22, R5 ;  /* 0x0000000500167202 */ /* 0x000fc40000000f00 */
[----:B------:R-:W0:Y:S01]  /*40380*/  LDSM.16.M88.4 R4, [R19+0x30100] ;  /* 0x030100001304783b */ /* 0x000e220000000200 */
[----:B------:R-:W-:Y:S01]  /*40390*/  MOV R28, R9 ;  /* 0x00000009001c7202 */ /* 0x000fe20000000f00 */
[----:B------:R-:W1:Y:S02]  /*403a0*/  LDSM.16.M88.4 R16, [R19+0x38100] ;  /* 0x038100001310783b */ /* 0x000e640000000200 */
[----:B0-----:R-:W-:Y:S02]  /*403b0*/  STL.64 [R1+0x90], R4 ;  /* 0x0000900401007387 */ /* 0x001fe40000100a00 */
[----:B------:R-:W-:Y:S02]  /*403c0*/  STL.64 [R1+0x98], R6 ;  /* 0x0000980601007387 */ /* 0x000fe40000100a00 */
[----:B---3--:R-:W-:Y:S01]  /*403d0*/  STL.64 [R1+0x6d28], R26 ;  /* 0x006d281a01007387 */ /* 0x008fe20000100a00 */
[----:B--2---:R0:W-:Y:S03]  /*403e0*/  STL.64 [R1+0x6d20], R24 ;  /* 0x006d201801007387 */ /* 0x0041e60000100a00 */
[----:B0-----:R-:W2:Y:S01]  /*403f0*/  LDL.LU R24, [R1+0x220] ;  /* 0x0002200001187983 */ /* 0x001ea20000300800 */
[----:B------:R-:W2:Y:S02]  /*40400*/  LDL.LU R25, [R1+0x224] ;  /* 0x0002240001197983 */ /* 0x000ea40000300800 */
[----:B------:R-:W3:Y:S02]  /*40410*/  LDL.LU R26, [R1+0x228] ;  /* 0x00022800011a7983 */ /* 0x000ee40000300800 */
[----:B------:R-:W3:Y:S01]  /*40420*/  LDL.LU R27, [R1+0x22c] ;  /* 0x00022c00011b7983 */ /* 0x000ee20000300800 */
[----:B------:R-:W4:Y:S01]  /*40430*/  LDL.LU R4, [R1+0x230] ;  /* 0x0002300001047983 */ /* 0x000f220000300800 */
[----:B------:R-:W4:Y:S02]  /*40440*/  LDL.LU R5, [R1+0x234] ;  /* 0x0002340001057983 */ /* 0x000f240000300800 */
[----:B------:R-:W2:Y:S02]  /*40450*/  LDL.LU R6, [R1+0x238] ;  /* 0x0002380001067983 */ /* 0x000ea40000300800 */
[----:B------:R-:W2:Y:S01]  /*40460*/  LDL.LU R7, [R1+0x23c] ;  /* 0x00023c0001077983 */ /* 0x000ea20000300800 */
[----:B------:R-:W3:Y:S01]  /*40470*/  LDL.LU R8, [R1+0x1f0] ;  /* 0x0001f00001087983 */ /* 0x000ee20000300800 */
[----:B------:R-:W3:Y:S02]  /*40480*/  LDL.LU R9, [R1+0x1f4] ;  /* 0x0001f40001097983 */ /* 0x000ee40000300800 */
[----:B------:R-:W3:Y:S02]  /*40490*/  LDL.LU R10, [R1+0x1f8] ;  /* 0x0001f800010a7983 */ /* 0x000ee40000300800 */
[----:B------:R-:W3:Y:S01]  /*404a0*/  LDL.LU R11, [R1+0x1fc] ;  /* 0x0001fc00010b7983 */ /* 0x000ee20000300800 */
[----:B--2---:R0:W-:Y:S01]  /*404b0*/  STL.64 [R1+0x6d78], R6 ;  /* 0x006d780601007387 */ /* 0x0041e20000100a00 */
[----:B----4-:R-:W-:Y:S03]  /*404c0*/  STL.64 [R1+0x6d70], R4 ;  /* 0x006d700401007387 */ /* 0x010fe60000100a00 */
[----:B0-----:R-:W2:Y:S01]  /*404d0*/  LDL R6, [R1+0x58] ;  /* 0x0000580001067983 */ /* 0x001ea20000100800 */
[----:B------:R-:W-:-:S02]  /*404e0*/  MOV R7, R3 ;  /* 0x0000000300077202 */ /* 0x000fc40000000f00 */
[----:B------:R-:W4:Y:S02]  /*404f0*/  LDL.LU R3, [R1+0x6d90] ;  /* 0x006d900001037983 */ /* 0x000f240000300800 */
[----:B---3--:R-:W-:Y:S01]  /*40500*/  STL.64 [R1+0x6d38], R26 ;  /* 0x006d381a01007387 */ /* 0x008fe20000100a00 */
[----:B------:R0:W-:Y:S04]  /*40510*/  STL.64 [R1+0x6d30], R24 ;  /* 0x006d301801007387 */ /* 0x0001e80000100a00 */
        /* <DEDUP_REMOVED lines=10> */
[----:B-1----:R-:W-:Y:S01]  /*405c0*/  MOV R21, R16 ;  /* 0x0000001000157202 */ /* 0x002fe20000000f00 */
[----:B------:R-:W-:Y:S01]  /*405d0*/  IMAD.MOV.U32 R20, RZ, RZ, R17 ;  /* 0x000000ffff147224 */ /* 0x000fe200078e0011 */
[----:B---3--:R-:W-:Y:S01]  /*405e0*/  STL.64 [R1+0x6d88], R26 ;  /* 0x006d881a01007387 */ /* 0x008fe20000100a00 */
[----:B--2---:R0:W-:Y:S03]  /*405f0*/  STL.64 [R1+0x6d80], R24 ;  /* 0x006d801801007387 */ /* 0x0041e60000100a00 */
[----:B0-----:R-:W2:Y:S01]  /*40600*/  LDL.LU R24, [R1+0x2d0] ;  /* 0x0002d00001187983 */ /* 0x001ea20000300800 */
[----:B------:R-:W2:Y:S02]  /*40610*/  LDL.LU R25, [R1+0x2d4] ;  /* 0x0002d40001197983 */ /* 0x000ea40000300800 */
[----:B------:R-:W2:Y:S02]  /*40620*/  LDL.LU R26, [R1+0x2d8] ;  /* 0x0002d800011a7983 */ /* 0x000ea40000300800 */
[----:B------:R-:W2:Y:S01]  /*40630*/  LDL.LU R27, [R1+0x2dc] ;  /* 0x0002dc00011b7983 */ /* 0x000ea20000300800 */
[----:B------:R-:W-:Y:S01]  /*40640*/  STL.64 [R1+0x80], R16 ;  /* 0x0000801001007387 */ /* 0x000fe20000100a00 */
[----:B------:R-:W-:Y:S02]  /*40650*/  STL.64 [R1+0x88], R18 ;  /* 0x0000881201007387 */ /* 0x000fe40000100a00 */
[----:B------:R-:W0:Y:S02]  /*40660*/  LDSM.16.MT88.4 R16, [R29+0x8080] ;  /* 0x008080001d10783b */ /* 0x000e240000004200 */
[----:B0-----:R0:W-:Y:S02]  /*40670*/  STL.64 [R1+0x6ca8], R18 ;  /* 0x006ca81201007387 */ /* 0x0011e40000100a00 */
[----:B------:R-:W-:Y:S02]  /*40680*/  STL.64 [R1+0x6ca0], R16 ;  /* 0x006ca01001007387 */ /* 0x000fe40000100a00 */
[----:B0-----:R-:W3:Y:S01]  /*40690*/  LDL.LU R18, [R1+0x28] ;  /* 0x0000280001127983 */ /* 0x001ee20000300800 */
[----:B------:R-:W-:Y:S01]  /*406a0*/  MOV R19, R0 ;  /* 0x0000000000137202 */ /* 0x000fe20000000f00 */
[----:B------:R-:W-:Y:S01]  /*406b0*/  STL [R1+0x6b80], R29 ;  /* 0x006b801d01007387 */ /* 0x000fe20000100800 */
[C---:B--2---:R-:W-:Y:S08]  /*406c0*/  HMMA.16816.F32.BF16 R4, R12.reuse, R6, R24 ;  /* 0x000000060c04723c */ /* 0x044ff00000041818 */
[C---:B---3--:R-:W-:Y:S11]  /*406d0*/  HMMA.16816.F32.BF16 R8, R12.reuse, R18, R8 ;  /* 0x000000120c08723c */ /* 0x048ff60000041808 */
[----:B------:R-:W-:Y:S11]  /*406e0*/  @!UPT UIADD3 URZ, URZ, URZ, URZ ;  /* 0x0000003f3f3ff290 */ /* 0x000ff6000fffe03f */
[----:B------:R-:W-:Y:S01]  /*406f0*/  @!UPT UIADD3 URZ, URZ, URZ, URZ ;  /* 0x0000003f3f3ff290 */ /* 0x000fe2000fffe03f */
[----:B------:R-:W-:Y:S01]  /*40700*/  STL.64 [R1+0x200], R8 ;  /* 0x0002000801007387 */ /* 0x000fe20000100a00 */
[----:B------:R-:W-:Y:S02]  /*40710*/  STL.64 [R1+0x208], R10 ;  /* 0x0002080a01007387 */ /* 0x000fe40000100a00 */
[----:B----4-:R-:W0:Y:S01]  /*40720*/  LDSM.16.MT88.4 R8, [R3+0x8000] ;  /* 0x008000000308783b */ /* 0x010e220000004200 */
[----:B------:R-:W-:Y:S01]  /*40730*/  MOV R2, R7 ;  /* 0x0000000700027202 */ /* 0x000fe20000000f00 */
[----:B0-----:R-:W-:Y:S02]  /*40740*/  STL.64 [R1+0x6c70], R10 ;  /* 0x006c700a01007387 */ /* 0x001fe40000100a00 */
[----:B------:R0:W-:Y:S02]  /*40750*/  STL.64 [R1+0x6c68], R8 ;  /* 0x006c680801007387 */ /* 0x0001e40000100a00 */
[----:B0-----:R-:W2:Y:S01]  /*40760*/  LDL.LU R8, [R1+0x290] ;  /* 0x0002900001087983 */ /* 0x001ea20000300800 */
[----:B------:R-:W2:Y:S02]  /*40770*/  LDL.LU R9, [R1+0x294] ;  /* 0x0002940001097983 */ /* 0x000ea40000300800 */
[----:B------:R-:W2:Y:S02]  /*40780*/  LDL.LU R10, [R1+0x298] ;  /* 0x00029800010a7983 */ /* 0x000ea40000300800 */
[----:B------:R-:W2:Y:S01]  /*40790*/  LDL.LU R11, [R1+0x29c] ;  /* 0x00029c00010b7983 */ /* 0x000ea20000300800 */
[----:B------:R-:W3:Y:S01]  /*407a0*/  LDL.LU.64 R26, [R1+0x6d88] ;  /* 0x006d8800011a7983 */ /* 0x000ee20000300a00 */
[----:B------:R-:W3:Y:S02]  /*407b0*/  LDL.LU.64 R24, [R1+0x6d80] ;  /* 0x006d800001187983 */ /* 0x000ee40000300a00 */
[----:B------:R-:W-:Y:S02]  /*407c0*/  STL.64 [R1+0x1f0], R4 ;  /* 0x0001f00401007387 */ /* 0x000fe40000100a00 */
[----:B------:R0:W-:Y:S02]  /*407d0*/  STL [R1+0x1f8], R6 ;  /* 0x0001f80601007387 */ /* 0x0001e40000100800 */
[----:B0-----:R-:W4:Y:S01]  /*407e0*/  LDL.LU.64 R6, [R1+0x6d78] ;  /* 0x006d780001067983 */ /* 0x001f220000300a00 */
[----:B------:R-:W4:Y:S02]  /*407f0*/  LDL.LU.64 R4, [R1+0x6d70] ;  /* 0x006d700001047983 */ /* 0x000f240000300a00 */
[----:B----4-:R-:W-:Y:S01]  /*40800*/  HMMA.16816.F32.BF16 R12, R12, R22, R4 ;  /* 0x000000160c0c723c */ /* 0x010fe20000041804 */
[----:B------:R-:W3:Y:S01]  /*40810*/  LDL.LU.64 R6, [R1+0x6d68] ;  /* 0x006d680001067983 */ /* 0x000ee20000300a00 */
[----:B------:R-:W4:Y:S11]  /*40820*/  LDL.LU R4, [R1+0x6d60] ;  /* 0x006d600001047983 */ /* 0x000f360000300800 */
[----:B------:R-:W-:Y:S10]  /*40830*/  @!UPT UIADD3 URZ, URZ, URZ, URZ ;  /* 0x0000003f3f3ff290 */ /* 0x000ff4000fffe03f */
[----:B------:R-:W-:Y:S01]  /*40840*/  STL.64 [R1+0x240], R12 ;  /* 0x0002400c01007387 */ /* 0x000fe20000100a00 */
[----:B------:R0:W-:Y:S03]  /*40850*/  STL.64 [R1+0x248], R14 ;  /* 0x0002480e01007387 */ /* 0x0001e60000100a00 */
[----:B0-----:R-:W3:Y:S01]  /*40860*/  LDL.LU.64 R14, [R1+0x6d58] ;  /* 0x006d5800010e7983 */ /* 0x001ee20000300a00 */
[----:B------:R-:W3:Y:S02]  /*40870*/  LDL.LU.64 R12, [R1+0x6d50] ;  /* 0x006d5000010c7983 */ /* 0x000ee40000300a00 */
[C---:B---3--:R-:W-:Y:S08]  /*40880*/  HMMA.16816.F32.BF16 R24, R12.reuse, R6, R24 ;  /* 0x000000060c18723c */ /* 0x048ff00000041818 */
[----:B--2---:R-:W-:Y:S11]  /*40890*/  HMMA.16816.F32.BF16 R8, R12, R18, R8 ;  /* 0x000000120c08723c */ /* 0x004ff60000041808 */
[----:B------:R-:W-:Y:S04]  /*408a0*/  @!UPT UIADD3 URZ, URZ, URZ, URZ ;  /* 0x0000003f3f3ff290 */ /* 0x000fe8000fffe03f */
[----:B------:R-:W-:Y:S01]  /*408b0*/  STL.64 [R1+0x2a0], R24 ;  /* 0x0002a01801007387 */ /* 0x000fe20000100a00 */
[----:B------:R0:W-:Y:S03]  /*408c0*/  STL.64 [R1+0x2a8], R26 ;  /* 0x0002a81a01007387 */ /* 0x0001e60000100a00 */
[----:B0-----:R-:W2:Y:S01]  /*408d0*/  LDL.LU.64 R26, [R1+0x6d48] ;  /* 0x006d4800011a7983 */ /* 0x001ea20000300a00 */
[----:B------:R-:W2:Y:S03]  /*408e0*/  LDL.LU.64 R24, [R1+0x6d40] ;  /* 0x006d400001187983 */ /* 0x000ea60000300a00 */
[----:B------:R0:W-:Y:S02]  /*408f0*/  STL.64 [R1+0x290], R8 ;  /* 0x0002900801007387 */ /* 0x0001e40000100a00 */
[----:B------:R1:W-:Y:S01]  /*40900*/  STL [R1+0x29c], R11 ;  /* 0x00029c0b01007387 */ /* 0x0003e20000100800 */
[----:B0-----:R-:W3:Y:S01]  /*40910*/  LDL.64 R8, [R1+0x90] ;  /* 0x0000900001087983 */ /* 0x001ee20000100a00 */
[----:B------:R-:W-:-:S03]  /*40920*/  MOV R29, R10 ;  /* 0x0000000a001d7202 */ /* 0x000fc60000000f00 */
[----:B---3--:R-:W-:Y:S01]  /*40930*/  STL.64 [R1+0x6cc0], R8 ;  /* 0x006cc00801007387 */ /* 0x008fe20000100a00 */
[----:B-1----:R-:W2:Y:S02]  /*40940*/  LDL.LU.64 R10, [R1+0x58] ;  /* 0x00005800010a7983 */ /* 0x002ea40000300a00 */
[----:B------:R-:W-:Y:S01]  /*40950*/  STL [R1+0x6b84], R29 ;  /* 0x006b841d01007387 */ /* 0x000fe20000100800 */
[C---:B--2---:R-:W-:Y:S11]  /*40960*/  HMMA.16816.F32.BF16 R24, R12.reuse, R10, R24 ;  /* 0x0000000a0c18723c */ /* 0x044ff60000041818 */
[----:B------:R-:W-:Y:S11]  /*40970*/  @!UPT UIADD3 URZ, URZ, URZ, URZ ;  /* 0x0000003f3f3ff290 */ /* 0x000ff6000fffe03f */
[----:B------:R-:W-:Y:S01]  /*40980*/  @!UPT UIADD3 URZ, URZ, URZ, URZ ;  /* 0x0000003f3f3ff290 */ /* 0x000fe2000fffe03f */
[----:B------:R-:W-:Y:S01]  /*40990*/  STL.64 [R1+0x280], R24 ;  /* 0x0002801801007387 */ /* 0x000fe20000100a00 */
[----:B------:R0:W-:Y:S03]  /*409a0*/  STL.64 [R1+0x288], R26 ;  /* 0x0002881a01007387 */ /* 0x0001e60000100a00 */
[----:B0-----:R-:W2:Y:S01]  /*409b0*/  LDL.LU.64 R26, [R1+0x6d38] ;  /* 0x006d3800011a7983 */ /* 0x001ea20000300a00 */
[----:B------:R-:W2:Y:S02]  /*409c0*/  LDL.LU.64 R24, [R1+0x6d30] ;  /* 0x006d300001187983 */ /* 0x000ea40000300a00 */
[----:B------:R-:W3:Y:S02]  /*409d0*/  LDL.LU R8, [R1+0x2c0] ;  /* 0x0002c00001087983 */ /* 0x000ee40000300800 */
[----:B------:R-:W-:Y:S01]  /*409e0*/  IMAD.MOV.U32 R0, RZ, RZ, R10 ;  /* 0x000000ffff007224 */ /* 0x000fe200078e000a */
[----:B------:R-:W3:Y:S01]  /*409f0*/  LDL.LU R9, [R1+0x2c4] ;  /* 0x0002c40001097983 */ /* 0x000ee20000300800 */
[----:B------:R-:W-:Y:S01]  /*40a00*/  MOV R5, R11 ;  /* 0x0000000b00057202 */ /* 0x000fe20000000f00 */
[----:B------:R-:W3:Y:S02]  /*40a10*/  LDL.LU R10, [R1+0x2c8] ;  /* 0x0002c800010a7983 */ /* 0x000ee40000300800 */
[----:B------:R-:W3:Y:S01]  /*40a20*/  LDL.LU R11, [R1+0x2cc] ;  /* 0x0002cc00010b7983 */ /* 0x000ee20000300800 */
[----:B--2---:R-:W-:Y:S01]  /*40a30*/  HMMA.16816.F32.BF16 R12, R12, R22, R24 ;  /* 0x000000160c0c723c */ /* 0x004fe20000041818 */
[----:B------:R-:W2:Y:S01]  /*40a40*/  LDL.LU.64 R26, [R1+0x6d28] ;  /* 0x006d2800011a7983 */ /* 0x000ea20000300a00 */
[----:B------:R-:W2:Y:S11]  /*40a50*/  LDL.LU.64 R24, [R1+0x6d20] ;  /* 0x006d200001187983 */ /* 0x000eb60000300a00 */
[----:B------:R-:W-:Y:S10]  /*40a60*/  @!UPT UIADD3 URZ, URZ, URZ, URZ ;  /* 0x0000003f3f3ff290 */ /* 0x000ff4000fffe03f */
[----:B------:R0:W-:Y:S01]  /*40a70*/  STL.64 [R1+0x230], R12 ;  /* 0x0002300c01007387 */ /* 0x0001e20000100a00 */
[----:B------:R1:W-:Y:S01]  /*40a80*/  STL [R1+0x23c], R15 ;  /* 0x00023c0f01007387 */ /* 0x0003e20000100800 */
[----:B------:R-:W-:Y:S02]  /*40a90*/  MOV R29, R14 ;  /* 0x0000000e001d7202 */ /* 0x000fe40000000f00 */
[----:B0-----:R-:W3:Y:S01]  /*40aa0*/  LDL.LU R12, [R1+0x1e0] ;  /* 0x0001e000010c7983 */ /* 0x001ee20000300800 */
[----:B------:R-:W3:Y:S02]  /*40ab0*/  LDL.LU R13, [R1+0x1e4] ;  /* 0x0001e400010d7983 */ /* 0x000ee40000300800 */
[----:B------:R-:W3:Y:S02]  /*40ac0*/  LDL.LU R14, [R1+0x1e8] ;  /* 0x0001e800010e7983 */ /* 0x000ee40000300800 */
[----:B-1----:R-:W3:Y:S01]  /*40ad0*/  LDL.LU R15, [R1+0x1ec] ;  /* 0x0001ec00010f7983 */ /* 0x002ee20000300800 */
[----:B------:R-:W-:Y:S01]  /*40ae0*/  STL.64 [R1+0x6cf8], R22 ;  /* 0x006cf81601007387 */ /* 0x000fe20000100a00 */
[----:B--2---:R-:W-:Y:S01]  /*40af0*/  MOV R17, R24 ;  /* 0x0000001800117202 */ /* 0x004fe20000000f00 */
[----:B------:R-:W-:Y:S01]  /*40b00*/  IMAD.MOV.U32 R16, RZ, RZ, R25 ;  /* 0x000000ffff107224 */ /* 0x000fe200078e0019 */
[----:B---3--:R-:W-:Y:S07]  /*40b10*/  HMMA.16816.F32.BF16 R12, R24, R6, R12 ;  /* 0x00000006180c723c */ /* 0x008fee000004180c */
[----:B------:R-:W-:-:S02]  /*40b20*/  MOV R7, R26 ;  /* 0x0000001a00077202 */ /* 0x000fc40000000f00 */
[----:B------:R-:W-:Y:S02]  /*40b30*/  MOV R6, R27 ;  /* 0x0000001b00067202 */ /* 0x000fe40000000f00 */
[----:B------:R-:W0:Y:S11]  /*40b40*/  LDSM.16.MT88.4 R24, [R3+0x8080] ;  /* 0x008080000318783b */ /* 0x000e360000004200 */
[----:B------:R-:W-:Y:S01]  /*40b50*/  @!UPT UIADD3 URZ, URZ, URZ, URZ ;  /* 0x0000003f3f3ff290 */ /* 0x000fe2000fffe03f */
[----:B------:R-:W-:Y:S01]  /*40b60*/  STL.64 [R1+0x1e0], R12 ;  /* 0x0001e00c01007387 */ /* 0x000fe20000100a00 */
[----:B------:R-:W-:Y:S03]  /*40b70*/  STL.64 [R1+0x1e8], R14 ;  /* 0x0001e80e01007387 */ /* 0x000fe60000100a00 */
[----:B0-----:R-:W-:Y:S01]  /*40b80*/  STL.64 [R1+0x6c40], R26 ;  /* 0x006c401a01007387 */ /* 0x001fe20000100a00 */
[----:B------:R0:W-:Y:S03]  /*40b90*/  STL.64 [R1+0x6c38], R24 ;  /* 0x006c381801007387 */ /* 0x0001e60000100a00 */
[----:B0-----:R-:W2:Y:S01]  /*40ba0*/  LDL R24, [R1+0x60] ;  /* 0x0000600001187983 */ /* 0x001ea20000100800 */
[----:B----4-:R-:W-:Y:S02]  /*40bb0*/  MOV R25, R4 ;  /* 0x0000000400197202 */ /* 0x010fe40000000f00 */
[----:B------:R-:W3:Y:S03]  /*40bc0*/  LDL.LU R4, [R1+0x6d18] ;  /* 0x006d180001047983 */ /* 0x000ee60000300800 */
[----:B--2---:R0:W-:Y:S04]  /*40bd0*/  STL.64 [R1+0x6cf0], R24 ;  /* 0x006cf01801007387 */ /* 0x0041e80000100a00 */
[----:B0-----:R-:W2:Y:S01]  /*40be0*/  LDL.LU R24, [R1+0x1b0] ;  /* 0x0001b00001187983 */ /* 0x001ea20000300800 */
[----:B------:R-:W2:Y:S02]  /*40bf0*/  LDL.LU R25, [R1+0x1b4] ;  /* 0x0001b40001197983 */ /* 0x000ea40000300800 */
[----:B------:R-:W4:Y:S02]  /*40c00*/  LDL.LU R26, [R1+0x1b8] ;  /* 0x0001b800011a7983 */ /* 0x000f240000300800 */
[----:B------:R-:W4:Y:S02]  /*40c10*/  LDL.LU R27, [R1+0x1bc] ;  /* 0x0001bc00011b7983 */ /* 0x000f240000300800 */
[----:B------:R-:W-:Y:S01]  /*40c20*/  IMAD.MOV.U32 R22, RZ, RZ, R0 ;  /* 0x000000ffff167224 */ /* 0x000fe200078e0000 */
[----:B----4-:R-:W-:Y:S01]  /*40c30*/  STL.64 [R1+0x6d08], R26 ;  /* 0x006d081a01007387 */ /* 0x010fe20000100a00 */
[----:B--2---:R0:W-:Y:S02]  /*40c40*/  STL.64 [R1+0x6d00], R24 ;  /* 0x006d001801007387 */ /* 0x0041e40000100a00 */
[----:B------:R-:W2:Y:S01]  /*40c50*/  LDL.LU R0, [R1+0x6d14] ;  /* 0x006d140001007983 */ /* 0x000ea20000300800 */
[----:B------:R-:W-:-:S02]  /*40c60*/  MOV R23, R5 ;  /* 0x0000000500177202 */ /* 0x000fc40000000f00 */
[----:B------:R-:W4:Y:S04]  /*40c70*/  LDL.LU R5, [R1+0x6d10] ;  /* 0x006d100001057983 */ /* 0x000f280000300800 */
[----:B0-----:R-:W3:Y:S01]  /*40c80*/  LDL.LU R24, [R1+0x2e0] ;  /* 0x0002e00001187983 */ /* 0x001ee20000300800 */
[----:B------:R-:W3:Y:S02]  /*40c90*/  LDL.LU R25, [R1+0x2e4] ;  /* 0x0002e40001197983 */ /* 0x000ee40000300800 */
[----:B------:R-:W3:Y:S02]  /*40ca0*/  LDL.LU R26, [R1+0x2e8] ;  /* 0x0002e800011a7983 */ /* 0x000ee40000300800 */
[----:B------:R-:W3:Y:S01]  /*40cb0*/  LDL.LU R27, [R1+0x2ec] ;  /* 0x0002ec00011b7983 */ /* 0x000ee20000300800 */
[----:B------:R-:W-:Y:S04]  /*40cc0*/  STL [R1+0x6b78], R3 ;  /* 0x006b780301007387 */ /* 0x000fe80000100800 */
[----:B--2---:R-:W0:Y:S04]  /*40cd0*/  LDSM.16.MT88.4 R12, [R0+0x8000] ;  /* 0x00800000000c783b */ /* 0x004e280000004200 */
[----:B0-----:R0:W-:Y:S01]  /*40ce0*/  STL.64 [R1+0x6c00], R14 ;  /* 0x006c000e01007387 */ /* 0x0011e20000100a00 */
[----:B------:R1:W-:Y:S02]  /*40cf0*/  STL.64 [R1+0x6bf8], R12 ;  /* 0x006bf80c01007387 */ /* 0x0003e40000100a00 */
[----:B0-----:R-:W-:Y:S01]  /*40d00*/  IMAD.MOV.U32 R14, RZ, RZ, R7 ;  /* 0x000000ffff0e7224 */ /* 0x001fe200078e0007 */
[----:B-1----:R-:W-:-:S02]  /*40d10*/  MOV R12, R17 ;  /* 0x00000011000c7202 */ /* 0x002fc40000000f00 */
[----:B------:R-:W-:Y:S02]  /*40d20*/  MOV R13, R16 ;  /* 0x00000010000d7202 */ /* 0x000fe40000000f00 */
[----:B------:R-:W-:Y:S01]  /*40d30*/  MOV R15, R6 ;  /* 0x00000006000f7202 */ /* 0x000fe20000000f00 */
[----:B------:R-:W2:Y:S06]  /*40d40*/  LDL.LU R16, [R1+0x270] ;  /* 0x0002700001107983 */ /* 0x000eac0000300800 */
[----:B------:R-:W-:Y:S11]  /*40d50*/  HMMA.16816.F32.BF16 R8, R12, R18, R8 ;  /* 0x000000120c08723c */ /* 0x000ff60000041808 */
[----:B------:R-:W-:Y:S11]  /*40d60*/  @!UPT UIADD3 URZ, URZ, URZ, URZ ;  /* 0x0000003f3f3ff290 */ /* 0x000ff6000fffe03f */
[----:B------:R-:W-:Y:S01]  /*40d70*/  @!UPT UIADD3 URZ, URZ, URZ, URZ ;  /* 0x0000003f3f3ff290 */ /* 0x000fe2000fffe03f */
[----:B------:R0:W-:Y:S01]  /*40d80*/  STL.64 [R1+0x10], R8 ;  /* 0x0000100801007387 */ /* 0x0001e20000100a00 */
[----:B------:R1:W-:Y:S02]  /*40d90*/  STL.64 [R1+0x18], R10 ;  /* 0x0000180a01007387 */ /* 0x0003e40000100a00 */
[----:B------:R-:W2:Y:S02]  /*40da0*/  LDL.LU R17, [R1+0x274] ;  /* 0x0002740001117983 */ /* 0x000ea40000300800 */
[----:B------:R-:W2:Y:S01]  /*40db0*/  LDL.LU R18, [R1+0x278] ;  /* 0x0002780001127983 */ /* 0x000ea20000300800 */
[----:B------:R-:W2:Y:S04]  /*40dc0*/  LDL.LU R19, [R1+0x27c] ;  /* 0x00027c0001137983 */ /* 0x000ea80000300800 */
        /* <DEDUP_REMOVED lines=10> */
[----:B------:R4:W-:Y:S02]  /*40e70*/  STL.64 [R1+0x6cb8], R18 ;  /* 0x006cb81201007387 */ /* 0x0009e40000100a00 */
[----:B----4-:R-:W-:-:S02]  /*40e80*/  MOV R18, R5 ;  /* 0x0000000500127202 */ /* 0x010fc40000000f00 */
[----:B---3--:R-:W-:Y:S02]  /*40e90*/  MOV R19, R4 ;  /* 0x0000000400137202 */ /* 0x008fe40000000f00 */
[----:B------:R-:W0:Y:S04]  /*40ea0*/  LDSM.16.MT88.4 R4, [R0+0x8080] ;  /* 0x008080000004783b */ /* 0x000e280000004200 */
[----:B------:R1:W-:Y:S04]  /*40eb0*/  STL.64 [R1+0x6cb0], R16 ;  /* 0x006cb01001007387 */ /* 0x0003e80000100a00 */
[----:B-1----:R-:W3:Y:S01]  /*40ec0*/  LDL.LU R16, [R1+0x180] ;  /* 0x0001800001107983 */ /* 0x002ee20000300800 */
[----:B------:R-:W3:Y:S03]  /*40ed0*/  LDL.LU R17, [R1+0x184] ;  /* 0x0001840001117983 */ /* 0x000ee60000300800 */
[----:B0-----:R-:W-:Y:S01]  /*40ee0*/  STL.64 [R1+0x6ba0], R6 ;  /* 0x006ba00601007387 */ /* 0x001fe20000100a00 */
[----:B------:R0:W-:Y:S02]  /*40ef0*/  STL.64 [R1+0x6b98], R4 ;  /* 0x006b980401007387 */ /* 0x0001e40000100a00 */
[----:B0-----:R-:W-:Y:S01]  /*40f00*/  IMAD.MOV.U32 R4, RZ, RZ, R21 ;  /* 0x000000ffff047224 */ /* 0x001fe200078e0015 */
[----:B------:R-:W-:-:S02]  /*40f10*/  MOV R5, R20 ;  /* 0x0000001400057202 */ /* 0x000fc40000000f00 */
[C---:B------:R-:W-:Y:S01]  /*40f20*/  HMMA.16816.F32.BF16 R20, R12.reuse, R22, R24 ;  /* 0x000000160c14723c */ /* 0x040fe20000041818 */
[----:B------:R-:W-:Y:S01]  /*40f30*/  STL [R1+0x6af0], R0 ;  /* 0x006af00001007387 */ /* 0x000fe20000100800 */
[----:B------:R-:W4:Y:S02]  /*40f40*/  LDL.LU.64 R26, [R1+0x6d08] ;  /* 0x006d0800011a7983 */ /* 0x000f240000300a00 */
[----:B------:R-:W4:Y:S11]  /*40f50*/  LDL.LU.64 R24, [R1+0x6d00] ;  /* 0x006d000001187983 */ /* 0x000f360000300a00 */
[----:B------:R-:W-:Y:S08]  /*40f60*/  @!UPT UIADD3 URZ, URZ, URZ, URZ ;  /* 0x0000003f3f3ff290 */ /* 0x000ff0000fffe03f */
[----:B------:R-:W-:Y:S01]  /*40f70*/  STL.64 [R1+0x220], R20 ;  /* 0x0002201401007387 */ /* 0x000fe20000100a00 */
[----:B------:R0:W-:Y:S03]  /*40f80*/  STL.64 [R1+0x228], R22 ;  /* 0x0002281601007387 */ /* 0x0001e60000100a00 */
[----:B0-----:R-:W4:Y:S02]  /*40f90*/  LDL.LU.64 R22, [R1+0x6cf8] ;  /* 0x006cf80001167983 */ /* 0x001f240000300a00 */
[----:B----4-:R-:W-:Y:S02]  /*40fa0*/  HMMA.16816.F32.BF16 R12, R12, R22, R24 ;  /* 0x000000160c0c723c */ /* 0x010fe40000041818 */
[----:B------:R-:W2:Y:S01]  /*40fb0*/  LDL.LU.64 R24, [R1+0x6cf0] ;  /* 0x006cf00001187983 */ /* 0x000ea20000300a00 */
[----:B------:R-:W2:Y:S02]  /*40fc0*/  LDL.LU.64 R22, [R1+0x6ce8] ;  /* 0x006ce80001167983 */ /* 0x000ea40000300a00 */
[----:B------:R-:W2:Y:S11]  /*40fd0*/  LDL.LU.64 R20, [R1+0x6ce0] ;  /* 0x006ce00001147983 */ /* 0x000eb60000300a00 */
[----:B------:R-:W-:Y:S07]  /*40fe0*/  @!UPT UIADD3 URZ, URZ, URZ, URZ ;  /* 0x0000003f3f3ff290 */ /* 0x000fee000fffe03f */
[----:B------:R0:W-:Y:S01]  /*40ff0*/  STL.64 [R1+0x1b0], R12 ;  /* 0x0001b00c01007387 */ /* 0x0001e20000100a00 */
[----:B------:R1:W-:Y:S03]  /*41000*/  STL.64 [R1+0x1b8], R14 ;  /* 0x0001b80e01007387 */ /* 0x0003e60000100a00 */
[----:B0-----:R-:W4:Y:S01]  /*41010*/  LDL.LU R12, [R1+0x150] ;  /* 0x00015000010c7983 */ /* 0x001f220000300800 */
[----:B------:R-:W4:Y:S02]  /*41020*/  LDL.LU R13, [R1+0x154] ;  /* 0x00015400010d7983 */ /* 0x000f240000300800 */
[----:B-1----:R-:W2:Y:S02]  /*41030*/  LDL.LU R14, [R1+0x158] ;  /* 0x00015800010e7983 */ /* 0x002ea40000300800 */
[----:B------:R-:W2:Y:S02]  /*41040*/  LDL.LU R15, [R1+0x15c] ;  /* 0x00015c00010f7983 */ /* 0x000ea40000300800 */
[----:B--2---:R-:W-:Y:S01]  /*41050*/  STL.64 [R1+0x6c80], R14 ;  /* 0x006c800e01007387 */ /* 0x004fe20000100a00 */
[----:B----4-:R0:W-:Y:S03]  /*41060*/  STL.64 [R1+0x6c78], R12 ;  /* 0x006c780c01007387 */ /* 0x0101e60000100a00 */
[----:B0-----:R-:W2:Y:S01]  /*41070*/  LDL.LU R12, [R1+0x110] ;  /* 0x00011000010c7983 */ /* 0x001ea20000300800 */
[----:B------:R-:W2:Y:S02]  /*41080*/  LDL.LU R13, [R1+0x114] ;  /* 0x00011400010d7983 */ /* 0x000ea40000300800 */
[----:B------:R-:W4:Y:S02]  /*41090*/  LDL.LU R14, [R1+0x118] ;  /* 0x00011800010e7983 */ /* 0x000f240000300800 */
[----:B------:R-:W4:Y:S01]  /*410a0*/  LDL.LU R15, [R1+0x11c] ;  /* 0x00011c00010f7983 */ /* 0x000f220000300800 */
[C---:B------:R-:W-:Y:S11]  /*410b0*/  HMMA.16816.F32.BF16 R8, R20.reuse, R24, R8 ;  /* 0x000000181408723c */ /* 0x040ff60000041808 */
[----:B------:R-:W-:Y:S11]  /*410c0*/  @!UPT UIADD3 URZ, URZ, URZ, URZ ;  /* 0x0000003f3f3ff290 */ /* 0x000ff6000fffe03f */
[----:B------:R-:W-:Y:S02]  /*410d0*/  @!UPT UIADD3 URZ, URZ, URZ, URZ ;  /* 0x0000003f3f3ff290 */ /* 0x000fe4000fffe03f */
[----:B------:R-:W-:Y:S01]  /*410e0*/  MOV R0, R10 ;  /* 0x0000000a00007202 */ /* 0x000fe20000000f00 */
[----:B----4-:R-:W-:Y:S01]  /*410f0*/  STL.64 [R1+0x6c90], R14 ;  /* 0x006c900e01007387 */ /* 0x010fe20000100a00 */
[----:B--2---:R0:W-:Y:S03]  /*41100*/  STL.64 [R1+0x6c88], R12 ;  /* 0x006c880c01007387 */ /* 0x0041e60000100a00 */
[----:B0-----:R-:W2:Y:S01]  /*41110*/  LDL R12, [R1+0x70] ;  /* 0x00007000010c7983 */ /* 0x001ea20000100800 */
[----:B------:R-:W-:Y:S02]  /*41120*/  MOV R13, R28 ;  /* 0x0000001c000d7202 */ /* 0x000fe40000000f00 */
[----:B------:R-:W4:Y:S02]  /*41130*/  LDL.LU R28, [R1+0x6cd8] ;  /* 0x006cd800011c7983 */ /* 0x000f240000300800 */
[----:B------:R-:W-:Y:S01]  /*41140*/  STL.64 [R1+0x1a0], R8 ;  /* 0x0001a00801007387 */ /* 0x000fe20000100a00 */
[----:B------:R0:W-:Y:S04]  /*41150*/  STL [R1+0x1ac], R11 ;  /* 0x0001ac0b01007387 */ /* 0x0001e80000100800 */
[----:B0-----:R-:W2:Y:S01]  /*41160*/  LDL.LU.64 R10, [R1+0x6cd0] ;  /* 0x006cd000010a7983 */ /* 0x001ea20000300a00 */
[----:B------:R-:W2:Y:S02]  /*41170*/  LDL.LU.64 R8, [R1+0x6cc8] ;  /* 0x006cc80001087983 */ /* 0x000ea40000300a00 */
[----:B------:R-:W-:Y:S01]  /*41180*/  STL [R1+0x6af4], R0 ;  /* 0x006af40001007387 */ /* 0x000fe20000100800 */
[C---:B--2---:R-:W-:Y:S11]  /*41190*/  HMMA.16816.F32.BF16 R8, R20.reuse, R12, R8 ;  /* 0x0000000c1408723c */ /* 0x044ff60000041808 */
[----:B------:R-:W-:Y:S11]  /*411a0*/  @!UPT UIADD3 URZ, URZ, URZ, URZ ;  /* 0x0000003f3f3ff290 */ /* 0x000ff6000fffe03f */
[----:B------:R-:W-:Y:S01]  /*411b0*/  @!UPT UIADD3 URZ, URZ, URZ, URZ ;  /* 0x0000003f3f3ff290 */ /* 0x000fe2000fffe03f */
[----:B------:R0:W-:Y:S01]  /*411c0*/  STL.64 [R1+0x190], R8 ;  /* 0x0001900801007387 */ /* 0x0001e20000100a00 */
[----:B------:R-:W-:Y:S03]  /*411d0*/  STL.64 [R1+0x198], R10 ;  /* 0x0001980a01007387 */ /* 0x000fe60000100a00 */
[----:B0-----:R-:W3:Y:S01]  /*411e0*/  LDL.LU.64 R8, [R1+0x6cc0] ;  /* 0x006cc00001087983 */ /* 0x001ee20000300a00 */
[----:B------:R0:W-:Y:S03]  /*411f0*/  STL.64 [R1+0x6c98], R12 ;  /* 0x006c980c01007387 */ /* 0x0001e60000100a00 */
[----:B0-----:R-:W2:Y:S01]  /*41200*/  LDL.LU R12, [R1+0x170] ;  /* 0x00017000010c7983 */ /* 0x001ea20000300800 */
[----:B------:R-:W2:Y:S02]  /*41210*/  LDL.LU R13, [R1+0x174] ;  /* 0x00017400010d7983 */ /* 0x000ea40000300800 */
[----:B------:R-:W2:Y:S02]  /*41220*/  LDL.LU R14, [R1+0x178] ;  /* 0x00017800010e7983 */ /* 0x000ea40000300800 */
[----:B------:R-:W2:Y:S01]  /*41230*/  LDL.LU R15, [R1+0x17c] ;  /* 0x00017c00010f7983 */ /* 0x000ea20000300800 */
[C---:B---3--:R-:W-:Y:S11]  /*41240*/  HMMA.16816.F32.BF16 R16, R20.reuse, R8, R16 ;  /* 0x000000081410723c */ /* 0x048ff60000041810 */
[----:B------:R-:W-:Y:S11]  /*41250*/  @!UPT UIADD3 URZ, URZ, URZ, URZ ;  /* 0x0000003f3f3ff290 */ /* 0x000ff6000fffe03f */
[----:B------:R-:W-:Y:S01]  /*41260*/  @!UPT UIADD3 URZ, URZ, URZ, URZ ;  /* 0x0000003f3f3ff290 */ /* 0x000fe2000fffe03f */
[----:B------:R-:W-:Y:S01]  /*41270*/  STL.64 [R1+0x180], R16 ;  /* 0x0001801001007387 */ /* 0x000fe20000100a00 */
[----:B------:R0:W-:Y:S02]  /*41280*/  STL [R1+0x188], R18 ;  /* 0x0001881201007387 */ /* 0x0001e40000100800 */
[----:B------:R-:W-:Y:S02]  /*41290*/  IMAD.MOV.U32 R0, RZ, RZ, R19 ;  /* 0x000000ffff007224 */ /* 0x000fe400078e0013 */
[----:B0-----:R-:W3:Y:S01]  /*412a0*/  LDL.LU.64 R18, [R1+0x6cb8] ;  /* 0x006cb80001127983 */ /* 0x001ee20000300a00 */
[----:B------:R-:W3:Y:S02]  /*412b0*/  LDL.LU.64 R16, [R1+0x6cb0] ;  /* 0x006cb00001107983 */ /* 0x000ee40000300a00 */
[----:B------:R-:W-:Y:S01]  /*412c0*/  STL [R1+0x6af8], R0 ;  /* 0x006af80001007387 */ /* 0x000fe20000100800 */
[----:B---3--:R-:W-:Y:S11]  /*412d0*/  HMMA.16816.F32.BF16 R16, R20, R4, R16 ;  /* 0x000000041410723c */ /* 0x008ff60000041810 */
[----:B------:R-:W-:Y:S11]  /*412e0*/  @!UPT UIADD3 URZ, URZ, URZ, URZ ;  /* 0x0000003f3f3ff290 */ /* 0x000ff6000fffe03f */
[----:B------:R-:W-:Y:S01]  /*412f0*/  @!UPT UIADD3 URZ, URZ, URZ, URZ ;  /* 0x0000003f3f3ff290 */ /* 0x000fe2000fffe03f */
[----:B------:R0:W-:Y:S01]  /*41300*/  STL.64 [R1+0x160], R16 ;  /* 0x0001601001007387 */ /* 0x0001e20000100a00 */
[----:B------:R-:W-:Y:S02]  /*41310*/  MOV R23, R18 ;  /* 0x0000001200177202 */ /* 0x000fe40000000f00 */
[----:B------:R-:W-:Y:S02]  /*41320*/  MOV R22, R19 ;  /* 0x0000001300167202 */ /* 0x000fe40000000f00 */
[----:B------:R-:W2:Y:S04]  /*41330*/  LDL.LU.64 R18, [R1+0x6ca8] ;  /* 0x006ca80001127983 */ /* 0x000ea80000300a00 */
[----:B0-----:R-:W2:Y:S01]  /*41340*/  LDL.LU.64 R16, [R1+0x6ca0] ;  /* 0x006ca00001107983 */ /* 0x001ea20000300a00 */
[----:B------:R0:W-:Y:S02]  /*41350*/  STL [R1+0x6b00], R22 ;  /* 0x006b001601007387 */ /* 0x0001e40000100800 */
[----:B------:R1:W-:Y:S02]  /*41360*/  STL [R1+0x6afc], R23 ;  /* 0x006afc1701007387 */ /* 0x0003e40000100800 */
[----:B------:R-:W3:Y:S01]  /*41370*/  LDL.LU R20, [R1+0x120] ;  /* 0x0001200001147983 */ /* 0x000ee20000300800 */
[----:B------:R-:W3:Y:S04]  /*41380*/  LDL.LU R21, [R1+0x124] ;  /* 0x0001240001157983 */ /* 0x000ee80000300800 */
[----:B0-----:R-:W3:Y:S01]  /*41390*/  LDL.LU R22, [R1+0x128] ;  /* 0x0001280001167983 */ /* 0x001ee20000300800 */
[----:B-1----:R-:W3:Y:S01]  /*413a0*/  LDL.LU R23, [R1+0x12c] ;  /* 0x00012c0001177983 */ /* 0x002ee20000300800 */
[C---:B--2---:R-:W-:Y:S11]  /*413b0*/  HMMA.16816.F32.BF16 R12, R16.reuse, R24, R12 ;  /* 0x00000018100c723c */ /* 0x044ff6000004180c */
[----:B------:R-:W-:Y:S11]  /*413c0*/  @!UPT UIADD3 URZ, URZ, URZ, URZ ;  /* 0x0000003f3f3ff290 */ /* 0x000ff6000fffe03f */
[----:B------:R-:W-:Y:S01]  /*413d0*/  @!UPT UIADD3 URZ, URZ, URZ, URZ ;  /* 0x0000003f3f3ff290 */ /* 0x000fe2000fffe03f */
[----:B------:R0:W-:Y:S01]  /*413e0*/  STL.64 [R1+0x130], R12 ;  /* 0x0001300c01007387 */ /* 0x0001e20000100a00 */
[----:B------:R3:W-:Y:S03]  /*413f0*/  STL.64 [R1+0x138], R14 ;  /* 0x0001380e01007387 */ /* 0x0007e60000100a00 */
[----:B0-----:R-:W3:Y:S02]  /*41400*/  LDL.LU.64 R12, [R1+0x6c98] ;  /* 0x006c9800010c7983 */ /* 0x001ee40000300a00 */
[----:B---3--:R-:W-:Y:S11]  /*41410*/  HMMA.16816.F32.BF16 R12, R16, R12, R20 ;  /* 0x0000000c100c723c */ /* 0x008ff60000041814 */
[----:B------:R-:W-:Y:S11]  /*41420*/  @!UPT UIADD3 URZ, URZ, URZ, URZ ;  /* 0x0000003f3f3ff290 */ /* 0x000ff6000fffe03f */
[----:B------:R-:W-:Y:S01]  /*41430*/  @!UPT UIADD3 URZ, URZ, URZ, URZ ;  /* 0x0000003f3f3ff290 */ /* 0x000fe2000fffe03f */
[----:B------:R0:W-:Y:S01]  /*41440*/  STL [R1+0x120], R12 ;  /* 0x0001200c01007387 */ /* 0x0001e20000100800 */
[----:B------:R-:W-:Y:S01]  /*41450*/  IMAD.MOV.U32 R23, RZ, RZ, R14 ;  /* 0x000000ffff177224 */ /* 0x000fe200078e000e */
[----:B------:R-:W-:Y:S02]  /*41460*/  MOV R0, R15 ;  /* 0x0000000f00007202 */ /* 0x000fe40000000f00 */
[----:B------:R-:W-:Y:S01]  /*41470*/  MOV R22, R13 ;  /* 0x0000000d00167202 */ /* 0x000fe20000000f00 */
[----:B------:R-:W2:Y:S04]  /*41480*/  LDL.LU.64 R14, [R1+0x6c90] ;  /* 0x006c9000010e7983 */ /* 0x000ea80000300a00 */
[----:B0-----:R-:W2:Y:S01]  /*41490*/  LDL.LU.64 R12, [R1+0x6c88] ;  /* 0x006c8800010c7983 */ /* 0x001ea20000300a00 */
[----:B------:R-:W-:Y:S02]  /*414a0*/  STL [R1+0x6b0c], R0 ;  /* 0x006b0c0001007387 */ /* 0x000fe40000100800 */
[----:B------:R-:W-:Y:S02]  /*414b0*/  STL [R1+0x6b08], R23 ;  /* 0x006b081701007387 */ /* 0x000fe40000100800 */
[----:B------:R0:W-:Y:S01]  /*414c0*/  STL [R1+0x6b04], R22 ;  /* 0x006b041601007387 */ /* 0x0001e20000100800 */
[----:B------:R-:W3:Y:S01]  /*414d0*/  LDL.LU R20, [R1+0x100] ;  /* 0x0001000001147983 */ /* 0x000ee20000300800 */
[----:B------:R-:W3:Y:S03]  /*414e0*/  LDL.LU R21, [R1+0x104] ;  /* 0x0001040001157983 */ /* 0x000ee60000300800 */
[----:B0-----:R-:W3:Y:S01]  /*414f0*/  LDL.LU R22, [R1+0x108] ;  /* 0x0001080001167983 */ /* 0x001ee20000300800 */
[----:B------:R-:W3:Y:S01]  /*41500*/  LDL.LU R23, [R1+0x10c] ;  /* 0x00010c0001177983 */ /* 0x000ee20000300800 */
[----:B------:R-:W-:-:S02]  /*41510*/  MOV R6, R8 ;  /* 0x0000000800067202 */ /* 0x000fc40000000f00 */
        /* <DEDUP_REMOVED lines=8> */
[----:B------:R-:W2:Y:S02]  /*415a0*/  LDL.LU.64 R10, [R1+0x6c70] ;  /* 0x006c7000010a7983 */ /* 0x000ea40000300a00 */
[----:B------:R-:W2:Y:S01]  /*415b0*/  LDL.LU.64 R8, [R1+0x6c68] ;  /* 0x006c680001087983 */ /* 0x000ea20000300a00 */
[----:B---3--:R-:W-:Y:S11]  /*415c0*/  HMMA.16816.F32.BF16 R16, R16, R4, R20 ;  /* 0x000000041010723c */ /* 0x008ff60000041814 */
[----:B------:R-:W-:Y:S11]  /*415d0*/  @!UPT UIADD3 URZ, URZ, URZ, URZ ;  /* 0x0000003f3f3ff290 */ /* 0x000ff6000fffe03f */
[----:B------:R-:W-:Y:S01]  /*415e0*/  @!UPT UIADD3 URZ, URZ, URZ, URZ ;  /* 0x0000003f3f3ff290 */ /* 0x000fe2000fffe03f */
[----:B------:R-:W-:Y:S01]  /*415f0*/  STL [R1+0x50], R16 ;  /* 0x0000501001007387 */ /* 0x000fe20000100800 */
[----:B------:R-:W-:Y:S01]  /*41600*/  IMAD.MOV.U32 R0, RZ, RZ, R17 ;  /* 0x000000ffff007224 */ /* 0x000fe200078e0011 */
[----:B------:R-:W-:Y:S02]  /*41610*/  MOV R23, R18 ;  /* 0x0000001200177202 */ /* 0x000fe40000000f00 */
[----:B------:R-:W-:Y:S02]  /*41620*/  MOV R22, R19 ;  /* 0x0000001300167202 */ /* 0x000fe40000000f00 */
[----:B----4-:R-:W0:Y:S04]  /*41630*/  LDSM.16.MT88.4 R16, [R28+0x8000] ;  /* 0x008000001c10783b */ /* 0x010e280000004200 */
[----:B------:R2:W-:Y:S01]  /*41640*/  STL.64 [R1+0x6c48], R4 ;  /* 0x006c480401007387 */ /* 0x0005e20000100a00 */
[----:B------:R-:W-:Y:S01]  /*41650*/  MOV R20, R6 ;  /* 0x0000000600147202 */ /* 0x000fe20000000f00 */
[----:B------:R-:W-:-:S02]  /*41660*/  IMAD.MOV.U32 R21, RZ, RZ, R3 ;  /* 0x000000ffff157224 */ /* 0x000fc400078e0003 */
[----:B------:R-:W-:Y:S01]  /*41670*/  STL [R1+0x6b7c], R0 ;  /* 0x006b7c0001007387 */ /* 0x000fe20000100800 */
[----:B------:R-:W-:Y:S02]  /*41680*/  STL.64 [R1+0x6b30], R22 ;  /* 0x006b301601007387 */ /* 0x000fe40000100a00 */
[----:B------:R-:W-:Y:S02]  /*41690*/  STL.64 [R1+0x6c50], R20 ;  /* 0x006c501401007387 */ /* 0x000fe40000100a00 */
[----:B0-----:R-:W-:Y:S01]  /*416a0*/  STL.64 [R1+0x6b70], R18 ;  /* 0x006b701201007387 */ /* 0x001fe20000100a00 */
[----:B--2---:R-:W-:Y:S11]  /*416b0*/  HMMA.16816.F32.BF16 R4, R8, R24, R12 ;  /* 0x000000180804723c */ /* 0x004ff6000004180c */
[----:B------:R-:W-:Y:S11]  /*416c0*/  @!UPT UIADD3 URZ, URZ, URZ, URZ ;  /* 0x0000003f3f3ff290 */ /* 0x000ff6000fffe03f */
[----:B------:R-:W-:Y:S01]  /*416d0*/  @!UPT UIADD3 URZ, URZ, URZ, URZ ;  /* 0x0000003f3f3ff290 */ /* 0x000fe2000fffe03f */
[----:B------:R-:W-:Y:S01]  /*416e0*/  STL.64 [R1+0xd0], R4 ;  /* 0x0000d00401007387 */ /* 0x000fe20000100a00 */
[----:B------:R-:W-:Y:S02]  /*416f0*/  STL.64 [R1+0xd8], R6 ;  /* 0x0000d80601007387 */ /* 0x000fe40000100a00 */
[----:B------:R0:W-:Y:S02]  /*41700*/  STL.64 [R1+0x6b68], R16 ;  /* 0x006b681001007387 */ /* 0x0001e40000100a00 */
[----:B0-----:R-:W2:Y:S01]  /*41710*/  LDL.LU R16, [R1+0x1f0] ;  /* 0x0001f00001107983 */ /* 0x001ea20000300800 */
[----:B------:R-:W2:Y:S02]  /*41720*/  LDL.LU R17, [R1+0x1f4] ;  /* 0x0001f40001117983 */ /* 0x000ea40000300800 */
[----:B------:R-:W3:Y:S01]  /*41730*/  LDL.LU R18, [R1+0x1f8] ;  /* 0x0001f80001127983 */ /* 0x000ee20000300800 */
[----:B------:R-:W-:Y:S02]  /*41740*/  MOV R19, R2 ;  /* 0x0000000200137202 */ /* 0x000fe40000000f00 */
[----:B------:R-:W4:Y:S04]  /*41750*/  LDL.LU R2, [R1+0x6c60] ;  /* 0x006c600001027983 */ /* 0x000f280000300800 */
[----:B---3--:R-:W-:Y:S01]  /*41760*/  STL.64 [R1+0x6b90], R18 ;  /* 0x006b901201007387 */ /* 0x008fe20000100a00 */
        /* <DEDUP_REMOVED lines=9> */
[----:B------:R-:W3:Y:S01]  /*41800*/  LDL.LU R18, [R1+0x1d8] ;  /* 0x0001d80001127983 */ /* 0x000ee20000300800 */
[----:B----4-:R-:W-:-:S02]  /*41810*/  MOV R19, R2 ;  /* 0x0000000200137202 */ /* 0x010fc40000000f00 */
        /* <DEDUP_REMOVED lines=10> */
[----:B------:R-:W2:Y:S01]  /*418c0*/  LDL.LU R23, [R1+0x26c] ;  /* 0x00026c0001177983 */ /* 0x000ea20000300800 */
        /* <DEDUP_REMOVED lines=20> */
[----:B0-----:R-:W2:Y:S01]  /*41a10*/  LDL.LU.64 R12, [R1+0x70] ;  /* 0x00007000010c7983 */ /* 0x001ea20000300a00 */
[----:B---3--:R-:W-:Y:S02]  /*41a20*/  STL.64 [R1+0x6bd0], R18 ;  /* 0x006bd01201007387 */ /* 0x008fe40000100a00 */
[----:B------:R0:W-:Y:S02]  /*41a30*/  STL.64 [R1+0x6bc8], R16 ;  /* 0x006bc81001007387 */ /* 0x0001e40000100a00 */
[----:B0-----:R-:W3:Y:S01]  /*41a40*/  LDL.LU R16, [R1+0xb0] ;  /* 0x0000b00001107983 */ /* 0x001ee20000300800 */
[----:B------:R-:W3:Y:S02]  /*41a50*/  LDL.LU R17, [R1+0xb4] ;  /* 0x0000b40001117983 */ /* 0x000ee40000300800 */
[----:B------:R-:W3:Y:S01]  /*41a60*/  LDL.LU R18, [R1+0xb8] ;  /* 0x0000b80001127983 */ /* 0x000ee20000300800 */
[----:B----4-:R-:W-:-:S02]  /*41a70*/  MOV R19, R2 ;  /* 0x0000000200137202 */ /* 0x010fc40000000f00 */
[----:B------:R-:W4:Y:S01]  /*41a80*/  LDL.LU R2, [R1+0x6c58] ;  /* 0x006c580001027983 */ /* 0x000f220000300800 */
[C---:B--2---:R-:W-:Y:S03]  /*41a90*/  HMMA.16816.F32.BF16 R20, R8.reuse, R12, R20 ;  /* 0x0000000c0814723c */ /* 0x044fe60000041814 */
[----:B---3--:R-:W-:Y:S01]  /*41aa0*/  STL.64 [R1+0x6be0], R18 ;  /* 0x006be01201007387 */ /* 0x008fe20000100a00 */
[----:B------:R0:W-:Y:S03]  /*41ab0*/  STL.64 [R1+0x6bd8], R16 ;  /* 0x006bd81001007387 */ /* 0x0001e60000100a00 */
[----:B0-----:R-:W2:Y:S01]  /*41ac0*/  LDL.64 R16, [R1+0x60] ;  /* 0x0000600001107983 */ /* 0x001ea20000100a00 */
[----:B------:R0:W-:Y:S03]  /*41ad0*/  STL.64 [R1+0x6c30], R12 ;  /* 0x006c300c01007387 */ /* 0x0001e60000100a00 */
[----:B0-----:R-:W2:Y:S11]  /*41ae0*/  LDL.LU R12, [R1+0x250] ;  /* 0x00025000010c7983 */ /* 0x001eb60000300800 */
[----:B------:R-:W-:Y:S01]  /*41af0*/  @!UPT UIADD3 URZ, URZ, URZ, URZ ;  /* 0x0000003f3f3ff290 */ /* 0x000fe2000fffe03f */
[----:B------:R-:W-:Y:S02]  /*41b00*/  STL.64 [R1+0x150], R20 ;  /* 0x0001501401007387 */ /* 0x000fe40000100a00 */
[----:B------:R-:W-:Y:S02]  /*41b10*/  STL.64 [R1+0x158], R22 ;  /* 0x0001581601007387 */ /* 0x000fe40000100a00 */
[----:B------:R-:W0:Y:S04]  /*41b20*/  LDSM.16.MT88.4 R20, [R28+0x8080] ;  /* 0x008080001c14783b */ /* 0x000e280000004200 */
[----:B------:R-:W2:Y:S01]  /*41b30*/  LDL.LU R13, [R1+0x254] ;  /* 0x00025400010d7983 */ /* 0x000ea20000300800 */
[----:B------:R-:W2:Y:S03]  /*41b40*/  LDL.LU R14, [R1+0x258] ;  /* 0x00025800010e7983 */ /* 0x000ea60000300800 */
[----:B0-----:R0:W-:Y:S04]  /*41b50*/  STL.64 [R1], R20 ;  /* 0x0000001401007387 */ /* 0x0011e80000100a00 */
[----:B0-----:R-:W3:Y:S02]  /*41b60*/  LDL.LU.64 R20, [R1+0x6c50] ;  /* 0x006c500001147983 */ /* 0x001ee40000300a00 */
[C---:B---3--:R-:W-:Y:S11]  /*41b70*/  HMMA.16816.F32.BF16 R4, R8.reuse, R20, R4 ;  /* 0x000000140804723c */ /* 0x048ff60000041804 */
[----:B------:R-:W-:Y:S11]  /*41b80*/  @!UPT UIADD3 URZ, URZ, URZ, URZ ;  /* 0x0000003f3f3ff290 */ /* 0x000ff6000fffe03f */
[----:B------:R-:W-:Y:S01]  /*41b90*/  @!UPT UIADD3 URZ, URZ, URZ, URZ ;  /* 0x0000003f3f3ff290 */ /* 0x000fe2000fffe03f */
[----:B------:R0:W-:Y:S01]  /*41ba0*/  STL.64 [R1+0x170], R4 ;  /* 0x0001700401007387 */ /* 0x0001e20000100a00 */
[----:B------:R-:W-:Y:S03]  /*41bb0*/  STL [R1+0x178], R6 ;  /* 0x0001780601007387 */ /* 0x000fe60000100800 */
[----:B0-----:R-:W3:Y:S01]  /*41bc0*/  LDL.LU.64 R4, [R1+0x6c48] ;  /* 0x006c480001047983 */ /* 0x001ee20000300a00 */
[----:B----4-:R-:W-:Y:S01]  /*41bd0*/  IMAD.MOV.U32 R15, RZ, RZ, R2 ;  /* 0x000000ffff0f7224 */ /* 0x010fe200078e0002 */
[----:B------:R-:W-:Y:S01]  /*41be0*/  MOV R2, R7 ;  /* 0x0000000700027202 */ /* 0x000fe20000000f00 */
[----:B------:R0:W-:Y:S01]  /*41bf0*/  STL.64 [R1+0x6c28], R20 ;  /* 0x006c281401007387 */ /* 0x0001e20000100a00 */
[----:B------:R-:W-:Y:S02]  /*41c00*/  MOV R0, R22 ;  /* 0x0000001600007202 */ /* 0x000fe40000000f00 */
[----:B------:R-:W-:Y:S01]  /*41c10*/  MOV R3, R23 ;  /* 0x0000001700037202 */ /* 0x000fe20000000f00 */
[----:B0-----:R-:W4:Y:S01]  /*41c20*/  LDL.LU R20, [R1+0xf0] ;  /* 0x0000f00001147983 */ /* 0x001f220000300800 */
[----:B------:R-:W4:Y:S02]  /*41c30*/  LDL.LU R21, [R1+0xf4] ;  /* 0x0000f40001157983 */ /* 0x000f240000300800 */
[----:B------:R-:W4:Y:S02]  /*41c40*/  LDL.LU R22, [R1+0xf8] ;  /* 0x0000f80001167983 */ /* 0x000f240000300800 */
[----:B------:R-:W4:Y:S01]  /*41c50*/  LDL.LU R23, [R1+0xfc] ;  /* 0x0000fc0001177983 */ /* 0x000f220000300800 */
[----:B------:R-:W-:Y:S01]  /*41c60*/  STL [R1+0x6a20], R2 ;  /* 0x006a200201007387 */ /* 0x000fe20000100800 */
        /* <DEDUP_REMOVED lines=10> */
[----:B--2---:R-:W-:Y:S01]  /*41d10*/  HMMA.16816.F32.BF16 R12, R24, R16, R12 ;  /* 0x00000010180c723c */ /* 0x004fe2000004180c */
[----:B---3--:R-:W-:Y:S01]  /*41d20*/  STL.64 [R1+0x6bf0], R10 ;  /* 0x006bf00a01007387 */ /* 0x008fe20000100a00 */
[----:B------:R0:W-:Y:S03]  /*41d30*/  STL.64 [R1+0x6be8], R8 ;  /* 0x006be80801007387 */ /* 0x0001e60000100a00 */
[----:B0-----:R-:W2:Y:S01]  /*41d40*/  LDL.LU R8, [R1+0x210] ;  /* 0x0002100001087983 */ /* 0x001ea20000300800 */
[----:B------:R-:W2:Y:S02]  /*41d50*/  LDL.LU R9, [R1+0x214] ;  /* 0x0002140001097983 */ /* 0x000ea40000300800 */
[----:B------:R-:W2:Y:S02]  /*41d60*/  LDL.LU R10, [R1+0x218] ;  /* 0x00021800010a7983 */ /* 0x000ea40000300800 */
[----:B------:R-:W2:Y:S11]  /*41d70*/  LDL.LU R11, [R1+0x21c] ;  /* 0x00021c00010b7983 */ /* 0x000eb60000300800 */
[----:B------:R-:W-:Y:S02]  /*41d80*/  @!UPT UIADD3 URZ, URZ, URZ, URZ ;  /* 0x0000003f3f3ff290 */ /* 0x000fe4000fffe03f */
[----:B------:R0:W-:Y:S01]  /*41d90*/  STL.64 [R1+0x100], R12 ;  /* 0x0001000c01007387 */ /* 0x0001e20000100a00 */
[----:B------:R-:W-:Y:S03]  /*41da0*/  STL [R1+0x10c], R15 ;  /* 0x00010c0f01007387 */ /* 0x000fe60000100800 */
[----:B0-----:R-:W4:Y:S01]  /*41db0*/  LDL.LU.64 R12, [R1+0x6c30] ;  /* 0x006c3000010c7983 */ /* 0x001f220000300a00 */
[----:B------:R-:W-:-:S05]  /*41dc0*/  IMAD.MOV.U32 R2, RZ, RZ, R14 ;  /* 0x000000ffff027224 */ /* 0x000fca00078e000e */
[----:B------:R-:W-:Y:S01]  /*41dd0*/  STL [R1+0x6a24], R2 ;  /* 0x006a240201007387 */ /* 0x000fe20000100800 */
[C---:B----4-:R-:W-:Y:S01]  /*41de0*/  HMMA.16816.F32.BF16 R20, R24.reuse, R12, R20 ;  /* 0x0000000c1814723c */ /* 0x050fe20000041814 */
[----:B------:R-:W-:Y:S02]  /*41df0*/  MOV R7, R12 ;  /* 0x0000000c00077202 */ /* 0x000fe40000000f00 */
[----:B------:R-:W-:Y:S11]  /*41e00*/  MOV R6, R13 ;  /* 0x0000000d00067202 */ /* 0x000ff60000000f00 */
[----:B------:R-:W-:Y:S09]  /*41e10*/  @!UPT UIADD3 URZ, URZ, URZ, URZ ;  /* 0x0000003f3f3ff290 */ /* 0x000ff2000fffe03f */
[----:B------:R0:W-:Y:S01]  /*41e20*/  STL.64 [R1+0xf0], R20 ;  /* 0x0000f01401007387 */ /* 0x0001e20000100a00 */
[----:B------:R-:W-:Y:S03]  /*41e30*/  STL.64 [R1+0xf8], R22 ;  /* 0x0000f81601007387 */ /* 0x000fe60000100a00 */
[----:B0-----:R-:W3:Y:S01]  /*41e40*/  LDL.LU.64 R20, [R1+0x6c28] ;  /* 0x006c280001147983 */ /* 0x001ee20000300a00 */
[----:B------:R-:W3:Y:S02]  /*41e50*/  LDL.LU.64 R14, [R1+0x6c20] ;  /* 0x006c2000010e7983 */ /* 0x000ee40000300a00 */
[----:B------:R-:W3:Y:S02]  /*41e60*/  LDL.LU.64 R12, [R1+0x6c18] ;  /* 0x006c1800010c7983 */ /* 0x000ee40000300a00 */
[C---:B---3--:R-:W-:Y:S11]  /*41e70*/  HMMA.16816.F32.BF16 R12, R24.reuse, R20, R12 ;  /* 0x00000014180c723c */ /* 0x048ff6000004180c */
[----:B------:R-:W-:Y:S11]  /*41e80*/  @!UPT UIADD3 URZ, URZ, URZ, URZ ;  /* 0x0000003f3f3ff290 */ /* 0x000ff6000fffe03f */
[----:B------:R-:W-:Y:S01]  /*41e90*/  @!UPT UIADD3 URZ, URZ, URZ, URZ ;  /* 0x0000003f3f3ff290 */ /* 0x000fe2000fffe03f */
[----:B------:R-:W-:Y:S01]  /*41ea0*/  STL.64 [R1+0xe0], R12 ;  /* 0x0000e00c01007387 */ /* 0x000fe20000100a00 */
[----:B------:R0:W-:Y:S01]  /*41eb0*/  STL [R1+0xe8], R14 ;  /* 0x0000e80e01007387 */ /* 0x0001e20000100800 */
[----:B------:R-:W-:Y:S02]  /*41ec0*/  MOV R2, R15 ;  /* 0x0000000f00027202 */ /* 0x000fe40000000f00 */
[----:B0-----:R-:W3:Y:S01]  /*41ed0*/  LDL.LU.64 R14, [R1+0x6c10] ;  /* 0x006c1000010e7983 */ /* 0x001ee20000300a00 */
[----:B------:R-:W3:Y:S02]  /*41ee0*/  LDL.LU.64 R12, [R1+0x6c08] ;  /* 0x006c0800010c7983 */ /* 0x000ee40000300a00 */
[----:B---3--:R-:W-:Y:S01]  /*41ef0*/  HMMA.16816.F32.BF16 R24, R24, R4, R12 ;  /* 0x000000041818723c */ /* 0x008fe2000004180c */
[----:B------:R-:W2:Y:S01]  /*41f00*/  LDL.LU.64 R14, [R1+0x6c00] ;  /* 0x006c0000010e7983 */ /* 0x000ea20000300a00 */
[----:B------:R-:W2:Y:S01]  /*41f10*/  LDL.LU.64 R12, [R1+0x6bf8] ;  /* 0x006bf800010c7983 */ /* 0x000ea20000300a00 */
[----:B------:R-:W-:-:S02]  /*41f20*/  MOV R23, R16 ;  /* 0x0000001000177202 */ /* 0x000fc40000000f00 */
[----:B------:R-:W-:Y:S11]  /*41f30*/  MOV R22, R17 ;  /* 0x0000001100167202 */ /* 0x000ff60000000f00 */
[----:B------:R-:W-:Y:S07]  /*41f40*/  @!UPT UIADD3 URZ, URZ, URZ, URZ ;  /* 0x0000003f3f3ff290 */ /* 0x000fee000fffe03f */
[----:B------:R-:W-:Y:S01]  /*41f50*/  STL.64 [R1+0x40], R24 ;  /* 0x0000401801007387 */ /* 0x000fe20000100a00 */
[----:B------:R-:W-:Y:S01]  /*41f60*/  STL.64 [R1+0x48], R26 ;  /* 0x0000481a01007387 */ /* 0x000fe20000100a00 */
        /* <DEDUP_REMOVED lines=9> */
[----:B------:R-:W-:Y:S01]  /*42000*/  IMAD.MOV.U32 R24, RZ, RZ, R7 ;  /* 0x000000ffff187224 */ /* 0x000fe200078e0007 */
        /* <DEDUP_REMOVED lines=16> */
[----:B------:R-:W3:Y:S01]  /*42110*/  LDL.LU.64 R18, [R1+0x6bb0] ;  /* 0x006bb00001127983 */ /* 0x000ee20000300a00 */
[----:B------:R-:W3:Y:S02]  /*42120*/  LDL.LU.64 R16, [R1+0x6ba8] ;  /* 0x006ba80001107983 */ /* 0x000ee40000300a00 */
[----:B------:R-:W3:Y:S02]  /*42130*/  LDL.LU.64 R6, [R1+0x6ba0] ;  /* 0x006ba00001067983 */ /* 0x000ee40000300a00 */
[----:B------:R-:W3:Y:S11]  /*42140*/  LDL.LU.64 R4, [R1+0x6b98] ;  /* 0x006b980001047983 */ /* 0x000ef60000300a00 */
[----:B------:R-:W-:Y:S06]  /*42150*/  @!UPT UIADD3 URZ, URZ, URZ, URZ ;  /* 0x0000003f3f3ff290 */ /* 0x000fec000fffe03f */
[----:B------:R0:W-:Y:S01]  /*42160*/  STL.64 [R1+0x20], R12 ;  /* 0x0000200c01007387 */ /* 0x0001e20000100a00 */
[----:B------:R3:W-:Y:S02]  /*42170*/  STL.64 [R1+0x28], R14 ;  /* 0x0000280e01007387 */ /* 0x0007e40000100a00 */
[----:B0-----:R-:W-:Y:S01]  /*42180*/  IMAD.MOV.U32 R12, RZ, RZ, R23 ;  /* 0x000000ffff0c7224 */ /* 0x001fe200078e0017 */
[----:B------:R-:W-:-:S07]  /*42190*/  MOV R13, R22 ;  /* 0x00000016000d7202 */ /* 0x000fce0000000f00 */
[C---:B---3--:R-:W-:Y:S01]  /*421a0*/  HMMA.16816.F32.BF16 R12, R4.reuse, R12, R16 ;  /* 0x0000000c040c723c */ /* 0x048fe20000041810 */
[----:B------:R-:W3:Y:S01]  /*421b0*/  LDL.LU.64 R18, [R1+0x6b90] ;  /* 0x006b900001127983 */ /* 0x000ee20000300a00 */
[----:B------:R-:W3:Y:S11]  /*421c0*/  LDL.LU.64 R16, [R1+0x6b88] ;  /* 0x006b880001107983 */ /* 0x000ef60000300a00 */
[----:B------:R-:W-:Y:S10]  /*421d0*/  @!UPT UIADD3 URZ, URZ, URZ, URZ ;  /* 0x0000003f3f3ff290 */ /* 0x000ff4000fffe03f */
[----:B------:R-:W-:Y:S01]  /*421e0*/  STL.64 [R1+0x30], R12 ;  /* 0x0000300c01007387 */ /* 0x000fe20000100a00 */
[----:B------:R2:W-:Y:S02]  /*421f0*/  STL.64 [R1+0x38], R14 ;  /* 0x0000380e01007387 */ /* 0x0005e40000100a00 */
[C---:B--2---:R-:W-:Y:S01]  /*42200*/  HMMA.16816.F32.BF16 R12, R4.reuse, R24, R8 ;  /* 0x00000018040c723c */ /* 0x044fe20000041808 */
[----:B------:R-:W-:Y:S01]  /*42210*/  STL.64 [R1+0x6b60], R24 ;  /* 0x006b601801007387 */ /* 0x000fe20000100a00 */
[----:B------:R-:W-:Y:S11]  /*42220*/  MOV R22, R29 ;  /* 0x0000001d00167202 */ /* 0x000ff60000000f00 */
[----:B------:R-:W-:Y:S10]  /*42230*/  @!UPT UIADD3 URZ, URZ, URZ, URZ ;  /* 0x0000003f3f3ff290 */ /* 0x000ff4000fffe03f */
[----:B------:R-:W-:Y:S01]  /*42240*/  STL.64 [R1+0x200], R12 ;  /* 0x0002000c01007387 */ /* 0x000fe20000100a00 */
[----:B------:R-:W-:Y:S01]  /*42250*/  STL.64 [R1+0x208], R14 ;  /* 0x0002080e01007387 */ /* 0x000fe20000100a00 */
[----:B---3--:R-:W-:Y:S02]  /*42260*/  HMMA.16816.F32.BF16 R8, R4, R20, R16 ;  /* 0x000000140408723c */ /* 0x008fe40000041810 */
[----:B------:R-:W2:Y:S11]  /*42270*/  LDL.LU R20, [R1+0x230] ;  /* 0x0002300001147983 */ /* 0x000eb60000300800 */
[----:B------:R-:W-:Y:S10]  /*42280*/  @!UPT UIADD3 URZ, URZ, URZ, URZ ;  /* 0x0000003f3f3ff290 */ /* 0x000ff4000fffe03f */
[----:B------:R-:W-:Y:S01]  /*42290*/  STL.64 [R1+0x1f0], R8 ;  /* 0x0001f00801007387 */ /* 0x000fe20000100a00 */
[----:B------:R-:W-:Y:S02]  /*422a0*/  STL.64 [R1+0x1f8], R10 ;  /* 0x0001f80a01007387 */ /* 0x000fe40000100a00 */
[----:B------:R-:W2:Y:S02]  /*422b0*/  LDL.LU R21, [R1+0x234] ;  /* 0x0002340001157983 */ /* 0x000ea40000300800 */
[----:B------:R-:W3:Y:S01]  /*422c0*/  LDL.LU R29, [R1+0x6b84] ;  /* 0x006b8400011d7983 */ /* 0x000ee20000300800 */
[----:B------:R-:W4:Y:S04]  /*422d0*/  LDL.LU R23, [R1+0x23c] ;  /* 0x00023c0001177983 */ /* 0x000f280000300800 */
[----:B----4-:R-:W-:Y:S01]  /*422e0*/  STL.64 [R1+0x6b40], R22 ;  /* 0x006b401601007387 */ /* 0x010fe20000100a00 */
[----:B--2---:R0:W-:Y:S03]  /*422f0*/  STL.64 [R1+0x6b38], R20 ;  /* 0x006b381401007387 */ /* 0x0041e60000100a00 */
[----:B0-----:R-:W2:Y:S01]  /*42300*/  LDL.LU.64 R20, [R1+0x90] ;  /* 0x0000900001147983 */ /* 0x001ea20000300a00 */
[----:B---3--:R-:W-:-:S03]  /*42310*/  MOV R22, R29 ;  /* 0x0000001d00167202 */ /* 0x008fc60000000f00 */
[----:B--2---:R0:W-:Y:S04]  /*42320*/  STL.64 [R1+0x6b58], R20 ;  /* 0x006b581401007387 */ /* 0x0041e80000100a00 */
[----:B0-----:R-:W2:Y:S01]  /*42330*/  LDL.LU R20, [R1+0x290] ;  /* 0x0002900001147983 */ /* 0x001ea20000300800 */
[----:B------:R-:W2:Y:S02]  /*42340*/  LDL.LU R21, [R1+0x294] ;  /* 0x0002940001157983 */ /* 0x000ea40000300800 */
[----:B------:R-:W3:Y:S02]  /*42350*/  LDL.LU R29, [R1+0x6b80] ;  /* 0x006b8000011d7983 */ /* 0x000ee40000300800 */
[----:B------:R-:W2:Y:S01]  /*42360*/  LDL.LU R23, [R1+0x29c] ;  /* 0x00029c0001177983 */ /* 0x000ea20000300800 */
[----:B------:R-:W4:Y:S01]  /*42370*/  LDL.LU R16, [R1+0x240] ;  /* 0x0002400001107983 */ /* 0x000f220000300800 */
[----:B------:R-:W4:Y:S02]  /*42380*/  LDL.LU R17, [R1+0x244] ;  /* 0x0002440001117983 */ /* 0x000f240000300800 */
[----:B------:R-:W4:Y:S02]  /*42390*/  LDL.LU R18, [R1+0x248] ;  /* 0x0002480001127983 */ /* 0x000f240000300800 */
[----:B------:R-:W4:Y:S01]  /*423a0*/  LDL.LU R19, [R1+0x24c] ;  /* 0x00024c0001137983 */ /* 0x000f220000300800 */
[----:B------:R-:W2:Y:S04]  /*423b0*/  LDL.LU.64 R24, [R1+0x60] ;  /* 0x0000600001187983 */ /* 0x000ea80000300a00 */
[----:B---3--:R-:W0:Y:S04]  /*423c0*/  LDSM.16.MT88.4 R12, [R29+0x9000] ;  /* 0x009000001d0c783b */ /* 0x008e280000004200 */
[----:B------:R-:W1:Y:S04]  /*423d0*/  LDSM.16.MT88.4 R8, [R29+0x9080] ;  /* 0x009080001d08783b */ /* 0x000e680000004200 */
[----:B0-----:R-:W-:Y:S01]  /*423e0*/  STL.64 [R1+0x6ad0], R14 ;  /* 0x006ad00e01007387 */ /* 0x001fe20000100a00 */
[----:B------:R0:W-:Y:S03]  /*423f0*/  STL.64 [R1+0x6ac8], R12 ;  /* 0x006ac80c01007387 */ /* 0x0001e60000100a00 */
[----:B0-----:R-:W3:Y:S01]  /*42400*/  LDL.LU R12, [R1] ;  /* 0x00000000010c7983 */ /* 0x001ee20000300800 */
[----:B------:R-:W3:Y:S02]  /*42410*/  LDL.LU R13, [R1+0x4] ;  /* 0x00000400010d7983 */ /* 0x000ee40000300800 */
[----:B------:R-:W-:Y:S01]  /*42420*/  IMAD.MOV.U32 R14, RZ, RZ, R0 ;  /* 0x000000ffff0e7224 */ /* 0x000fe200078e0000 */
[----:B------:R-:W-:Y:S01]  /*42430*/  MOV R15, R3 ;  /* 0x00000003000f7202 */ /* 0x000fe20000000f00 */
[----:B------:R-:W2:Y:S01]  /*42440*/  LDL.LU R0, [R1+0x6b7c] ;  /* 0x006b7c0001007983 */ /* 0x000ea20000300800 */
[----:B------:R-:W2:Y:S03]  /*42450*/  LDL.LU R3, [R1+0x6b78] ;  /* 0x006b780001037983 */ /* 0x000ea60000300800 */
[----:B------:R-:W-:Y:S04]  /*42460*/  STL.64 [R1+0x6b28], R14 ;  /* 0x006b280e01007387 */ /* 0x000fe80000100a00 */
[----:B---3--:R0:W-:Y:S04]  /*42470*/  STL.64 [R1+0x6b20], R12 ;  /* 0x006b200c01007387 */ /* 0x0081e80000100a00 */
[----:B0-----:R-:W4:Y:S01]  /*42480*/  LDL.LU.64 R12, [R1+0x80] ;  /* 0x00008000010c7983 */ /* 0x001f220000300a00 */
[----:B-1----:R-:W-:Y:S02]  /*42490*/  STL.64 [R1+0x6a90], R10 ;  /* 0x006a900a01007387 */ /* 0x002fe40000100a00 */
        /* <DEDUP_REMOVED lines=11> */
[----:B----4-:R-:W-:Y:S01]  /*42550*/  HMMA.16816.F32.BF16 R4, R4, R12, R16 ;  /* 0x0000000c0404723c */ /* 0x010fe20000041810 */
[----:B---3--:R-:W-:Y:S01]  /*42560*/  STL.64 [R1+0x6b50], R10 ;  /* 0x006b500a01007387 */ /* 0x008fe20000100a00 */
[----:B--2---:R0:W-:Y:S03]  /*42570*/  STL.64 [R1+0x6b48], R8 ;  /* 0x006b480801007387 */ /* 0x0041e60000100a00 */
[----:B0-----:R-:W2:Y:S01]  /*42580*/  LDL.LU R8, [R1+0x280] ;  /* 0x0002800001087983 */ /* 0x001ea20000300800 */
[----:B------:R-:W2:Y:S02]  /*42590*/  LDL.LU R9, [R1+0x284] ;  /* 0x0002840001097983 */ /* 0x000ea40000300800 */
[----:B------:R-:W2:Y:S02]  /*425a0*/  LDL.LU R10, [R1+0x288] ;  /* 0x00028800010a7983 */ /* 0x000ea40000300800 */
[----:B------:R-:W2:Y:S01]  /*425b0*/  LDL.LU R11, [R1+0x28c] ;  /* 0x00028c00010b7983 */ /* 0x000ea20000300800 */
[----:B------:R-:W3:Y:S01]  /*425c0*/  LDL.LU.64 R18, [R1+0x6b70] ;  /* 0x006b700001127983 */ /* 0x000ee20000300a00 */
[----:B------:R-:W3:Y:S11]  /*425d0*/  LDL.LU.64 R16, [R1+0x6b68] ;  /* 0x006b680001107983 */ /* 0x000ef60000300a00 */
[----:B------:R-:W-:Y:S02]  /*425e0*/  STL.64 [R1+0x260], R4 ;  /* 0x0002600401007387 */ /* 0x000fe40000100a00 */
[----:B------:R-:W-:Y:S02]  /*425f0*/  STL.64 [R1+0x268], R6 ;  /* 0x0002680601007387 */ /* 0x000fe40000100a00 */
[----:B------:R-:W0:Y:S04]  /*42600*/  LDSM.16.MT88.4 R4, [R3+0x9000] ;  /* 0x009000000304783b */ /* 0x000e280000004200 */
[----:B0-----:R-:W-:Y:S01]  /*42610*/  STL.64 [R1+0x6a30], R6 ;  /* 0x006a300601007387 */ /* 0x001fe20000100a00 */
[----:B------:R0:W-:Y:S03]  /*42620*/  STL.64 [R1+0x6a28], R4 ;  /* 0x006a280401007387 */ /* 0x0001e60000100a00 */
[----:B0-----:R-:W3:Y:S01]  /*42630*/  LDL.LU R4, [R1+0x2a0] ;  /* 0x0002a00001047983 */ /* 0x001ee20000300800 */
[----:B------:R-:W3:Y:S02]  /*42640*/  LDL.LU R5, [R1+0x2a4] ;  /* 0x0002a40001057983 */ /* 0x000ee40000300800 */
[----:B------:R-:W3:Y:S02]  /*42650*/  LDL.LU R6, [R1+0x2a8] ;  /* 0x0002a80001067983 */ /* 0x000ee40000300800 */
[----:B------:R-:W3:Y:S02]  /*42660*/  LDL.LU R7, [R1+0x2ac] ;  /* 0x0002ac0001077983 */ /* 0x000ee40000300800 */
[C---:B---3--:R-:W-:Y:S11]  /*42670*/  HMMA.16816.F32.BF16 R4, R16.reuse, R24, R4 ;  /* 0x000000181004723c */ /* 0x048ff60000041804 */
[----:B------:R-:W-:Y:S11]  /*42680*/  @!UPT UIADD3 URZ, URZ, URZ, URZ ;  /* 0x0000003f3f3ff290 */ /* 0x000ff6000fffe03f */
[----:B------:R-:W-:Y:S01]  /*42690*/  @!UPT UIADD3 URZ, URZ, URZ, URZ ;  /* 0x0000003f3f3ff290 */ /* 0x000fe2000fffe03f */
[----:B------:R-:W-:Y:S01]  /*426a0*/  STL.64 [R1+0x310], R4 ;  /* 0x0003100401007387 */ /* 0x000fe20000100a00 */
[----:B------:R0:W-:Y:S02]  /*426b0*/  STL.64 [R1+0x318], R6 ;  /* 0x0003180601007387 */ /* 0x0001e40000100a00 */
[----:B0-----:R-:W-:Y:S02]  /*426c0*/  MOV R7, R24 ;  /* 0x0000001800077202 */ /* 0x001fe40000000f00 */
[----:B------:R-:W-:Y:S02]  /*426d0*/  MOV R6, R25 ;  /* 0x0000001900067202 */ /* 0x000fe40000000f00 */
[----:B------:R-:W3:Y:S02]  /*426e0*/  LDL.LU.64 R24, [R1+0x6b60] ;  /* 0x006b600001187983 */ /* 0x000ee40000300a00 */
[C---:B---3--:R-:W-:Y:S11]  /*426f0*/  HMMA.16816.F32.BF16 R20, R16.reuse, R24, R20 ;  /* 0x000000181014723c */ /* 0x048ff60000041814 */
        /* <DEDUP_REMOVED lines=16> */
[----:B------:R-:W3:Y:S06]  /*42800*/  LDL.LU.64 R22, [R1+0x6b30] ;  /* 0x006b300001167983 */ /* 0x000eec0000300a00 */
[----:B------:R-:W-:-:S02]  /*42810*/  MOV R21, R12 ;  /* 0x0000000c00157202 */ /* 0x000fc40000000f00 */
[----:B------:R-:W-:Y:S11]  /*42820*/  MOV R20, R13 ;  /* 0x0000000d00147202 */ /* 0x000ff60000000f00 */
[----:B------:R-:W-:Y:S03]  /*42830*/  @!UPT UIADD3 URZ, URZ, URZ, URZ ;  /* 0x0000003f3f3ff290 */ /* 0x000fe6000fffe03f */
[----:B------:R0:W-:Y:S01]  /*42840*/  STL.64 [R1+0x250], R16 ;  /* 0x0002501001007387 */ /* 0x0001e20000100a00 */
[----:B------:R2:W-:Y:S02]  /*42850*/  STL.64 [R1+0x258], R18 ;  /* 0x0002581201007387 */ /* 0x0005e40000100a00 */
[----:B------:R-:W2:Y:S02]  /*42860*/  LDL.LU.64 R14, [R1+0x6b28] ;  /* 0x006b2800010e7983 */ /* 0x000ea40000300a00 */
[----:B------:R-:W2:Y:S02]  /*42870*/  LDL.LU.64 R12, [R1+0x6b20] ;  /* 0x006b2000010c7983 */ /* 0x000ea40000300a00 */
[----:B0-----:R-:W-:Y:S01]  /*42880*/  IMAD.MOV.U32 R16, RZ, RZ, R7 ;  /* 0x000000ffff107224 */ /* 0x001fe200078e0007 */
[----:B------:R-:W-:-:S07]  /*42890*/  MOV R17, R6 ;  /* 0x0000000600117202 */ /* 0x000fce0000000f00 */
[----:B--2---:R-:W-:Y:S01]  /*428a0*/  HMMA.16816.F32.BF16 R16, R12, R16, R8 ;  /* 0x000000100c10723c */ /* 0x004fe20000041808 */
[----:B------:R-:W2:Y:S01]  /*428b0*/  LDL.LU.64 R10, [R1+0x6b18] ;  /* 0x006b1800010a7983 */ /* 0x000ea20000300a00 */
[----:B------:R-:W2:Y:S11]  /*428c0*/  LDL.LU.64 R8, [R1+0x6b10] ;  /* 0x006b100001087983 */ /* 0x000eb60000300a00 */
[----:B------:R-:W-:Y:S10]  /*428d0*/  @!UPT UIADD3 URZ, URZ, URZ, URZ ;  /* 0x0000003f3f3ff290 */ /* 0x000ff4000fffe03f */
[----:B------:R0:W-:Y:S01]  /*428e0*/  STL.64 [R1+0x1d0], R16 ;  /* 0x0001d01001007387 */ /* 0x0001e20000100a00 */
[----:B------:R1:W-:Y:S03]  /*428f0*/  STL.64 [R1+0x1d8], R18 ;  /* 0x0001d81201007387 */ /* 0x0003e60000100a00 */
[----:B0-----:R-:W4:Y:S01]  /*42900*/  LDL.LU R16, [R1+0xd0] ;  /* 0x0000d00001107983 */ /* 0x001f220000300800 */
[----:B------:R-:W4:Y:S02]  /*42910*/  LDL.LU R17, [R1+0xd4] ;  /* 0x0000d40001117983 */ /* 0x000f240000300800 */
[----:B-1----:R-:W2:Y:S02]  /*42920*/  LDL.LU R18, [R1+0xd8] ;  /* 0x0000d80001127983 */ /* 0x002ea40000300800 */
[----:B------:R-:W2:Y:S01]  /*42930*/  LDL.LU R19, [R1+0xdc] ;  /* 0x0000dc0001137983 */ /* 0x000ea20000300800 */
[----:B---3--:R-:W-:-:S02]  /*42940*/  MOV R6, R23 ;  /* 0x0000001700067202 */ /* 0x008fc40000000f00 */
[----:B------:R-:W-:Y:S01]  /*42950*/  MOV R7, R22 ;  /* 0x0000001600077202 */ /* 0x000fe20000000f00 */
[----:B--2---:R0:W-:Y:S01]  /*42960*/  STL.64 [R1+0x6a40], R18 ;  /* 0x006a401201007387 */ /* 0x0041e20000100a00 */
[----:B----4-:R1:W-:Y:S03]  /*42970*/  STL.64 [R1+0x6a38], R16 ;  /* 0x006a381001007387 */ /* 0x0103e60000100a00 */
[----:B0-----:R-:W2:Y:S01]  /*42980*/  LDL R18, [R1+0x98] ;  /* 0x0000980001127983 */ /* 0x001ea20000100800 */
[----:B-1----:R-:W-:-:S03]  /*42990*/  MOV R17, R4 ;  /* 0x0000000400117202 */ /* 0x002fc60000000f00 */
[----:B------:R-:W2:Y:S01]  /*429a0*/  LDL R19, [R1+0x9c] ;  /* 0x00009c0001137983 */ /* 0x000ea20000100800 */
[----:B------:R-:W3:Y:S01]  /*429b0*/  LDL.LU R4, [R1+0x50] ;  /* 0x0000500001047983 */ /* 0x000ee20000300800 */
[----:B------:R-:W-:Y:S01]  /*429c0*/  HMMA.16816.F32.BF16 R8, R12, R24, R8 ;  /* 0x000000180c08723c */ /* 0x000fe20000041808 */
[----:B------:R-:W-:Y:S01]  /*429d0*/  MOV R16, R5 ;  /* 0x0000000500107202 */ /* 0x000fe20000000f00 */
[----:B------:R-:W-:Y:S01]  /*429e0*/  IMAD.MOV.U32 R5, RZ, RZ, R0 ;  /* 0x000000ffff057224 */ /* 0x000fe200078e0000 */
[----:B------:R-:W0:Y:S11]  /*429f0*/  LDSM.16.MT88.4 R24, [R3+0x9080] ;  /* 0x009080000318783b */ /* 0x000e360000004200 */
[----:B------:R-:W-:Y:S09]  /*42a00*/  @!UPT UIADD3 URZ, URZ, URZ, URZ ;  /* 0x0000003f3f3ff290 */ /* 0x000ff2000fffe03f */
[----:B------:R-:W-:Y:S01]  /*42a10*/  STL.64 [R1+0x370], R8 ;  /* 0x0003700801007387 */ /* 0x000fe20000100a00 */
[----:B------:R-:W-:Y:S02]  /*42a20*/  STL.64 [R1+0x378], R10 ;  /* 0x0003780a01007387 */ /* 0x000fe40000100a00 */
[----:B------:R-:W4:Y:S02]  /*42a30*/  LDL.LU R0, [R1+0x6b0c] ;  /* 0x006b0c0001007983 */ /* 0x000f240000300800 */
[----:B------:R-:W2:Y:S01]  /*42a40*/  LDL.LU R23, [R1+0x6b08] ;  /* 0x006b080001177983 */ /* 0x000ea20000300800 */
[----:B------:R-:W2:Y:S01]  /*42a50*/  LDL.LU R22, [R1+0x6b04] ;  /* 0x006b040001167983 */ /* 0x000ea20000300800 */
[----:B------:R-:W-:Y:S03]  /*42a60*/  STL.64 [R1+0x6a50], R6 ;  /* 0x006a500601007387 */ /* 0x000fe60000100a00 */
[----:B---3--:R1:W-:Y:S04]  /*42a70*/  STL.64 [R1+0x6a48], R4 ;  /* 0x006a480401007387 */ /* 0x0083e80000100a00 */
[----:B-1----:R-:W3:Y:S01]  /*42a80*/  LDL.LU R4, [R1+0x110] ;  /* 0x0001100001047983 */ /* 0x002ee20000300800 */
[----:B------:R-:W3:Y:S02]  /*42a90*/  LDL.LU R5, [R1+0x114] ;  /* 0x0001140001057983 */ /* 0x000ee40000300800 */
[----:B------:R-:W2:Y:S02]  /*42aa0*/  LDL.LU R6, [R1+0x118] ;  /* 0x0001180001067983 */ /* 0x000ea40000300800 */
[----:B------:R-:W2:Y:S02]  /*42ab0*/  LDL.LU R7, [R1+0x11c] ;  /* 0x00011c0001077983 */ /* 0x000ea40000300800 */
[----:B--2---:R-:W-:Y:S01]  /*42ac0*/  STL.64 [R1+0x6a60], R6 ;  /* 0x006a600601007387 */ /* 0x004fe20000100a00 */
[----:B---3--:R1:W-:Y:S03]  /*42ad0*/  STL.64 [R1+0x6a58], R4 ;  /* 0x006a580401007387 */ /* 0x0083e60000100a00 */
[----:B-1----:R-:W2:Y:S01]  /*42ae0*/  LDL.LU R4, [R1+0x120] ;  /* 0x0001200001047983 */ /* 0x002ea20000300800 */
[----:B------:R-:W-:Y:S01]  /*42af0*/  IMAD.MOV.U32 R6, RZ, RZ, R23 ;  /* 0x000000ffff067224 */ /* 0x000fe200078e0017 */
[----:B----4-:R-:W-:-:S02]  /*42b00*/  MOV R7, R0 ;  /* 0x0000000000077202 */ /* 0x010fc40000000f00 */
[----:B------:R-:W-:Y:S02]  /*42b10*/  MOV R5, R22 ;  /* 0x0000001600057202 */ /* 0x000fe40000000f00 */
[----:B------:R-:W3:Y:S01]  /*42b20*/  LDL.LU R22, [R1+0x6b00] ;  /* 0x006b000001167983 */ /* 0x000ee20000300800 */
[----:B------:R-:W4:Y:S02]  /*42b30*/  LDL.LU R23, [R1+0x6afc] ;  /* 0x006afc0001177983 */ /* 0x000f240000300800 */
[----:B------:R-:W4:Y:S02]  /*42b40*/  LDL.LU R0, [R1+0x6af8] ;  /* 0x006af80001007983 */ /* 0x000f240000300800 */
[----:B------:R1:W-:Y:S01]  /*42b50*/  STL.64 [R1+0x6a70], R6 ;  /* 0x006a700601007387 */ /* 0x0003e20000100a00 */
[----:B--2---:R-:W-:Y:S01]  /*42b60*/  STL.64 [R1+0x6a68], R4 ;  /* 0x006a680401007387 */ /* 0x004fe20000100a00 */
[----:B-1----:R-:W2:Y:S02]  /*42b70*/  LDL R6, [R1+0x68] ;  /* 0x0000680001067983 */ /* 0x002ea40000100800 */
[----:B------:R-:W2:Y:S01]  /*42b80*/  LDL R7, [R1+0x6c] ;  /* 0x00006c0001077983 */ /* 0x000ea20000100800 */
[----:B---3--:R-:W-:-:S02]  /*42b90*/  MOV R11, R22 ;  /* 0x00000016000b7202 */ /* 0x008fc40000000f00 */
[----:B----4-:R-:W-:Y:S01]  /*42ba0*/  MOV R10, R23 ;  /* 0x00000017000a7202 */ /* 0x010fe20000000f00 */
[----:B--2---:R-:W-:Y:S01]  /*42bb0*/  STL.64 [R1+0x6ad8], R6 ;  /* 0x006ad80601007387 */ /* 0x004fe20000100a00 */
[----:B------:R-:W2:Y:S02]  /*42bc0*/  LDL.LU R8, [R1+0x160] ;  /* 0x0001600001087983 */ /* 0x000ea40000300800 */
[----:B------:R-:W2:Y:S02]  /*42bd0*/  LDL.LU R9, [R1+0x164] ;  /* 0x0001640001097983 */ /* 0x000ea40000300800 */
[----:B------:R1:W-:Y:S02]  /*42be0*/  STL.64 [R1+0x6aa0], R10 ;  /* 0x006aa00a01007387 */ /* 0x0003e40000100a00 */
[----:B-1----:R-:W-:Y:S01]  /*42bf0*/  IMAD.MOV.U32 R11, RZ, RZ, R0 ;  /* 0x000000ffff0b7224 */ /* 0x002fe200078e0000 */
[----:B--2---:R1:W-:Y:S04]  /*42c00*/  STL.64 [R1+0x6a98], R8 ;  /* 0x006a980801007387 */ /* 0x0043e80000100a00 */
[----:B-1----:R-:W2:Y:S01]  /*42c10*/  LDL.LU R8, [R1+0x180] ;  /* 0x0001800001087983 */ /* 0x002ea20000300800 */
[----:B------:R-:W2:Y:S02]  /*42c20*/  LDL.LU R9, [R1+0x184] ;  /* 0x0001840001097983 */ /* 0x000ea40000300800 */
[----:B------:R-:W3:Y:S02]  /*42c30*/  LDL.LU R10, [R1+0x188] ;  /* 0x00018800010a7983 */ /* 0x000ee40000300800 */
[----:B------:R-:W4:Y:S01]  /*42c40*/  LDL.LU R0, [R1+0x6af4] ;  /* 0x006af40001007983 */ /* 0x000f220000300800 */
[----:B------:R-:W2:Y:S01]  /*42c50*/  LDL.LU R4, [R1+0x1b0] ;  /* 0x0001b00001047983 */ /* 0x000ea20000300800 */
[----:B------:R-:W2:Y:S02]  /*42c60*/  LDL.LU R5, [R1+0x1b4] ;  /* 0x0001b40001057983 */ /* 0x000ea40000300800 */
[----:B------:R-:W2:Y:S02]  /*42c70*/  LDL.LU R6, [R1+0x1b8] ;  /* 0x0001b80001067983 */ /* 0x000ea40000300800 */
[----:B------:R-:W2:Y:S02]  /*42c80*/  LDL.LU R7, [R1+0x1bc] ;  /* 0x0001bc0001077983 */ /* 0x000ea40000300800 */
[----:B--2---:R-:W-:Y:S01]  /*42c90*/  STL.64 [R1+0x6ae8], R6 ;  /* 0x006ae80601007387 */ /* 0x004fe20000100a00 */
[----:B------:R1:W-:Y:S03]  /*42ca0*/  STL.64 [R1+0x6ae0], R4 ;  /* 0x006ae00401007387 */ /* 0x0003e60000100a00 */
[----:B-1----:R-:W2:Y:S01]  /*42cb0*/  LDL.LU R4, [R1+0x220] ;  /* 0x0002200001047983 */ /* 0x002ea20000300800 */
[----:B------:R-:W2:Y:S02]  /*42cc0*/  LDL.LU R5, [R1+0x224] ;  /* 0x0002240001057983 */ /* 0x000ea40000300800 */
[----:B------:R-:W2:Y:S02]  /*42cd0*/  LDL.LU R6, [R1+0x228] ;  /* 0x0002280001067983 */ /* 0x000ea40000300800 */
[----:B------:R-:W2:Y:S01]  /*42ce0*/  LDL.LU R7, [R1+0x22c] ;  /* 0x00022c0001077983 */ /* 0x000ea20000300800 */
[----:B---3--:R1:W-:Y:S01]  /*42cf0*/  STL.64 [R1+0x6ab0], R10 ;  /* 0x006ab00a01007387 */ /* 0x0083e20000100a00 */
[----:B------:R3:W-:Y:S03]  /*42d00*/  STL.64 [R1+0x6aa8], R8 ;  /* 0x006aa80801007387 */ /* 0x0007e60000100a00 */
[----:B-1----:R-:W2:Y:S04]  /*42d10*/  LDL.64 R10, [R1+0x78] ;  /* 0x00007800010a7983 */ /* 0x002ea80000100a00 */
[----:B--2---:R4:W-:Y:S01]  /*42d20*/  STL.64 [R1+0x6ac0], R10 ;  /* 0x006ac00a01007387 */ /* 0x0049e20000100a00 */
[----:B---3--:R-:W2:Y:S02]  /*42d30*/  LDL.LU R8, [R1+0x1a0] ;  /* 0x0001a00001087983 */ /* 0x008ea40000300800 */
[----:B------:R-:W2:Y:S01]  /*42d40*/  LDL.LU R9, [R1+0x1a4] ;  /* 0x0001a40001097983 */ /* 0x000ea20000300800 */
[----:B----4-:R-:W-:-:S02]  /*42d50*/  MOV R10, R0 ;  /* 0x00000000000a7202 */ /* 0x010fc40000000f00 */
[----:B------:R-:W3:Y:S01]  /*42d60*/  LDL.LU R0, [R1+0x6af0] ;  /* 0x006af00001007983 */ /* 0x000ee20000300800 */
[----:B------:R-:W2:Y:S02]  /*42d70*/  LDL.LU R11, [R1+0x1ac] ;  /* 0x0001ac00010b7983 */ /* 0x000ea40000300800 */
[----:B0-----:R0:W-:Y:S02]  /*42d80*/  STL.64 [R1+0x69f0], R26 ;  /* 0x0069f01a01007387 */ /* 0x0011e40000100a00 */
[----:B------:R1:W-:Y:S01]  /*42d90*/  STL.64 [R1+0x69e8], R24 ;  /* 0x0069e81801007387 */ /* 0x0003e20000100a00 */
[----:B------:R-:W-:Y:S01]  /*42da0*/  HMMA.16816.F32.BF16 R4, R12, R16, R4 ;  /* 0x000000100c04723c */ /* 0x000fe20000041804 */
[----:B0-----:R-:W4:Y:S01]  /*42db0*/  LDL R26, [R1+0x88] ;  /* 0x00008800011a7983 */ /* 0x001f220000100800 */
[----:B-1----:R-:W-:Y:S02]  /*42dc0*/  MOV R24, R21 ;  /* 0x0000001500187202 */ /* 0x002fe40000000f00 */
[----:B------:R-:W-:Y:S01]  /*42dd0*/  MOV R25, R20 ;  /* 0x0000001400197202 */ /* 0x000fe20000000f00 */
[----:B------:R-:W4:Y:S04]  /*42de0*/  LDL R27, [R1+0x8c] ;  /* 0x00008c00011b7983 */ /* 0x000f280000100800 */
[----:B---3--:R-:W0:Y:S04]  /*42df0*/  LDSM.16.MT88.4 R20, [R0+0x9000] ;  /* 0x009000000014783b */ /* 0x008e280000004200 */
[----:B0-----:R-:W-:Y:S01]  /*42e00*/  STL.64 [R1+0x69b0], R22 ;  /* 0x0069b01601007387 */ /* 0x001fe20000100a00 */
[----:B------:R-:W-:Y:S02]  /*42e10*/  STL.64 [R1+0x69a8], R20 ;  /* 0x0069a81401007387 */ /* 0x000fe40000100a00 */
[----:B------:R0:W-:Y:S02]  /*42e20*/  STL.64 [R1+0x6ab8], R18 ;  /* 0x006ab81201007387 */ /* 0x0001e40000100a00 */
[----:B------:R-:W3:Y:S05]  /*42e30*/  LDL.LU R16, [R1+0x190] ;  /* 0x0001900001107983 */ /* 0x000eea0000300800 */
[----:B------:R-:W-:Y:S01]  /*42e40*/  STL.64 [R1+0x380], R4 ;  /* 0x0003800401007387 */ /* 0x000fe20000100a00 */
[----:B------:R-:W-:Y:S02]  /*42e50*/  STL.64 [R1+0x388], R6 ;  /* 0x0003880601007387 */ /* 0x000fe40000100a00 */
[----:B------:R-:W1:Y:S04]  /*42e60*/  LDSM.16.MT88.4 R4, [R0+0x9080] ;  /* 0x009080000004783b */ /* 0x000e680000004200 */
[----:B------:R-:W3:Y:S01]  /*42e70*/  LDL.LU R17, [R1+0x194] ;  /* 0x0001940001117983 */ /* 0x000ee20000300800 */
[----:B0-----:R-:W3:Y:S01]  /*42e80*/  LDL.LU R18, [R1+0x198] ;  /* 0x0001980001127983 */ /* 0x001ee20000300800 */
[----:B------:R-:W3:Y:S01]  /*42e90*/  LDL.LU R19, [R1+0x19c] ;  /* 0x00019c0001137983 */ /* 0x000ee20000300800 */
[----:B-1----:R-:W-:-:S02]  /*42ea0*/  MOV R21, R6 ;  /* 0x0000000600157202 */ /* 0x002fc40000000f00 */
[----:B------:R-:W-:Y:S01]  /*42eb0*/  MOV R20, R7 ;  /* 0x0000000700147202 */ /* 0x000fe20000000f00 */
[----:B------:R-:W-:Y:S01]  /*42ec0*/  IMAD.MOV.U32 R23, RZ, RZ, R4 ;  /* 0x000000ffff177224 */ /* 0x000fe200078e0004 */
[----:B------:R-:W-:Y:S01]  /*42ed0*/  MOV R22, R5 ;  /* 0x0000000500167202 */ /* 0x000fe20000000f00 */
[----:B------:R-:W2:Y:S01]  /*42ee0*/  LDL.LU.64 R6, [R1+0x6ae8] ;  /* 0x006ae80001067983 */ /* 0x000ea20000300a00 */
[----:B------:R-:W2:Y:S03]  /*42ef0*/  LDL.LU.64 R4, [R1+0x6ae0] ;  /* 0x006ae00001047983 */ /* 0x000ea60000300a00 */
[----:B------:R-:W-:Y:S01]  /*42f00*/  STL.64 [R1+0x6a80], R22 ;  /* 0x006a801601007387 */ /* 0x000fe20000100a00 */
[----:B------:R0:W-:Y:S03]  /*42f10*/  STL.64 [R1+0x6a78], R20 ;  /* 0x006a781401007387 */ /* 0x0001e60000100a00 */
[----:B0-----:R-:W3:Y:S01]  /*42f20*/  LDL.LU R20, [R1+0x130] ;  /* 0x0001300001147983 */ /* 0x001ee20000300800 */
[----:B------:R-:W3:Y:S02]  /*42f30*/  LDL.LU R21, [R1+0x134] ;  /* 0x0001340001157983 */ /* 0x000ee40000300800 */
[----:B------:R-:W3:Y:S02]  /*42f40*/  LDL.LU R22, [R1+0x138] ;  /* 0x0001380001167983 */ /* 0x000ee40000300800 */
[----:B------:R-:W3:Y:S01]  /*42f50*/  LDL.LU R23, [R1+0x13c] ;  /* 0x00013c0001177983 */ /* 0x000ee20000300800 */
[----:B------:R-:W-:Y:S01]  /*42f60*/  STL [R1+0x68d0], R0 ;  /* 0x0068d00001007387 */ /* 0x000fe20000100800 */
[----:B--2---:R-:W-:Y:S03]  /*42f70*/  HMMA.16816.F32.BF16 R12, R12, R24, R4 ;  /* 0x000000180c0c723c */ /* 0x004fe60000041804 */
[----:B------:R-:W2:Y:S11]  /*42f80*/  LDL.LU.64 R6, [R1+0x6ad8] ;  /* 0x006ad80001067983 */ /* 0x000eb60000300a00 */
[----:B------:R-:W-:Y:S09]  /*42f90*/  @!UPT UIADD3 URZ, URZ, URZ, URZ ;  /* 0x0000003f3f3ff290 */ /* 0x000ff2000fffe03f */
        /* <DEDUP_REMOVED lines=9> */
[----:B0-----:R-:W3:Y:S02]  /*43030*/  LDL.LU.64 R10, [R1+0x6ac0] ;  /* 0x006ac000010a7983 */ /* 0x001ee40000300a00 */
[C---:B---3--:R-:W-:Y:S01]  /*43040*/  HMMA.16816.F32.BF16 R16, R12.reuse, R10, R16 ;  /* 0x0000000a0c10723c */ /* 0x048fe20000041810 */
[----:B------:R-:W-:Y:S01]  /*43050*/  IMAD.MOV.U32 R5, RZ, RZ, R10 ;  /* 0x000000ffff057224 */ /* 0x000fe200078e000a */
[----:B------:R-:W-:Y:S11]  /*43060*/  MOV R4, R11 ;  /* 0x0000000b00047202 */ /* 0x000ff60000000f00 */
[----:B------:R-:W-:Y:S10]  /*43070*/  @!UPT UIADD3 URZ, URZ, URZ, URZ ;  /* 0x0000003f3f3ff290 */ /* 0x000ff4000fffe03f */
[----:B------:R-:W-:Y:S01]  /*43080*/  STL.64 [R1+0x340], R16 ;  /* 0x0003401001007387 */ /* 0x000fe20000100a00 */
[----:B------:R0:W-:Y:S03]  /*43090*/  STL.64 [R1+0x348], R18 ;  /* 0x0003481201007387 */ /* 0x0001e60000100a00 */
[----:B0-----:R-:W2:Y:S01]  /*430a0*/  LDL.LU.64 R18, [R1+0x6ab8] ;  /* 0x006ab80001127983 */ /* 0x001ea20000300a00 */
[----:B------:R-:W2:Y:S02]  /*430b0*/  LDL.LU.64 R10, [R1+0x6ab0] ;  /* 0x006ab000010a7983 */ /* 0x000ea40000300a00 */
[----:B------:R-:W2:Y:S02]  /*430c0*/  LDL.LU.64 R8, [R1+0x6aa8] ;  /* 0x006aa80001087983 */ /* 0x000ea40000300a00 */
[C---:B--2---:R-:W-:Y:S11]  /*430d0*/  HMMA.16816.F32.BF16 R8, R12.reuse, R18, R8 ;  /* 0x000000120c08723c */ /* 0x044ff60000041808 */
[----:B------:R-:W-:Y:S11]  /*430e0*/  @!UPT UIADD3 URZ, URZ, URZ, URZ ;  /* 0x0000003f3f3ff290 */ /* 0x000ff6000fffe03f */
[----:B------:R-:W-:Y:S01]  /*430f0*/  @!UPT UIADD3 URZ, URZ, URZ, URZ ;  /* 0x0000003f3f3ff290 */ /* 0x000fe2000fffe03f */
[----:B------:R-:W-:Y:S01]  /*43100*/  STL [R1+0x334], R9 ;  /* 0x0003340901007387 */ /* 0x000fe20000100800 */
[----:B------:R0:W-:Y:S01]  /*43110*/  STL.64 [R1+0x338], R10 ;  /* 0x0003380a01007387 */ /* 0x0001e20000100a00 */
[----:B------:R-:W-:Y:S02]  /*43120*/  MOV R0, R8 ;  /* 0x0000000800007202 */ /* 0x000fe40000000f00 */
[----:B0-----:R-:W4:Y:S01]  /*43130*/  LDL.LU.64 R10, [R1+0x6aa0] ;  /* 0x006aa000010a7983 */ /* 0x001f220000300a00 */
[----:B------:R-:W4:Y:S02]  /*43140*/  LDL.LU.64 R8, [R1+0x6a98] ;  /* 0x006a980001087983 */ /* 0x000f240000300a00 */
[----:B------:R-:W-:Y:S01]  /*43150*/  STL [R1+0x68d4], R0 ;  /* 0x0068d40001007387 */ /* 0x000fe20000100800 */
[----:B----4-:R-:W-:Y:S01]  /*43160*/  HMMA.16816.F32.BF16 R12, R12, R26, R8 ;  /* 0x0000001a0c0c723c */ /* 0x010fe20000041808 */
[----:B------:R-:W2:Y:S01]  /*43170*/  LDL.LU.64 R10, [R1+0x6a90] ;  /* 0x006a9000010a7983 */ /* 0x000ea20000300a00 */
[----:B------:R-:W2:Y:S11]  /*43180*/  LDL.LU.64 R8, [R1+0x6a88] ;  /* 0x006a880001087983 */ /* 0x000eb60000300a00 */
[----:B------:R-:W-:Y:S10]  /*43190*/  @!UPT UIADD3 URZ, URZ, URZ, URZ ;  /* 0x0000003f3f3ff290 */ /* 0x000ff4000fffe03f */
[----:B------:R-:W-:Y:S01]  /*431a0*/  STL.64 [R1+0x2e0], R12 ;  /* 0x0002e00c01007387 */ /* 0x000fe20000100a00 */
[----:B------:R0:W-:Y:S02]  /*431b0*/  STL.64 [R1+0x2e8], R14 ;  /* 0x0002e80e01007387 */ /* 0x0001e40000100a00 */
[----:B0-----:R-:W-:Y:S01]  /*431c0*/  MOV R14, R5 ;  /* 0x00000005000e7202 */ /* 0x001fe20000000f00 */
[----:B------:R-:W-:Y:S02]  /*431d0*/  IMAD.MOV.U32 R15, RZ, RZ, R4 ;  /* 0x000000ffff0f7224 */ /* 0x000fe400078e0004 */
[C---:B--2---:R-:W-:Y:S01]  /*431e0*/  HMMA.16816.F32.BF16 R4, R8.reuse, R6, R20 ;  /* 0x000000060804723c */ /* 0x044fe20000041814 */
[----:B------:R-:W2:Y:S01]  /*431f0*/  LDL.LU.64 R22, [R1+0x6a80] ;  /* 0x006a800001167983 */ /* 0x000ea20000300a00 */
[----:B------:R-:W3:Y:S11]  /*43200*/  LDL.LU.64 R20, [R1+0x6a78] ;  /* 0x006a780001147983 */ /* 0x000ef60000300a00 */
[----:B------:R-:W-:Y:S10]  /*43210*/  @!UPT UIADD3 URZ, URZ, URZ, URZ ;  /* 0x0000003f3f3ff290 */ /* 0x000ff4000fffe03f */
        /* <DEDUP_REMOVED lines=9> */
[----:B0-----:R-:W4:Y:S01]  /*432b0*/  LDL.LU.64 R6, [R1+0x6a60] ;  /* 0x006a600001067983 */ /* 0x001f220000300a00 */
[----:B------:R-:W4:Y:S02]  /*432c0*/  LDL.LU.64 R4, [R1+0x6a58] ;  /* 0x006a580001047983 */ /* 0x000f240000300a00 */
[C---:B----4-:R-:W-:Y:S01]  /*432d0*/  HMMA.16816.F32.BF16 R16, R8.reuse, R18, R4 ;  /* 0x000000120810723c */ /* 0x050fe20000041804 */
[----:B------:R-:W4:Y:S01]  /*432e0*/  LDL.LU.64 R6, [R1+0x6a50] ;  /* 0x006a500001067983 */ /* 0x000f220000300a00 */
[----:B------:R-:W4:Y:S11]  /*432f0*/  LDL.LU.64 R4, [R1+0x6a48] ;  /* 0x006a480001047983 */ /* 0x000f360000300a00 */
[----:B------:R-:W-:Y:S10]  /*43300*/  @!UPT UIADD3 URZ, URZ, URZ, URZ ;  /* 0x0000003f3f3ff290 */ /* 0x000ff4000fffe03f */
[----:B------:R-:W-:Y:S01]  /*43310*/  STL.64 [R1+0x160], R16 ;  /* 0x0001601001007387 */ /* 0x000fe20000100a00 */
[----:B------:R-:W-:Y:S01]  /*43320*/  MOV R0, R19 ;  /* 0x0000001300007202 */ /* 0x000fe20000000f00 */
[----:B------:R0:W-:Y:S02]  /*43330*/  STL [R1+0x168], R18 ;  /* 0x0001681201007387 */ /* 0x0001e40000100800 */
[----:B0-----:R-:W2:Y:S01]  /*43340*/  LDL.LU.64 R18, [R1+0x6a40] ;  /* 0x006a400001127983 */ /* 0x001ea20000300a00 */
[----:B------:R-:W2:Y:S02]  /*43350*/  LDL.LU.64 R16, [R1+0x6a38] ;  /* 0x006a380001107983 */ /* 0x000ea40000300a00 */
[----:B------:R0:W-:Y:S01]  /*43360*/  STL [R1+0x68d8], R0 ;  /* 0x0068d80001007387 */ /* 0x0001e20000100800 */
[----:B----4-:R-:W-:Y:S01]  /*43370*/  HMMA.16816.F32.BF16 R24, R8, R26, R4 ;  /* 0x0000001a0818723c */ /* 0x010fe20000041804 */
[----:B------:R-:W2:Y:S01]  /*43380*/  LDL.LU.64 R6, [R1+0x6a30] ;  /* 0x006a300001067983 */ /* 0x000ea20000300a00 */
[----:B------:R-:W2:Y:S02]  /*43390*/  LDL.LU.64 R4, [R1+0x6a28] ;  /* 0x006a280001047983 */ /* 0x000ea40000300a00 */
[----:B------:R-:W2:Y:S11]  /*433a0*/  LDL.LU.64 R10, [R1+0x68] ;  /* 0x00006800010a7983 */ /* 0x000eb60000300a00 */
[----:B------:R-:W-:Y:S08]  /*433b0*/  @!UPT UIADD3 URZ, URZ, URZ, URZ ;  /* 0x0000003f3f3ff290 */ /* 0x000ff0000fffe03f */
[----:B------:R-:W-:Y:S01]  /*433c0*/  STL.64 [R1+0x130], R24 ;  /* 0x0001301801007387 */ /* 0x000fe20000100a00 */
[----:B------:R-:W-:Y:S01]  /*433d0*/  STL.64 [R1+0x138], R26 ;  /* 0x0001381a01007387 */ /* 0x000fe20000100a00 */
[----:B--2---:R-:W-:Y:S11]  /*433e0*/  HMMA.16816.F32.BF16 R16, R4, R10, R16 ;  /* 0x0000000a0410723c */ /* 0x004ff60000041810 */
[----:B------:R-:W-:Y:S11]  /*433f0*/  @!UPT UIADD3 URZ, URZ, URZ, URZ ;  /* 0x0000003f3f3ff290 */ /* 0x000ff6000fffe03f */
[----:B------:R-:W-:Y:S01]  /*43400*/  @!UPT UIADD3 URZ, URZ, URZ, URZ ;  /* 0x0000003f3f3ff290 */ /* 0x000fe2000fffe03f */
[----:B------:R-:W-:Y:S01]  /*43410*/  STL.64 [R1+0xd0], R16 ;  /* 0x0000d01001007387 */ /* 0x000fe20000100a00 */
[----:B------:R-:W-:Y:S01]  /*43420*/  STL [R1+0xd8], R18 ;  /* 0x0000d81201007387 */ /* 0x000fe20000100800 */
[----:B0-----:R-:W-:Y:S02]  /*43430*/  MOV R0, R19 ;  /* 0x0000001300007202 */ /* 0x001fe40000000f00 */
[----:B------:R-:W0:Y:S04]  /*43440*/  LDSM.16.MT88.4 R16, [R28+0x9000] ;  /* 0x009000001c10783b */ /* 0x000e280000004200 */
[----:B------:R-:W-:Y:S04]  /*43450*/  STL [R1+0x6958], R0 ;  /* 0x0069580001007387 */ /* 0x000fe80000100800 */
[----:B0-----:R3:W-:Y:S01]  /*43460*/  STL.64 [R1+0x6930], R18 ;  /* 0x0069301201007387 */ /* 0x0017e20000100a00 */
[----:B------:R0:W-:Y:S01]  /*43470*/  STL.64 [R1+0x6928], R16 ;  /* 0x0069281001007387 */ /* 0x0001e20000100a00 */
[----:B---3--:R-:W-:-:S02]  /*43480*/  MOV R19, R20 ;  /* 0x0000001400137202 */ /* 0x008fc40000000f00 */
[----:B------:R-:W-:Y:S01]  /*43490*/  MOV R18, R21 ;  /* 0x0000001500127202 */ /* 0x000fe20000000f00 */
[----:B------:R-:W2:Y:S01]  /*434a0*/  LDL.LU R20, [R1+0x40] ;  /* 0x0000400001147983 */ /* 0x000ea20000300800 */
[----:B0-----:R-:W-:Y:S02]  /*434b0*/  IMAD.MOV.U32 R17, RZ, RZ, R22 ;  /* 0x000000ffff117224 */ /* 0x001fe400078e0016 */
[----:B------:R-:W2:Y:S01]  /*434c0*/  LDL.LU R21, [R1+0x44] ;  /* 0x0000440001157983 */ /* 0x000ea20000300800 */
[----:B------:R-:W-:Y:S01]  /*434d0*/  MOV R16, R23 ;  /* 0x0000001700107202 */ /* 0x000fe20000000f00 */
[----:B------:R-:W3:Y:S01]  /*434e0*/  LDL.LU R22, [R1+0x48] ;  /* 0x0000480001167983 */ /* 0x000ee20000300800 */
[----:B------:R-:W3:Y:S02]  /*434f0*/  LDL.LU R23, [R1+0x4c] ;  /* 0x00004c0001177983 */ /* 0x000ee40000300800 */
[----:B------:R-:W4:Y:S02]  /*43500*/  LDL.LU R24, [R1+0x140] ;  /* 0x0001400001187983 */ /* 0x000f240000300800 */
[----:B------:R-:W4:Y:S01]  /*43510*/  LDL.LU R25, [R1+0x144] ;  /* 0x0001440001197983 */ /* 0x000f220000300800 */
[----:B------:R-:W2:Y:S01]  /*43520*/  LDL.LU R26, [R1+0x148] ;  /* 0x00014800011a7983 */ /* 0x000ea20000300800 */
[----:B------:R-:W2:Y:S03]  /*43530*/  LDL.LU R27, [R1+0x14c] ;  /* 0x00014c00011b7983 */ /* 0x000ea60000300800 */
[----:B--2---:R0:W-:Y:S01]  /*43540*/  STL.64 [R1+0x6a00], R26 ;  /* 0x006a001a01007387 */ /* 0x0041e20000100a00 */
[----:B----4-:R1:W-:Y:S03]  /*43550*/  STL.64 [R1+0x69f8], R24 ;  /* 0x0069f81801007387 */ /* 0x0103e60000100a00 */
[----:B0-----:R-:W2:Y:S04]  /*43560*/  LDL.64 R26, [R1+0x98] ;  /* 0x00009800011a7983 */ /* 0x001ea80000100a00 */
[----:B--2---:R0:W-:Y:S01]  /*43570*/  STL.64 [R1+0x6a18], R26 ;  /* 0x006a181a01007387 */ /* 0x0041e20000100a00 */
[----:B-1----:R-:W2:Y:S02]  /*43580*/  LDL.LU R24, [R1+0x150] ;  /* 0x0001500001187983 */ /* 0x002ea40000300800 */
[----:B------:R-:W2:Y:S01]  /*43590*/  LDL.LU R25, [R1+0x154] ;  /* 0x0001540001197983 */ /* 0x000ea20000300800 */
[----:B0-----:R-:W2:Y:S01]  /*435a0*/  LDL.LU R26, [R1+0x158] ;  /* 0x00015800011a7983 */ /* 0x001ea20000300800 */
[----:B------:R-:W2:Y:S02]  /*435b0*/  LDL.LU R27, [R1+0x15c] ;  /* 0x00015c00011b7983 */ /* 0x000ea40000300800 */
[----:B---3--:R-:W-:Y:S02]  /*435c0*/  STL.64 [R1+0x69c0], R22 ;  /* 0x0069c01601007387 */ /* 0x008fe40000100a00 */
[----:B------:R0:W-:Y:S02]  /*435d0*/  STL.64 [R1+0x69b8], R20 ;  /* 0x0069b81401007387 */ /* 0x0001e40000100a00 */
[----:B0-----:R-:W3:Y:S01]  /*435e0*/  LDL.LU R20, [R1+0xe0] ;  /* 0x0000e00001147983 */ /* 0x001ee20000300800 */
[----:B------:R-:W3:Y:S02]  /*435f0*/  LDL.LU R21, [R1+0xe4] ;  /* 0x0000e40001157983 */ /* 0x000ee40000300800 */
[----:B------:R-:W4:Y:S01]  /*43600*/  LDL.LU R22, [R1+0xe8] ;  /* 0x0000e80001167983 */ /* 0x000f220000300800 */
[----:B------:R-:W-:-:S02]  /*43610*/  MOV R23, R2 ;  /* 0x0000000200177202 */ /* 0x000fc40000000f00 */
        /* <DEDUP_REMOVED lines=8> */
[----:B----4-:R0:W-:Y:S01]  /*436a0*/  STL.64 [R1+0x69e0], R22 ;  /* 0x0069e01601007387 */ /* 0x0101e20000100a00 */
[----:B---3--:R1:W-:Y:S02]  /*436b0*/  STL.64 [R1+0x69d8], R20 ;  /* 0x0069d81401007387 */ /* 0x0083e40000100a00 */
[----:B0-----:R-:W-:Y:S01]  /*436c0*/  IMAD.MOV.U32 R22, RZ, RZ, R2 ;  /* 0x000000ffff167224 */ /* 0x001fe200078e0002 */
[----:B-1----:R-:W2:Y:S01]  /*436d0*/  LDL.LU R20, [R1+0x100] ;  /* 0x0001000001147983 */ /* 0x002ea20000300800 */
[----:B------:R-:W2:Y:S02]  /*436e0*/  LDL.LU R21, [R1+0x104] ;  /* 0x0001040001157983 */ /* 0x000ea40000300800 */
[----:B------:R-:W3:Y:S02]  /*436f0*/  LDL.LU R2, [R1+0x6a20] ;  /* 0x006a200001027983 */ /* 0x000ee40000300800 */
[----:B------:R-:W4:Y:S02]  /*43700*/  LDL.LU R23, [R1+0x10c] ;  /* 0x00010c0001177983 */ /* 0x000f240000300800 */
[----:B----4-:R-:W-:Y:S01]  /*43710*/  STL.64 [R1+0x6a10], R22 ;  /* 0x006a101601007387 */ /* 0x010fe20000100a00 */
[----:B--2---:R0:W-:Y:S03]  /*43720*/  STL.64 [R1+0x6a08], R20 ;  /* 0x006a081401007387 */ /* 0x0041e60000100a00 */
[----:B0-----:R-:W2:Y:S01]  /*43730*/  LDL.LU R20, [R1+0x170] ;  /* 0x0001700001147983 */ /* 0x001ea20000300800 */
[----:B------:R-:W2:Y:S02]  /*43740*/  LDL.LU R21, [R1+0x174] ;  /* 0x0001740001157983 */ /* 0x000ea40000300800 */
[----:B------:R-:W2:Y:S02]  /*43750*/  LDL.LU R22, [R1+0x178] ;  /* 0x0001780001167983 */ /* 0x000ea40000300800 */
[----:B------:R0:W-:Y:S01]  /*43760*/  STL.64 [R1+0x6978], R18 ;  /* 0x0069781201007387 */ /* 0x0001e20000100a00 */
[----:B------:R-:W-:Y:S04]  /*43770*/  STL.64 [R1+0x6970], R16 ;  /* 0x0069701001007387 */ /* 0x000fe80000100a00 */
[----:B0-----:R-:W4:Y:S01]  /*43780*/  LDL.LU.64 R18, [R1+0x88] ;  /* 0x0000880001127983 */ /* 0x001f220000300a00 */
[----:B------:R-:W-:Y:S02]  /*43790*/  STL.64 [R1+0x2d0], R24 ;  /* 0x0002d01801007387 */ /* 0x000fe40000100a00 */
[----:B------:R-:W-:Y:S02]  /*437a0*/  STL.64 [R1+0x2d8], R26 ;  /* 0x0002d81a01007387 */ /* 0x000fe40000100a00 */
[----:B------:R-:W0:Y:S02]  /*437b0*/  LDSM.16.MT88.4 R24, [R28+0x9080] ;  /* 0x009080001c18783b */ /* 0x000e240000004200 */
[----:B0-----:R-:W-:Y:S01]  /*437c0*/  IMAD.MOV.U32 R8, RZ, RZ, R26 ;  /* 0x000000ffff087224 */ /* 0x001fe200078e001a */
[----:B------:R-:W-:-:S02]  /*437d0*/  MOV R0, R27 ;  /* 0x0000001b00007202 */ /* 0x000fc40000000f00 */
[----:B------:R-:W2:Y:S01]  /*437e0*/  LDL.LU.64 R26, [R1+0x6a18] ;  /* 0x006a1800011a7983 */ /* 0x000ea20000300a00 */
[----:B---3--:R-:W-:Y:S01]  /*437f0*/  MOV R23, R2 ;  /* 0x0000000200177202 */ /* 0x008fe20000000f00 */
[----:B------:R-:W-:Y:S01]  /*43800*/  STL [R1+0x695c], R28 ;  /* 0x00695c1c01007387 */ /* 0x000fe20000100800 */
[----:B------:R-:W-:Y:S02]  /*43810*/  MOV R2, R24 ;  /* 0x0000001800027202 */ /* 0x000fe40000000f00 */
[----:B------:R-:W-:-:S03]  /*43820*/  MOV R9, R25 ;  /* 0x0000001900097202 */ /* 0x000fc60000000f00 */
[C---:B--2---:R-:W-:Y:S01]  /*43830*/  HMMA.16816.F32.BF16 R20, R4.reuse, R26, R20 ;  /* 0x0000001a0414723c */ /* 0x044fe20000041814 */
[----:B------:R-:W-:Y:S02]  /*43840*/  MOV R13, R26 ;  /* 0x0000001a000d7202 */ /* 0x000fe40000000f00 */
[----:B------:R-:W-:Y:S11]  /*43850*/  MOV R12, R27 ;  /* 0x0000001b000c7202 */ /* 0x000ff60000000f00 */
[----:B------:R-:W-:Y:S09]  /*43860*/  @!UPT UIADD3 URZ, URZ, URZ, URZ ;  /* 0x0000003f3f3ff290 */ /* 0x000ff2000fffe03f */
[----:B------:R-:W-:Y:S01]  /*43870*/  STL.64 [R1+0x320], R20 ;  /* 0x0003201401007387 */ /* 0x000fe20000100a00 */
[----:B------:R0:W-:Y:S03]  /*43880*/  STL.64 [R1+0x328], R22 ;  /* 0x0003281601007387 */ /* 0x0001e60000100a00 */
[----:B0-----:R-:W2:Y:S01]  /*43890*/  LDL.LU.64 R22, [R1+0x6a10] ;  /* 0x006a100001167983 */ /* 0x001ea20000300a00 */
[----:B------:R-:W2:Y:S02]  /*438a0*/  LDL.LU.64 R20, [R1+0x6a08] ;  /* 0x006a080001147983 */ /* 0x000ea40000300a00 */
[----:B------:R-:W4:Y:S02]  /*438b0*/  LDL.LU.64 R26, [R1+0x6a00] ;  /* 0x006a0000011a7983 */ /* 0x000f240000300a00 */
[----:B------:R-:W4:Y:S02]  /*438c0*/  LDL.LU.64 R24, [R1+0x69f8] ;  /* 0x0069f80001187983 */ /* 0x000f240000300a00 */
[----:B----4-:R-:W-:Y:S01]  /*438d0*/  HMMA.16816.F32.BF16 R4, R4, R18, R24 ;  /* 0x000000120404723c */ /* 0x010fe20000041818 */
[----:B------:R-:W2:Y:S01]  /*438e0*/  LDL.LU.64 R26, [R1+0x69f0] ;  /* 0x0069f000011a7983 */ /* 0x000ea20000300a00 */
        /* <DEDUP_REMOVED lines=8> */
[C---:B--2---:R-:W-:Y:S01]  /*43970*/  HMMA.16816.F32.BF16 R20, R24.reuse, R10, R20 ;  /* 0x0000000a1814723c */ /* 0x044fe20000041814 */
[----:B----4-:R-:W-:Y:S01]  /*43980*/  STL.64 [R1+0x6988], R6 ;  /* 0x0069880601007387 */ /* 0x010fe20000100a00 */
[----:B---3--:R-:W-:Y:S11]  /*43990*/  STL.64 [R1+0x6980], R4 ;  /* 0x0069800401007387 */ /* 0x008ff60000100a00 */
[----:B------:R-:W-:Y:S10]  /*439a0*/  @!UPT UIADD3 URZ, URZ, URZ, URZ ;  /* 0x0000003f3f3ff290 */ /* 0x000ff4000fffe03f */
        /* <DEDUP_REMOVED lines=11> */
[----:B------:R-:W-:Y:S01]  /*43a60*/  IMAD.MOV.U32 R6, RZ, RZ, R13 ;  /* 0x000000ffff067224 */ /* 0x000fe200078e000d */
[----:B------:R-:W-:Y:S01]  /*43a70*/  MOV R7, R12 ;  /* 0x0000000c00077202 */ /* 0x000fe20000000f00 */
[----:B------:R0:W-:Y:S01]  /*43a80*/  STL.64 [R1+0x69a0], R14 ;  /* 0x0069a00e01007387 */ /* 0x0001e20000100a00 */
[----:B------:R-:W3:Y:S02]  /*43a90*/  LDL.LU R12, [R1+0xc0] ;  /* 0x0000c000010c7983 */ /* 0x000ee40000300800 */
[----:B------:R-:W3:Y:S01]  /*43aa0*/  LDL.LU R13, [R1+0xc4] ;  /* 0x0000c400010d7983 */ /* 0x000ee20000300800 */
[----:B0-----:R-:W3:Y:S01]  /*43ab0*/  LDL.LU R14, [R1+0xc8] ;  /* 0x0000c800010e7983 */ /* 0x001ee20000300800 */
        /* <DEDUP_REMOVED lines=9> */
[----:B------:R-:W4:Y:S01]  /*43b50*/  LDL.LU R4, [R1+0xb0] ;  /* 0x0000b00001047983 */ /* 0x000f220000300800 */
[----:B------:R-:W4:Y:S04]  /*43b60*/  LDL.LU R5, [R1+0xb4] ;  /* 0x0000b40001057983 */ /* 0x000f280000300800 */
[----:B0-----:R-:W4:Y:S01]  /*43b70*/  LDL.LU R6, [R1+0xb8] ;  /* 0x0000b80001067983 */ /* 0x001f220000300800 */
[----:B------:R-:W4:Y:S01]  /*43b80*/  LDL.LU R7, [R1+0xbc] ;  /* 0x0000bc0001077983 */ /* 0x000f220000300800 */
[----:B--2---:R-:W-:Y:S02]  /*43b90*/  HMMA.16816.F32.BF16 R24, R24, R18, R20 ;  /* 0x000000121818723c */ /* 0x004fe40000041814 */
[----:B------:R-:W3:Y:S01]  /*43ba0*/  LDL.LU.64 R22, [R1+0x69b0] ;  /* 0x0069b00001167983 */ /* 0x000ee20000300a00 */
[----:B------:R-:W3:Y:S02]  /*43bb0*/  LDL.LU.64 R20, [R1+0x69a8] ;  /* 0x0069a80001147983 */ /* 0x000ee40000300a00 */
[----:B------:R0:W-:Y:S02]  /*43bc0*/  STL.64 [R1+0x6990], R18 ;  /* 0x0069901201007387 */ /* 0x0001e40000100a00 */
[----:B------:R-:W2:Y:S11]  /*43bd0*/  LDL.LU R16, [R1+0xa0] ;  /* 0x0000a00001107983 */ /* 0x000eb60000300800 */
[----:B------:R-:W-:Y:S05]  /*43be0*/  @!UPT UIADD3 URZ, URZ, URZ, URZ ;  /* 0x0000003f3f3ff290 */ /* 0x000fea000fffe03f */
[----:B------:R1:W-:Y:S01]  /*43bf0*/  STL.64 [R1+0x210], R24 ;  /* 0x0002101801007387 */ /* 0x0003e20000100a00 */
[----:B------:R4:W-:Y:S02]  /*43c00*/  STL.64 [R1+0x218], R26 ;  /* 0x0002181a01007387 */ /* 0x0009e40000100a00 */
[----:B------:R-:W2:Y:S02]  /*43c10*/  LDL.LU R17, [R1+0xa4] ;  /* 0x0000a40001117983 */ /* 0x000ea40000300800 */
[----:B0-----:R-:W2:Y:S01]  /*43c20*/  LDL.LU R18, [R1+0xa8] ;  /* 0x0000a80001127983 */ /* 0x001ea20000300800 */
[----:B------:R-:W2:Y:S04]  /*43c30*/  LDL.LU R19, [R1+0xac] ;  /* 0x0000ac0001137983 */ /* 0x000ea80000300800 */
[----:B-1----:R-:W2:Y:S01]  /*43c40*/  LDL.LU R24, [R1+0x30] ;  /* 0x0000300001187983 */ /* 0x002ea20000300800 */
[----:B------:R-:W2:Y:S02]  /*43c50*/  LDL.LU R25, [R1+0x34] ;  /* 0x0000340001197983 */ /* 0x000ea40000300800 */
[----:B----4-:R-:W4:Y:S02]  /*43c60*/  LDL.LU R26, [R1+0x38] ;  /* 0x00003800011a7983 */ /* 0x010f240000300800 */
[----:B------:R-:W4:Y:S01]  /*43c70*/  LDL.LU R27, [R1+0x3c] ;  /* 0x00003c00011b7983 */ /* 0x000f220000300800 */
[C---:B---3--:R-:W-:Y:S11]  /*43c80*/  HMMA.16816.F32.BF16 R12, R20.reuse, R10, R12 ;  /* 0x0000000a140c723c */ /* 0x048ff6000004180c */
[----:B------:R-:W-:Y:S11]  /*43c90*/  @!UPT UIADD3 URZ, URZ, URZ, URZ ;  /* 0x0000003f3f3ff290 */ /* 0x000ff6000fffe03f */
[----:B------:R-:W-:Y:S01]  /*43ca0*/  @!UPT UIADD3 URZ, URZ, URZ, URZ ;  /* 0x0000003f3f3ff290 */ /* 0x000fe2000fffe03f */
        /* <DEDUP_REMOVED lines=8> */
[----:B0-----:R-:W2:Y:S02]  /*43d30*/  LDL.LU.64 R6, [R1+0x6998] ;  /* 0x0069980001067983 */ /* 0x001ea40000300a00 */
[C---:B--2---:R-:W-:Y:S02]  /*43d40*/  HMMA.16816.F32.BF16 R4, R20.reuse, R6, R16 ;  /* 0x000000061404723c */ /* 0x044fe40000041810 */
[----:B------:R-:W2:Y:S11]  /*43d50*/  LDL.LU.64 R18, [R1+0x6990] ;  /* 0x0069900001127983 */ /* 0x000eb60000300a00 */
[----:B------:R-:W-:Y:S10]  /*43d60*/  @!UPT UIADD3 URZ, URZ, URZ, URZ ;  /* 0x0000003f3f3ff290 */ /* 0x000ff4000fffe03f */
[----:B------:R-:W-:Y:S01]  /*43d70*/  STL.64 [R1+0x220], R4 ;  /* 0x0002200401007387 */ /* 0x000fe20000100a00 */
[----:B------:R0:W-:Y:S03]  /*43d80*/  STL.64 [R1+0x228], R6 ;  /* 0x0002280601007387 */ /* 0x0001e60000100a00 */
[----:B0-----:R-:W2:Y:S01]  /*43d90*/  LDL.LU.64 R6, [R1+0x6988] ;  /* 0x0069880001067983 */ /* 0x001ea20000300a00 */
[----:B------:R-:W2:Y:S02]  /*43da0*/  LDL.LU.64 R4, [R1+0x6980] ;  /* 0x0069800001047983 */ /* 0x000ea40000300a00 */
[----:B--2---:R-:W-:Y:S11]  /*43db0*/  HMMA.16816.F32.BF16 R4, R20, R18, R4 ;  /* 0x000000121404723c */ /* 0x004ff60000041804 */
[----:B------:R-:W-:Y:S11]  /*43dc0*/  @!UPT UIADD3 URZ, URZ, URZ, URZ ;  /* 0x0000003f3f3ff290 */ /* 0x000ff6000fffe03f */
[----:B------:R-:W-:Y:S01]  /*43dd0*/  @!UPT UIADD3 URZ, URZ, URZ, URZ ;  /* 0x0000003f3f3ff290 */ /* 0x000fe2000fffe03f */
[----:B------:R-:W-:Y:S01]  /*43de0*/  STL.64 [R1+0x50], R4 ;  /* 0x0000500401007387 */ /* 0x000fe20000100a00 */
[----:B------:R-:W-:Y:S02]  /*43df0*/  STL.64 [R1+0x58], R6 ;  /* 0x0000580601007387 */ /* 0x000fe40000100a00 */
[----:B------:R-:W0:Y:S01]  /*43e00*/  LDSM.16.MT88.4 R4, [R29+0xa000] ;  /* 0x00a000001d04783b */ /* 0x000e220000004200 */
[----:B------:R-:W-:Y:S02]  /*43e10*/  MOV R13, R18 ;  /* 0x00000012000d7202 */ /* 0x000fe40000000f00 */
[----:B------:R-:W-:Y:S02]  /*43e20*/  MOV R12, R19 ;  /* 0x00000013000c7202 */ /* 0x000fe40000000f00 */
[----:B------:R-:W4:Y:S01]  /*43e30*/  LDL.LU.64 R18, [R1+0x6978] ;  /* 0x0069780001127983 */ /* 0x000f220000300a00 */
[----:B------:R-:W4:Y:S03]  /*43e40*/  LDL.LU.64 R16, [R1+0x6970] ;  /* 0x0069700001107983 */ /* 0x000f260000300a00 */
[----:B0-----:R-:W-:Y:S01]  /*43e50*/  STL.64 [R1+0x6880], R6 ;  /* 0x0068800601007387 */ /* 0x001fe20000100a00 */
[----:B------:R0:W-:Y:S02]  /*43e60*/  STL.64 [R1+0x6878], R4 ;  /* 0x0068780401007387 */ /* 0x0001e40000100a00 */
[----:B0-----:R-:W-:-:S02]  /*43e70*/  IMAD.MOV.U32 R4, RZ, RZ, R2 ;  /* 0x000000ffff047224 */ /* 0x001fc400078e0002 */
[----:B------:R-:W2:Y:S01]  /*43e80*/  LDL.LU R2, [R1+0x6968] ;  /* 0x0069680001027983 */ /* 0x000ea20000300800 */
[----:B------:R-:W-:Y:S02]  /*43e90*/  MOV R6, R8 ;  /* 0x0000000800067202 */ /* 0x000fe40000000f00 */
[----:B------:R-:W-:Y:S02]  /*43ea0*/  MOV R7, R0 ;  /* 0x0000000000077202 */ /* 0x000fe40000000f00 */
[----:B------:R-:W-:Y:S01]  /*43eb0*/  MOV R5, R9 ;  /* 0x0000000900057202 */ /* 0x000fe20000000f00 */
[----:B------:R-:W-:Y:S01]  /*43ec0*/  IMAD.MOV.U32 R28, RZ, RZ, R10 ;  /* 0x000000ffff1c7224 */ /* 0x000fe200078e000a */
[----:B------:R-:W-:Y:S01]  /*43ed0*/  MOV R0, R11 ;  /* 0x0000000b00007202 */ /* 0x000fe20000000f00 */
[----:B------:R-:W-:Y:S02]  /*43ee0*/  STL.64 [R1+0x68e8], R6 ;  /* 0x0068e80601007387 */ /* 0x000fe40000100a00 */
[----:B------:R4:W-:Y:S02]  /*43ef0*/  STL.64 [R1+0x68e0], R4 ;  /* 0x0068e00401007387 */ /* 0x0009e40000100a00 */
[----:B----4-:R-:W-:Y:S01]  /*43f00*/  HMMA.16816.F32.BF16 R4, R16, R10, R24 ;  /* 0x0000000a1004723c */ /* 0x010fe20000041818 */
[----:B--2---:R-:W0:Y:S11]  /*43f10*/  LDSM.16.M88.4 R8, [R2+0x20100] ;  /* 0x020100000208783b */ /* 0x004e360000000200 */
[----:B------:R-:W-:Y:S11]  /*43f20*/  @!UPT UIADD3 URZ, URZ, URZ, URZ ;  /* 0x0000003f3f3ff290 */ /* 0x000ff6000fffe03f */
[----:B------:R1:W-:Y:S01]  /*43f30*/  STL.64 [R1+0x1c0], R4 ;  /* 0x0001c00401007387 */ /* 0x0003e20000100a00 */
[----:B------:R2:W-:Y:S03]  /*43f40*/  STL.64 [R1+0x1c8], R6 ;  /* 0x0001c80601007387 */ /* 0x0005e60000100a00 */
[----:B------:R-:W3:Y:S04]  /*43f50*/  LDSM.16.M88.4 R20, [R2+0x28100] ;  /* 0x028100000214783b */ /* 0x000ee80000000200 */
[----:B0-----:R-:W-:Y:S01]  /*43f60*/  STL [R1+0x6694], R10 ;  /* 0x0066940a01007387 */ /* 0x001fe20000100800 */
[----:B------:R-:W-:Y:S02]  /*43f70*/  STL [R1+0x6690], R11 ;  /* 0x0066900b01007387 */ /* 0x000fe40000100800 */
[----:B------:R-:W-:Y:S02]  /*43f80*/  STL.64 [R1+0x6888], R8 ;  /* 0x0068880801007387 */ /* 0x000fe40000100a00 */
[----:B-1----:R-:W4:Y:S01]  /*43f90*/  LDL.LU R4, [R1+0x250] ;  /* 0x0002500001047983 */ /* 0x002f220000300800 */
[----:B------:R-:W4:Y:S01]  /*43fa0*/  LDL.LU R5, [R1+0x254] ;  /* 0x0002540001057983 */ /* 0x000f220000300800 */
[----:B--2---:R-:W2:Y:S02]  /*43fb0*/  LDL.LU R6, [R1+0x258] ;  /* 0x0002580001067983 */ /* 0x004ea40000300800 */
[----:B------:R-:W2:Y:S02]  /*43fc0*/  LDL.LU R7, [R1+0x25c] ;  /* 0x00025c0001077983 */ /* 0x000ea40000300800 */
[----:B--2---:R0:W-:Y:S01]  /*43fd0*/  STL.64 [R1+0x68f8], R6 ;  /* 0x0068f80601007387 */ /* 0x0041e20000100a00 */
[----:B----4-:R-:W-:Y:S03]  /*43fe0*/  STL.64 [R1+0x68f0], R4 ;  /* 0x0068f00401007387 */ /* 0x010fe60000100a00 */
[----:B0-----:R-:W2:Y:S01]  /*43ff0*/  LDL.LU.64 R6, [R1+0x98] ;  /* 0x0000980001067983 */ /* 0x001ea20000300a00 */
[----:B---3--:R-:W-:-:S03]  /*44000*/  IMAD.MOV.U32 R24, RZ, RZ, R20 ;  /* 0x000000ffff187224 */ /* 0x008fc600078e0014 */
[----:B--2---:R-:W-:Y:S02]  /*44010*/  STL.64 [R1+0x6960], R6 ;  /* 0x0069600601007387 */ /* 0x004fe40000100a00 */
[----:B------:R-:W0:Y:S04]  /*44020*/  LDSM.16.M88.4 R4, [R2+0x30100] ;  /* 0x030100000204783b */ /* 0x000e280000000200 */
[----:B------:R-:W-:Y:S02]  /*44030*/  STL.64 [R1+0x20], R20 ;  /* 0x0000201401007387 */ /* 0x000fe40000100a00 */
[----:B------:R-:W-:Y:S01]  /*44040*/  STL.64 [R1+0x28], R22 ;  /* 0x0000281601007387 */ /* 0x000fe20000100a00 */
[----:B0-----:R0:W-:Y:S01]  /*44050*/  STL.64 [R1+0x40], R4 ;  /* 0x0000400401007387 */ /* 0x0011e20000100a00 */
[----:B------:R-:W-:Y:S01]  /*44060*/  MOV R26, R4 ;  /* 0x00000004001a7202 */ /* 0x000fe20000000f00 */
[----:B------:R1:W-:Y:S01]  /*44070*/  STL.64 [R1+0x48], R6 ;  /* 0x0000480601007387 */ /* 0x0003e20000100a00 */
[----:B------:R-:W-:Y:S01]  /*44080*/  MOV R25, R5 ;  /* 0x0000000500197202 */ /* 0x000fe20000000f00 */
[----:B0-----:R-:W2:Y:S01]  /*44090*/  LDL.LU R4, [R1+0x200] ;  /* 0x0002000001047983 */ /* 0x001ea20000300800 */
[----:B------:R-:W2:Y:S02]  /*440a0*/  LDL.LU R5, [R1+0x204] ;  /* 0x0002040001057983 */ /* 0x000ea40000300800 */
[----:B-1----:R-:W2:Y:S02]  /*440b0*/  LDL.LU R6, [R1+0x208] ;  /* 0x0002080001067983 */ /* 0x002ea40000300800 */
[----:B------:R-:W2:Y:S01]  /*440c0*/  LDL.LU R7, [R1+0x20c] ;  /* 0x00020c0001077983 */ /* 0x000ea20000300800 */
[----:B------:R-:W-:Y:S01]  /*440d0*/  STL [R1+0x6908], R26 ;  /* 0x0069081a01007387 */ /* 0x000fe20000100800 */
[----:B------:R0:W-:Y:S03]  /*440e0*/  STL.64 [R1+0x6900], R24 ;  /* 0x0069001801007387 */ /* 0x0001e60000100a00 */
[----:B0-----:R-:W3:Y:S01]  /*440f0*/  LDL.LU R24, [R1+0x2f0] ;  /* 0x0002f00001187983 */ /* 0x001ee20000300800 */
[----:B------:R-:W3:Y:S02]  /*44100*/  LDL.LU R25, [R1+0x2f4] ;  /* 0x0002f40001197983 */ /* 0x000ee40000300800 */
[----:B------:R-:W4:Y:S02]  /*44110*/  LDL.LU R26, [R1+0x2f8] ;  /* 0x0002f800011a7983 */ /* 0x000f240000300800 */
[----:B------:R-:W4:Y:S02]  /*44120*/  LDL.LU R27, [R1+0x2fc] ;  /* 0x0002fc00011b7983 */ /* 0x000f240000300800 */
[----:B----4-:R-:W-:Y:S01]  /*44130*/  STL.64 [R1+0x6918], R26 ;  /* 0x0069181a01007387 */ /* 0x010fe20000100a00 */
[----:B---3--:R0:W-:Y:S03]  /*44140*/  STL.64 [R1+0x6910], R24 ;  /* 0x0069101801007387 */ /* 0x0081e60000100a00 */
[----:B0-----:R-:W3:Y:S01]  /*44150*/  LDL.LU R24, [R1+0x300] ;  /* 0x0003000001187983 */ /* 0x001ee20000300800 */
[----:B------:R-:W3:Y:S02]  /*44160*/  LDL.LU R25, [R1+0x304] ;  /* 0x0003040001197983 */ /* 0x000ee40000300800 */
[----:B------:R-:W4:Y:S02]  /*44170*/  LDL.LU R26, [R1+0x308] ;  /* 0x00030800011a7983 */ /* 0x000f240000300800 */
[----:B------:R-:W4:Y:S01]  /*44180*/  LDL.LU R27, [R1+0x30c] ;  /* 0x00030c00011b7983 */ /* 0x000f220000300800 */
[----:B------:R-:W-:-:S02]  /*44190*/  MOV R9, R21 ;  /* 0x0000001500097202 */ /* 0x000fc40000000f00 */
[----:B------:R-:W0:Y:S04]  /*441a0*/  LDSM.16.M88.4 R20, [R2+0x38100] ;  /* 0x038100000214783b */ /* 0x000e280000000200 */
[----:B----4-:R-:W-:Y:S01]  /*441b0*/  STL.64 [R1+0x6940], R26 ;  /* 0x0069401a01007387 */ /* 0x010fe20000100a00 */
[----:B---3--:R1:W-:Y:S03]  /*441c0*/  STL.64 [R1+0x6938], R24 ;  /* 0x0069381801007387 */ /* 0x0083e60000100a00 */
[----:B-1----:R-:W3:Y:S01]  /*441d0*/  LDL.LU R24, [R1+0x260] ;  /* 0x0002600001187983 */ /* 0x002ee20000300800 */
[----:B------:R-:W3:Y:S02]  /*441e0*/  LDL.LU R25, [R1+0x264] ;  /* 0x0002640001197983 */ /* 0x000ee40000300800 */
[----:B------:R-:W4:Y:S02]  /*441f0*/  LDL.LU R26, [R1+0x268] ;  /* 0x00026800011a7983 */ /* 0x000f240000300800 */
[----:B------:R-:W4:Y:S02]  /*44200*/  LDL.LU R27, [R1+0x26c] ;  /* 0x00026c00011b7983 */ /* 0x000f240000300800 */
[----:B0-----:R-:W-:Y:S01]  /*44210*/  IMAD.MOV.U32 R8, RZ, RZ, R20 ;  /* 0x000000ffff087224 */ /* 0x001fe200078e0014 */
[----:B------:R-:W-:-:S02]  /*44220*/  MOV R2, R21 ;  /* 0x0000001500027202 */ /* 0x000fc40000000f00 */
[----:B------:R-:W-:Y:S02]  /*44230*/  MOV R10, R13 ;  /* 0x0000000d000a7202 */ /* 0x000fe40000000f00 */
[----:B------:R-:W-:Y:S02]  /*44240*/  MOV R11, R12 ;  /* 0x0000000c000b7202 */ /* 0x000fe40000000f00 */
[----:B--2---:R-:W-:Y:S01]  /*44250*/  HMMA.16816.F32.BF16 R12, R16, R14, R4 ;  /* 0x0000000e100c723c */ /* 0x004fe20000041804 */
[----:B----4-:R-:W-:Y:S01]  /*44260*/  STL.64 [R1+0x6950], R26 ;  /* 0x0069501a01007387 */ /* 0x010fe20000100a00 */
[----:B---3--:R0:W-:Y:S03]  /*44270*/  STL.64 [R1+0x6948], R24 ;  /* 0x0069481801007387 */ /* 0x0081e60000100a00 */
[----:B0-----:R-:W2:Y:S01]  /*44280*/  LDL.LU R24, [R1+0x1f0] ;  /* 0x0001f00001187983 */ /* 0x001ea20000300800 */
[----:B------:R-:W2:Y:S02]  /*44290*/  LDL.LU R25, [R1+0x1f4] ;  /* 0x0001f40001197983 */ /* 0x000ea40000300800 */
[----:B------:R-:W2:Y:S02]  /*442a0*/  LDL.LU R26, [R1+0x1f8] ;  /* 0x0001f800011a7983 */ /* 0x000ea40000300800 */
[----:B------:R-:W2:Y:S01]  /*442b0*/  LDL.LU R27, [R1+0x1fc] ;  /* 0x0001fc00011b7983 */ /* 0x000ea20000300800 */
[----:B------:R-:W-:Y:S01]  /*442c0*/  STL.64 [R1+0x30], R20 ;  /* 0x0000301401007387 */ /* 0x000fe20000100a00 */
[----:B------:R-:W-:Y:S02]  /*442d0*/  STL.64 [R1+0x38], R22 ;  /* 0x0000381601007387 */ /* 0x000fe40000100a00 */
[----:B------:R-:W0:Y:S02]  /*442e0*/  LDSM.16.MT88.4 R20, [R29+0xa080] ;  /* 0x00a080001d14783b */ /* 0x000e240000004200 */
[----:B0-----:R-:W-:Y:S02]  /*442f0*/  STL.64 [R1+0x6848], R22 ;  /* 0x0068481601007387 */ /* 0x001fe40000100a00 */
[----:B------:R0:W-:Y:S02]  /*44300*/  STL.64 [R1+0x6840], R20 ;  /* 0x0068401401007387 */ /* 0x0001e40000100a00 */
[----:B0-----:R-:W3:Y:S01]  /*44310*/  LDL.LU R20, [R1+0x310] ;  /* 0x0003100001147983 */ /* 0x001ee20000300800 */
[----:B------:R-:W3:Y:S02]  /*44320*/  LDL.LU R21, [R1+0x314] ;  /* 0x0003140001157983 */ /* 0x000ee40000300800 */
[----:B------:R-:W3:Y:S02]  /*44330*/  LDL.LU R22, [R1+0x318] ;  /* 0x0003180001167983 */ /* 0x000ee40000300800 */
[----:B------:R-:W3:Y:S01]  /*44340*/  LDL.LU R23, [R1+0x31c] ;  /* 0x00031c0001177983 */ /* 0x000ee20000300800 */
[----:B------:R-:W-:Y:S01]  /*44350*/  STL [R1+0x6730], R29 ;  /* 0x0067301d01007387 */ /* 0x000fe20000100800 */
[----:B------:R-:W2:Y:S02]  /*44360*/  LDL.LU.64 R6, [R1+0x6960] ;  /* 0x0069600001067983 */ /* 0x000ea40000300a00 */
[----:B------:R-:W-:Y:S02]  /*44370*/  STL.64 [R1+0x200], R12 ;  /* 0x0002000c01007387 */ /* 0x000fe40000100a00 */
[----:B------:R-:W-:Y:S02]  /*44380*/  STL.64 [R1+0x208], R14 ;  /* 0x0002080e01007387 */ /* 0x000fe40000100a00 */
[----:B------:R-:W0:Y:S04]  /*44390*/  LDSM.16.MT88.4 R12, [R3+0xa000] ;  /* 0x00a00000030c783b */ /* 0x000e280000004200 */
[----:B0-----:R0:W-:Y:S01]  /*443a0*/  STL.64 [R1+0x67f8], R14 ;  /* 0x0067f80e01007387 */ /* 0x0011e20000100a00 */
[----:B------:R-:W-:Y:S01]  /*443b0*/  STL.64 [R1+0x67f0], R12 ;  /* 0x0067f00c01007387 */ /* 0x000fe20000100a00 */
[----:B0-----:R-:W-:-:S02]  /*443c0*/  MOV R14, R28 ;  /* 0x0000001c000e7202 */ /* 0x001fc40000000f00 */
[----:B------:R-:W-:Y:S01]  /*443d0*/  MOV R15, R0 ;  /* 0x00000000000f7202 */ /* 0x000fe20000000f00 */
[----:B------:R-:W4:Y:S01]  /*443e0*/  LDL.LU R28, [R1+0x695c] ;  /* 0x00695c00011c7983 */ /* 0x000f220000300800 */
        /* <DEDUP_REMOVED lines=9> */
[----:B0-----:R-:W3:Y:S01]  /*44480*/  LDL.LU.64 R6, [R1+0x78] ;  /* 0x0000780001067983 */ /* 0x001ee20000300a00 */
[----:B--2---:R-:W-:Y:S03]  /*44490*/  HMMA.16816.F32.BF16 R16, R16, R10, R24 ;  /* 0x0000000a1010723c */ /* 0x004fe60000041818 */
[----:B------:R-:W2:Y:S01]  /*444a0*/  LDL.LU.64 R26, [R1+0x6940] ;  /* 0x00694000011a7983 */ /* 0x000ea20000300a00 */
[----:B------:R-:W2:Y:S11]  /*444b0*/  LDL.LU.64 R24, [R1+0x6938] ;  /* 0x0069380001187983 */ /* 0x000eb60000300a00 */
[----:B------:R-:W-:Y:S08]  /*444c0*/  @!UPT UIADD3 URZ, URZ, URZ, URZ ;  /* 0x0000003f3f3ff290 */ /* 0x000ff0000fffe03f */
[----:B------:R-:W-:Y:S01]  /*444d0*/  STL.64 [R1+0x260], R16 ;  /* 0x0002601001007387 */ /* 0x000fe20000100a00 */
[----:B------:R0:W-:Y:S03]  /*444e0*/  STL.64 [R1+0x268], R18 ;  /* 0x0002681201007387 */ /* 0x0001e60000100a00 */
[----:B0-----:R-:W3:Y:S01]  /*444f0*/  LDL.LU.64 R18, [R1+0x6930] ;  /* 0x0069300001127983 */ /* 0x001ee20000300a00 */
[----:B------:R-:W3:Y:S02]  /*44500*/  LDL.LU.64 R16, [R1+0x6928] ;  /* 0x0069280001107983 */ /* 0x000ee40000300a00 */
[C---:B---3--:R-:W-:Y:S08]  /*44510*/  HMMA.16816.F32.BF16 R20, R16.reuse, R14, R20 ;  /* 0x0000000e1014723c */ /* 0x048ff00000041814 */
[----:B--2---:R-:W-:Y:S11]  /*44520*/  HMMA.16816.F32.BF16 R24, R16, R6, R24 ;  /* 0x000000061018723c */ /* 0x004ff60000041818 */
[----:B------:R-:W-:Y:S04]  /*44530*/  @!UPT UIADD3 URZ, URZ, URZ, URZ ;  /* 0x0000003f3f3ff290 */ /* 0x000fe8000fffe03f */
[----:B------:R0:W-:Y:S01]  /*44540*/  STL.64 [R1+0x310], R20 ;  /* 0x0003101401007387 */ /* 0x0001e20000100a00 */
[----:B------:R-:W-:Y:S08]  /*44550*/  STL.64 [R1+0x318], R22 ;  /* 0x0003181601007387 */ /* 0x000ff00000100a00 */
[----:B------:R-:W-:Y:S01]  /*44560*/  MOV R29, R27 ;  /* 0x0000001b001d7202 */ /* 0x000fe20000000f00 */
[----:B0-----:R-:W-:Y:S01]  /*44570*/  IMAD.MOV.U32 R21, RZ, RZ, R6 ;  /* 0x000000ffff157224 */ /* 0x001fe200078e0006 */
[----:B------:R-:W-:-:S02]  /*44580*/  MOV R20, R7 ;  /* 0x0000000700147202 */ /* 0x000fc40000000f00 */
[----:B------:R-:W2:Y:S01]  /*44590*/  LDL.LU.64 R6, [R1+0x6920] ;  /* 0x0069200001067983 */ /* 0x000ea20000300a00 */
[----:B------:R-:W-:Y:S02]  /*445a0*/  STL.64 [R1+0x300], R24 ;  /* 0x0003001801007387 */ /* 0x000fe40000100a00 */
[----:B------:R0:W-:Y:S02]  /*445b0*/  STL [R1+0x308], R26 ;  /* 0x0003081a01007387 */ /* 0x0001e40000100800 */
[----:B0-----:R-:W2:Y:S01]  /*445c0*/  LDL.LU.64 R26, [R1+0x6918] ;  /* 0x00691800011a7983 */ /* 0x001ea20000300a00 */
[----:B------:R-:W2:Y:S02]  /*445d0*/  LDL.LU.64 R24, [R1+0x6910] ;  /* 0x0069100001187983 */ /* 0x000ea40000300a00 */
[----:B------:R-:W-:Y:S01]  /*445e0*/  STL [R1+0x6748], R29 ;  /* 0x0067481d01007387 */ /* 0x000fe20000100800 */
[C---:B--2---:R-:W-:Y:S01]  /*445f0*/  HMMA.16816.F32.BF16 R24, R16.reuse, R6, R24 ;  /* 0x000000061018723c */ /* 0x044fe20000041818 */
[----:B------:R-:W-:Y:S01]  /*44600*/  MOV R23, R6 ;  /* 0x0000000600177202 */ /* 0x000fe20000000f00 */
[----:B------:R-:W-:Y:S11]  /*44610*/  IMAD.MOV.U32 R22, RZ, RZ, R7 ;  /* 0x000000ffff167224 */ /* 0x000ff600078e0007 */
[----:B------:R-:W-:Y:S10]  /*44620*/  @!UPT UIADD3 URZ, URZ, URZ, URZ ;  /* 0x0000003f3f3ff290 */ /* 0x000ff4000fffe03f */
[----:B------:R-:W-:Y:S01]  /*44630*/  STL.64 [R1+0x2f0], R24 ;  /* 0x0002f01801007387 */ /* 0x000fe20000100a00 */
[----:B------:R0:W-:Y:S03]  /*44640*/  STL.64 [R1+0x2f8], R26 ;  /* 0x0002f81a01007387 */ /* 0x0001e60000100a00 */
[----:B0-----:R-:W2:Y:S01]  /*44650*/  LDL.LU R26, [R1+0x6908] ;  /* 0x00690800011a7983 */ /* 0x001ea20000300800 */
[----:B------:R-:W3:Y:S02]  /*44660*/  LDL.LU.64 R24, [R1+0x6900] ;  /* 0x0069000001187983 */ /* 0x000ee40000300a00 */
[----:B------:R-:W2:Y:S02]  /*44670*/  LDL.LU.64 R6, [R1+0x68f8] ;  /* 0x0068f80001067983 */ /* 0x000ea40000300a00 */
[----:B------:R-:W2:Y:S02]  /*44680*/  LDL.LU.64 R4, [R1+0x68f0] ;  /* 0x0068f00001047983 */ /* 0x000ea40000300a00 */
[----:B--2---:R-:W-:Y:S01]  /*44690*/  HMMA.16816.F32.BF16 R16, R16, R10, R4 ;  /* 0x0000000a1010723c */ /* 0x004fe20000041804 */
[----:B------:R-:W2:Y:S01]  /*446a0*/  LDL.LU.64 R6, [R1+0x68e8] ;  /* 0x0068e80001067983 */ /* 0x000ea20000300a00 */
[----:B------:R-:W2:Y:S11]  /*446b0*/  LDL.LU.64 R4, [R1+0x68e0] ;  /* 0x0068e00001047983 */ /* 0x000eb60000300a00 */
[----:B------:R-:W-:Y:S10]  /*446c0*/  @!UPT UIADD3 URZ, URZ, URZ, URZ ;  /* 0x0000003f3f3ff290 */ /* 0x000ff4000fffe03f */
[----:B------:R0:W-:Y:S01]  /*446d0*/  STL.64 [R1+0x250], R16 ;  /* 0x0002501001007387 */ /* 0x0001e20000100a00 */
[----:B------:R1:W-:Y:S01]  /*446e0*/  STL [R1+0x258], R18 ;  /* 0x0002581201007387 */ /* 0x0003e20000100800 */
[----:B------:R-:W-:Y:S02]  /*446f0*/  MOV R29, R19 ;  /* 0x00000013001d7202 */ /* 0x000fe40000000f00 */
[----:B0-----:R-:W2:Y:S01]  /*44700*/  LDL.LU R16, [R1+0x1d0] ;  /* 0x0001d00001107983 */ /* 0x001ea20000300800 */
[----:B------:R-:W2:Y:S02]  /*44710*/  LDL.LU R17, [R1+0x1d4] ;  /* 0x0001d40001117983 */ /* 0x000ea40000300800 */
[----:B-1----:R-:W2:Y:S02]  /*44720*/  LDL.LU R18, [R1+0x1d8] ;  /* 0x0001d80001127983 */ /* 0x002ea40000300800 */
[----:B------:R-:W2:Y:S01]  /*44730*/  LDL.LU R19, [R1+0x1dc] ;  /* 0x0001dc0001137983 */ /* 0x000ea20000300800 */
[----:B------:R-:W-:Y:S01]  /*44740*/  STL.64 [R1+0x68a0], R10 ;  /* 0x0068a00a01007387 */ /* 0x000fe20000100a00 */
[----:B--2---:R-:W-:Y:S03]  /*44750*/  HMMA.16816.F32.BF16 R12, R4, R14, R16 ;  /* 0x0000000e040c723c */ /* 0x004fe60000041810 */
[----:B------:R-:W0:Y:S04]  /*44760*/  LDSM.16.MT88.4 R16, [R3+0xa080] ;  /* 0x00a080000310783b */ /* 0x000e280000004200 */
[----:B0-----:R-:W-:Y:S11]  /*44770*/  STL.64 [R1+0x67e0], R18 ;  /* 0x0067e01201007387 */ /* 0x001ff60000100a00 */
[----:B------:R-:W-:Y:S05]  /*44780*/  @!UPT UIADD3 URZ, URZ, URZ, URZ ;  /* 0x0000003f3f3ff290 */ /* 0x000fea000fffe03f */
[----:B------:R-:W-:Y:S02]  /*44790*/  STL.64 [R1+0x1e0], R12 ;  /* 0x0001e00c01007387 */ /* 0x000fe40000100a00 */
[----:B------:R-:W-:Y:S02]  /*447a0*/  STL.64 [R1+0x1e8], R14 ;  /* 0x0001e80e01007387 */ /* 0x000fe40000100a00 */
[----:B------:R0:W-:Y:S02]  /*447b0*/  STL.64 [R1+0x67d8], R16 ;  /* 0x0067d81001007387 */ /* 0x0001e40000100a00 */
[----:B0-----:R-:W2:Y:S01]  /*447c0*/  LDL.LU R16, [R1+0xd0] ;  /* 0x0000d00001107983 */ /* 0x001ea20000300800 */
[----:B------:R-:W2:Y:S02]  /*447d0*/  LDL.LU R17, [R1+0xd4] ;  /* 0x0000d40001117983 */ /* 0x000ea40000300800 */
[----:B------:R-:W2:Y:S01]  /*447e0*/  LDL.LU R18, [R1+0xd8] ;  /* 0x0000d80001127983 */ /* 0x000ea20000300800 */
[----:B------:R-:W-:-:S02]  /*447f0*/  MOV R19, R0 ;  /* 0x0000000000137202 */ /* 0x000fc40000000f00 */
[----:B------:R-:W3:Y:S04]  /*44800*/  LDL.LU R0, [R1+0x68d8] ;  /* 0x0068d80001007983 */ /* 0x000ee80000300800 */
[----:B--2---:R-:W-:Y:S01]  /*44810*/  STL.64 [R1+0x6808], R18 ;  /* 0x0068081201007387 */ /* 0x004fe20000100a00 */
[----:B------:R0:W-:Y:S02]  /*44820*/  STL.64 [R1+0x6800], R16 ;  /* 0x0068001001007387 */ /* 0x0001e40000100a00 */
[----:B0-----:R-:W-:Y:S01]  /*44830*/  MOV R16, R26 ;  /* 0x0000001a00107202 */ /* 0x001fe20000000f00 */
[----:B---3--:R-:W-:-:S05]  /*44840*/  IMAD.MOV.U32 R17, RZ, RZ, R25 ;  /* 0x000000ffff117224 */ /* 0x008fca00078e0019 */
[----:B------:R0:W-:Y:S01]  /*44850*/  STL.64 [R1+0x6860], R16 ;  /* 0x0068601001007387 */ /* 0x0001e20000100a00 */
[----:B------:R-:W2:Y:S02]  /*44860*/  LDL.LU R12, [R1+0x130] ;  /* 0x00013000010c7983 */ /* 0x000ea40000300800 */
[----:B------:R-:W2:Y:S02]  /*44870*/  LDL.LU R13, [R1+0x134] ;  /* 0x00013400010d7983 */ /* 0x000ea40000300800 */
[----:B------:R-:W3:Y:S01]  /*44880*/  LDL.LU R14, [R1+0x138] ;  /* 0x00013800010e7983 */ /* 0x000ee20000300800 */
[----:B------:R-:W3:Y:S04]  /*44890*/  LDL.LU R15, [R1+0x13c] ;  /* 0x00013c00010f7983 */ /* 0x000ee80000300800 */
        /* <DEDUP_REMOVED lines=16> */
[----:B------:R-:W-:-:S02]  /*449a0*/  MOV R10, R23 ;  /* 0x00000017000a7202 */ /* 0x000fc40000000f00 */
[----:B------:R-:W-:Y:S01]  /*449b0*/  MOV R11, R22 ;  /* 0x00000016000b7202 */ /* 0x000fe20000000f00 */
[----:B--2---:R-:W-:Y:S01]  /*449c0*/  STL.64 [R1+0x68b0], R18 ;  /* 0x0068b01201007387 */ /* 0x004fe20000100a00 */
[----:B------:R0:W-:Y:S03]  /*449d0*/  STL.64 [R1+0x68a8], R16 ;  /* 0x0068a81001007387 */ /* 0x0001e60000100a00 */
[----:B------:R1:W-:Y:S01]  /*449e0*/  STL.64 [R1+0x68b8], R10 ;  /* 0x0068b80a01007387 */ /* 0x0003e20000100a00 */
[----:B0-----:R-:W2:Y:S01]  /*449f0*/  LDL.LU R16, [R1+0x380] ;  /* 0x0003800001107983 */ /* 0x001ea20000300800 */
[----:B------:R-:W2:Y:S02]  /*44a00*/  LDL.LU R17, [R1+0x384] ;  /* 0x0003840001117983 */ /* 0x000ea40000300800 */
[----:B------:R-:W2:Y:S02]  /*44a10*/  LDL.LU R18, [R1+0x388] ;  /* 0x0003880001127983 */ /* 0x000ea40000300800 */
[----:B------:R-:W2:Y:S02]  /*44a20*/  LDL.LU R19, [R1+0x38c] ;  /* 0x00038c0001137983 */ /* 0x000ea40000300800 */
[----:B-1----:R-:W-:Y:S01]  /*44a30*/  IMAD.MOV.U32 R11, RZ, RZ, R20 ;  /* 0x000000ffff0b7224 */ /* 0x002fe200078e0014 */
[----:B------:R-:W-:Y:S01]  /*44a40*/  MOV R10, R21 ;  /* 0x00000015000a7202 */ /* 0x000fe20000000f00 */
[----:B--2---:R-:W-:Y:S01]  /*44a50*/  STL.64 [R1+0x68c8], R18 ;  /* 0x0068c81201007387 */ /* 0x004fe20000100a00 */
[----:B------:R0:W-:Y:S03]  /*44a60*/  STL.64 [R1+0x68c0], R16 ;  /* 0x0068c01001007387 */ /* 0x0001e60000100a00 */
[----:B0-----:R-:W2:Y:S01]  /*44a70*/  LDL.LU R16, [R1+0x370] ;  /* 0x0003700001107983 */ /* 0x001ea20000300800 */
        /* <DEDUP_REMOVED lines=8> */
[----:B------:R-:W-:-:S02]  /*44b00*/  MOV R15, R0 ;  /* 0x00000000000f7202 */ /* 0x000fc40000000f00 */
[----:B------:R-:W2:Y:S01]  /*44b10*/  LDL.LU R0, [R1+0x68d4] ;  /* 0x0068d40001007983 */ /* 0x000ea20000300800 */
[----:B------:R-:W2:Y:S02]  /*44b20*/  LDL.LU R20, [R1+0x2e0] ;  /* 0x0002e00001147983 */ /* 0x000ea40000300800 */
[----:B------:R-:W2:Y:S02]  /*44b30*/  LDL.LU R21, [R1+0x2e4] ;  /* 0x0002e40001157983 */ /* 0x000ea40000300800 */
[----:B------:R-:W2:Y:S01]  /*44b40*/  LDL.LU R22, [R1+0x2e8] ;  /* 0x0002e80001167983 */ /* 0x000ea20000300800 */
[----:B------:R-:W2:Y:S04]  /*44b50*/  LDL.LU R23, [R1+0x2ec] ;  /* 0x0002ec0001177983 */ /* 0x000ea80000300800 */
[----:B--2---:R-:W-:Y:S01]  /*44b60*/  STL.64 [R1+0x6858], R22 ;  /* 0x0068581601007387 */ /* 0x004fe20000100a00 */
[----:B------:R0:W-:Y:S02]  /*44b70*/  STL.64 [R1+0x6850], R20 ;  /* 0x0068501401007387 */ /* 0x0001e40000100a00 */
[----:B0-----:R-:W-:-:S02]  /*44b80*/  MOV R20, R0 ;  /* 0x0000000000147202 */ /* 0x001fc40000000f00 */
[----:B------:R-:W2:Y:S01]  /*44b90*/  LDL.LU R0, [R1+0x68d0] ;  /* 0x0068d00001007983 */ /* 0x000ea20000300800 */
[----:B------:R-:W4:Y:S02]  /*44ba0*/  LDL.LU R21, [R1+0x334] ;  /* 0x0003340001157983 */ /* 0x000f240000300800 */
[----:B------:R-:W4:Y:S02]  /*44bb0*/  LDL.LU R22, [R1+0x338] ;  /* 0x0003380001167983 */ /* 0x000f240000300800 */
[----:B------:R-:W4:Y:S01]  /*44bc0*/  LDL.LU R23, [R1+0x33c] ;  /* 0x00033c0001177983 */ /* 0x000f220000300800 */
[----:B------:R-:W-:Y:S01]  /*44bd0*/  STL.64 [R1+0x6828], R14 ;  /* 0x0068280e01007387 */ /* 0x000fe20000100a00 */
[----:B---3--:R0:W-:Y:S02]  /*44be0*/  STL.64 [R1+0x6820], R12 ;  /* 0x0068200c01007387 */ /* 0x0081e40000100a00 */
[----:B0-----:R-:W-:Y:S01]  /*44bf0*/  MOV R12, R24 ;  /* 0x00000018000c7202 */ /* 0x001fe20000000f00 */
[----:B------:R-:W-:Y:S01]  /*44c00*/  IMAD.MOV.U32 R13, RZ, RZ, R9 ;  /* 0x000000ffff0d7224 */ /* 0x000fe200078e0009 */
[----:B--2---:R-:W0:Y:S04]  /*44c10*/  LDSM.16.MT88.4 R24, [R0+0xa000] ;  /* 0x00a000000018783b */ /* 0x004e280000004200 */
[----:B0-----:R-:W-:Y:S01]  /*44c20*/  STL.64 [R1+0x67a8], R26 ;  /* 0x0067a81a01007387 */ /* 0x001fe20000100a00 */
[----:B------:R0:W-:Y:S02]  /*44c30*/  STL.64 [R1+0x67a0], R24 ;  /* 0x0067a01801007387 */ /* 0x0001e40000100a00 */
[----:B0-----:R-:W-:-:S02]  /*44c40*/  MOV R24, R8 ;  /* 0x0000000800187202 */ /* 0x001fc40000000f00 */
[----:B------:R-:W-:Y:S01]  /*44c50*/  HMMA.16816.F32.BF16 R8, R4, R10, R16 ;  /* 0x0000000a0408723c */ /* 0x000fe20000041810 */
[----:B------:R-:W2:Y:S01]  /*44c60*/  LDL.LU.64 R18, [R1+0x68c8] ;  /* 0x0068c80001127983 */ /* 0x000ea20000300a00 */
[----:B------:R-:W2:Y:S11]  /*44c70*/  LDL.LU.64 R16, [R1+0x68c0] ;  /* 0x0068c00001107983 */ /* 0x000eb60000300a00 */
[----:B------:R-:W-:Y:S10]  /*44c80*/  @!UPT UIADD3 URZ, URZ, URZ, URZ ;  /* 0x0000003f3f3ff290 */ /* 0x000ff4000fffe03f */
[----:B------:R-:W-:Y:S01]  /*44c90*/  STL.64 [R1+0x1b0], R8 ;  /* 0x0001b00801007387 */ /* 0x000fe20000100a00 */
[----:B------:R-:W-:Y:S02]  /*44ca0*/  STL.64 [R1+0x1b8], R10 ;  /* 0x0001b80a01007387 */ /* 0x000fe40000100a00 */
[----:B------:R-:W0:Y:S01]  /*44cb0*/  LDSM.16.MT88.4 R8, [R0+0xa080] ;  /* 0x00a080000008783b */ /* 0x000e220000004200 */
[----:B------:R-:W-:Y:S02]  /*44cc0*/  MOV R25, R2 ;  /* 0x0000000200197202 */ /* 0x000fe40000000f00 */
[----:B0-----:R-:W-:Y:S02]  /*44cd0*/  MOV R2, R10 ;  /* 0x0000000a00027202 */ /* 0x001fe40000000f00 */
[----:B------:R-:W-:Y:S02]  /*44ce0*/  MOV R0, R11 ;  /* 0x0000000b00007202 */ /* 0x000fe40000000f00 */
[----:B------:R-:W2:Y:S01]  /*44cf0*/  LDL.LU.64 R10, [R1+0x68b8] ;  /* 0x0068b800010a7983 */ /* 0x000ea20000300a00 */
[----:B------:R-:W-:Y:S01]  /*44d00*/  MOV R27, R8 ;  /* 0x00000008001b7202 */ /* 0x000fe20000000f00 */
[----:B------:R-:W-:-:S02]  /*44d10*/  IMAD.MOV.U32 R26, RZ, RZ, R9 ;  /* 0x000000ffff1a7224 */ /* 0x000fc400078e0009 */
        /* <DEDUP_REMOVED lines=8> */
[----:B------:R-:W2:Y:S01]  /*44da0*/  LDL.LU.64 R18, [R1+0x6898] ;  /* 0x0068980001127983 */ /* 0x000ea20000300a00 */
[----:B------:R-:W2:Y:S02]  /*44db0*/  LDL.LU.64 R16, [R1+0x6890] ;  /* 0x0068900001107983 */ /* 0x000ea40000300a00 */
[----:B------:R-:W2:Y:S11]  /*44dc0*/  LDL.LU.64 R8, [R1+0x6888] ;  /* 0x0068880001087983 */ /* 0x000eb60000300a00 */
[----:B------:R-:W-:Y:S07]  /*44dd0*/  @!UPT UIADD3 URZ, URZ, URZ, URZ ;  /* 0x0000003f3f3ff290 */ /* 0x000fee000fffe03f */
        /* <DEDUP_REMOVED lines=16> */
[----:B0-----:R-:W4:Y:S01]  /*44ee0*/  LDL.LU.64 R16, [R1+0x6860] ;  /* 0x0068600001107983 */ /* 0x001f220000300a00 */
[----:B------:R0:W-:Y:S03]  /*44ef0*/  STL.64 [R1+0x6838], R12 ;  /* 0x0068380c01007387 */ /* 0x0001e60000100a00 */
[----:B0-----:R-:W2:Y:S01]  /*44f00*/  LDL.LU R12, [R1+0x2b0] ;  /* 0x0002b000010c7983 */ /* 0x001ea20000300800 */
[----:B------:R-:W2:Y:S02]  /*44f10*/  LDL.LU R13, [R1+0x2b4] ;  /* 0x0002b400010d7983 */ /* 0x000ea40000300800 */
[----:B------:R-:W2:Y:S02]  /*44f20*/  LDL.LU R14, [R1+0x2b8] ;  /* 0x0002b800010e7983 */ /* 0x000ea40000300800 */
[----:B------:R-:W2:Y:S01]  /*44f30*/  LDL.LU R15, [R1+0x2bc] ;  /* 0x0002bc00010f7983 */ /* 0x000ea20000300800 */
[C---:B----4-:R-:W-:Y:S11]  /*44f40*/  HMMA.16816.F32.BF16 R20, R4.reuse, R16, R20 ;  /* 0x000000100414723c */ /* 0x050ff60000041814 */
[----:B------:R-:W-:Y:S11]  /*44f50*/  @!UPT UIADD3 URZ, URZ, URZ, URZ ;  /* 0x0000003f3f3ff290 */ /* 0x000ff6000fffe03f */
[----:B------:R-:W-:Y:S01]  /*44f60*/  @!UPT UIADD3 URZ, URZ, URZ, URZ ;  /* 0x0000003f3f3ff290 */ /* 0x000fe2000fffe03f */
[----:B------:R-:W-:Y:S01]  /*44f70*/  STL.64 [R1+0x170], R20 ;  /* 0x0001701401007387 */ /* 0x000fe20000100a00 */
[----:B------:R0:W-:Y:S03]  /*44f80*/  STL.64 [R1+0x178], R22 ;  /* 0x0001781601007387 */ /* 0x0001e60000100a00 */
[----:B0-----:R-:W3:Y:S01]  /*44f90*/  LDL.LU.64 R22, [R1+0x6858] ;  /* 0x0068580001167983 */ /* 0x001ee20000300a00 */
[----:B------:R-:W3:Y:S02]  /*44fa0*/  LDL.LU.64 R20, [R1+0x6850] ;  /* 0x0068500001147983 */ /* 0x000ee40000300a00 */
[----:B------:R0:W-:Y:S02]  /*44fb0*/  STL.64 [R1+0x6830], R16 ;  /* 0x0068301001007387 */ /* 0x0001e40000100a00 */
[----:B0-----:R-:W4:Y:S01]  /*44fc0*/  LDL.LU R16, [R1+0x2a0] ;  /* 0x0002a00001107983 */ /* 0x001f220000300800 */
[----:B------:R-:W4:Y:S02]  /*44fd0*/  LDL.LU R17, [R1+0x2a4] ;  /* 0x0002a40001117983 */ /* 0x000f240000300800 */
[----:B------:R-:W4:Y:S02]  /*44fe0*/  LDL.LU R18, [R1+0x2a8] ;  /* 0x0002a80001127983 */ /* 0x000f240000300800 */
[----:B------:R-:W4:Y:S01]  /*44ff0*/  LDL.LU R19, [R1+0x2ac] ;  /* 0x0002ac0001137983 */ /* 0x000f220000300800 */
[----:B---3--:R-:W-:Y:S01]  /*45000*/  HMMA.16816.F32.BF16 R4, R4, R24, R20 ;  /* 0x000000180404723c */ /* 0x008fe20000041814 */
[----:B------:R-:W2:Y:S01]  /*45010*/  LDL.LU.64 R22, [R1+0x6848] ;  /* 0x0068480001167983 */ /* 0x000ea20000300a00 */
[----:B------:R-:W2:Y:S11]  /*45020*/  LDL.LU.64 R20, [R1+0x6840] ;  /* 0x0068400001147983 */ /* 0x000eb60000300a00 */
[----:B------:R-:W-:Y:S10]  /*45030*/  @!UPT UIADD3 URZ, URZ, URZ, URZ ;  /* 0x0000003f3f3ff290 */ /* 0x000ff4000fffe03f */
[----:B------:R0:W-:Y:S01]  /*45040*/  STL.64 [R1+0x150], R4 ;  /* 0x0001500401007387 */ /* 0x0001e20000100a00 */
[----:B------:R1:W-:Y:S03]  /*45050*/  STL.64 [R1+0x158], R6 ;  /* 0x0001580601007387 */ /* 0x0003e60000100a00 */
[----:B0-----:R-:W3:Y:S01]  /*45060*/  LDL.LU R4, [R1+0x2d0] ;  /* 0x0002d00001047983 */ /* 0x001ee20000300800 */
[----:B------:R-:W3:Y:S02]  /*45070*/  LDL.LU R5, [R1+0x2d4] ;  /* 0x0002d40001057983 */ /* 0x000ee40000300800 */
[----:B-1----:R-:W3:Y:S02]  /*45080*/  LDL.LU R6, [R1+0x2d8] ;  /* 0x0002d80001067983 */ /* 0x002ee40000300800 */
[----:B------:R-:W3:Y:S01]  /*45090*/  LDL.LU R7, [R1+0x2dc] ;  /* 0x0002dc0001077983 */ /* 0x000ee20000300800 */
[----:B--2---:R-:W-:Y:S11]  /*450a0*/  HMMA.16816.F32.BF16 R12, R20, R8, R12 ;  /* 0x00000008140c723c */ /* 0x004ff6000004180c */
[----:B------:R-:W-:Y:S11]  /*450b0*/  @!UPT UIADD3 URZ, URZ, URZ, URZ ;  /* 0x0000003f3f3ff290 */ /* 0x000ff6000fffe03f */
[----:B------:R-:W-:Y:S01]  /*450c0*/  @!UPT UIADD3 URZ, URZ, URZ, URZ ;  /* 0x0000003f3f3ff290 */ /* 0x000fe2000fffe03f */
[----:B------:R0:W-:Y:S04]  /*450d0*/  STL.64 [R1+0x120], R12 ;  /* 0x0001200c01007387 */ /* 0x0001e80000100a00 */
[----:B0-----:R-:W4:Y:S01]  /*450e0*/  LDL.LU.64 R12, [R1+0x6838] ;  /* 0x00683800010c7983 */ /* 0x001f220000300a00 */
[----:B------:R-:W-:Y:S01]  /*450f0*/  MOV R10, R14 ;  /* 0x0000000e000a7202 */ /* 0x000fe20000000f00 */
[----:B------:R-:W-:-:S05]  /*45100*/  IMAD.MOV.U32 R11, RZ, RZ, R15 ;  /* 0x000000ffff0b7224 */ /* 0x000fca00078e000f */
[----:B------:R-:W-:Y:S01]  /*45110*/  STL [R1+0x669c], R11 ;  /* 0x00669c0b01007387 */ /* 0x000fe20000100800 */
[----:B------:R-:W-:Y:S01]  /*45120*/  STL [R1+0x6698], R10 ;  /* 0x0066980a01007387 */ /* 0x000fe20000100800 */
[C---:B----4-:R-:W-:Y:S02]  /*45130*/  HMMA.16816.F32.BF16 R12, R20.reuse, R12, R16 ;  /* 0x0000000c140c723c */ /* 0x050fe40000041810 */
[----:B------:R-:W2:Y:S11]  /*45140*/  LDL.LU.64 R16, [R1+0x6830] ;  /* 0x0068300001107983 */ /* 0x000eb60000300a00 */
[----:B------:R-:W-:Y:S10]  /*45150*/  @!UPT UIADD3 URZ, URZ, URZ, URZ ;  /* 0x0000003f3f3ff290 */ /* 0x000ff4000fffe03f */
        /* <DEDUP_REMOVED lines=8> */
[----:B------:R0:W-:Y:S01]  /*451e0*/  STL.64 [R1+0x100], R16 ;  /* 0x0001001001007387 */ /* 0x0001e20000100a00 */
[----:B------:R-:W-:Y:S02]  /*451f0*/  MOV R11, R18 ;  /* 0x00000012000b7202 */ /* 0x000fe40000000f00 */
[----:B------:R-:W-:Y:S02]  /*45200*/  MOV R10, R19 ;  /* 0x00000013000a7202 */ /* 0x000fe40000000f00 */
[----:B------:R-:W4:Y:S04]  /*45210*/  LDL.LU.64 R18, [R1+0x6808] ;  /* 0x0068080001127983 */ /* 0x000f280000300a00 */
[----:B0-----:R-:W4:Y:S01]  /*45220*/  LDL.LU.64 R16, [R1+0x6800] ;  /* 0x0068000001107983 */ /* 0x001f220000300a00 */
[----:B--2---:R-:W-:Y:S03]  /*45230*/  HMMA.16816.F32.BF16 R20, R20, R24, R12 ;  /* 0x000000181414723c */ /* 0x004fe6000004180c */
[----:B------:R-:W4:Y:S01]  /*45240*/  LDL.LU.64 R14, [R1+0x67f8] ;  /* 0x0067f800010e7983 */ /* 0x000f220000300a00 */
[----:B------:R-:W4:Y:S02]  /*45250*/  LDL.LU.64 R12, [R1+0x67f0] ;  /* 0x0067f000010c7983 */ /* 0x000f240000300a00 */
[----:B------:R0:W-:Y:S02]  /*45260*/  STL.64 [R1+0x67e8], R24 ;  /* 0x0067e81801007387 */ /* 0x0001e40000100a00 */
[----:B0-----:R-:W3:Y:S11]  /*45270*/  LDL.64 R24, [R1+0x20] ;  /* 0x0000200001187983 */ /* 0x001ef60000100a00 */
[----:B------:R-:W-:Y:S04]  /*45280*/  @!UPT UIADD3 URZ, URZ, URZ, URZ ;  /* 0x0000003f3f3ff290 */ /* 0x000fe8000fffe03f */
[----:B------:R-:W-:Y:S01]  /*45290*/  STL.64 [R1+0x80], R20 ;  /* 0x0000801401007387 */ /* 0x000fe20000100a00 */
[----:B------:R4:W-:Y:S02]  /*452a0*/  STL.64 [R1+0x88], R22 ;  /* 0x0000881601007387 */ /* 0x0009e40000100a00 */
[C---:B----4-:R-:W-:Y:S01]  /*452b0*/  HMMA.16816.F32.BF16 R20, R12.reuse, R8, R16 ;  /* 0x000000080c14723c */ /* 0x050fe20000041810 */
[----:B------:R-:W2:Y:S11]  /*452c0*/  LDL.LU R16, [R1+0x320] ;  /* 0x0003200001107983 */ /* 0x000eb60000300800 */
[----:B------:R-:W-:Y:S11]  /*452d0*/  @!UPT UIADD3 URZ, URZ, URZ, URZ ;  /* 0x0000003f3f3ff290 */ /* 0x000ff6000fffe03f */
[----:B------:R-:W-:Y:S01]  /*452e0*/  STL.64 [R1+0xc0], R20 ;  /* 0x0000c01401007387 */ /* 0x000fe20000100a00 */
[----:B------:R-:W-:Y:S02]  /*452f0*/  STL.64 [R1+0xc8], R22 ;  /* 0x0000c81601007387 */ /* 0x000fe40000100a00 */
[----:B------:R-:W0:Y:S01]  /*45300*/  LDSM.16.MT88.4 R20, [R28+0xa000] ;  /* 0x00a000001c14783b */ /* 0x000e220000004200 */
[----:B---3--:R-:W-:Y:S01]  /*45310*/  HMMA.16816.F32.BF16 R4, R12, R24, R4 ;  /* 0x000000180c04723c */ /* 0x008fe20000041804 */
[----:B------:R-:W2:Y:S02]  /*45320*/  LDL.LU R17, [R1+0x324] ;  /* 0x0003240001117983 */ /* 0x000ea40000300800 */
[----:B------:R-:W2:Y:S02]  /*45330*/  LDL.LU R18, [R1+0x328] ;  /* 0x0003280001127983 */ /* 0x000ea40000300800 */
[----:B------:R-:W2:Y:S01]  /*45340*/  LDL.LU R19, [R1+0x32c] ;  /* 0x00032c0001137983 */ /* 0x000ea20000300800 */
[----:B0-----:R0:W-:Y:S01]  /*45350*/  STL.64 [R1+0x6718], R22 ;  /* 0x0067181601007387 */ /* 0x0011e20000100a00 */
[----:B------:R1:W-:Y:S01]  /*45360*/  STL.64 [R1+0x6710], R20 ;  /* 0x0067101401007387 */ /* 0x0003e20000100a00 */
[----:B0-----:R-:W-:-:S02]  /*45370*/  MOV R22, R2 ;  /* 0x0000000200167202 */ /* 0x001fc40000000f00 */
[----:B------:R-:W-:Y:S02]  /*45380*/  MOV R23, R0 ;  /* 0x0000000000177202 */ /* 0x000fe40000000f00 */
[----:B-1----:R-:W-:Y:S01]  /*45390*/  MOV R20, R27 ;  /* 0x0000001b00147202 */ /* 0x002fe20000000f00 */
[----:B------:R-:W-:Y:S02]  /*453a0*/  IMAD.MOV.U32 R21, RZ, RZ, R26 ;  /* 0x000000ffff157224 */ /* 0x000fe400078e001a */
[----:B------:R0:W-:Y:S03]  /*453b0*/  STL.64 [R1+0x6758], R22 ;  /* 0x0067581601007387 */ /* 0x0001e60000100a00 */
[----:B------:R1:W-:Y:S06]  /*453c0*/  STL.64 [R1+0x6750], R20 ;  /* 0x0067501401007387 */ /* 0x0003ec0000100a00 */
[----:B------:R-:W-:-:S02]  /*453d0*/  MOV R2, R6 ;  /* 0x0000000600027202 */ /* 0x000fc40000000f00 */
[----:B------:R-:W-:Y:S02]  /*453e0*/  MOV R0, R7 ;  /* 0x0000000700007202 */ /* 0x000fe40000000f00 */
[----:B0-----:R-:W-:Y:S01]  /*453f0*/  MOV R23, R24 ;  /* 0x0000001800177202 */ /* 0x001fe20000000f00 */
[----:B-1----:R-:W2:Y:S01]  /*45400*/  LDL.64 R20, [R1+0x40] ;  /* 0x0000400001147983 */ /* 0x002ea20000100a00 */
[----:B------:R-:W-:Y:S02]  /*45410*/  IMAD.MOV.U32 R22, RZ, RZ, R25 ;  /* 0x000000ffff167224 */ /* 0x000fe400078e0019 */
[----:B------:R-:W3:Y:S02]  /*45420*/  LDL.LU.64 R24, [R1+0x67e8] ;  /* 0x0067e80001187983 */ /* 0x000ee40000300a00 */
[----:B------:R-:W-:Y:S02]  /*45430*/  STL.64 [R1+0x140], R4 ;  /* 0x0001400401007387 */ /* 0x000fe40000100a00 */
[----:B------:R-:W0:Y:S04]  /*45440*/  LDSM.16.MT88.4 R4, [R28+0xa080] ;  /* 0x00a080001c04783b */ /* 0x000e280000004200 */
[----:B0-----:R-:W-:Y:S01]  /*45450*/  STL.64 [R1+0x66d0], R6 ;  /* 0x0066d00601007387 */ /* 0x001fe20000100a00 */
[----:B------:R0:W-:Y:S03]  /*45460*/  STL.64 [R1+0x66c8], R4 ;  /* 0x0066c80401007387 */ /* 0x0001e60000100a00 */
[----:B0-----:R-:W4:Y:S01]  /*45470*/  LDL.LU R4, [R1+0x50] ;  /* 0x0000500001047983 */ /* 0x001f220000300800 */
        /* <DEDUP_REMOVED lines=10> */
[----:B--2---:R0:W-:Y:S02]  /*45520*/  STL.64 [R1+0x6770], R4 ;  /* 0x0067700401007387 */ /* 0x0041e40000100a00 */
[----:B0-----:R-:W-:Y:S01]  /*45530*/  MOV R4, R23 ;  /* 0x0000001700047202 */ /* 0x001fe20000000f00 */
[----:B------:R-:W-:-:S05]  /*45540*/  IMAD.MOV.U32 R5, RZ, RZ, R22 ;  /* 0x000000ffff057224 */ /* 0x000fca00078e0016 */
[----:B------:R0:W-:Y:S04]  /*45550*/  STL.64 [R1+0x67d0], R4 ;  /* 0x0067d00401007387 */ /* 0x0001e80000100a00 */
[----:B0-----:R-:W3:Y:S01]  /*45560*/  LDL.LU R4, [R1+0x2c0] ;  /* 0x0002c00001047983 */ /* 0x001ee20000300800 */
[----:B------:R-:W3:Y:S02]  /*45570*/  LDL.LU R5, [R1+0x2c4] ;  /* 0x0002c40001057983 */ /* 0x000ee40000300800 */
[----:B------:R-:W3:Y:S02]  /*45580*/  LDL.LU R6, [R1+0x2c8] ;  /* 0x0002c80001067983 */ /* 0x000ee40000300800 */
[----:B------:R-:W3:Y:S01]  /*45590*/  LDL.LU R7, [R1+0x2cc] ;  /* 0x0002cc0001077983 */ /* 0x000ee20000300800 */
[C---:B------:R-:W-:Y:S01]  /*455a0*/  HMMA.16816.F32.BF16 R16, R12.reuse, R20, R16 ;  /* 0x000000140c10723c */ /* 0x040fe20000041810 */
[----:B------:R-:W-:Y:S11]  /*455b0*/  STL [R1+0x6600], R28 ;  /* 0x0066001c01007387 */ /* 0x000ff60000100800 */
[----:B------:R-:W-:Y:S11]  /*455c0*/  @!UPT UIADD3 URZ, URZ, URZ, URZ ;  /* 0x0000003f3f3ff290 */ /* 0x000ff6000fffe03f */
[----:B------:R-:W-:Y:S01]  /*455d0*/  STL.64 [R1+0x160], R16 ;  /* 0x0001601001007387 */ /* 0x000fe20000100a00 */
[----:B------:R0:W-:Y:S03]  /*455e0*/  STL.64 [R1+0x168], R18 ;  /* 0x0001681201007387 */ /* 0x0001e60000100a00 */
[----:B0-----:R-:W2:Y:S01]  /*455f0*/  LDL.LU.64 R18, [R1+0x67e0] ;  /* 0x0067e00001127983 */ /* 0x001ea20000300a00 */
[----:B------:R-:W2:Y:S02]  /*45600*/  LDL.LU.64 R16, [R1+0x67d8] ;  /* 0x0067d80001107983 */ /* 0x000ea40000300a00 */
[----:B------:R0:W-:Y:S01]  /*45610*/  STL.64 [R1+0x67c8], R20 ;  /* 0x0067c81401007387 */ /* 0x0001e20000100a00 */
[----:B---3--:R-:W-:Y:S11]  /*45620*/  HMMA.16816.F32.BF16 R4, R12, R24, R4 ;  /* 0x000000180c04723c */ /* 0x008ff60000041804 */
[----:B------:R-:W-:Y:S11]  /*45630*/  @!UPT UIADD3 URZ, URZ, URZ, URZ ;  /* 0x0000003f3f3ff290 */ /* 0x000ff6000fffe03f */
[----:B------:R-:W-:Y:S01]  /*45640*/  @!UPT UIADD3 URZ, URZ, URZ, URZ ;  /* 0x0000003f3f3ff290 */ /* 0x000fe2000fffe03f */
[----:B------:R1:W-:Y:S01]  /*45650*/  STL.64 [R1+0x130], R4 ;  /* 0x0001300401007387 */ /* 0x0003e20000100a00 */
[----:B------:R3:W-:Y:S02]  /*45660*/  STL [R1+0x138], R6 ;  /* 0x0001380601007387 */ /* 0x0007e40000100800 */
[----:B0-----:R-:W4:Y:S02]  /*45670*/  LDL.LU R20, [R1+0x280] ;  /* 0x0002800001147983 */ /* 0x001f240000300800 */
[----:B------:R-:W4:Y:S01]  /*45680*/  LDL.LU R21, [R1+0x284] ;  /* 0x0002840001157983 */ /* 0x000f220000300800 */
[----:B------:R-:W4:Y:S01]  /*45690*/  LDL.LU R22, [R1+0x288] ;  /* 0x0002880001167983 */ /* 0x000f220000300800 */
[----:B------:R-:W4:Y:S01]  /*456a0*/  LDL.LU R23, [R1+0x28c] ;  /* 0x00028c0001177983 */ /* 0x000f220000300800 */
[----:B------:R-:W-:Y:S02]  /*456b0*/  MOV R28, R7 ;  /* 0x00000007001c7202 */ /* 0x000fe40000000f00 */
[----:B-1----:R-:W2:Y:S01]  /*456c0*/  LDL.LU R4, [R1+0x290] ;  /* 0x0002900001047983 */ /* 0x002ea20000300800 */
[----:B------:R-:W2:Y:S02]  /*456d0*/  LDL.LU R5, [R1+0x294] ;  /* 0x0002940001057983 */ /* 0x000ea40000300800 */
[----:B---3--:R-:W2:Y:S02]  /*456e0*/  LDL.LU R6, [R1+0x298] ;  /* 0x0002980001067983 */ /* 0x008ea40000300800 */
[----:B------:R-:W2:Y:S01]  /*456f0*/  LDL.LU R7, [R1+0x29c] ;  /* 0x00029c0001077983 */ /* 0x000ea20000300800 */
[----:B------:R0:W-:Y:S04]  /*45700*/  STL.64 [R1+0x67c0], R24 ;  /* 0x0067c01801007387 */ /* 0x0001e80000100a00 */
[----:B0-----:R-:W3:Y:S01]  /*45710*/  LDL.LU R24, [R1+0x270] ;  /* 0x0002700001187983 */ /* 0x001ee20000300800 */
[----:B------:R-:W3:Y:S02]  /*45720*/  LDL.LU R25, [R1+0x274] ;  /* 0x0002740001197983 */ /* 0x000ee40000300800 */
        /* <DEDUP_REMOVED lines=31> */
[----:B------:R0:W-:Y:S01]  /*45920*/  STL.64 [R1+0xf0], R4 ;  /* 0x0000f00401007387 */ /* 0x0001e20000100a00 */
[----:B------:R-:W-:Y:S03]  /*45930*/  STL.64 [R1+0xf8], R6 ;  /* 0x0000f80601007387 */ /* 0x000fe60000100a00 */
[----:B0-----:R-:W4:Y:S02]  /*45940*/  LDL.LU.64 R4, [R1+0x67d0] ;  /* 0x0067d00001047983 */ /* 0x001f240000300a00 */
[C---:B----4-:R-:W-:Y:S11]  /*45950*/  HMMA.16816.F32.BF16 R20, R16.reuse, R4, R20 ;  /* 0x000000041014723c */ /* 0x050ff60000041814 */
[----:B------:R-:W-:Y:S11]  /*45960*/  @!UPT UIADD3 URZ, URZ, URZ, URZ ;  /* 0x0000003f3f3ff290 */ /* 0x000ff6000fffe03f */
[----:B------:R-:W-:Y:S01]  /*45970*/  @!UPT UIADD3 URZ, URZ, URZ, URZ ;  /* 0x0000003f3f3ff290 */ /* 0x000fe2000fffe03f */
[----:B------:R0:W-:Y:S01]  /*45980*/  STL.64 [R1+0xe0], R20 ;  /* 0x0000e01401007387 */ /* 0x0001e20000100a00 */
[----:B------:R-:W-:Y:S03]  /*45990*/  STL.64 [R1+0xe8], R22 ;  /* 0x0000e81601007387 */ /* 0x000fe60000100a00 */
[----:B0-----:R-:W3:Y:S02]  /*459a0*/  LDL.LU.64 R20, [R1+0x67c8] ;  /* 0x0067c80001147983 */ /* 0x001ee40000300a00 */
[C---:B---3--:R-:W-:Y:S11]  /*459b0*/  HMMA.16816.F32.BF16 R24, R16.reuse, R20, R24 ;  /* 0x000000141018723c */ /* 0x048ff60000041818 */
[----:B------:R-:W-:Y:S11]  /*459c0*/  @!UPT UIADD3 URZ, URZ, URZ, URZ ;  /* 0x0000003f3f3ff290 */ /* 0x000ff6000fffe03f */
[----:B------:R-:W-:Y:S01]  /*459d0*/  @!UPT UIADD3 URZ, URZ, URZ, URZ ;  /* 0x0000003f3f3ff290 */ /* 0x000fe2000fffe03f */
[----:B------:R0:W-:Y:S01]  /*459e0*/  STL.64 [R1+0xd0], R24 ;  /* 0x0000d01801007387 */ /* 0x0001e20000100a00 */
[----:B------:R1:W-:Y:S03]  /*459f0*/  STL.64 [R1+0xd8], R26 ;  /* 0x0000d81a01007387 */ /* 0x0003e60000100a00 */
[----:B0-----:R-:W2:Y:S02]  /*45a00*/  LDL.LU.64 R24, [R1+0x67c0] ;  /* 0x0067c00001187983 */ /* 0x001ea40000300a00 */
[----:B--2---:R-:W-:Y:S02]  /*45a10*/  HMMA.16816.F32.BF16 R16, R16, R24, R12 ;  /* 0x000000181010723c */ /* 0x004fe4000004180c */
[----:B------:R-:W2:Y:S01]  /*45a20*/  LDL.LU.64 R14, [R1+0x67b8] ;  /* 0x0067b800010e7983 */ /* 0x000ea20000300a00 */
[----:B------:R-:W2:Y:S02]  /*45a30*/  LDL.LU.64 R12, [R1+0x67b0] ;  /* 0x0067b000010c7983 */ /* 0x000ea40000300a00 */
[----:B-1----:R-:W2:Y:S02]  /*45a40*/  LDL.LU.64 R26, [R1+0x67a8] ;  /* 0x0067a800011a7983 */ /* 0x002ea40000300a00 */
[----:B------:R-:W2:Y:S11]  /*45a50*/  LDL.LU.64 R24, [R1+0x67a0] ;  /* 0x0067a00001187983 */ /* 0x000eb60000300a00 */
[----:B------:R-:W-:Y:S05]  /*45a60*/  @!UPT UIADD3 URZ, URZ, URZ, URZ ;  /* 0x0000003f3f3ff290 */ /* 0x000fea000fffe03f */
[----:B------:R0:W-:Y:S01]  /*45a70*/  STL.64 [R1+0x70], R16 ;  /* 0x0000701001007387 */ /* 0x0001e20000100a00 */
[----:B------:R-:W-:Y:S03]  /*45a80*/  STL.64 [R1+0x78], R18 ;  /* 0x0000781201007387 */ /* 0x000fe60000100a00 */
[----:B0-----:R-:W3:Y:S01]  /*45a90*/  LDL.LU.64 R16, [R1+0x30] ;  /* 0x0000300001107983 */ /* 0x001ee20000300a00 */
        /* <DEDUP_REMOVED lines=20> */
[----:B0-----:R-:W3:Y:S01]  /*45be0*/  LDL.LU.64 R6, [R1+0x6768] ;  /* 0x0067680001067983 */ /* 0x001ee20000300a00 */
[----:B------:R-:W3:Y:S01]  /*45bf0*/  LDL.LU.64 R4, [R1+0x6760] ;  /* 0x0067600001047983 */ /* 0x000ee20000300a00 */
[----:B------:R-:W-:Y:S02]  /*45c00*/  MOV R19, R20 ;  /* 0x0000001400137202 */ /* 0x000fe40000000f00 */
[----:B------:R-:W-:Y:S01]  /*45c10*/  MOV R18, R21 ;  /* 0x0000001500127202 */ /* 0x000fe20000000f00 */
[----:B------:R-:W2:Y:S01]  /*45c20*/  LDL.LU.64 R22, [R1+0x6758] ;  /* 0x0067580001167983 */ /* 0x000ea20000300a00 */
[----:B------:R-:W2:Y:S01]  /*45c30*/  LDL.LU.64 R20, [R1+0x6750] ;  /* 0x0067500001147983 */ /* 0x000ea20000300a00 */
[----:B---3--:R-:W-:Y:S02]  /*45c40*/  HMMA.16816.F32.BF16 R4, R24, R16, R4 ;  /* 0x000000101804723c */ /* 0x008fe40000041804 */
[----:B------:R-:W3:Y:S11]  /*45c50*/  LDL.LU.64 R24, [R1+0x20] ;  /* 0x0000200001187983 */ /* 0x000ef60000300a00 */
[----:B------:R-:W-:Y:S10]  /*45c60*/  @!UPT UIADD3 URZ, URZ, URZ, URZ ;  /* 0x0000003f3f3ff290 */ /* 0x000ff4000fffe03f */
[----:B------:R0:W-:Y:S01]  /*45c70*/  STL.64 [R1+0x50], R4 ;  /* 0x0000500401007387 */ /* 0x0001e20000100a00 */
[----:B------:R1:W-:Y:S03]  /*45c80*/  STL.64 [R1+0x58], R6 ;  /* 0x0000580601007387 */ /* 0x0003e60000100a00 */
[----:B0-----:R-:W4:Y:S01]  /*45c90*/  LDL.LU R4, [R1+0x250] ;  /* 0x0002500001047983 */ /* 0x001f220000300800 */
[----:B------:R-:W4:Y:S02]  /*45ca0*/  LDL.LU R5, [R1+0x254] ;  /* 0x0002540001057983 */ /* 0x000f240000300800 */
[----:B-1----:R-:W3:Y:S01]  /*45cb0*/  LDL.LU R6, [R1+0x258] ;  /* 0x0002580001067983 */ /* 0x002ee20000300800 */
[----:B--2---:R-:W-:Y:S01]  /*45cc0*/  HMMA.16816.F32.BF16 R12, R20, R8, R12 ;  /* 0x00000008140c723c */ /* 0x004fe2000004180c */
[----:B------:R-:W-:Y:S02]  /*45cd0*/  IMAD.MOV.U32 R7, RZ, RZ, R29 ;  /* 0x000000ffff077224 */ /* 0x000fe400078e001d */
[----:B------:R-:W2:Y:S04]  /*45ce0*/  LDL.LU R29, [R1+0x6748] ;  /* 0x00674800011d7983 */ /* 0x000ea80000300800 */
[----:B---3--:R-:W-:Y:S01]  /*45cf0*/  STL.64 [R1+0x66e0], R6 ;  /* 0x0066e00601007387 */ /* 0x008fe20000100a00 */
[----:B----4-:R-:W-:Y:S11]  /*45d00*/  STL.64 [R1+0x66d8], R4 ;  /* 0x0066d80401007387 */ /* 0x010ff60000100a00 */
[----:B------:R-:W-:Y:S04]  /*45d10*/  @!UPT UIADD3 URZ, URZ, URZ, URZ ;  /* 0x0000003f3f3ff290 */ /* 0x000fe8000fffe03f */
[----:B------:R-:W-:Y:S02]  /*45d20*/  STL.64 [R1+0x60], R12 ;  /* 0x0000600c01007387 */ /* 0x000fe40000100a00 */
[----:B------:R0:W-:Y:S02]  /*45d30*/  STL.64 [R1+0x68], R14 ;  /* 0x0000680e01007387 */ /* 0x0001e40000100a00 */
[----:B0-----:R-:W3:Y:S01]  /*45d40*/  LDL.LU.64 R14, [R1+0x6740] ;  /* 0x00674000010e7983 */ /* 0x001ee20000300a00 */
[----:B------:R-:W3:Y:S02]  /*45d50*/  LDL.LU.64 R12, [R1+0x6738] ;  /* 0x00673800010c7983 */ /* 0x000ee40000300a00 */
[----:B------:R-:W-:Y:S02]  /*45d60*/  STL.64 [R1+0x6728], R10 ;  /* 0x0067280a01007387 */ /* 0x000fe40000100a00 */
[----:B------:R0:W-:Y:S02]  /*45d70*/  STL.64 [R1+0x6720], R8 ;  /* 0x0067200801007387 */ /* 0x0001e40000100a00 */
[----:B0-----:R-:W4:Y:S01]  /*45d80*/  LDL.LU R8, [R1+0x200] ;  /* 0x0002000001087983 */ /* 0x001f220000300800 */
[----:B------:R-:W4:Y:S02]  /*45d90*/  LDL.LU R9, [R1+0x204] ;  /* 0x0002040001097983 */ /* 0x000f240000300800 */
[----:B------:R-:W4:Y:S02]  /*45da0*/  LDL.LU R10, [R1+0x208] ;  /* 0x00020800010a7983 */ /* 0x000f240000300800 */
[----:B------:R-:W4:Y:S01]  /*45db0*/  LDL.LU R11, [R1+0x20c] ;  /* 0x00020c00010b7983 */ /* 0x000f220000300800 */
[----:B------:R-:W-:-:S02]  /*45dc0*/  MOV R4, R19 ;  /* 0x0000001300047202 */ /* 0x000fc40000000f00 */
[----:B------:R-:W-:Y:S02]  /*45dd0*/  MOV R5, R18 ;  /* 0x0000001200057202 */ /* 0x000fe40000000f00 */
[----:B--2---:R-:W-:-:S05]  /*45de0*/  MOV R7, R29 ;  /* 0x0000001d00077202 */ /* 0x004fca0000000f00 */
[C---:B---3--:R-:W-:Y:S08]  /*45df0*/  HMMA.16816.F32.BF16 R12, R20.reuse, R4, R12 ;  /* 0x00000004140c723c */ /* 0x048ff0000004180c */
[----:B----4-:R-:W-:Y:S11]  /*45e00*/  HMMA.16816.F32.BF16 R8, R20, R24, R8 ;  /* 0x000000181408723c */ /* 0x010ff60000041808 */
[----:B------:R-:W-:Y:S11]  /*45e10*/  @!UPT UIADD3 URZ, URZ, URZ, URZ ;  /* 0x0000003f3f3ff290 */ /* 0x000ff6000fffe03f */
[----:B------:R-:W-:Y:S01]  /*45e20*/  @!UPT UIADD3 URZ, URZ, URZ, URZ ;  /* 0x0000003f3f3ff290 */ /* 0x000fe2000fffe03f */
[----:B------:R0:W-:Y:S01]  /*45e30*/  STL.64 [R1+0x200], R8 ;  /* 0x0002000801007387 */ /* 0x0001e20000100a00 */
[----:B------:R1:W-:Y:S03]  /*45e40*/  STL.64 [R1+0x208], R10 ;  /* 0x0002080a01007387 */ /* 0x0003e60000100a00 */
[----:B0-----:R-:W2:Y:S01]  /*45e50*/  LDL.LU R8, [R1+0x260] ;  /* 0x0002600001087983 */ /* 0x001ea20000300800 */
[----:B------:R-:W-:Y:S02]  /*45e60*/  STL.64 [R1+0x240], R12 ;  /* 0x0002400c01007387 */ /* 0x000fe40000100a00 */
[----:B------:R-:W-:Y:S02]  /*45e70*/  STL.64 [R1+0x248], R14 ;  /* 0x0002480e01007387 */ /* 0x000fe40000100a00 */
[----:B------:R-:W2:Y:S01]  /*45e80*/  LDL.LU R9, [R1+0x264] ;  /* 0x0002640001097983 */ /* 0x000ea20000300800 */
[----:B-1----:R-:W2:Y:S01]  /*45e90*/  LDL.LU R10, [R1+0x268] ;  /* 0x00026800010a7983 */ /* 0x002ea20000300800 */
[----:B------:R-:W2:Y:S02]  /*45ea0*/  LDL.LU R11, [R1+0x26c] ;  /* 0x00026c00010b7983 */ /* 0x000ea40000300800 */
[----:B------:R0:W-:Y:S02]  /*45eb0*/  STL.64 [R1+0x66f8], R4 ;  /* 0x0066f80401007387 */ /* 0x0001e40000100a00 */
[----:B0-----:R-:W3:Y:S01]  /*45ec0*/  LDL.LU R4, [R1+0x300] ;  /* 0x0003000001047983 */ /* 0x001ee20000300800 */
[----:B------:R-:W3:Y:S02]  /*45ed0*/  LDL.LU R5, [R1+0x304] ;  /* 0x0003040001057983 */ /* 0x000ee40000300800 */
[----:B------:R-:W4:Y:S02]  /*45ee0*/  LDL.LU R6, [R1+0x308] ;  /* 0x0003080001067983 */ /* 0x000f240000300800 */
[----:B------:R-:W2:Y:S01]  /*45ef0*/  LDL.LU R29, [R1+0x6730] ;  /* 0x00673000011d7983 */ /* 0x000ea20000300800 */
[----:B------:R-:W-:Y:S01]  /*45f00*/  MOV R19, R24 ;  /* 0x0000001800137202 */ /* 0x000fe20000000f00 */
[----:B------:R-:W-:Y:S01]  /*45f10*/  IMAD.MOV.U32 R18, RZ, RZ, R25 ;  /* 0x000000ffff127224 */ /* 0x000fe200078e0019 */
[----:B--2---:R-:W0:Y:S04]  /*45f20*/  LDSM.16.MT88.4 R12, [R29+0xb000] ;  /* 0x00b000001d0c783b */ /* 0x004e280000004200 */
[----:B----4-:R-:W-:Y:S01]  /*45f30*/  STL.64 [R1+0x6708], R6 ;  /* 0x0067080601007387 */ /* 0x010fe20000100a00 */
[----:B---3--:R1:W-:Y:S03]  /*45f40*/  STL.64 [R1+0x6700], R4 ;  /* 0x0067000401007387 */ /* 0x0083e60000100a00 */
[----:B-1----:R-:W2:Y:S01]  /*45f50*/  LDL.LU R4, [R1+0x310] ;  /* 0x0003100001047983 */ /* 0x002ea20000300800 */
[----:B------:R-:W2:Y:S02]  /*45f60*/  LDL.LU R5, [R1+0x314] ;  /* 0x0003140001057983 */ /* 0x000ea40000300800 */
[----:B------:R-:W2:Y:S02]  /*45f70*/  LDL.LU R6, [R1+0x318] ;  /* 0x0003180001067983 */ /* 0x000ea40000300800 */
[----:B------:R-:W2:Y:S01]  /*45f80*/  LDL.LU R7, [R1+0x31c] ;  /* 0x00031c0001077983 */ /* 0x000ea20000300800 */
[----:B0-----:R-:W-:-:S02]  /*45f90*/  MOV R27, R12 ;  /* 0x0000000c001b7202 */ /* 0x001fc40000000f00 */
[----:B------:R-:W-:Y:S01]  /*45fa0*/  MOV R26, R13 ;  /* 0x0000000d001a7202 */ /* 0x000fe20000000f00 */
[----:B------:R-:W-:Y:S01]  /*45fb0*/  IMAD.MOV.U32 R25, RZ, RZ, R14 ;  /* 0x000000ffff197224 */ /* 0x000fe200078e000e */
[----:B------:R-:W-:Y:S02]  /*45fc0*/  MOV R24, R15 ;  /* 0x0000000f00187202 */ /* 0x000fe40000000f00 */
[----:B------:R-:W0:Y:S04]  /*45fd0*/  LDSM.16.MT88.4 R12, [R29+0xb080] ;  /* 0x00b080001d0c783b */ /* 0x000e280000004200 */
[----:B------:R-:W-:Y:S01]  /*45fe0*/  STL.64 [R1+0x66c0], R26 ;  /* 0x0066c01a01007387 */ /* 0x000fe20000100a00 */
[----:B------:R1:W-:Y:S03]  /*45ff0*/  STL.64 [R1+0x66b8], R24 ;  /* 0x0066b81801007387 */ /* 0x0003e60000100a00 */
[----:B-1----:R-:W3:Y:S01]  /*46000*/  LDL.LU R24, [R1+0x1e0] ;  /* 0x0001e00001187983 */ /* 0x002ee20000300800 */
[----:B------:R-:W3:Y:S02]  /*46010*/  LDL.LU R25, [R1+0x1e4] ;  /* 0x0001e40001197983 */ /* 0x000ee40000300800 */
[----:B------:R-:W4:Y:S02]  /*46020*/  LDL.LU R26, [R1+0x1e8] ;  /* 0x0001e800011a7983 */ /* 0x000f240000300800 */
[----:B------:R-:W4:Y:S01]  /*46030*/  LDL.LU R27, [R1+0x1ec] ;  /* 0x0001ec00011b7983 */ /* 0x000f220000300800 */
[----:B------:R-:W-:Y:S01]  /*46040*/  HMMA.16816.F32.BF16 R20, R20, R16, R8 ;  /* 0x000000101414723c */ /* 0x000fe20000041808 */
[----:B----4-:R-:W-:Y:S01]  /*46050*/  STL.64 [R1+0x66f0], R26 ;  /* 0x0066f01a01007387 */ /* 0x010fe20000100a00 */
[----:B---3--:R1:W-:Y:S03]  /*46060*/  STL.64 [R1+0x66e8], R24 ;  /* 0x0066e81801007387 */ /* 0x0083e60000100a00 */
[----:B-1----:R-:W3:Y:S01]  /*46070*/  LDL.LU R24, [R1+0x2f0] ;  /* 0x0002f00001187983 */ /* 0x002ee20000300800 */
[----:B------:R-:W3:Y:S02]  /*46080*/  LDL.LU R25, [R1+0x2f4] ;  /* 0x0002f40001197983 */ /* 0x000ee40000300800 */
[----:B------:R-:W3:Y:S02]  /*46090*/  LDL.LU R26, [R1+0x2f8] ;  /* 0x0002f800011a7983 */ /* 0x000ee40000300800 */
[----:B------:R-:W3:Y:S01]  /*460a0*/  LDL.LU R27, [R1+0x2fc] ;  /* 0x0002fc00011b7983 */ /* 0x000ee20000300800 */
[----:B0-----:R-:W-:Y:S01]  /*460b0*/  STL.64 [R1+0x6660], R14 ;  /* 0x0066600e01007387 */ /* 0x001fe20000100a00 */
[----:B------:R-:W-:Y:S02]  /*460c0*/  STL.64 [R1+0x6658], R12 ;  /* 0x0066580c01007387 */ /* 0x000fe40000100a00 */
[----:B------:R-:W4:Y:S02]  /*460d0*/  LDL.LU.64 R10, [R1+0x6728] ;  /* 0x00672800010a7983 */ /* 0x000f240000300a00 */
[----:B------:R-:W2:Y:S07]  /*460e0*/  LDL.LU.64 R8, [R1+0x6720] ;  /* 0x0067200001087983 */ /* 0x000eae0000300a00 */
[----:B------:R-:W-:Y:S01]  /*460f0*/  STL.64 [R1+0x230], R20 ;  /* 0x0002301401007387 */ /* 0x000fe20000100a00 */
[----:B------:R0:W-:Y:S03]  /*46100*/  STL.64 [R1+0x238], R22 ;  /* 0x0002381601007387 */ /* 0x0001e60000100a00 */
[----:B0-----:R-:W2:Y:S01]  /*46110*/  LDL.LU.64 R22, [R1+0x6718] ;  /* 0x0067180001167983 */ /* 0x001ea20000300a00 */
[----:B------:R-:W2:Y:S01]  /*46120*/  LDL.LU.64 R20, [R1+0x6710] ;  /* 0x0067100001147983 */ /* 0x000ea20000300a00 */
[----:B------:R-:W-:-:S02]  /*46130*/  MOV R12, R19 ;  /* 0x00000013000c7202 */ /* 0x000fc40000000f00 */
[----:B------:R-:W-:Y:S01]  /*46140*/  MOV R13, R18 ;  /* 0x00000012000d7202 */ /* 0x000fe20000000f00 */
[----:B------:R-:W-:Y:S01]  /*46150*/  IMAD.MOV.U32 R15, RZ, RZ, R16 ;  /* 0x000000ffff0f7224 */ /* 0x000fe200078e0010 */
[----:B------:R-:W-:Y:S02]  /*46160*/  MOV R14, R17 ;  /* 0x00000011000e7202 */ /* 0x000fe40000000f00 */
[----:B------:R-:W0:Y:S04]  /*46170*/  LDSM.16.MT88.4 R16, [R3+0xb000] ;  /* 0x00b000000310783b */ /* 0x000e280000004200 */
[----:B0-----:R0:W-:Y:S01]  /*46180*/  STL.64 [R1+0x6610], R18 ;  /* 0x0066101201007387 */ /* 0x0011e20000100a00 */
[----:B------:R-:W-:Y:S03]  /*46190*/  STL.64 [R1+0x6608], R16 ;  /* 0x0066081001007387 */ /* 0x000fe60000100a00 */
[----:B0-----:R-:W3:Y:S04]  /*461a0*/  LDL R18, [R1+0x38] ;  /* 0x0000380001127983 */ /* 0x001ee80000100800 */
[----:B------:R-:W3:Y:S01]  /*461b0*/  LDL R19, [R1+0x3c] ;  /* 0x00003c0001137983 */ /* 0x000ee20000100800 */
        /* <DEDUP_REMOVED lines=11> */
[----:B------:R3:W-:Y:S03]  /*46270*/  STL.64 [R1+0x298], R6 ;  /* 0x0002980601007387 */ /* 0x0007e60000100a00 */
[----:B0-----:R-:W3:Y:S02]  /*46280*/  LDL.LU.64 R4, [R1+0x66f8] ;  /* 0x0066f80001047983 */ /* 0x001ee40000300a00 */
[----:B---3--:R-:W-:Y:S02]  /*46290*/  HMMA.16816.F32.BF16 R4, R20, R4, R24 ;  /* 0x000000041404723c */ /* 0x008fe40000041818 */
[----:B------:R-:W2:Y:S01]  /*462a0*/  LDL.LU.64 R26, [R1+0x66f0] ;  /* 0x0066f000011a7983 */ /* 0x000ea20000300a00 */
[----:B------:R-:W2:Y:S11]  /*462b0*/  LDL.LU.64 R24, [R1+0x66e8] ;  /* 0x0066e80001187983 */ /* 0x000eb60000300a00 */
[----:B------:R-:W-:Y:S09]  /*462c0*/  @!UPT UIADD3 URZ, URZ, URZ, URZ ;  /* 0x0000003f3f3ff290 */ /* 0x000ff2000fffe03f */
[----:B------:R-:W-:Y:S01]  /*462d0*/  STL.64 [R1+0x280], R4 ;  /* 0x0002800401007387 */ /* 0x000fe20000100a00 */
[----:B------:R0:W-:Y:S03]  /*462e0*/  STL.64 [R1+0x288], R6 ;  /* 0x0002880601007387 */ /* 0x0001e60000100a00 */
[----:B0-----:R-:W3:Y:S01]  /*462f0*/  LDL.LU.64 R6, [R1+0x66e0] ;  /* 0x0066e00001067983 */ /* 0x001ee20000300a00 */
[----:B------:R-:W3:Y:S01]  /*46300*/  LDL.LU.64 R4, [R1+0x66d8] ;  /* 0x0066d80001047983 */ /* 0x000ee20000300a00 */
[----:B------:R-:W-:Y:S02]  /*46310*/  MOV R16, R15 ;  /* 0x0000000f00107202 */ /* 0x000fe40000000f00 */
[----:B------:R-:W-:-:S07]  /*46320*/  MOV R17, R14 ;  /* 0x0000000e00117202 */ /* 0x000fce0000000f00 */
        /* <DEDUP_REMOVED lines=10> */
[----:B------:R0:W-:Y:S04]  /*463d0*/  STL.64 [R1+0x66b0], R18 ;  /* 0x0066b01201007387 */ /* 0x0001e80000100a00 */
[----:B0-----:R-:W3:Y:S01]  /*463e0*/  LDL R19, [R1+0x1704] ;  /* 0x0017040001137983 */ /* 0x001ee20000100800 */
[----:B------:R-:W-:Y:S01]  /*463f0*/  STL.64 [R1+0x66a8], R16 ;  /* 0x0066a81001007387 */ /* 0x000fe20000100a00 */
[C---:B--2---:R-:W-:Y:S11]  /*46400*/  HMMA.16816.F32.BF16 R24, R4.reuse, R8, R24 ;  /* 0x000000080418723c */ /* 0x044ff60000041818 */
[----:B------:R-:W-:Y:S11]  /*46410*/  @!UPT UIADD3 URZ, URZ, URZ, URZ ;  /* 0x0000003f3f3ff290 */ /* 0x000ff6000fffe03f */
[----:B------:R-:W-:Y:S01]  /*46420*/  @!UPT UIADD3 URZ, URZ, URZ, URZ ;  /* 0x0000003f3f3ff290 */ /* 0x000fe2000fffe03f */
[----:B------:R-:W-:Y:S01]  /*46430*/  STL.64 [R1+0x1e0], R24 ;  /* 0x0001e01801007387 */ /* 0x000fe20000100a00 */
[----:B------:R0:W-:Y:S03]  /*46440*/  STL.64 [R1+0x1e8], R26 ;  /* 0x0001e81a01007387 */ /* 0x0001e60000100a00 */
[----:B0-----:R-:W2:Y:S01]  /*46450*/  LDL.LU.64 R26, [R1+0x66c0] ;  /* 0x0066c000011a7983 */ /* 0x001ea20000300a00 */
[----:B------:R-:W2:Y:S02]  /*46460*/  LDL.LU.64 R24, [R1+0x66b8] ;  /* 0x0066b80001187983 */ /* 0x000ea40000300a00 */
[----:B----4-:R3:W-:Y:S02]  /*46470*/  STL.64 [R1+0x66a0], R10 ;  /* 0x0066a00a01007387 */ /* 0x0107e40000100a00 */
[----:B---3--:R-:W-:Y:S01]  /*46480*/  HMMA.16816.F32.BF16 R8, R4, R12, R20 ;  /* 0x0000000c0408723c */ /* 0x008fe20000041814 */
[----:B------:R-:W0:Y:S04]  /*46490*/  LDSM.16.MT88.4 R20, [R3+0xb080] ;  /* 0x00b080000314783b */ /* 0x000e280000004200 */
[----:B0-----:R-:W-:Y:S11]  /*464a0*/  STL.64 [R1+0x65e0], R22 ;  /* 0x0065e01601007387 */ /* 0x001ff60000100a00 */
[----:B------:R-:W-:Y:S07]  /*464b0*/  @!UPT UIADD3 URZ, URZ, URZ, URZ ;  /* 0x0000003f3f3ff290 */ /* 0x000fee000fffe03f */
[----:B------:R-:W-:Y:S02]  /*464c0*/  STL.64 [R1+0x2d0], R8 ;  /* 0x0002d00801007387 */ /* 0x000fe40000100a00 */
[----:B------:R-:W-:Y:S02]  /*464d0*/  STL.64 [R1+0x2d8], R10 ;  /* 0x0002d80a01007387 */ /* 0x000fe40000100a00 */
[----:B------:R0:W-:Y:S02]  /*464e0*/  STL.64 [R1+0x65d8], R20 ;  /* 0x0065d81401007387 */ /* 0x0001e40000100a00 */
[----:B0-----:R-:W3:Y:S01]  /*464f0*/  LDL.LU R20, [R1+0xc0] ;  /* 0x0000c00001147983 */ /* 0x001ee20000300800 */
[----:B------:R-:W3:Y:S02]  /*46500*/  LDL.LU R21, [R1+0xc4] ;  /* 0x0000c40001157983 */ /* 0x000ee40000300800 */
[----:B------:R-:W4:Y:S02]  /*46510*/  LDL.LU R22, [R1+0xc8] ;  /* 0x0000c80001167983 */ /* 0x000f240000300800 */
[----:B------:R-:W4:Y:S01]  /*46520*/  LDL.LU R23, [R1+0xcc] ;  /* 0x0000cc0001177983 */ /* 0x000f220000300800 */
[----:B------:R-:W2:Y:S01]  /*46530*/  LDL.LU R8, [R1+0x1a0] ;  /* 0x0001a00001087983 */ /* 0x000ea20000300800 */
[----:B------:R-:W2:Y:S02]  /*46540*/  LDL.LU R9, [R1+0x1a4] ;  /* 0x0001a40001097983 */ /* 0x000ea40000300800 */
[----:B------:R-:W2:Y:S02]  /*46550*/  LDL.LU R10, [R1+0x1a8] ;  /* 0x0001a800010a7983 */ /* 0x000ea40000300800 */
[----:B------:R-:W2:Y:S01]  /*46560*/  LDL.LU R11, [R1+0x1ac] ;  /* 0x0001ac00010b7983 */ /* 0x000ea20000300800 */
[----:B----4-:R-:W-:Y:S01]  /*46570*/  STL.64 [R1+0x6620], R22 ;  /* 0x0066201601007387 */ /* 0x010fe20000100a00 */
[----:B---3--:R0:W-:Y:S03]  /*46580*/  STL.64 [R1+0x6618], R20 ;  /* 0x0066181401007387 */ /* 0x0081e60000100a00 */
[----:B0-----:R-:W3:Y:S01]  /*46590*/  LDL.LU R20, [R1+0x80] ;  /* 0x0000800001147983 */ /* 0x001ee20000300800 */
[----:B------:R-:W3:Y:S02]  /*465a0*/  LDL.LU R21, [R1+0x84] ;  /* 0x0000840001157983 */ /* 0x000ee40000300800 */
[----:B------:R-:W4:Y:S02]  /*465b0*/  LDL.LU R22, [R1+0x88] ;  /* 0x0000880001167983 */ /* 0x000f240000300800 */
[----:B------:R-:W4:Y:S02]  /*465c0*/  LDL.LU R23, [R1+0x8c] ;  /* 0x00008c0001177983 */ /* 0x000f240000300800 */
[----:B--2---:R-:W-:Y:S01]  /*465d0*/  IMAD.MOV.U32 R12, RZ, RZ, R27 ;  /* 0x000000ffff0c7224 */ /* 0x004fe200078e001b */
[----:B------:R-:W-:-:S02]  /*465e0*/  MOV R13, R26 ;  /* 0x0000001a000d7202 */ /* 0x000fc40000000f00 */
[----:B------:R-:W-:Y:S02]  /*465f0*/  MOV R14, R25 ;  /* 0x00000019000e7202 */ /* 0x000fe40000000f00 */
[----:B------:R-:W-:Y:S02]  /*46600*/  MOV R15, R24 ;  /* 0x00000018000f7202 */ /* 0x000fe40000000f00 */
[----:B------:R-:W0:Y:S02]  /*46610*/  LDSM.16.MT88.4 R24, [R19+0xb000] ;  /* 0x00b000001318783b */ /* 0x000e240000004200 */
[----:B------:R-:W1:Y:S02]  /*46620*/  LDSM.16.MT88.4 R16, [R19+0xb080] ;  /* 0x00b080001310783b */ /* 0x000e640000004200 */
[----:B----4-:R-:W-:Y:S02]  /*46630*/  STL.64 [R1+0x6630], R22 ;  /* 0x0066301601007387 */ /* 0x010fe40000100a00 */
[----:B---3--:R2:W-:Y:S02]  /*46640*/  STL.64 [R1+0x6628], R20 ;  /* 0x0066281401007387 */ /* 0x0085e40000100a00 */
[----:B--2---:R-:W2:Y:S01]  /*46650*/  LDL.LU.64 R20, [R1+0x40] ;  /* 0x0000400001147983 */ /* 0x004ea20000300a00 */
[----:B------:R-:W3:Y:S02]  /*46660*/  LDL.64 R22, [R1+0x48] ;  /* 0x0000480001167983 */ /* 0x000ee40000100a00 */
[----:B------:R-:W-:Y:S02]  /*46670*/  STL [R1+0x6550], R3 ;  /* 0x0065500301007387 */ /* 0x000fe40000100800 */
[----:B0-----:R0:W-:Y:S01]  /*46680*/  STL.64 [R1+0x65a0], R26 ;  /* 0x0065a01a01007387 */ /* 0x0011e20000100a00 */
[----:B------:R4:W-:Y:S04]  /*46690*/  STL.64 [R1+0x6598], R24 ;  /* 0x0065981801007387 */ /* 0x0009e80000100a00 */
[----:B0-----:R-:W2:Y:S04]  /*466a0*/  LDL R26, [R1+0x28] ;  /* 0x00002800011a7983 */ /* 0x001ea80000100800 */
[----:B------:R-:W2:Y:S04]  /*466b0*/  LDL R27, [R1+0x2c] ;  /* 0x00002c00011b7983 */ /* 0x000ea80000100800 */
[----:B--2---:R0:W-:Y:S01]  /*466c0*/  STL.64 [R1+0x6688], R26 ;  /* 0x0066881a01007387 */ /* 0x0041e20000100a00 */
[----:B----4-:R-:W2:Y:S02]  /*466d0*/  LDL.LU R24, [R1+0x1d0] ;  /* 0x0001d00001187983 */ /* 0x010ea40000300800 */
[----:B------:R-:W2:Y:S01]  /*466e0*/  LDL.LU R25, [R1+0x1d4] ;  /* 0x0001d40001197983 */ /* 0x000ea20000300800 */
[----:B0-----:R-:W2:Y:S01]  /*466f0*/  LDL.LU R26, [R1+0x1d8] ;  /* 0x0001d800011a7983 */ /* 0x001ea20000300800 */
[----:B------:R-:W2:Y:S02]  /*46700*/  LDL.LU R27, [R1+0x1dc] ;  /* 0x0001dc00011b7983 */ /* 0x000ea40000300800 */
[C---:B--2---:R-:W-:Y:S11]  /*46710*/  HMMA.16816.F32.BF16 R24, R4.reuse, R20, R24 ;  /* 0x000000140418723c */ /* 0x044ff60000041818 */
[----:B------:R-:W-:Y:S11]  /*46720*/  @!UPT UIADD3 URZ, URZ, URZ, URZ ;  /* 0x0000003f3f3ff290 */ /* 0x000ff6000fffe03f */
[----:B------:R-:W-:Y:S01]  /*46730*/  @!UPT UIADD3 URZ, URZ, URZ, URZ ;  /* 0x0000003f3f3ff290 */ /* 0x000fe2000fffe03f */
[----:B------:R0:W-:Y:S01]  /*46740*/  STL.64 [R1+0x2e0], R24 ;  /* 0x0002e01801007387 */ /* 0x0001e20000100a00 */
[----:B------:R2:W-:Y:S03]  /*46750*/  STL.64 [R1+0x2e8], R26 ;  /* 0x0002e81a01007387 */ /* 0x0005e60000100a00 */
[----:B0-----:R-:W4:Y:S01]  /*46760*/  LDL.LU R24, [R1+0x190] ;  /* 0x0001900001187983 */ /* 0x001f220000300800 */
[----:B------:R-:W4:Y:S02]  /*46770*/  LDL.LU R25, [R1+0x194] ;  /* 0x0001940001197983 */ /* 0x000f240000300800 */
[----:B--2---:R-:W4:Y:S02]  /*46780*/  LDL.LU R26, [R1+0x198] ;  /* 0x00019800011a7983 */ /* 0x004f240000300800 */
[----:B------:R-:W4:Y:S01]  /*46790*/  LDL.LU R27, [R1+0x19c] ;  /* 0x00019c00011b7983 */ /* 0x000f220000300800 */
[----:B---3--:R0:W-:Y:S01]  /*467a0*/  STL.64 [R1+0x6680], R22 ;  /* 0x0066801601007387 */ /* 0x0081e20000100a00 */
[----:B------:R-:W2:Y:S02]  /*467b0*/  LDL.LU R20, [R1+0x180] ;  /* 0x0001800001147983 */ /* 0x000ea40000300800 */
[----:B------:R-:W2:Y:S01]  /*467c0*/  LDL.LU R21, [R1+0x184] ;  /* 0x0001840001157983 */ /* 0x000ea20000300800 */
[----:B0-----:R-:W2:Y:S01]  /*467d0*/  LDL.LU R22, [R1+0x188] ;  /* 0x0001880001167983 */ /* 0x001ea20000300800 */
[----:B------:R-:W2:Y:S02]  /*467e0*/  LDL.LU R23, [R1+0x18c] ;  /* 0x00018c0001177983 */ /* 0x000ea40000300800 */
[----:B-1----:R-:W-:Y:S02]  /*467f0*/  STL.64 [R1+0x10], R16 ;  /* 0x0000101001007387 */ /* 0x002fe40000100a00 */
[----:B------:R0:W-:Y:S02]  /*46800*/  STL.64 [R1+0x18], R18 ;  /* 0x0000181201007387 */ /* 0x0001e40000100a00 */
[----:B0-----:R-:W3:Y:S01]  /*46810*/  LDL.LU.64 R18, [R1+0x66b0] ;  /* 0x0066b00001127983 */ /* 0x001ee20000300a00 */
[----:B------:R-:W2:Y:S02]  /*46820*/  LDL.LU.64 R16, [R1+0x66a8] ;  /* 0x0066a80001107983 */ /* 0x000ea40000300a00 */
[----:B--2---:R-:W-:Y:S01]  /*46830*/  HMMA.16816.F32.BF16 R4, R4, R16, R8 ;  /* 0x000000100404723c */ /* 0x004fe20000041808 */
[----:B------:R-:W2:Y:S01]  /*46840*/  LDL.LU.64 R10, [R1+0x66a0] ;  /* 0x0066a000010a7983 */ /* 0x000ea20000300a00 */
[----:B---3--:R0:W-:Y:S02]  /*46850*/  STL.64 [R1+0x6678], R18 ;  /* 0x0066781201007387 */ /* 0x0081e40000100a00 */
[----:B------:R-:W3:Y:S11]  /*46860*/  LDL.LU R16, [R1+0x170] ;  /* 0x0001700001107983 */ /* 0x000ef60000300800 */
[----:B------:R-:W-:Y:S08]  /*46870*/  @!UPT UIADD3 URZ, URZ, URZ, URZ ;  /* 0x0000003f3f3ff290 */ /* 0x000ff0000fffe03f */
[----:B------:R1:W-:Y:S01]  /*46880*/  STL.64 [R1+0x1b0], R4 ;  /* 0x0001b00401007387 */ /* 0x0003e20000100a00 */
[----:B------:R2:W-:Y:S02]  /*46890*/  STL.64 [R1+0x1b8], R6 ;  /* 0x0001b80601007387 */ /* 0x0005e40000100a00 */
[----:B------:R-:W3:Y:S02]  /*468a0*/  LDL.LU R17, [R1+0x174] ;  /* 0x0001740001117983 */ /* 0x000ee40000300800 */
[----:B0-----:R-:W3:Y:S01]  /*468b0*/  LDL.LU R18, [R1+0x178] ;  /* 0x0001780001127983 */ /* 0x001ee20000300800 */
[----:B------:R-:W3:Y:S04]  /*468c0*/  LDL.LU R19, [R1+0x17c] ;  /* 0x00017c0001137983 */ /* 0x000ee80000300800 */
[----:B-1----:R-:W3:Y:S01]  /*468d0*/  LDL.LU R4, [R1+0x100] ;  /* 0x0001000001047983 */ /* 0x002ee20000300800 */
[----:B------:R-:W3:Y:S02]  /*468e0*/  LDL.LU R5, [R1+0x104] ;  /* 0x0001040001057983 */ /* 0x000ee40000300800 */
[----:B--2---:R-:W-:Y:S01]  /*468f0*/  IMAD.MOV.U32 R6, RZ, RZ, R11 ;  /* 0x000000ffff067224 */ /* 0x004fe200078e000b */
[----:B------:R-:W-:Y:S01]  /*46900*/  MOV R7, R10 ;  /* 0x0000000a00077202 */ /* 0x000fe20000000f00 */
[----:B------:R-:W2:Y:S01]  /*46910*/  LDL.LU R11, [R1+0x669c] ;  /* 0x00669c00010b7983 */ /* 0x000ea20000300800 */
[----:B------:R-:W2:Y:S03]  /*46920*/  LDL.LU R10, [R1+0x6698] ;  /* 0x00669800010a7983 */ /* 0x000ea60000300800 */
[----:B------:R-:W-:Y:S04]  /*46930*/  STL.64 [R1+0x6640], R6 ;  /* 0x0066400601007387 */ /* 0x000fe80000100a00 */
[----:B---3--:R0:W-:Y:S04]  /*46940*/  STL.64 [R1+0x6638], R4 ;  /* 0x0066380401007387 */ /* 0x0081e80000100a00 */
[----:B0-----:R-:W3:Y:S01]  /*46950*/  LDL.LU R4, [R1+0x110] ;  /* 0x0001100001047983 */ /* 0x001ee20000300800 */
[----:B------:R-:W3:Y:S02]  /*46960*/  LDL.LU R5, [R1+0x114] ;  /* 0x0001140001057983 */ /* 0x000ee40000300800 */
[----:B------:R-:W2:Y:S02]  /*46970*/  LDL.LU R6, [R1+0x118] ;  /* 0x0001180001067983 */ /* 0x000ea40000300800 */
[----:B------:R-:W2:Y:S02]  /*46980*/  LDL.LU R7, [R1+0x11c] ;  /* 0x00011c0001077983 */ /* 0x000ea40000300800 */
[----:B--2---:R0:W-:Y:S01]  /*46990*/  STL.64 [R1+0x6650], R6 ;  /* 0x0066500601007387 */ /* 0x0041e20000100a00 */
[----:B---3--:R1:W-:Y:S01]  /*469a0*/  STL.64 [R1+0x6648], R4 ;  /* 0x0066480401007387 */ /* 0x0083e20000100a00 */
[----:B0-----:R-:W-:-:S02]  /*469b0*/  MOV R6, R10 ;  /* 0x0000000a00067202 */ /* 0x001fc40000000f00 */
[----:B-1----:R-:W2:Y:S01]  /*469c0*/  LDL.LU R4, [R1+0x120] ;  /* 0x0001200001047983 */ /* 0x002ea20000300800 */
[----:B------:R-:W2:Y:S02]  /*469d0*/  LDL.LU R5, [R1+0x124] ;  /* 0x0001240001057983 */ /* 0x000ea40000300800 */
[----:B------:R-:W4:Y:S01]  /*469e0*/  LDL.LU R10, [R1+0x6694] ;  /* 0x00669400010a7983 */ /* 0x000f220000300800 */
[----:B------:R-:W-:Y:S02]  /*469f0*/  MOV R7, R11 ;  /* 0x0000000b00077202 */ /* 0x000fe40000000f00 */
[----:B------:R-:W4:Y:S03]  /*46a00*/  LDL.LU R11, [R1+0x6690] ;  /* 0x00669000010b7983 */ /* 0x000f260000300800 */
[----:B------:R-:W-:Y:S01]  /*46a10*/  STL.64 [R1+0x6670], R6 ;  /* 0x0066700601007387 */ /* 0x000fe20000100a00 */
[C---:B----4-:R-:W-:Y:S01]  /*46a20*/  HMMA.16816.F32.BF16 R24, R12.reuse, R10, R24 ;  /* 0x0000000a0c18723c */ /* 0x050fe20000041818 */
[----:B--2---:R0:W-:Y:S04]  /*46a30*/  STL.64 [R1+0x6668], R4 ;  /* 0x0066680401007387 */ /* 0x0041e80000100a00 */
[----:B0-----:R-:W2:Y:S01]  /*46a40*/  LDL.LU R4, [R1+0x150] ;  /* 0x0001500001047983 */ /* 0x001ea20000300800 */
[----:B------:R-:W2:Y:S02]  /*46a50*/  LDL.LU R5, [R1+0x154] ;  /* 0x0001540001057983 */ /* 0x000ea40000300800 */
[----:B------:R-:W2:Y:S02]  /*46a60*/  LDL.LU R6, [R1+0x158] ;  /* 0x0001580001067983 */ /* 0x000ea40000300800 */
[----:B------:R-:W2:Y:S11]  /*46a70*/  LDL.LU R7, [R1+0x15c] ;  /* 0x00015c0001077983 */ /* 0x000eb60000300800 */
[----:B------:R-:W-:Y:S02]  /*46a80*/  @!UPT UIADD3 URZ, URZ, URZ, URZ ;  /* 0x0000003f3f3ff290 */ /* 0x000fe4000fffe03f */
        /* <DEDUP_REMOVED lines=15> */
[----:B--2---:R-:W-:Y:S02]  /*46b80*/  HMMA.16816.F32.BF16 R12, R12, R18, R4 ;  /* 0x000000120c0c723c */ /* 0x004fe40000041804 */
[----:B------:R-:W2:Y:S01]  /*46b90*/  LDL.LU.64 R6, [R1+0x6670] ;  /* 0x0066700001067983 */ /* 0x000ea20000300a00 */
        /* <DEDUP_REMOVED lines=15> */
[----:B------:R-:W2:Y:S01]  /*46c90*/  LDL.LU.64 R4, [R1+0x6638] ;  /* 0x0066380001047983 */ /* 0x000ea20000300a00 */
[----:B------:R-:W-:Y:S11]  /*46ca0*/  MOV R3, R23 ;  /* 0x0000001700037202 */ /* 0x000ff60000000f00 */
[----:B------:R-:W-:Y:S09]  /*46cb0*/  @!UPT UIADD3 URZ, URZ, URZ, URZ ;  /* 0x0000003f3f3ff290 */ /* 0x000ff2000fffe03f */
[----:B------:R0:W-:Y:S01]  /*46cc0*/  STL.64 [R1+0x120], R24 ;  /* 0x0001201801007387 */ /* 0x0001e20000100a00 */
[----:B------:R-:W-:Y:S03]  /*46cd0*/  STL.64 [R1+0x128], R26 ;  /* 0x0001281a01007387 */ /* 0x000fe60000100a00 */
[----:B0-----:R-:W3:Y:S01]  /*46ce0*/  LDL.LU R24, [R1+0x140] ;  /* 0x0001400001187983 */ /* 0x001ee20000300800 */
[----:B------:R-:W3:Y:S01]  /*46cf0*/  LDL.LU R25, [R1+0x144] ;  /* 0x0001440001197983 */ /* 0x000ee20000300800 */
[C---:B--2---:R-:W-:Y:S11]  /*46d00*/  HMMA.16816.F32.BF16 R4, R12.reuse, R22, R4 ;  /* 0x000000160c04723c */ /* 0x044ff60000041804 */
[----:B------:R-:W-:Y:S11]  /*46d10*/  @!UPT UIADD3 URZ, URZ, URZ, URZ ;  /* 0x0000003f3f3ff290 */ /* 0x000ff6000fffe03f */
[----:B------:R-:W-:Y:S01]  /*46d20*/  @!UPT UIADD3 URZ, URZ, URZ, URZ ;  /* 0x0000003f3f3ff290 */ /* 0x000fe2000fffe03f */
[----:B------:R0:W-:Y:S01]  /*46d30*/  STL.64 [R1+0x110], R4 ;  /* 0x0001100401007387 */ /* 0x0001e20000100a00 */
[----:B------:R-:W-:Y:S01]  /*46d40*/  STL.64 [R1+0x118], R6 ;  /* 0x0001180601007387 */ /* 0x000fe20000100a00 */
[----:B0-----:R-:W-:Y:S02]  /*46d50*/  MOV R4, R22 ;  /* 0x0000001600047202 */ /* 0x001fe40000000f00 */
[----:B------:R-:W2:Y:S01]  /*46d60*/  LDL.LU.64 R22, [R1+0x6630] ;  /* 0x0066300001167983 */ /* 0x000ea20000300a00 */
[----:B------:R-:W2:Y:S02]  /*46d70*/  LDL.LU.64 R20, [R1+0x6628] ;  /* 0x0066280001147983 */ /* 0x000ea40000300a00 */
[----:B------:R-:W-:Y:S01]  /*46d80*/  IMAD.MOV.U32 R26, RZ, RZ, R2 ;  /* 0x000000ffff1a7224 */ /* 0x000fe200078e0002 */
[----:B------:R-:W-:Y:S01]  /*46d90*/  MOV R27, R0 ;  /* 0x00000000001b7202 */ /* 0x000fe20000000f00 */
[----:B--2---:R-:W-:Y:S01]  /*46da0*/  HMMA.16816.F32.BF16 R12, R12, R18, R20 ;  /* 0x000000120c0c723c */ /* 0x004fe20000041814 */
[----:B------:R-:W2:Y:S01]  /*46db0*/  LDL.LU.64 R22, [R1+0x6620] ;  /* 0x0066200001167983 */ /* 0x000ea20000300a00 */
[----:B------:R-:W2:Y:S02]  /*46dc0*/  LDL.LU.64 R20, [R1+0x6618] ;  /* 0x0066180001147983 */ /* 0x000ea40000300a00 */
[----:B------:R-:W2:Y:S02]  /*46dd0*/  LDL.LU.64 R18, [R1+0x6610] ;  /* 0x0066100001127983 */ /* 0x000ea40000300a00 */
[----:B------:R-:W2:Y:S11]  /*46de0*/  LDL.LU.64 R16, [R1+0x6608] ;  /* 0x0066080001107983 */ /* 0x000eb60000300a00 */
[----:B------:R-:W-:Y:S06]  /*46df0*/  @!UPT UIADD3 URZ, URZ, URZ, URZ ;  /* 0x0000003f3f3ff290 */ /* 0x000fec000fffe03f */
[----:B------:R0:W-:Y:S01]  /*46e00*/  STL.64 [R1+0x100], R12 ;  /* 0x0001000c01007387 */ /* 0x0001e20000100a00 */
[----:B------:R-:W-:Y:S01]  /*46e10*/  IMAD.MOV.U32 R2, RZ, RZ, R14 ;  /* 0x000000ffff027224 */ /* 0x000fe200078e000e */
[----:B------:R-:W-:Y:S02]  /*46e20*/  MOV R0, R15 ;  /* 0x0000000f00007202 */ /* 0x000fe40000000f00 */
[----:B0-----:R-:W4:Y:S01]  /*46e30*/  LDL.LU.64 R12, [R1+0x10] ;  /* 0x00001000010c7983 */ /* 0x001f220000300a00 */
[----:B------:R-:W2:Y:S03]  /*46e40*/  LDL.LU.64 R14, [R1+0x18] ;  /* 0x00001800010e7983 */ /* 0x000ea60000300a00 */
[----:B--2---:R0:W-:Y:S02]  /*46e50*/  STL.64 [R1+0x6560], R14 ;  /* 0x0065600e01007387 */ /* 0x0041e40000100a00 */
[----:B0-----:R-:W-:-:S02]  /*46e60*/  MOV R14, R4 ;  /* 0x00000004000e7202 */ /* 0x001fc40000000f00 */
[----:B------:R-:W-:Y:S01]  /*46e70*/  HMMA.16816.F32.BF16 R4, R16, R10, R20 ;  /* 0x0000000a1004723c */ /* 0x000fe20000041814 */
[----:B------:R-:W-:Y:S01]  /*46e80*/  MOV R15, R3 ;  /* 0x00000003000f7202 */ /* 0x000fe20000000f00 */
[----:B----4-:R-:W-:Y:S04]  /*46e90*/  STL.64 [R1+0x6558], R12 ;  /* 0x0065580c01007387 */ /* 0x010fe80000100a00 */
[----:B------:R0:W-:Y:S01]  /*46ea0*/  STL.64 [R1+0x65f8], R14 ;  /* 0x0065f80e01007387 */ /* 0x0001e20000100a00 */
[----:B------:R-:W-:-:S03]  /*46eb0*/  IMAD.MOV.U32 R23, RZ, RZ, R28 ;  /* 0x000000ffff177224 */ /* 0x000fc600078e001c */
[----:B0-----:R-:W3:Y:S01]  /*46ec0*/  LDL.64 R14, [R1+0x28] ;  /* 0x00002800010e7983 */ /* 0x001ee20000100a00 */
[----:B------:R-:W-:Y:S02]  /*46ed0*/  STL [R1+0x6474], R0 ;  /* 0x0064740001007387 */ /* 0x000fe40000100800 */
[----:B------:R-:W-:Y:S02]  /*46ee0*/  STL [R1+0x6470], R2 ;  /* 0x0064700201007387 */ /* 0x000fe40000100800 */
[----:B------:R-:W2:Y:S08]  /*46ef0*/  LDL.LU R20, [R1+0x130] ;  /* 0x0001300001147983 */ /* 0x000eb00000300800 */
[----:B------:R-:W-:Y:S01]  /*46f00*/  STL.64 [R1+0x150], R4 ;  /* 0x0001500401007387 */ /* 0x000fe20000100a00 */
[----:B------:R-:W-:Y:S02]  /*46f10*/  STL.64 [R1+0x158], R6 ;  /* 0x0001580601007387 */ /* 0x000fe40000100a00 */
[----:B------:R-:W2:Y:S02]  /*46f20*/  LDL.LU R21, [R1+0x134] ;  /* 0x0001340001157983 */ /* 0x000ea40000300800 */
[----:B------:R-:W4:Y:S01]  /*46f30*/  LDL.LU R22, [R1+0x138] ;  /* 0x0001380001167983 */ /* 0x000f220000300800 */
[----:B------:R-:W2:Y:S04]  /*46f40*/  LDL.LU R28, [R1+0x6600] ;  /* 0x00660000011c7983 */ /* 0x000ea80000300800 */
[----:B--2---:R-:W0:Y:S01]  /*46f50*/  LDSM.16.MT88.4 R4, [R28+0xb000] ;  /* 0x00b000001c04783b */ /* 0x004e220000004200 */
[----:B---3--:R-:W-:Y:S03]  /*46f60*/  HMMA.16816.F32.BF16 R24, R16, R14, R24 ;  /* 0x0000000e1018723c */ /* 0x008fe60000041818 */
[----:B----4-:R-:W-:Y:S01]  /*46f70*/  STL.64 [R1+0x65f0], R22 ;  /* 0x0065f01601007387 */ /* 0x010fe20000100a00 */
[----:B------:R1:W-:Y:S01]  /*46f80*/  STL.64 [R1+0x65e8], R20 ;  /* 0x0065e81401007387 */ /* 0x0003e20000100a00 */
[----:B------:R-:W-:-:S02]  /*46f90*/  MOV R8, R14 ;  /* 0x0000000e00087202 */ /* 0x000fc40000000f00 */
[----:B------:R-:W-:Y:S01]  /*46fa0*/  MOV R3, R15 ;  /* 0x0000000f00037202 */ /* 0x000fe20000000f00 */
[----:B-1----:R-:W2:Y:S01]  /*46fb0*/  LDL.LU R20, [R1+0x160] ;  /* 0x0001600001147983 */ /* 0x002ea20000300800 */
[----:B------:R-:W2:Y:S02]  /*46fc0*/  LDL.LU R21, [R1+0x164] ;  /* 0x0001640001157983 */ /* 0x000ea40000300800 */
[----:B------:R-:W2:Y:S02]  /*46fd0*/  LDL.LU R22, [R1+0x168] ;  /* 0x0001680001167983 */ /* 0x000ea40000300800 */
[----:B------:R-:W2:Y:S11]  /*46fe0*/  LDL.LU R23, [R1+0x16c] ;  /* 0x00016c0001177983 */ /* 0x000eb60000300800 */
[----:B------:R-:W-:Y:S01]  /*46ff0*/  MOV R0, R25 ;  /* 0x0000001900007202 */ /* 0x000fe20000000f00 */
[----:B------:R-:W-:Y:S01]  /*47000*/  IMAD.MOV.U32 R2, RZ, RZ, R26 ;  /* 0x000000ffff027224 */ /* 0x000fe200078e001a */
[----:B0-----:R-:W-:Y:S01]  /*47010*/  STL.64 [R1+0x6530], R6 ;  /* 0x0065300601007387 */ /* 0x001fe20000100a00 */
[----:B------:R0:W-:Y:S03]  /*47020*/  STL.64 [R1+0x6528], R4 ;  /* 0x0065280401007387 */ /* 0x0001e60000100a00 */
[----:B0-----:R-:W3:Y:S01]  /*47030*/  LDL R5, [R1+0xe10] ;  /* 0x000e100001057983 */ /* 0x001ee20000100800 */
[----:B------:R-:W4:Y:S02]  /*47040*/  LDL.LU.64 R6, [R1+0x38] ;  /* 0x0000380001067983 */ /* 0x000f240000300a00 */
[----:B------:R-:W2:Y:S02]  /*47050*/  LDL.LU.64 R14, [R1+0x65f8] ;  /* 0x0065f800010e7983 */ /* 0x000ea40000300a00 */
[----:B------:R-:W-:Y:S01]  /*47060*/  STL [R1+0x260], R24 ;  /* 0x0002601801007387 */ /* 0x000fe20000100800 */
[----:B------:R-:W-:Y:S02]  /*47070*/  STL [R1+0x26c], R27 ;  /* 0x00026c1b01007387 */ /* 0x000fe40000100800 */
[----:B------:R-:W0:Y:S04]  /*47080*/  LDSM.16.MT88.4 R24, [R28+0xb080] ;  /* 0x00b080001c18783b */ /* 0x000e280000004200 */
[----:B------:R-:W-:Y:S02]  /*47090*/  STL [R1+0x648c], R2 ;  /* 0x00648c0201007387 */ /* 0x000fe40000100800 */
[----:B------:R-:W-:Y:S01]  /*470a0*/  STL [R1+0x6488], R0 ;  /* 0x0064880001007387 */ /* 0x000fe20000100800 */
[----:B0-----:R0:W-:Y:S01]  /*470b0*/  STL.64 [R1], R24 ;  /* 0x0000001801007387 */ /* 0x0011e20000100a00 */
[----:B------:R1:W-:Y:S01]  /*470c0*/  STL [R1+0x8], R26 ;  /* 0x0000081a01007387 */ /* 0x0003e20000100800 */
[----:B------:R-:W-:-:S02]  /*470d0*/  MOV R4, R27 ;  /* 0x0000001b00047202 */ /* 0x000fc40000000f00 */
        /* <DEDUP_REMOVED lines=23> */
[----:B------:R-:W-:Y:S01]  /*47250*/  STL [R1+0x64f8], R28 ;  /* 0x0064f81c01007387 */ /* 0x000fe20000100800 */
[----:B------:R-:W-:Y:S02]  /*47260*/  STL.64 [R1+0x2c0], R20 ;  /* 0x0002c01401007387 */ /* 0x000fe40000100a00 */
[----:B------:R0:W-:Y:S02]  /*47270*/  STL.64 [R1+0x2c8], R22 ;  /* 0x0002c81601007387 */ /* 0x0001e40000100a00 */
[----:B0-----:R-:W4:Y:S01]  /*47280*/  LDL.LU.64 R22, [R1+0x65f0] ;  /* 0x0065f00001167983 */ /* 0x001f220000300a00 */
[----:B------:R-:W4:Y:S02]  /*47290*/  LDL.LU.64 R20, [R1+0x65e8] ;  /* 0x0065e80001147983 */ /* 0x000f240000300a00 */
[----:B----4-:R-:W-:Y:S01]  /*472a0*/  HMMA.16816.F32.BF16 R16, R16, R6, R20 ;  /* 0x000000061010723c */ /* 0x010fe20000041814 */
        /* <DEDUP_REMOVED lines=15> */
[----:B------:R-:W-:Y:S01]  /*473a0*/  HMMA.16816.F32.BF16 R24, R20, R10, R24 ;  /* 0x0000000a1418723c */ /* 0x000fe20000041818 */
[----:B----4-:R-:W-:Y:S01]  /*473b0*/  STL.64 [R1+0x6580], R18 ;  /* 0x0065801201007387 */ /* 0x010fe20000100a00 */
[----:B--2---:R-:W-:Y:S11]  /*473c0*/  STL.64 [R1+0x6578], R16 ;  /* 0x0065781001007387 */ /* 0x004ff60000100a00 */
[----:B------:R-:W-:Y:S10]  /*473d0*/  @!UPT UIADD3 URZ, URZ, URZ, URZ ;  /* 0x0000003f3f3ff290 */ /* 0x000ff4000fffe03f */
[----:B------:R-:W-:Y:S02]  /*473e0*/  STL.64 [R1+0x250], R24 ;  /* 0x0002501801007387 */ /* 0x000fe40000100a00 */
[----:B------:R0:W-:Y:S02]  /*473f0*/  STL.64 [R1+0x258], R26 ;  /* 0x0002581a01007387 */ /* 0x0001e40000100a00 */
[----:B0-----:R-:W2:Y:S01]  /*47400*/  LDL.LU.64 R26, [R1+0x65d0] ;  /* 0x0065d000011a7983 */ /* 0x001ea20000300a00 */
[----:B------:R-:W2:Y:S01]  /*47410*/  LDL.LU.64 R24, [R1+0x65c8] ;  /* 0x0065c80001187983 */ /* 0x000ea20000300a00 */
[----:B------:R-:W-:Y:S02]  /*47420*/  MOV R18, R8 ;  /* 0x0000000800127202 */ /* 0x000fe40000000f00 */
        /* <DEDUP_REMOVED lines=21> */
[----:B------:R-:W3:Y:S01]  /*47580*/  LDL.LU R12, [R1+0xa0] ;  /* 0x0000a000010c7983 */ /* 0x000ee20000300800 */
[----:B------:R-:W3:Y:S04]  /*47590*/  LDL.LU R13, [R1+0xa4] ;  /* 0x0000a400010d7983 */ /* 0x000ee80000300800 */
[----:B0-----:R-:W3:Y:S01]  /*475a0*/  LDL.LU R14, [R1+0xa8] ;  /* 0x0000a800010e7983 */ /* 0x001ee20000300800 */
[----:B------:R-:W3:Y:S01]  /*475b0*/  LDL.LU R15, [R1+0xac] ;  /* 0x0000ac00010f7983 */ /* 0x000ee20000300800 */
[----:B--2---:R-:W-:Y:S02]  /*475c0*/  HMMA.16816.F32.BF16 R20, R20, R6, R24 ;  /* 0x000000061414723c */ /* 0x004fe40000041818 */
[----:B------:R-:W4:Y:S01]  /*475d0*/  LDL.LU.64 R26, [R1+0x65a0] ;  /* 0x0065a000011a7983 */ /* 0x000f220000300a00 */
[----:B------:R-:W4:Y:S11]  /*475e0*/  LDL.LU.64 R24, [R1+0x6598] ;  /* 0x0065980001187983 */ /* 0x000f360000300a00 */
[----:B------:R-:W-:Y:S09]  /*475f0*/  @!UPT UIADD3 URZ, URZ, URZ, URZ ;  /* 0x0000003f3f3ff290 */ /* 0x000ff2000fffe03f */
[----:B------:R0:W-:Y:S01]  /*47600*/  STL.64 [R1+0xc0], R20 ;  /* 0x0000c01401007387 */ /* 0x0001e20000100a00 */
[----:B------:R1:W-:Y:S03]  /*47610*/  STL.64 [R1+0xc8], R22 ;  /* 0x0000c81601007387 */ /* 0x0003e60000100a00 */
[----:B0-----:R-:W2:Y:S01]  /*47620*/  LDL.LU R20, [R1+0x50] ;  /* 0x0000500001147983 */ /* 0x001ea20000300800 */
[----:B------:R-:W2:Y:S02]  /*47630*/  LDL.LU R21, [R1+0x54] ;  /* 0x0000540001157983 */ /* 0x000ea40000300800 */
[----:B-1----:R-:W2:Y:S02]  /*47640*/  LDL.LU R22, [R1+0x58] ;  /* 0x0000580001167983 */ /* 0x002ea40000300800 */
[----:B------:R-:W2:Y:S01]  /*47650*/  LDL.LU R23, [R1+0x5c] ;  /* 0x00005c0001177983 */ /* 0x000ea20000300800 */
[C---:B----4-:R-:W-:Y:S11]  /*47660*/  HMMA.16816.F32.BF16 R16, R24.reuse, R10, R16 ;  /* 0x0000000a1810723c */ /* 0x050ff60000041810 */
[----:B------:R-:W-:Y:S11]  /*47670*/  @!UPT UIADD3 URZ, URZ, URZ, URZ ;  /* 0x0000003f3f3ff290 */ /* 0x000ff6000fffe03f */
[----:B------:R-:W-:Y:S01]  /*47680*/  @!UPT UIADD3 URZ, URZ, URZ, URZ ;  /* 0x0000003f3f3ff290 */ /* 0x000fe2000fffe03f */
[----:B------:R-:W-:Y:S01]  /*47690*/  STL.64 [R1+0x220], R16 ;  /* 0x0002201001007387 */ /* 0x000fe20000100a00 */
[----:B------:R0:W-:Y:S03]  /*476a0*/  STL.64 [R1+0x228], R18 ;  /* 0x0002281201007387 */ /* 0x0001e60000100a00 */
[----:B0-----:R-:W3:Y:S02]  /*476b0*/  LDL.LU.64 R18, [R1+0x6590] ;  /* 0x0065900001127983 */ /* 0x001ee40000300a00 */
[C---:B---3--:R-:W-:Y:S02]  /*476c0*/  HMMA.16816.F32.BF16 R16, R24.reuse, R18, R12 ;  /* 0x000000121810723c */ /* 0x048fe4000004180c */
[----:B------:R-:W3:Y:S11]  /*476d0*/  LDL.LU.64 R14, [R1+0x6588] ;  /* 0x00658800010e7983 */ /* 0x000ef60000300a00 */
[----:B------:R-:W-:Y:S10]  /*476e0*/  @!UPT UIADD3 URZ, URZ, URZ, URZ ;  /* 0x0000003f3f3ff290 */ /* 0x000ff4000fffe03f */
[----:B------:R-:W-:Y:S01]  /*476f0*/  STL.64 [R1+0xb0], R16 ;  /* 0x0000b01001007387 */ /* 0x000fe20000100a00 */
[----:B------:R0:W-:Y:S03]  /*47700*/  STL.64 [R1+0xb8], R18 ;  /* 0x0000b81201007387 */ /* 0x0001e60000100a00 */
[----:B0-----:R-:W3:Y:S01]  /*47710*/  LDL.LU.64 R18, [R1+0x6580] ;  /* 0x0065800001127983 */ /* 0x001ee20000300a00 */
[----:B------:R-:W3:Y:S01]  /*47720*/  LDL.LU.64 R16, [R1+0x6578] ;  /* 0x0065780001107983 */ /* 0x000ee20000300a00 */
[C---:B--2---:R-:W-:Y:S08]  /*47730*/  HMMA.16816.F32.BF16 R20, R24.reuse, R6, R20 ;  /* 0x000000061814723c */ /* 0x044ff00000041814 */
[----:B---3--:R-:W-:Y:S01]  /*47740*/  HMMA.16816.F32.BF16 R12, R24, R14, R16 ;  /* 0x0000000e180c723c */ /* 0x008fe20000041810 */
[----:B------:R-:W2:Y:S01]  /*47750*/  LDL.LU.64 R18, [R1+0x6570] ;  /* 0x0065700001127983 */ /* 0x000ea20000300a00 */
[----:B------:R-:W2:Y:S11]  /*47760*/  LDL.LU.64 R16, [R1+0x6568] ;  /* 0x0065680001107983 */ /* 0x000eb60000300a00 */
[----:B------:R-:W-:Y:S10]  /*47770*/  @!UPT UIADD3 URZ, URZ, URZ, URZ ;  /* 0x0000003f3f3ff290 */ /* 0x000ff4000fffe03f */
[----:B------:R-:W-:Y:S01]  /*47780*/  STL.64 [R1+0xa0], R12 ;  /* 0x0000a00c01007387 */ /* 0x000fe20000100a00 */
[----:B------:R0:W-:Y:S03]  /*47790*/  STL.64 [R1+0xa8], R14 ;  /* 0x0000a80e01007387 */ /* 0x0001e60000100a00 */
[----:B0-----:R-:W2:Y:S01]  /*477a0*/  LDL.LU.64 R14, [R1+0x6560] ;  /* 0x00656000010e7983 */ /* 0x001ea20000300a00 */
[----:B------:R-:W2:Y:S02]  /*477b0*/  LDL.LU.64 R12, [R1+0x6558] ;  /* 0x00655800010c7983 */ /* 0x000ea40000300a00 */
[----:B------:R-:W-:Y:S02]  /*477c0*/  STL.64 [R1+0x6548], R6 ;  /* 0x0065480601007387 */ /* 0x000fe40000100a00 */
[----:B------:R-:W3:Y:S01]  /*477d0*/  LDL.LU.64 R26, [R1+0x48] ;  /* 0x00004800011a7983 */ /* 0x000ee20000300a00 */
[----:B------:R-:W-:Y:S01]  /*477e0*/  STL.64 [R1+0x1d0], R20 ;  /* 0x0001d01401007387 */ /* 0x000fe20000100a00 */
[----:B------:R-:W-:Y:S02]  /*477f0*/  STL.64 [R1+0x1d8], R22 ;  /* 0x0001d81601007387 */ /* 0x000fe40000100a00 */
[----:B------:R-:W0:Y:S02]  /*47800*/  LDSM.16.MT88.4 R20, [R29+0xc000] ;  /* 0x00c000001d14783b */ /* 0x000e240000004200 */
[----:B0-----:R-:W-:Y:S02]  /*47810*/  STL.64 [R1+0x64b0], R22 ;  /* 0x0064b01601007387 */ /* 0x001fe40000100a00 */
[----:B------:R-:W-:Y:S01]  /*47820*/  STL.64 [R1+0x64a8], R20 ;  /* 0x0064a81401007387 */ /* 0x000fe20000100a00 */
[----:B--2---:R-:W-:Y:S11]  /*47830*/  HMMA.16816.F32.BF16 R16, R12, R10, R16 ;  /* 0x0000000a0c10723c */ /* 0x004ff60000041810 */
[----:B------:R-:W-:Y:S11]  /*47840*/  @!UPT UIADD3 URZ, URZ, URZ, URZ ;  /* 0x0000003f3f3ff290 */ /* 0x000ff6000fffe03f */
[----:B------:R-:W-:Y:S01]  /*47850*/  @!UPT UIADD3 URZ, URZ, URZ, URZ ;  /* 0x0000003f3f3ff290 */ /* 0x000fe2000fffe03f */
[----:B------:R-:W-:Y:S01]  /*47860*/  STL.64 [R1+0x1c0], R16 ;  /* 0x0001c01001007387 */ /* 0x000fe20000100a00 */
[----:B------:R-:W-:Y:S02]  /*47870*/  STL.64 [R1+0x1c8], R18 ;  /* 0x0001c81201007387 */ /* 0x000fe40000100a00 */
[----:B------:R-:W0:Y:S04]  /*47880*/  LDSM.16.M88.4 R16, [R5+0x20180] ;  /* 0x020180000510783b */ /* 0x000e280000000200 */
[----:B------:R-:W-:Y:S02]  /*47890*/  IMAD.MOV.U32 R3, RZ, RZ, R12 ;  /* 0x000000ffff037224 */ /* 0x000fe400078e000c */
[----:B------:R-:W2:Y:S04]  /*478a0*/  LDL.LU R12, [R1+0x200] ;  /* 0x00020000010c7983 */ /* 0x000ea80000300800 */
[----:B0-----:R-:W-:Y:S01]  /*478b0*/  STL.64 [R1+0x50], R16 ;  /* 0x0000501001007387 */ /* 0x001fe20000100a00 */
[----:B------:R-:W-:Y:S02]  /*478c0*/  STL.64 [R1+0x58], R18 ;  /* 0x0000581201007387 */ /* 0x000fe40000100a00 */
[----:B------:R-:W0:Y:S01]  /*478d0*/  LDSM.16.M88.4 R16, [R5+0x28180] ;  /* 0x028180000510783b */ /* 0x000e220000000200 */
[----:B------:R-:W-:-:S02]  /*478e0*/  MOV R28, R13 ;  /* 0x0000000d001c7202 */ /* 0x000fc40000000f00 */
[----:B------:R-:W-:Y:S01]  /*478f0*/  MOV R25, R14 ;  /* 0x0000000e00197202 */ /* 0x000fe20000000f00 */
[----:B------:R-:W2:Y:S01]  /*47900*/  LDL.LU R13, [R1+0x204] ;  /* 0x00020400010d7983 */ /* 0x000ea20000300800 */
[----:B------:R-:W-:Y:S01]  /*47910*/  MOV R24, R15 ;  /* 0x0000000f00187202 */ /* 0x000fe20000000f00 */
[----:B------:R-:W2:Y:S02]  /*47920*/  LDL.LU R14, [R1+0x208] ;  /* 0x00020800010e7983 */ /* 0x000ea40000300800 */
[----:B------:R-:W2:Y:S01]  /*47930*/  LDL.LU R15, [R1+0x20c] ;  /* 0x00020c00010f7983 */ /* 0x000ea20000300800 */
[----:B0-----:R-:W-:Y:S01]  /*47940*/  STL.64 [R1+0x60], R16 ;  /* 0x0000601001007387 */ /* 0x001fe20000100a00 */
[----:B------:R-:W-:Y:S02]  /*47950*/  IMAD.MOV.U32 R9, RZ, RZ, R16 ;  /* 0x000000ffff097224 */ /* 0x000fe400078e0010 */
[----:B------:R-:W-:Y:S01]  /*47960*/  STL.64 [R1+0x68], R18 ;  /* 0x0000681201007387 */ /* 0x000fe20000100a00 */
[----:B------:R-:W-:-:S02]  /*47970*/  MOV R8, R17 ;  /* 0x0000001100087202 */ /* 0x000fc40000000f00 */
[----:B------:R-:W0:Y:S04]  /*47980*/  LDSM.16.M88.4 R16, [R5+0x30180] ;  /* 0x030180000510783b */ /* 0x000e280000000200 */
[----:B------:R-:W-:Y:S01]  /*47990*/  STL.64 [R1+0x6540], R10 ;  /* 0x0065400a01007387 */ /* 0x000fe20000100a00 */
[----:B------:R-:W-:Y:S02]  /*479a0*/  STL.64 [R1+0x6538], R8 ;  /* 0x0065380801007387 */ /* 0x000fe40000100a00 */
[----:B------:R-:W1:Y:S01]  /*479b0*/  LDSM.16.M88.4 R8, [R5+0x38180] ;  /* 0x038180000508783b */ /* 0x000e620000000200 */
[----:B0-----:R-:W-:Y:S03]  /*479c0*/  STL.64 [R1+0x80], R16 ;  /* 0x0000801001007387 */ /* 0x001fe60000100a00 */
[----:B------:R-:W-:Y:S02]  /*479d0*/  STL.64 [R1+0x88], R18 ;  /* 0x0000881201007387 */ /* 0x000fe40000100a00 */
[----:B------:R-:W4:Y:S02]  /*479e0*/  LDL.LU R20, [R1] ;  /* 0x0000000001147983 */ /* 0x000f240000300800 */
[----:B------:R-:W4:Y:S01]  /*479f0*/  LDL.LU R21, [R1+0x4] ;  /* 0x0000040001157983 */ /* 0x000f220000300800 */
[----:B------:R-:W2:Y:S01]  /*47a00*/  LDL.LU R22, [R1+0x8] ;  /* 0x0000080001167983 */ /* 0x000ea20000300800 */
[----:B------:R-:W-:-:S02]  /*47a10*/  MOV R2, R16 ;  /* 0x0000001000027202 */ /* 0x000fc40000000f00 */
[----:B------:R-:W-:Y:S02]  /*47a20*/  MOV R0, R17 ;  /* 0x0000001100007202 */ /* 0x000fe40000000f00 */
[----:B------:R-:W0:Y:S01]  /*47a30*/  LDSM.16.MT88.4 R16, [R29+0xc080] ;  /* 0x00c080001d10783b */ /* 0x000e220000004200 */
[----:B------:R-:W-:-:S05]  /*47a40*/  IMAD.MOV.U32 R23, RZ, RZ, R4 ;  /* 0x000000ffff177224 */ /* 0x000fca00078e0004 */
[----:B--2---:R2:W-:Y:S01]  /*47a50*/  STL.64 [R1+0x6508], R22 ;  /* 0x0065081601007387 */ /* 0x0045e20000100a00 */
[----:B----4-:R-:W-:Y:S03]  /*47a60*/  STL.64 [R1+0x6500], R20 ;  /* 0x0065001401007387 */ /* 0x010fe60000100a00 */
[----:B--2---:R-:W2:Y:S01]  /*47a70*/  LDL.LU.64 R22, [R1+0x28] ;  /* 0x0000280001167983 */ /* 0x004ea20000300a00 */
[----:B------:R-:W3:Y:S02]  /*47a80*/  LDL.LU R4, [R1+0x240] ;  /* 0x0002400001047983 */ /* 0x000ee40000300800 */
[----:B-1----:R1:W-:Y:S02]  /*47a90*/  STL.64 [R1+0x70], R8 ;  /* 0x0000700801007387 */ /* 0x0023e40000100a00 */
[----:B------:R4:W-:Y:S01]  /*47aa0*/  STL.64 [R1+0x78], R10 ;  /* 0x0000780a01007387 */ /* 0x0009e20000100a00 */
[----:B------:R-:W3:Y:S01]  /*47ab0*/  LDL.LU R5, [R1+0x244] ;  /* 0x0002440001057983 */ /* 0x000ee20000300800 */
[----:B------:R-:W3:Y:S02]  /*47ac0*/  LDL.LU R6, [R1+0x248] ;  /* 0x0002480001067983 */ /* 0x000ee40000300800 */
[----:B------:R-:W3:Y:S01]  /*47ad0*/  LDL.LU R7, [R1+0x24c] ;  /* 0x00024c0001077983 */ /* 0x000ee20000300800 */
[----:B-1----:R-:W3:Y:S01]  /*47ae0*/  LDL.LU R8, [R1+0x230] ;  /* 0x0002300001087983 */ /* 0x002ee20000300800 */
[----:B------:R-:W3:Y:S02]  /*47af0*/  LDL.LU R9, [R1+0x234] ;  /* 0x0002340001097983 */ /* 0x000ee40000300800 */
[----:B----4-:R-:W4:Y:S02]  /*47b00*/  LDL.LU R10, [R1+0x238] ;  /* 0x00023800010a7983 */ /* 0x010f240000300800 */
[----:B------:R-:W4:Y:S01]  /*47b10*/  LDL.LU R11, [R1+0x23c] ;  /* 0x00023c00010b7983 */ /* 0x000f220000300800 */
[----:B0-----:R-:W-:Y:S01]  /*47b20*/  STL.64 [R1+0x6480], R18 ;  /* 0x0064801201007387 */ /* 0x001fe20000100a00 */
[----:B------:R0:W-:Y:S02]  /*47b30*/  STL.64 [R1+0x6478], R16 ;  /* 0x0064781001007387 */ /* 0x0001e40000100a00 */
[----:B0-----:R-:W-:-:S02]  /*47b40*/  MOV R16, R3 ;  /* 0x0000000300107202 */ /* 0x001fc40000000f00 */
[----:B------:R-:W3:Y:S01]  /*47b50*/  LDL.LU R3, [R1+0x6550] ;  /* 0x0065500001037983 */ /* 0x000ee20000300800 */
[----:B------:R-:W-:Y:S02]  /*47b60*/  MOV R17, R28 ;  /* 0x0000001c00117202 */ /* 0x000fe40000000f00 */
[----:B------:R-:W-:Y:S01]  /*47b70*/  MOV R18, R25 ;  /* 0x0000001900127202 */ /* 0x000fe20000000f00 */
[----:B------:R-:W-:Y:S01]  /*47b80*/  IMAD.MOV.U32 R19, RZ, RZ, R24 ;  /* 0x000000ffff137224 */ /* 0x000fe200078e0018 */
[----:B------:R-:W-:Y:S06]  /*47b90*/  STL [R1+0x6318], R29 ;  /* 0x0063181d01007387 */ /* 0x000fec0000100800 */
[C---:B--2---:R-:W-:Y:S01]  /*47ba0*/  HMMA.16816.F32.BF16 R12, R16.reuse, R22, R12 ;  /* 0x00000016100c723c */ /* 0x044fe2000004180c */
[----:B------:R0:W-:Y:S01]  /*47bb0*/  STL.64 [R1+0x6520], R22 ;  /* 0x0065201601007387 */ /* 0x0001e20000100a00 */
[----:B------:R-:W2:Y:S11]  /*47bc0*/  LDL.LU R20, [R1+0x2a0] ;  /* 0x0002a00001147983 */ /* 0x000eb60000300800 */
[----:B------:R-:W-:Y:S10]  /*47bd0*/  @!UPT UIADD3 URZ, URZ, URZ, URZ ;  /* 0x0000003f3f3ff290 */ /* 0x000ff4000fffe03f */
[----:B------:R-:W-:Y:S01]  /*47be0*/  STL.64 [R1+0x210], R12 ;  /* 0x0002100c01007387 */ /* 0x000fe20000100a00 */
[----:B------:R-:W-:Y:S02]  /*47bf0*/  STL.64 [R1+0x218], R14 ;  /* 0x0002180e01007387 */ /* 0x000fe40000100a00 */
[----:B------:R-:W2:Y:S02]  /*47c00*/  LDL.LU R21, [R1+0x2a4] ;  /* 0x0002a40001157983 */ /* 0x000ea40000300800 */
[----:B0-----:R-:W2:Y:S01]  /*47c10*/  LDL.LU R22, [R1+0x2a8] ;  /* 0x0002a80001167983 */ /* 0x001ea20000300800 */
[----:B------:R-:W2:Y:S04]  /*47c20*/  LDL.LU R23, [R1+0x2ac] ;  /* 0x0002ac0001177983 */ /* 0x000ea80000300800 */
[----:B---3--:R-:W0:Y:S04]  /*47c30*/  LDSM.16.MT88.4 R12, [R3+0xc000] ;  /* 0x00c00000030c783b */ /* 0x008e280000004200 */
[----:B0-----:R-:W-:Y:S01]  /*47c40*/  STL.64 [R1+0x6428], R14 ;  /* 0x0064280e01007387 */ /* 0x001fe20000100a00 */
[----:B------:R0:W-:Y:S03]  /*47c50*/  STL.64 [R1+0x6420], R12 ;  /* 0x0064200c01007387 */ /* 0x0001e60000100a00 */
[----:B0-----:R-:W3:Y:S01]  /*47c60*/  LDL.64 R12, [R1+0x70] ;  /* 0x00007000010c7983 */ /* 0x001ee20000100a00 */
[----:B------:R-:W-:Y:S03]  /*47c70*/  HMMA.16816.F32.BF16 R4, R16, R26, R4 ;  /* 0x0000001a1004723c */ /* 0x000fe60000041804 */
[----:B---3--:R0:W-:Y:S04]  /*47c80*/  STL.64 [R1+0x6490], R12 ;  /* 0x0064900c01007387 */ /* 0x0081e80000100a00 */
        /* <DEDUP_REMOVED lines=10> */
[----:B------:R-:W-:Y:S01]  /*47d30*/  STL [R1+0x204], R5 ;  /* 0x0002040501007387 */ /* 0x000fe20000100800 */
[----:B------:R0:W-:Y:S03]  /*47d40*/  STL.64 [R1+0x208], R6 ;  /* 0x0002080601007387 */ /* 0x0001e60000100a00 */
[----:B0-----:R-:W4:Y:S01]  /*47d50*/  LDL.LU.64 R6, [R1+0x6548] ;  /* 0x0065480001067983 */ /* 0x001f220000300a00 */
[----:B------:R-:W-:-:S05]  /*47d60*/  MOV R29, R4 ;  /* 0x00000004001d7202 */ /* 0x000fca0000000f00 */
[----:B------:R-:W-:Y:S01]  /*47d70*/  STL [R1+0x6348], R29 ;  /* 0x0063481d01007387 */ /* 0x000fe20000100800 */
[----:B----4-:R-:W-:Y:S03]  /*47d80*/  HMMA.16816.F32.BF16 R16, R16, R6, R8 ;  /* 0x000000061010723c */ /* 0x010fe60000041808 */
[----:B------:R-:W3:Y:S01]  /*47d90*/  LDL.LU.64 R10, [R1+0x6540] ;  /* 0x00654000010a7983 */ /* 0x000ee20000300a00 */
[----:B------:R-:W4:Y:S11]  /*47da0*/  LDL.LU.64 R8, [R1+0x6538] ;  /* 0x0065380001087983 */ /* 0x000f360000300a00 */
[----:B------:R-:W-:Y:S08]  /*47db0*/  @!UPT UIADD3 URZ, URZ, URZ, URZ ;  /* 0x0000003f3f3ff290 */ /* 0x000ff0000fffe03f */
[----:B------:R0:W-:Y:S01]  /*47dc0*/  STL.64 [R1+0x240], R16 ;  /* 0x0002401001007387 */ /* 0x0001e20000100a00 */
[----:B------:R-:W-:Y:S01]  /*47dd0*/  STL.64 [R1+0x248], R18 ;  /* 0x0002481201007387 */ /* 0x000fe20000100a00 */
[----:B0-----:R-:W-:Y:S02]  /*47de0*/  MOV R17, R6 ;  /* 0x0000000600117202 */ /* 0x001fe40000000f00 */
[----:B------:R-:W-:Y:S02]  /*47df0*/  MOV R16, R7 ;  /* 0x0000000700107202 */ /* 0x000fe40000000f00 */
[----:B------:R-:W3:Y:S01]  /*47e00*/  LDL.LU.64 R6, [R1+0x6530] ;  /* 0x0065300001067983 */ /* 0x000ee20000300a00 */
[----:B------:R-:W3:Y:S02]  /*47e10*/  LDL.LU.64 R4, [R1+0x6528] ;  /* 0x0065280001047983 */ /* 0x000ee40000300a00 */
[C---:B---3--:R-:W-:Y:S11]  /*47e20*/  HMMA.16816.F32.BF16 R20, R4.reuse, R10, R20 ;  /* 0x0000000a0414723c */ /* 0x048ff60000041814 */
[----:B------:R-:W-:Y:S11]  /*47e30*/  @!UPT UIADD3 URZ, URZ, URZ, URZ ;  /* 0x0000003f3f3ff290 */ /* 0x000ff6000fffe03f */
[----:B------:R-:W-:Y:S01]  /*47e40*/  @!UPT UIADD3 URZ, URZ, URZ, URZ ;  /* 0x0000003f3f3ff290 */ /* 0x000fe2000fffe03f */
[----:B------:R-:W-:Y:S01]  /*47e50*/  STL.64 [R1+0x2b0], R20 ;  /* 0x0002b01401007387 */ /* 0x000fe20000100a00 */
[----:B------:R0:W-:Y:S03]  /*47e60*/  STL.64 [R1+0x2b8], R22 ;  /* 0x0002b81601007387 */ /* 0x0001e60000100a00 */
[----:B0-----:R-:W2:Y:S02]  /*47e70*/  LDL.LU.64 R22, [R1+0x6520] ;  /* 0x0065200001167983 */ /* 0x001ea40000300a00 */
        /* <DEDUP_REMOVED lines=13> */
[----:B--2---:R-:W-:Y:S11]  /*47f50*/  HMMA.16816.F32.BF16 R12, R4, R26, R12 ;  /* 0x0000001a040c723c */ /* 0x004ff6000004180c */
[----:B------:R-:W-:Y:S11]  /*47f60*/  @!UPT UIADD3 URZ, URZ, URZ, URZ ;  /* 0x0000003f3f3ff290 */ /* 0x000ff6000fffe03f */
[----:B------:R-:W-:Y:S01]  /*47f70*/  @!UPT UIADD3 URZ, URZ, URZ, URZ ;  /* 0x0000003f3f3ff290 */ /* 0x000fe2000fffe03f */
[----:B------:R0:W-:Y:S01]  /*47f80*/  STL.64 [R1+0x290], R12 ;  /* 0x0002900c01007387 */ /* 0x0001e20000100a00 */
[----:B------:R1:W-:Y:S03]  /*47f90*/  STL.64 [R1+0x298], R14 ;  /* 0x0002980e01007387 */ /* 0x0003e60000100a00 */
[----:B0-----:R-:W2:Y:S01]  /*47fa0*/  LDL.LU R12, [R1+0x190] ;  /* 0x00019000010c7983 */ /* 0x001ea20000300800 */
[----:B------:R-:W2:Y:S02]  /*47fb0*/  LDL.LU R13, [R1+0x194] ;  /* 0x00019400010d7983 */ /* 0x000ea40000300800 */
[----:B-1----:R-:W2:Y:S02]  /*47fc0*/  LDL.LU R14, [R1+0x198] ;  /* 0x00019800010e7983 */ /* 0x002ea40000300800 */
[----:B------:R-:W2:Y:S01]  /*47fd0*/  LDL.LU R15, [R1+0x19c] ;  /* 0x00019c00010f7983 */ /* 0x000ea20000300800 */
[----:B------:R-:W3:Y:S01]  /*47fe0*/  LDL.LU R24, [R1+0x1e0] ;  /* 0x0001e00001187983 */ /* 0x000ee20000300800 */
[----:B------:R-:W-:Y:S01]  /*47ff0*/  MOV R19, R26 ;  /* 0x0000001a00137202 */ /* 0x000fe20000000f00 */
[----:B------:R-:W3:Y:S01]  /*48000*/  LDL.LU R25, [R1+0x1e4] ;  /* 0x0001e40001197983 */ /* 0x000ee20000300800 */
[----:B------:R-:W-:Y:S01]  /*48010*/  MOV R18, R27 ;  /* 0x0000001b00127202 */ /* 0x000fe20000000f00 */
[----:B------:R-:W3:Y:S01]  /*48020*/  LDL.LU R26, [R1+0x1e8] ;  /* 0x0001e800011a7983 */ /* 0x000ee20000300800 */
[----:B------:R-:W3:Y:S03]  /*48030*/  LDL.LU R27, [R1+0x1ec] ;  /* 0x0001ec00011b7983 */ /* 0x000ee60000300800 */
[----:B--2---:R-:W-:Y:S01]  /*48040*/  STL.64 [R1+0x64a0], R14 ;  /* 0x0064a00e01007387 */ /* 0x004fe20000100a00 */
[----:B------:R0:W-:Y:S03]  /*48050*/  STL.64 [R1+0x6498], R12 ;  /* 0x0064980c01007387 */ /* 0x0001e60000100a00 */
[----:B0-----:R-:W2:Y:S01]  /*48060*/  LDL.64 R12, [R1+0x50] ;  /* 0x00005000010c7983 */ /* 0x001ea20000100a00 */
[----:B------:R-:W-:-:S02]  /*48070*/  MOV R15, R16 ;  /* 0x00000010000f7202 */ /* 0x000fc40000000f00 */
[----:B------:R-:W-:Y:S01]  /*48080*/  MOV R14, R17 ;  /* 0x00000011000e7202 */ /* 0x000fe20000000f00 */
[----:B--2---:R0:W-:Y:S01]  /*48090*/  STL.64 [R1+0x64b8], R12 ;  /* 0x0064b80c01007387 */ /* 0x0041e20000100a00 */
[----:B------:R-:W2:Y:S02]  /*480a0*/  LDL.LU R16, [R1+0x180] ;  /* 0x0001800001107983 */ /* 0x000ea40000300800 */
[----:B------:R-:W2:Y:S01]  /*480b0*/  LDL.LU R17, [R1+0x184] ;  /* 0x0001840001117983 */ /* 0x000ea20000300800 */
[----:B0-----:R-:W-:Y:S01]  /*480c0*/  MOV R13, R18 ;  /* 0x00000012000d7202 */ /* 0x001fe20000000f00 */
[----:B------:R-:W-:Y:S01]  /*480d0*/  IMAD.MOV.U32 R12, RZ, RZ, R19 ;  /* 0x000000ffff0c7224 */ /* 0x000fe200078e0013 */
[----:B------:R-:W2:Y:S01]  /*480e0*/  LDL.LU R18, [R1+0x188] ;  /* 0x0001880001127983 */ /* 0x000ea20000300800 */
[----:B------:R-:W2:Y:S01]  /*480f0*/  LDL.LU R19, [R1+0x18c] ;  /* 0x00018c0001137983 */ /* 0x000ea20000300800 */
[----:B---3--:R-:W-:Y:S02]  /*48100*/  HMMA.16816.F32.BF16 R4, R4, R14, R20 ;  /* 0x0000000e0404723c */ /* 0x008fe40000041814 */
[----:B--2---:R-:W-:Y:S01]  /*48110*/  STL.64 [R1+0x64c8], R18 ;  /* 0x0064c81201007387 */ /* 0x004fe20000100a00 */
[----:B------:R0:W-:Y:S03]  /*48120*/  STL.64 [R1+0x64c0], R16 ;  /* 0x0064c01001007387 */ /* 0x0001e60000100a00 */
[----:B0-----:R-:W2:Y:S01]  /*48130*/  LDL.LU R16, [R1+0x1b0] ;  /* 0x0001b00001107983 */ /* 0x001ea20000300800 */
[----:B------:R-:W2:Y:S02]  /*48140*/  LDL.LU R17, [R1+0x1b4] ;  /* 0x0001b40001117983 */ /* 0x000ea40000300800 */
[----:B------:R-:W3:Y:S02]  /*48150*/  LDL.LU R18, [R1+0x1b8] ;  /* 0x0001b80001127983 */ /* 0x000ee40000300800 */
[----:B------:R-:W3:Y:S02]  /*48160*/  LDL.LU R19, [R1+0x1bc] ;  /* 0x0001bc0001137983 */ /* 0x000ee40000300800 */
[----:B---3--:R-:W-:Y:S01]  /*48170*/  STL.64 [R1+0x64d8], R18 ;  /* 0x0064d81201007387 */ /* 0x008fe20000100a00 */
[----:B--2---:R0:W-:Y:S03]  /*48180*/  STL.64 [R1+0x64d0], R16 ;  /* 0x0064d01001007387 */ /* 0x0041e60000100a00 */
[----:B0-----:R-:W2:Y:S01]  /*48190*/  LDL R17, [R1+0x1704] ;  /* 0x0017040001117983 */ /* 0x001ea20000100800 */
[----:B------:R-:W3:Y:S02]  /*481a0*/  LDL.LU.64 R22, [R1+0x6508] ;  /* 0x0065080001167983 */ /* 0x000ee40000300a00 */
[----:B------:R-:W3:Y:S03]  /*481b0*/  LDL.LU.64 R20, [R1+0x6500] ;  /* 0x0065000001147983 */ /* 0x000ee60000300a00 */
[----:B------:R-:W-:Y:S01]  /*481c0*/  STL.64 [R1+0x230], R4 ;  /* 0x0002300401007387 */ /* 0x000fe20000100a00 */
[----:B------:R0:W-:Y:S01]  /*481d0*/  STL.64 [R1+0x238], R6 ;  /* 0x0002380601007387 */ /* 0x0001e20000100a00 */
[----:B------:R-:W-:Y:S01]  /*481e0*/  IMAD.MOV.U32 R18, RZ, RZ, R12 ;  /* 0x000000ffff127224 */ /* 0x000fe200078e000c */
[----:B------:R-:W-:-:S02]  /*481f0*/  MOV R19, R13 ;  /* 0x0000000d00137202 */ /* 0x000fc40000000f00 */
[----:B0-----:R-:W-:Y:S02]  /*48200*/  MOV R6, R28 ;  /* 0x0000001c00067202 */ /* 0x001fe40000000f00 */
[----:B------:R-:W2:Y:S01]  /*48210*/  LDL.LU R28, [R1+0x64f8] ;  /* 0x0064f800011c7983 */ /* 0x000ea20000300800 */
[----:B------:R0:W-:Y:S02]  /*48220*/  STL.64 [R1+0x64e0], R14 ;  /* 0x0064e00e01007387 */ /* 0x0001e40000100a00 */
[----:B------:R-:W2:Y:S02]  /*48230*/  LDL.LU R12, [R1+0x2e0] ;  /* 0x0002e000010c7983 */ /* 0x000ea40000300800 */
[----:B------:R-:W2:Y:S01]  /*48240*/  LDL.LU R13, [R1+0x2e4] ;  /* 0x0002e400010d7983 */ /* 0x000ea20000300800 */
[----:B0-----:R-:W2:Y:S01]  /*48250*/  LDL.LU R14, [R1+0x2e8] ;  /* 0x0002e800010e7983 */ /* 0x001ea20000300800 */
[----:B------:R-:W2:Y:S01]  /*48260*/  LDL.LU R15, [R1+0x2ec] ;  /* 0x0002ec00010f7983 */ /* 0x000ea20000300800 */
[----:B------:R-:W-:-:S02]  /*48270*/  MOV R7, R29 ;  /* 0x0000001d00077202 */ /* 0x000fc40000000f00 */
[----:B--2---:R-:W-:Y:S01]  /*48280*/  STL.64 [R1+0x64f0], R14 ;  /* 0x0064f00e01007387 */ /* 0x004fe20000100a00 */
[----:B------:R0:W-:Y:S03]  /*48290*/  STL.64 [R1+0x64e8], R12 ;  /* 0x0064e80c01007387 */ /* 0x0001e60000100a00 */
[----:B0-----:R-:W2:Y:S01]  /*482a0*/  LDL.LU R12, [R1+0x2d0] ;  /* 0x0002d000010c7983 */ /* 0x001ea20000300800 */
[----:B------:R-:W2:Y:S02]  /*482b0*/  LDL.LU R13, [R1+0x2d4] ;  /* 0x0002d400010d7983 */ /* 0x000ea40000300800 */
[----:B------:R-:W2:Y:S02]  /*482c0*/  LDL.LU R14, [R1+0x2d8] ;  /* 0x0002d800010e7983 */ /* 0x000ea40000300800 */
[----:B------:R-:W2:Y:S01]  /*482d0*/  LDL.LU R15, [R1+0x2dc] ;  /* 0x0002dc00010f7983 */ /* 0x000ea20000300800 */
[----:B---3--:R-:W-:Y:S11]  /*482e0*/  HMMA.16816.F32.BF16 R24, R20, R10, R24 ;  /* 0x0000000a1418723c */ /* 0x008ff60000041818 */
[----:B------:R-:W-:Y:S11]  /*482f0*/  @!UPT UIADD3 URZ, URZ, URZ, URZ ;  /* 0x0000003f3f3ff290 */ /* 0x000ff6000fffe03f */
[----:B------:R-:W-:Y:S01]  /*48300*/  @!UPT UIADD3 URZ, URZ, URZ, URZ ;  /* 0x0000003f3f3ff290 */ /* 0x000fe2000fffe03f */
[----:B------:R-:W-:Y:S01]  /*48310*/  STL.64 [R1+0x1f0], R24 ;  /* 0x0001f01801007387 */ /* 0x000fe20000100a00 */
[----:B------:R-:W-:Y:S02]  /*48320*/  STL [R1+0x1f8], R26 ;  /* 0x0001f81a01007387 */ /* 0x000fe40000100800 */
[----:B------:R-:W-:Y:S02]  /*48330*/  IMAD.MOV.U32 R29, RZ, RZ, R27 ;  /* 0x000000ffff1d7224 */ /* 0x000fe400078e001b */
[----:B------:R-:W0:Y:S04]  /*48340*/  LDSM.16.MT88.4 R24, [R3+0xc080] ;  /* 0x00c080000318783b */ /* 0x000e280000004200 */
[----:B------:R-:W-:Y:S01]  /*48350*/  STL [R1+0x6418], R29 ;  /* 0x0064181d01007387 */ /* 0x000fe20000100800 */
[----:B------:R-:W-:Y:S03]  /*48360*/  STL [R1+0x641c], R3 ;  /* 0x00641c0301007387 */ /* 0x000fe60000100800 */
[----:B0-----:R-:W-:Y:S01]  /*48370*/  STL.64 [R1+0x63f0], R26 ;  /* 0x0063f01a01007387 */ /* 0x001fe20000100a00 */
[----:B------:R4:W-:Y:S02]  /*48380*/  STL.64 [R1+0x63e8], R24 ;  /* 0x0063e81801007387 */ /* 0x0009e40000100a00 */
[----:B----4-:R-:W-:-:S02]  /*48390*/  MOV R24, R9 ;  /* 0x0000000900187202 */ /* 0x010fc40000000f00 */
[----:B------:R-:W-:Y:S02]  /*483a0*/  MOV R25, R8 ;  /* 0x0000000800197202 */ /* 0x000fe40000000f00 */
[----:B------:R-:W0:Y:S04]  /*483b0*/  LDSM.16.MT88.4 R8, [R17+0xc000] ;  /* 0x00c000001108783b */ /* 0x000e280000004200 */
[----:B0-----:R-:W-:Y:S01]  /*483c0*/  STL.64 [R1+0x63a8], R10 ;  /* 0x0063a80a01007387 */ /* 0x001fe20000100a00 */
[----:B------:R0:W-:Y:S03]  /*483d0*/  STL.64 [R1+0x63a0], R8 ;  /* 0x0063a00801007387 */ /* 0x0001e60000100a00 */
[----:B0-----:R-:W3:Y:S01]  /*483e0*/  LDL.LU R8, [R1+0x270] ;  /* 0x0002700001087983 */ /* 0x001ee20000300800 */
[----:B------:R-:W3:Y:S02]  /*483f0*/  LDL.LU R9, [R1+0x274] ;  /* 0x0002740001097983 */ /* 0x000ee40000300800 */
[----:B------:R-:W3:Y:S02]  /*48400*/  LDL.LU R10, [R1+0x278] ;  /* 0x00027800010a7983 */ /* 0x000ee40000300800 */
[----:B------:R-:W3:Y:S01]  /*48410*/  LDL.LU R11, [R1+0x27c] ;  /* 0x00027c00010b7983 */ /* 0x000ee20000300800 */
[C---:B--2---:R-:W-:Y:S01]  /*48420*/  HMMA.16816.F32.BF16 R4, R20.reuse, R6, R12 ;  /* 0x000000061404723c */ /* 0x044fe2000004180c */
[----:B------:R-:W2:Y:S01]  /*48430*/  LDL.LU.64 R14, [R1+0x64f0] ;  /* 0x0064f000010e7983 */ /* 0x000ea20000300a00 */
[----:B------:R-:W2:Y:S11]  /*48440*/  LDL.LU.64 R12, [R1+0x64e8] ;  /* 0x0064e800010c7983 */ /* 0x000eb60000300a00 */
[----:B------:R-:W-:Y:S10]  /*48450*/  @!UPT UIADD3 URZ, URZ, URZ, URZ ;  /* 0x0000003f3f3ff290 */ /* 0x000ff4000fffe03f */
[----:B------:R-:W-:Y:S01]  /*48460*/  STL.64 [R1+0x10], R4 ;  /* 0x0000100401007387 */ /* 0x000fe20000100a00 */
[----:B------:R-:W-:Y:S02]  /*48470*/  STL.64 [R1+0x18], R6 ;  /* 0x0000180601007387 */ /* 0x000fe40000100a00 */
[----:B------:R-:W0:Y:S02]  /*48480*/  LDSM.16.MT88.4 R4, [R17+0xc080] ;  /* 0x00c080001104783b */ /* 0x000e240000004200 */
[----:B0-----:R-:W-:Y:S02]  /*48490*/  STL.64 [R1+0x6358], R6 ;  /* 0x0063580601007387 */ /* 0x001fe40000100a00 */
[----:B------:R0:W-:Y:S02]  /*484a0*/  STL.64 [R1+0x6350], R4 ;  /* 0x0063500401007387 */ /* 0x0001e40000100a00 */
[----:B0-----:R-:W4:Y:S01]  /*484b0*/  LDL.LU R4, [R1+0x1a0] ;  /* 0x0001a00001047983 */ /* 0x001f220000300800 */
[----:B------:R-:W4:Y:S02]  /*484c0*/  LDL.LU R5, [R1+0x1a4] ;  /* 0x0001a40001057983 */ /* 0x000f240000300800 */
[----:B------:R-:W4:Y:S02]  /*484d0*/  LDL.LU R6, [R1+0x1a8] ;  /* 0x0001a80001067983 */ /* 0x000f240000300800 */
[----:B------:R-:W4:Y:S01]  /*484e0*/  LDL.LU R7, [R1+0x1ac] ;  /* 0x0001ac0001077983 */ /* 0x000f220000300800 */
[C---:B--2---:R-:W-:Y:S01]  /*484f0*/  HMMA.16816.F32.BF16 R16, R20.reuse, R18, R12 ;  /* 0x000000121410723c */ /* 0x044fe2000004180c */
[----:B------:R-:W2:Y:S11]  /*48500*/  LDL.LU.64 R14, [R1+0x64e0] ;  /* 0x0064e000010e7983 */ /* 0x000eb60000300a00 */
[----:B------:R-:W-:Y:S11]  /*48510*/  @!UPT UIADD3 URZ, URZ, URZ, URZ ;  /* 0x0000003f3f3ff290 */ /* 0x000ff6000fffe03f */
[----:B------:R-:W-:Y:S01]  /*48520*/  STL.64 [R1+0x1e0], R16 ;  /* 0x0001e01001007387 */ /* 0x000fe20000100a00 */
[----:B------:R0:W-:Y:S03]  /*48530*/  STL.64 [R1+0x1e8], R18 ;  /* 0x0001e81201007387 */ /* 0x0001e60000100a00 */
[----:B0-----:R-:W2:Y:S01]  /*48540*/  LDL.LU.64 R18, [R1+0x64d8] ;  /* 0x0064d80001127983 */ /* 0x001ea20000300a00 */
[----:B------:R-:W2:Y:S02]  /*48550*/  LDL.LU.64 R16, [R1+0x64d0] ;  /* 0x0064d00001107983 */ /* 0x000ea40000300a00 */
[----:B--2---:R-:W-:Y:S01]  /*48560*/  HMMA.16816.F32.BF16 R20, R20, R14, R16 ;  /* 0x0000000e1414723c */ /* 0x004fe20000041810 */
[----:B------:R-:W2:Y:S01]  /*48570*/  LDL.LU.64 R18, [R1+0x64c8] ;  /* 0x0064c80001127983 */ /* 0x000ea20000300a00 */
[----:B------:R-:W2:Y:S02]  /*48580*/  LDL.LU.64 R16, [R1+0x64c0] ;  /* 0x0064c00001107983 */ /* 0x000ea40000300a00 */
[----:B------:R-:W2:Y:S11]  /*48590*/  LDL.LU.64 R12, [R1+0x64b8] ;  /* 0x0064b800010c7983 */ /* 0x000eb60000300a00 */
[----:B------:R-:W-:Y:S08]  /*485a0*/  @!UPT UIADD3 URZ, URZ, URZ, URZ ;  /* 0x0000003f3f3ff290 */ /* 0x000ff0000fffe03f */
[----:B------:R-:W-:Y:S01]  /*485b0*/  STL.64 [R1+0x1b0], R20 ;  /* 0x0001b01401007387 */ /* 0x000fe20000100a00 */
[----:B------:R0:W-:Y:S03]  /*485c0*/  STL.64 [R1+0x1b8], R22 ;  /* 0x0001b81601007387 */ /* 0x0001e60000100a00 */
[----:B0-----:R-:W4:Y:S01]  /*485d0*/  LDL.LU.64 R22, [R1+0x64b0] ;  /* 0x0064b00001167983 */ /* 0x001f220000300a00 */
[----:B------:R-:W4:Y:S02]  /*485e0*/  LDL.LU.64 R20, [R1+0x64a8] ;  /* 0x0064a80001147983 */ /* 0x000f240000300a00 */
[----:B--2---:R-:W-:Y:S01]  /*485f0*/  IMAD.MOV.U32 R3, RZ, RZ, R13 ;  /* 0x000000ffff037224 */ /* 0x004fe200078e000d */
[C---:B----4-:R-:W-:Y:S11]  /*48600*/  HMMA.16816.F32.BF16 R4, R20.reuse, R12, R4 ;  /* 0x0000000c1404723c */ /* 0x050ff60000041804 */
[----:B------:R-:W-:Y:S11]  /*48610*/  @!UPT UIADD3 URZ, URZ, URZ, URZ ;  /* 0x0000003f3f3ff290 */ /* 0x000ff6000fffe03f */
[----:B------:R-:W-:Y:S01]  /*48620*/  @!UPT UIADD3 URZ, URZ, URZ, URZ ;  /* 0x0000003f3f3ff290 */ /* 0x000fe2000fffe03f */
[----:B------:R0:W-:Y:S01]  /*48630*/  STL.64 [R1+0x1a0], R4 ;  /* 0x0001a00401007387 */ /* 0x0001e20000100a00 */
[----:B------:R-:W-:Y:S02]  /*48640*/  STL.64 [R1+0x1a8], R6 ;  /* 0x0001a80601007387 */ /* 0x000fe40000100a00 */
[----:B------:R-:W2:Y:S01]  /*48650*/  LDL.LU.64 R14, [R1+0x64a0] ;  /* 0x0064a000010e7983 */ /* 0x000ea20000300a00 */
[----:B0-----:R-:W-:Y:S02]  /*48660*/  MOV R4, R12 ;  /* 0x0000000c00047202 */ /* 0x001fe40000000f00 */
[----:B------:R-:W2:Y:S02]  /*48670*/  LDL.LU.64 R12, [R1+0x6498] ;  /* 0x00649800010c7983 */ /* 0x000ea40000300a00 */
[C---:B--2---:R-:W-:Y:S11]  /*48680*/  HMMA.16816.F32.BF16 R12, R20.reuse, R24, R12 ;  /* 0x00000018140c723c */ /* 0x044ff6000004180c */
[----:B------:R-:W-:Y:S11]  /*48690*/  @!UPT UIADD3 URZ, URZ, URZ, URZ ;  /* 0x0000003f3f3ff290 */ /* 0x000ff6000fffe03f */
[----:B------:R-:W-:Y:S01]  /*486a0*/  @!UPT UIADD3 URZ, URZ, URZ, URZ ;  /* 0x0000003f3f3ff290 */ /* 0x000fe2000fffe03f */
[----:B------:R0:W-:Y:S01]  /*486b0*/  STL.64 [R1+0x190], R12 ;  /* 0x0001900c01007387 */ /* 0x0001e20000100a00 */
[----:B------:R-:W-:Y:S03]  /*486c0*/  STL.64 [R1+0x198], R14 ;  /* 0x0001980e01007387 */ /* 0x000fe60000100a00 */
[----:B0-----:R-:W3:Y:S01]  /*486d0*/  LDL.LU.64 R12, [R1+0x6490] ;  /* 0x00649000010c7983 */ /* 0x001ee20000300a00 */
[----:B------:R0:W-:Y:S02]  /*486e0*/  STL.64 [R1+0x6458], R24 ;  /* 0x0064581801007387 */ /* 0x0001e40000100a00 */
[----:B0-----:R-:W-:Y:S02]  /*486f0*/  MOV R24, R2 ;  /* 0x0000000200187202 */ /* 0x001fe40000000f00 */
[----:B------:R-:W-:Y:S01]  /*48700*/  MOV R25, R0 ;  /* 0x0000000000197202 */ /* 0x000fe20000000f00 */
[----:B------:R-:W2:Y:S01]  /*48710*/  LDL.LU R2, [R1+0x648c] ;  /* 0x00648c0001027983 */ /* 0x000ea20000300800 */
[----:B------:R-:W4:Y:S05]  /*48720*/  LDL.LU R0, [R1+0x6488] ;  /* 0x0064880001007983 */ /* 0x000f2a0000300800 */
[C---:B------:R-:W-:Y:S01]  /*48730*/  HMMA.16816.F32.BF16 R24, R20.reuse, R24, R16 ;  /* 0x000000181418723c */ /* 0x040fe20000041810 */
[----:B------:R-:W2:Y:S01]  /*48740*/  LDL.LU.64 R18, [R1+0x6480] ;  /* 0x0064800001127983 */ /* 0x000ea20000300a00 */
[----:B------:R-:W2:Y:S11]  /*48750*/  LDL.LU.64 R16, [R1+0x6478] ;  /* 0x0064780001107983 */ /* 0x000eb60000300a00 */
[----:B------:R-:W-:Y:S10]  /*48760*/  @!UPT UIADD3 URZ, URZ, URZ, URZ ;  /* 0x0000003f3f3ff290 */ /* 0x000ff4000fffe03f */
[----:B------:R-:W-:Y:S01]  /*48770*/  STL.64 [R1+0x180], R24 ;  /* 0x0001801801007387 */ /* 0x000fe20000100a00 */
[----:B------:R-:W-:Y:S01]  /*48780*/  STL.64 [R1+0x188], R26 ;  /* 0x0001881a01007387 */ /* 0x000fe20000100a00 */
[----:B---3--:R-:W-:Y:S02]  /*48790*/  HMMA.16816.F32.BF16 R8, R20, R12, R8 ;  /* 0x0000000c1408723c */ /* 0x008fe40000041808 */
        /* <DEDUP_REMOVED lines=10> */
[----:B------:R-:W3:Y:S02]  /*48840*/  LDL.LU R15, [R1+0x12c] ;  /* 0x00012c00010f7983 */ /* 0x000ee40000300800 */
[----:B------:R-:W-:Y:S01]  /*48850*/  MOV R23, R8 ;  /* 0x0000000800177202 */ /* 0x000fe20000000f00 */
[----:B------:R-:W-:Y:S01]  /*48860*/  IMAD.MOV.U32 R22, RZ, RZ, R9 ;  /* 0x000000ffff167224 */ /* 0x000fe200078e0009 */
[----:B------:R-:W-:-:S02]  /*48870*/  MOV R21, R10 ;  /* 0x0000000a00157202 */ /* 0x000fc40000000f00 */
[----:B------:R-:W-:Y:S01]  /*48880*/  MOV R20, R11 ;  /* 0x0000000b00147202 */ /* 0x000fe20000000f00 */
[----:B---3--:R-:W-:Y:S01]  /*48890*/  STL.64 [R1+0x6468], R14 ;  /* 0x0064680e01007387 */ /* 0x008fe20000100a00 */
[----:B--2---:R0:W-:Y:S03]  /*488a0*/  STL.64 [R1+0x6460], R12 ;  /* 0x0064600c01007387 */ /* 0x0041e60000100a00 */
[----:B0-----:R-:W2:Y:S01]  /*488b0*/  LDL.LU R12, [R1+0x170] ;  /* 0x00017000010c7983 */ /* 0x001ea20000300800 */
[----:B------:R-:W2:Y:S02]  /*488c0*/  LDL.LU R13, [R1+0x174] ;  /* 0x00017400010d7983 */ /* 0x000ea40000300800 */
[----:B------:R-:W2:Y:S02]  /*488d0*/  LDL.LU R14, [R1+0x178] ;  /* 0x00017800010e7983 */ /* 0x000ea40000300800 */
[----:B------:R-:W2:Y:S01]  /*488e0*/  LDL.LU R15, [R1+0x17c] ;  /* 0x00017c00010f7983 */ /* 0x000ea20000300800 */
[----:B------:R-:W3:Y:S01]  /*488f0*/  LDL.LU R8, [R1+0x150] ;  /* 0x0001500001087983 */ /* 0x000ee20000300800 */
[----:B------:R-:W3:Y:S02]  /*48900*/  LDL.LU R9, [R1+0x154] ;  /* 0x0001540001097983 */ /* 0x000ee40000300800 */
[----:B------:R-:W3:Y:S02]  /*48910*/  LDL.LU R10, [R1+0x158] ;  /* 0x00015800010a7983 */ /* 0x000ee40000300800 */
[----:B------:R-:W3:Y:S01]  /*48920*/  LDL.LU R11, [R1+0x15c] ;  /* 0x00015c00010b7983 */ /* 0x000ee20000300800 */
[----:B------:R-:W-:Y:S01]  /*48930*/  MOV R24, R4 ;  /* 0x0000000400187202 */ /* 0x000fe20000000f00 */
[----:B------:R-:W-:Y:S01]  /*48940*/  IMAD.MOV.U32 R25, RZ, RZ, R3 ;  /* 0x000000ffff197224 */ /* 0x000fe200078e0003 */
[----:B----4-:R-:W-:-:S02]  /*48950*/  MOV R5, R0 ;  /* 0x0000000000057202 */ /* 0x010fc40000000f00 */
[----:B------:R-:W-:-:S04]  /*48960*/  MOV R6, R2 ;  /* 0x0000000200067202 */ /* 0x000fc80000000f00 */
[----:B--2---:R-:W-:Y:S01]  /*48970*/  HMMA.16816.F32.BF16 R24, R16, R24, R12 ;  /* 0x000000181018723c */ /* 0x004fe2000004180c */
[----:B---3--:R-:W-:Y:S01]  /*48980*/  STL.64 [R1+0x6440], R10 ;  /* 0x0064400a01007387 */ /* 0x008fe20000100a00 */
[----:B------:R0:W-:Y:S03]  /*48990*/  STL.64 [R1+0x6438], R8 ;  /* 0x0064380801007387 */ /* 0x0001e60000100a00 */
[----:B0-----:R-:W2:Y:S01]  /*489a0*/  LDL.64 R8, [R1+0x80] ;  /* 0x0000800001087983 */ /* 0x001ea20000100a00 */
[----:B------:R-:W3:Y:S02]  /*489b0*/  LDL.LU R4, [R1+0x260] ;  /* 0x0002600001047983 */ /* 0x000ee40000300800 */
[----:B------:R-:W4:Y:S02]  /*489c0*/  LDL.LU R0, [R1+0x6474] ;  /* 0x0064740001007983 */ /* 0x000f240000300800 */
[----:B------:R-:W2:Y:S01]  /*489d0*/  LDL.LU R2, [R1+0x6470] ;  /* 0x0064700001027983 */ /* 0x000ea20000300800 */
[----:B------:R-:W3:Y:S01]  /*489e0*/  LDL.LU R7, [R1+0x26c] ;  /* 0x00026c0001077983 */ /* 0x000ee20000300800 */
[----:B------:R0:W-:Y:S02]  /*489f0*/  STL [R1+0x62a4], R20 ;  /* 0x0062a41401007387 */ /* 0x0001e40000100800 */
[----:B------:R1:W-:Y:S02]  /*48a00*/  STL [R1+0x62a0], R21 ;  /* 0x0062a01501007387 */ /* 0x0003e40000100800 */
[----:B------:R-:W-:Y:S01]  /*48a10*/  STL [R1+0x629c], R22 ;  /* 0x00629c1601007387 */ /* 0x000fe20000100800 */
[----:B------:R-:W-:Y:S04]  /*48a20*/  STL [R1+0x6298], R23 ;  /* 0x0062981701007387 */ /* 0x000fe80000100800 */
[----:B0-----:R-:W3:Y:S01]  /*48a30*/  LDL.LU R20, [R1+0x100] ;  /* 0x0001000001147983 */ /* 0x001ee20000300800 */
[----:B-1----:R-:W3:Y:S02]  /*48a40*/  LDL.LU R21, [R1+0x104] ;  /* 0x0001040001157983 */ /* 0x002ee40000300800 */
[----:B------:R-:W3:Y:S02]  /*48a50*/  LDL.LU.64 R14, [R1+0x6468] ;  /* 0x00646800010e7983 */ /* 0x000ee40000300a00 */
[----:B------:R-:W3:Y:S01]  /*48a60*/  LDL.LU.64 R12, [R1+0x6460] ;  /* 0x00646000010c7983 */ /* 0x000ee20000300a00 */
[----:B------:R0:W-:Y:S04]  /*48a70*/  STL.64 [R1+0x130], R24 ;  /* 0x0001301801007387 */ /* 0x0001e80000100a00 */
[----:B0-----:R-:W3:Y:S01]  /*48a80*/  LDL.LU.64 R24, [R1+0x6458] ;  /* 0x0064580001187983 */ /* 0x001ee20000300a00 */
[----:B----4-:R-:W-:Y:S01]  /*48a90*/  IMAD.MOV.U32 R23, RZ, RZ, R0 ;  /* 0x000000ffff177224 */ /* 0x010fe200078e0000 */
[----:B--2---:R-:W-:-:S02]  /*48aa0*/  MOV R22, R2 ;  /* 0x0000000200167202 */ /* 0x004fc40000000f00 */
[----:B------:R-:W-:Y:S01]  /*48ab0*/  MOV R0, R27 ;  /* 0x0000001b00007202 */ /* 0x000fe20000000f00 */
[----:B------:R-:W-:-:S04]  /*48ac0*/  MOV R2, R26 ;  /* 0x0000001a00027202 */ /* 0x000fc80000000f00 */
[----:B------:R-:W-:Y:S01]  /*48ad0*/  STL [R1+0x6284], R0 ;  /* 0x0062840001007387 */ /* 0x000fe20000100800 */
[C---:B---3--:R-:W-:Y:S03]  /*48ae0*/  HMMA.16816.F32.BF16 R12, R16.reuse, R24, R12 ;  /* 0x00000018100c723c */ /* 0x048fe6000004180c */
[----:B------:R-:W-:Y:S11]  /*48af0*/  STL [R1+0x6280], R2 ;  /* 0x0062800201007387 */ /* 0x000ff60000100800 */
[----:B------:R-:W-:Y:S09]  /*48b00*/  @!UPT UIADD3 URZ, URZ, URZ, URZ ;  /* 0x0000003f3f3ff290 */ /* 0x000ff2000fffe03f */
[----:B------:R-:W-:Y:S01]  /*48b10*/  STL.64 [R1+0x120], R12 ;  /* 0x0001200c01007387 */ /* 0x000fe20000100a00 */
[----:B------:R0:W-:Y:S03]  /*48b20*/  STL.64 [R1+0x128], R14 ;  /* 0x0001280e01007387 */ /* 0x0001e60000100a00 */
[----:B0-----:R-:W2:Y:S01]  /*48b30*/  LDL.LU.64 R14, [R1+0x6450] ;  /* 0x00645000010e7983 */ /* 0x001ea20000300a00 */
[----:B------:R-:W2:Y:S01]  /*48b40*/  LDL.LU.64 R12, [R1+0x6448] ;  /* 0x00644800010c7983 */ /* 0x000ea20000300a00 */
[----:B------:R-:W-:Y:S01]  /*48b50*/  MOV R3, R8 ;  /* 0x0000000800037202 */ /* 0x000fe20000000f00 */
[----:B------:R-:W-:Y:S01]  /*48b60*/  IMAD.MOV.U32 R29, RZ, RZ, R9 ;  /* 0x000000ffff1d7224 */ /* 0x000fe200078e0009 */
[----:B------:R-:W3:Y:S01]  /*48b70*/  LDL.LU.64 R10, [R1+0x6440] ;  /* 0x00644000010a7983 */ /* 0x000ee20000300a00 */
[C---:B--2---:R-:W-:Y:S03]  /*48b80*/  HMMA.16816.F32.BF16 R12, R16.reuse, R8, R12 ;  /* 0x00000008100c723c */ /* 0x044fe6000004180c */
[----:B------:R-:W3:Y:S11]  /*48b90*/  LDL.LU.64 R8, [R1+0x6438] ;  /* 0x0064380001087983 */ /* 0x000ef60000300a00 */
[----:B------:R-:W-:Y:S09]  /*48ba0*/  @!UPT UIADD3 URZ, URZ, URZ, URZ ;  /* 0x0000003f3f3ff290 */ /* 0x000ff2000fffe03f */
[----:B------:R0:W-:Y:S04]  /*48bb0*/  STL.64 [R1+0x110], R12 ;  /* 0x0001100c01007387 */ /* 0x0001e80000100a00 */
[----:B0-----:R-:W2:Y:S01]  /*48bc0*/  LDL.LU.64 R12, [R1+0x6430] ;  /* 0x00643000010c7983 */ /* 0x001ea20000300a00 */
[----:B------:R-:W-:Y:S02]  /*48bd0*/  MOV R0, R14 ;  /* 0x0000000e00007202 */ /* 0x000fe40000000f00 */
[----:B------:R-:W-:Y:S02]  /*48be0*/  MOV R2, R15 ;  /* 0x0000000f00027202 */ /* 0x000fe40000000f00 */
[----:B------:R-:W4:Y:S01]  /*48bf0*/  LDL.LU.64 R14, [R1+0x6428] ;  /* 0x00642800010e7983 */ /* 0x000f220000300a00 */
[----:B--2---:R-:W-:Y:S01]  /*48c00*/  HMMA.16816.F32.BF16 R16, R16, R12, R20 ;  /* 0x0000000c1010723c */ /* 0x004fe20000041814 */
[----:B------:R-:W-:Y:S01]  /*48c10*/  MOV R27, R12 ;  /* 0x0000000c001b7202 */ /* 0x000fe20000000f00 */
[----:B------:R-:W-:-:S02]  /*48c20*/  IMAD.MOV.U32 R26, RZ, RZ, R13 ;  /* 0x000000ffff1a7224 */ /* 0x000fc400078e000d */
[----:B------:R-:W4:Y:S11]  /*48c30*/  LDL.LU.64 R12, [R1+0x6420] ;  /* 0x00642000010c7983 */ /* 0x000f360000300a00 */
[----:B------:R-:W-:Y:S09]  /*48c40*/  @!UPT UIADD3 URZ, URZ, URZ, URZ ;  /* 0x0000003f3f3ff290 */ /* 0x000ff2000fffe03f */
[----:B------:R-:W-:Y:S02]  /*48c50*/  MOV R20, R16 ;  /* 0x0000001000147202 */ /* 0x000fe40000000f00 */
[----:B------:R-:W-:Y:S02]  /*48c60*/  MOV R21, R17 ;  /* 0x0000001100157202 */ /* 0x000fe40000000f00 */
[----:B------:R-:W3:Y:S01]  /*48c70*/  LDL.64 R16, [R1+0x50] ;  /* 0x0000500001107983 */ /* 0x000ee20000100a00 */
[----:B------:R-:W-:Y:S01]  /*48c80*/  MOV R22, R18 ;  /* 0x0000001200167202 */ /* 0x000fe20000000f00 */
[----:B------:R-:W-:-:S05]  /*48c90*/  IMAD.MOV.U32 R23, RZ, RZ, R19 ;  /* 0x000000ffff177224 */ /* 0x000fca00078e0013 */
[----:B------:R-:W-:Y:S01]  /*48ca0*/  STL.64 [R1+0x62b0], R22 ;  /* 0x0062b01601007387 */ /* 0x000fe20000100a00 */
[----:B------:R0:W-:Y:S02]  /*48cb0*/  STL.64 [R1+0x62a8], R20 ;  /* 0x0062a81401007387 */ /* 0x0001e40000100a00 */
[----:B0-----:R-:W-:Y:S02]  /*48cc0*/  MOV R20, R27 ;  /* 0x0000001b00147202 */ /* 0x001fe40000000f00 */
[----:B------:R-:W-:-:S05]  /*48cd0*/  MOV R21, R26 ;  /* 0x0000001a00157202 */ /* 0x000fca0000000f00 */
[----:B------:R3:W-:Y:S01]  /*48ce0*/  STL.64 [R1+0x63f8], R20 ;  /* 0x0063f81401007387 */ /* 0x0007e20000100a00 */
[C---:B----4-:R-:W-:Y:S08]  /*48cf0*/  HMMA.16816.F32.BF16 R4, R12.reuse, R24, R4 ;  /* 0x000000180c04723c */ /* 0x050ff00000041804 */
[----:B---3--:R-:W-:Y:S07]  /*48d00*/  HMMA.16816.F32.BF16 R20, R12, R16, R8 ;  /* 0x000000100c14723c */ /* 0x008fee0000041808 */
[----:B------:R-:W-:Y:S01]  /*48d10*/  MOV R9, R16 ;  /* 0x0000001000097202 */ /* 0x000fe20000000f00 */
[----:B------:R-:W-:-:S02]  /*48d20*/  IMAD.MOV.U32 R8, RZ, RZ, R17 ;  /* 0x000000ffff087224 */ /* 0x000fc400078e0011 */
[----:B------:R-:W0:Y:S11]  /*48d30*/  LDSM.16.MT88.4 R16, [R28+0xc000] ;  /* 0x00c000001c10783b */ /* 0x000e360000004200 */
[----:B------:R-:W-:Y:S02]  /*48d40*/  @!UPT UIADD3 URZ, URZ, URZ, URZ ;  /* 0x0000003f3f3ff290 */ /* 0x000fe4000fffe03f */
[----:B------:R-:W-:Y:S01]  /*48d50*/  STL.64 [R1+0xd0], R20 ;  /* 0x0000d01401007387 */ /* 0x000fe20000100a00 */
[----:B------:R-:W-:Y:S03]  /*48d60*/  STL.64 [R1+0xd8], R22 ;  /* 0x0000d81601007387 */ /* 0x000fe60000100a00 */
[----:B0-----:R-:W-:Y:S01]  /*48d70*/  STL.64 [R1+0x6310], R18 ;  /* 0x0063101201007387 */ /* 0x001fe20000100a00 */
[----:B------:R-:W-:Y:S02]  /*48d80*/  STL.64 [R1+0x6308], R16 ;  /* 0x0063081001007387 */ /* 0x000fe40000100a00 */
[----:B------:R-:W-:Y:S02]  /*48d90*/  STL.64 [R1+0x6410], R14 ;  /* 0x0064100e01007387 */ /* 0x000fe40000100a00 */
[----:B------:R-:W-:Y:S01]  /*48da0*/  STL.64 [R1+0x6408], R12 ;  /* 0x0064080c01007387 */ /* 0x000fe20000100a00 */
[----:B------:R0:W-:Y:S01]  /*48db0*/  STL.64 [R1+0x150], R4 ;  /* 0x0001500401007387 */ /* 0x0001e20000100a00 */
[----:B------:R1:W-:Y:S03]  /*48dc0*/  STL.64 [R1+0x158], R6 ;  /* 0x0001580601007387 */ /* 0x0003e60000100a00 */
[----:B------:R-:W2:Y:S04]  /*48dd0*/  LDSM.16.MT88.4 R12, [R28+0xc080] ;  /* 0x00c080001c0c783b */ /* 0x000ea80000004200 */
[----:B0-----:R-:W3:Y:S01]  /*48de0*/  LDL.LU R4, [R1+0x1d0] ;  /* 0x0001d00001047983 */ /* 0x001ee20000300800 */
[----:B------:R-:W3:Y:S02]  /*48df0*/  LDL.LU R5, [R1+0x1d4] ;  /* 0x0001d40001057983 */ /* 0x000ee40000300800 */
[----:B-1----:R-:W4:Y:S02]  /*48e00*/  LDL.LU R6, [R1+0x1d8] ;  /* 0x0001d80001067983 */ /* 0x002f240000300800 */
[----:B------:R-:W4:Y:S02]  /*48e10*/  LDL.LU R7, [R1+0x1dc] ;  /* 0x0001dc0001077983 */ /* 0x000f240000300800 */
        /* <DEDUP_REMOVED lines=13> */
[----:B---3--:R0:W-:Y:S02]  /*48ef0*/  STL.64 [R1+0x6380], R4 ;  /* 0x0063800401007387 */ /* 0x0081e40000100a00 */
[----:B0-----:R-:W-:-:S02]  /*48f00*/  MOV R4, R9 ;  /* 0x0000000900047202 */ /* 0x001fc40000000f00 */
[----:B------:R-:W-:-:S05]  /*48f10*/  MOV R5, R8 ;  /* 0x0000000800057202 */ /* 0x000fca0000000f00 */
[----:B------:R-:W-:Y:S01]  /*48f20*/  STL.64 [R1+0x6400], R4 ;  /* 0x0064000401007387 */ /* 0x000fe20000100a00 */
[----:B------:R-:W3:Y:S02]  /*48f30*/  LDL.LU R8, [R1+0xc0] ;  /* 0x0000c00001087983 */ /* 0x000ee40000300800 */
[----:B------:R-:W3:Y:S02]  /*48f40*/  LDL.LU R9, [R1+0xc4] ;  /* 0x0000c40001097983 */ /* 0x000ee40000300800 */
[----:B------:R-:W4:Y:S01]  /*48f50*/  LDL.LU R10, [R1+0xc8] ;  /* 0x0000c800010a7983 */ /* 0x000f220000300800 */
[----:B------:R-:W4:Y:S04]  /*48f60*/  LDL.LU R11, [R1+0xcc] ;  /* 0x0000cc00010b7983 */ /* 0x000f280000300800 */
        /* <DEDUP_REMOVED lines=9> */
[----:B------:R-:W-:Y:S01]  /*49000*/  MOV R20, R3 ;  /* 0x0000000300147202 */ /* 0x000fe20000000f00 */
[----:B------:R-:W-:Y:S01]  /*49010*/  IMAD.MOV.U32 R21, RZ, RZ, R29 ;  /* 0x000000ffff157224 */ /* 0x000fe200078e001d */
[----:B--2---:R-:W-:-:S02]  /*49020*/  MOV R19, R12 ;  /* 0x0000000c00137202 */ /* 0x004fc40000000f00 */
[----:B------:R-:W-:Y:S02]  /*49030*/  MOV R18, R13 ;  /* 0x0000000d00127202 */ /* 0x000fe40000000f00 */
[----:B------:R-:W-:Y:S01]  /*49040*/  MOV R17, R14 ;  /* 0x0000000e00117202 */ /* 0x000fe20000000f00 */
[----:B------:R-:W-:Y:S01]  /*49050*/  IMAD.MOV.U32 R16, RZ, RZ, R15 ;  /* 0x000000ffff107224 */ /* 0x000fe200078e000f */
[----:B---3--:R0:W-:Y:S04]  /*49060*/  STL.64 [R1+0x63e0], R8 ;  /* 0x0063e00801007387 */ /* 0x0081e80000100a00 */
        /* <DEDUP_REMOVED lines=8> */
[----:B------:R-:W4:Y:S01]  /*490f0*/  LDL.LU R3, [R1+0x641c] ;  /* 0x00641c0001037983 */ /* 0x000f220000300800 */
[----:B------:R-:W2:Y:S02]  /*49100*/  LDL.LU R29, [R1+0x6418] ;  /* 0x00641800011d7983 */ /* 0x000ea40000300800 */
[----:B------:R-:W2:Y:S02]  /*49110*/  LDL.LU R4, [R1+0x2c0] ;  /* 0x0002c00001047983 */ /* 0x000ea40000300800 */
[----:B------:R-:W2:Y:S01]  /*49120*/  LDL.LU R5, [R1+0x2c4] ;  /* 0x0002c40001057983 */ /* 0x000ea20000300800 */
[----:B------:R-:W2:Y:S01]  /*49130*/  LDL.LU R6, [R1+0x2c8] ;  /* 0x0002c80001067983 */ /* 0x000ea20000300800 */
[----:B------:R-:W2:Y:S02]  /*49140*/  LDL.LU R7, [R1+0x2cc] ;  /* 0x0002cc0001077983 */ /* 0x000ea40000300800 */
[----:B------:R-:W2:Y:S02]  /*49150*/  LDL.LU.64 R14, [R1+0x6410] ;  /* 0x00641000010e7983 */ /* 0x000ea40000300a00 */
[----:B------:R-:W2:Y:S01]  /*49160*/  LDL.LU.64 R12, [R1+0x6408] ;  /* 0x00640800010c7983 */ /* 0x000ea20000300a00 */
[----:B------:R-:W-:Y:S01]  /*49170*/  STL.64 [R1+0x6328], R18 ;  /* 0x0063281201007387 */ /* 0x000fe20000100a00 */
        /* <DEDUP_REMOVED lines=25> */
[----:B------:R-:W2:Y:S02]  /*49310*/  LDL.LU.64 R4, [R1+0x6400] ;  /* 0x0064000001047983 */ /* 0x000ea40000300a00 */
[----:B------:R0:W-:Y:S02]  /*49320*/  STL.64 [R1+0x170], R20 ;  /* 0x0001701401007387 */ /* 0x0001e40000100a00 */
[----:B------:R-:W-:Y:S01]  /*49330*/  STL.64 [R1+0x178], R22 ;  /* 0x0001781601007387 */ /* 0x000fe20000100a00 */
[----:B0-----:R-:W3:Y:S02]  /*49340*/  LDL.LU.64 R20, [R1+0x63f8] ;  /* 0x0063f80001147983 */ /* 0x001ee40000300a00 */
[----:B---3--:R-:W-:Y:S02]  /*49350*/  HMMA.16816.F32.BF16 R12, R12, R20, R24 ;  /* 0x000000140c0c723c */ /* 0x008fe40000041818 */
[----:B------:R-:W2:Y:S01]  /*49360*/  LDL.LU.64 R26, [R1+0x63f0] ;  /* 0x0063f000011a7983 */ /* 0x000ea20000300a00 */
[----:B------:R-:W2:Y:S11]  /*49370*/  LDL.LU.64 R24, [R1+0x63e8] ;  /* 0x0063e80001187983 */ /* 0x000eb60000300a00 */
[----:B------:R-:W-:Y:S09]  /*49380*/  @!UPT UIADD3 URZ, URZ, URZ, URZ ;  /* 0x0000003f3f3ff290 */ /* 0x000ff2000fffe03f */
[----:B------:R0:W-:Y:S01]  /*49390*/  STL.64 [R1+0x140], R12 ;  /* 0x0001400c01007387 */ /* 0x0001e20000100a00 */
[----:B------:R-:W-:Y:S03]  /*493a0*/  STL.64 [R1+0x148], R14 ;  /* 0x0001480e01007387 */ /* 0x000fe60000100a00 */
[----:B0-----:R-:W3:Y:S01]  /*493b0*/  LDL.64 R12, [R1+0x80] ;  /* 0x00008000010c7983 */ /* 0x001ee20000100a00 */
[C---:B--2---:R-:W-:Y:S11]  /*493c0*/  HMMA.16816.F32.BF16 R8, R24.reuse, R4, R8 ;  /* 0x000000041808723c */ /* 0x044ff60000041808 */
[----:B------:R-:W-:Y:S11]  /*493d0*/  @!UPT UIADD3 URZ, URZ, URZ, URZ ;  /* 0x0000003f3f3ff290 */ /* 0x000ff6000fffe03f */
[----:B------:R-:W-:Y:S01]  /*493e0*/  @!UPT UIADD3 URZ, URZ, URZ, URZ ;  /* 0x0000003f3f3ff290 */ /* 0x000fe2000fffe03f */
[----:B------:R0:W-:Y:S01]  /*493f0*/  STL.64 [R1+0x100], R8 ;  /* 0x0001000801007387 */ /* 0x0001e20000100a00 */
[----:B------:R-:W-:Y:S03]  /*49400*/  STL.64 [R1+0x108], R10 ;  /* 0x0001080a01007387 */ /* 0x000fe60000100a00 */
[----:B0-----:R-:W2:Y:S02]  /*49410*/  LDL.LU.64 R8, [R1+0x63e0] ;  /* 0x0063e00001087983 */ /* 0x001ea40000300a00 */
        /* <DEDUP_REMOVED lines=8> */
[----:B------:R-:W3:Y:S02]  /*494a0*/  LDL.LU.64 R10, [R1+0x63c8] ;  /* 0x0063c800010a7983 */ /* 0x000ee40000300a00 */
        /* <DEDUP_REMOVED lines=12> */
[----:B------:R0:W-:Y:S02]  /*49570*/  STL.64 [R1+0x40], R24 ;  /* 0x0000401801007387 */ /* 0x0001e40000100a00 */
[----:B0-----:R-:W-:Y:S01]  /*49580*/  MOV R24, R7 ;  /* 0x0000000700187202 */ /* 0x001fe20000000f00 */
[----:B------:R-:W-:Y:S01]  /*49590*/  IMAD.MOV.U32 R25, RZ, RZ, R6 ;  /* 0x000000ffff197224 */ /* 0x000fe200078e0006 */
[----:B------:R-:W-:Y:S01]  /*495a0*/  STL.64 [R1+0x48], R26 ;  /* 0x0000481a01007387 */ /* 0x000fe20000100a00 */
[C---:B--2---:R-:W-:Y:S03]  /*495b0*/  HMMA.16816.F32.BF16 R4, R8.reuse, R4, R16 ;  /* 0x000000040804723c */ /* 0x044fe60000041810 */
[----:B------:R-:W2:Y:S01]  /*495c0*/  LDL.LU.64 R18, [R1+0x6398] ;  /* 0x0063980001127983 */ /* 0x000ea20000300a00 */
[----:B------:R-:W2:Y:S11]  /*495d0*/  LDL.LU.64 R16, [R1+0x6390] ;  /* 0x0063900001107983 */ /* 0x000eb60000300a00 */
[----:B------:R-:W-:Y:S08]  /*495e0*/  @!UPT UIADD3 URZ, URZ, URZ, URZ ;  /* 0x0000003f3f3ff290 */ /* 0x000ff0000fffe03f */
        /* <DEDUP_REMOVED lines=12> */
[----:B0-----:R-:W2:Y:S01]  /*496b0*/  LDL.64 R24, [R1+0x50] ;  /* 0x0000500001187983 */ /* 0x001ea20000100a00 */
        /* <DEDUP_REMOVED lines=10> */
[----:B------:R-:W4:Y:S11]  /*49760*/  LDL.LU R20, [R1+0x1f0] ;  /* 0x0001f00001147983 */ /* 0x000f360000300800 */
[----:B------:R-:W-:Y:S08]  /*49770*/  @!UPT UIADD3 URZ, URZ, URZ, URZ ;  /* 0x0000003f3f3ff290 */ /* 0x000ff0000fffe03f */
[----:B------:R-:W-:Y:S01]  /*49780*/  STL.64 [R1+0x20], R8 ;  /* 0x0000200801007387 */ /* 0x000fe20000100a00 */
[----:B------:R2:W-:Y:S02]  /*49790*/  STL.64 [R1+0x28], R10 ;  /* 0x0000280a01007387 */ /* 0x0005e40000100a00 */
[----:B------:R-:W4:Y:S02]  /*497a0*/  LDL.LU R21, [R1+0x1f4] ;  /* 0x0001f40001157983 */ /* 0x000f240000300800 */
[----:B------:R-:W4:Y:S01]  /*497b0*/  LDL.LU R22, [R1+0x1f8] ;  /* 0x0001f80001167983 */ /* 0x000f220000300800 */
[----:B------:R-:W-:Y:S02]  /*497c0*/  MOV R23, R29 ;  /* 0x0000001d00177202 */ /* 0x000fe40000000f00 */
[----:B------:R-:W4:Y:S01]  /*497d0*/  LDL.LU R29, [R1+0x6348] ;  /* 0x00634800011d7983 */ /* 0x000f220000300800 */
[----:B--2---:R-:W-:Y:S02]  /*497e0*/  MOV R11, R24 ;  /* 0x00000018000b7202 */ /* 0x004fe40000000f00 */
[----:B------:R-:W-:Y:S01]  /*497f0*/  MOV R10, R25 ;  /* 0x00000019000a7202 */ /* 0x000fe20000000f00 */
[C---:B---3--:R-:W-:Y:S01]  /*49800*/  HMMA.16816.F32.BF16 R16, R4.reuse, R24, R16 ;  /* 0x000000180410723c */ /* 0x048fe20000041810 */
[----:B----4-:R-:W-:Y:S01]  /*49810*/  STL.64 [R1+0x62c0], R22 ;  /* 0x0062c01601007387 */ /* 0x010fe20000100a00 */
[----:B------:R0:W-:Y:S11]  /*49820*/  STL.64 [R1+0x62b8], R20 ;  /* 0x0062b81401007387 */ /* 0x0001f60000100a00 */
[----:B------:R-:W-:Y:S11]  /*49830*/  @!UPT UIADD3 URZ, URZ, URZ, URZ ;  /* 0x0000003f3f3ff290 */ /* 0x000ff6000fffe03f */
[----:B------:R-:W-:Y:S01]  /*49840*/  IMAD.MOV.U32 R28, RZ, RZ, R19 ;  /* 0x000000ffff1c7224 */ /* 0x000fe200078e0013 */
[----:B0-----:R-:W2:Y:S01]  /*49850*/  LDL.LU.64 R20, [R1+0x70] ;  /* 0x0000700001147983 */ /* 0x001ea20000300a00 */
[----:B------:R-:W3:Y:S02]  /*49860*/  LDL.LU.64 R24, [R1+0x6340] ;  /* 0x0063400001187983 */ /* 0x000ee40000300a00 */
[----:B------:R-:W-:Y:S02]  /*49870*/  STL.64 [R1+0x30], R16 ;  /* 0x0000301001007387 */ /* 0x000fe40000100a00 */
[----:B------:R0:W-:Y:S02]  /*49880*/  STL [R1+0x38], R18 ;  /* 0x0000381201007387 */ /* 0x0001e40000100800 */
[----:B0-----:R-:W3:Y:S01]  /*49890*/  LDL.LU.64 R18, [R1+0x6338] ;  /* 0x0063380001127983 */ /* 0x001ee20000300a00 */
[----:B------:R-:W3:Y:S02]  /*498a0*/  LDL.LU.64 R16, [R1+0x6330] ;  /* 0x0063300001107983 */ /* 0x000ee40000300a00 */
[----:B---3--:R-:W-:Y:S11]  /*498b0*/  HMMA.16816.F32.BF16 R16, R4, R24, R16 ;  /* 0x000000180410723c */ /* 0x008ff60000041810 */
[----:B------:R-:W-:Y:S11]  /*498c0*/  @!UPT UIADD3 URZ, URZ, URZ, URZ ;  /* 0x0000003f3f3ff290 */ /* 0x000ff6000fffe03f */
[----:B------:R-:W-:Y:S01]  /*498d0*/  @!UPT UIADD3 URZ, URZ, URZ, URZ ;  /* 0x0000003f3f3ff290 */ /* 0x000fe2000fffe03f */
[----:B------:R-:W-:Y:S01]  /*498e0*/  STL.64 [R1+0x280], R16 ;  /* 0x0002801001007387 */ /* 0x000fe20000100a00 */
[----:B------:R0:W-:Y:S03]  /*498f0*/  STL.64 [R1+0x288], R18 ;  /* 0x0002881201007387 */ /* 0x0001e60000100a00 */
[----:B0-----:R-:W3:Y:S01]  /*49900*/  LDL.LU.64 R18, [R1+0x6328] ;  /* 0x0063280001127983 */ /* 0x001ee20000300a00 */
[----:B------:R-:W4:Y:S02]  /*49910*/  LDL.LU.64 R16, [R1+0x6320] ;  /* 0x0063200001107983 */ /* 0x000f240000300a00 */
[----:B------:R0:W-:Y:S02]  /*49920*/  STL.64 [R1+0x62f0], R24 ;  /* 0x0062f01801007387 */ /* 0x0001e40000100a00 */
[----:B0-----:R-:W-:Y:S02]  /*49930*/  MOV R24, R29 ;  /* 0x0000001d00187202 */ /* 0x001fe40000000f00 */
[----:B------:R-:W2:Y:S01]  /*49940*/  LDL.LU R29, [R1+0x6318] ;  /* 0x00631800011d7983 */ /* 0x000ea20000300800 */
[----:B------:R-:W2:Y:S02]  /*49950*/  LDL.LU R25, [R1+0x204] ;  /* 0x0002040001197983 */ /* 0x000ea40000300800 */
[----:B------:R-:W2:Y:S02]  /*49960*/  LDL.LU R26, [R1+0x208] ;  /* 0x00020800011a7983 */ /* 0x000ea40000300800 */
[----:B------:R-:W2:Y:S01]  /*49970*/  LDL.LU R27, [R1+0x20c] ;  /* 0x00020c00011b7983 */ /* 0x000ea20000300800 */
[----:B------:R-:W-:-:S02]  /*49980*/  MOV R9, R12 ;  /* 0x0000000c00097202 */ /* 0x000fc40000000f00 */
[----:B------:R-:W-:Y:S01]  /*49990*/  MOV R8, R13 ;  /* 0x0000000d00087202 */ /* 0x000fe20000000f00 */
[----:B--2---:R-:W-:Y:S01]  /*499a0*/  HMMA.16816.F32.BF16 R24, R4, R12, R24 ;  /* 0x0000000c0418723c */ /* 0x004fe20000041818 */
[----:B------:R-:W0:Y:S11]  /*499b0*/  LDSM.16.MT88.4 R12, [R29+0xd000] ;  /* 0x00d000001d0c783b */ /* 0x000e360000004200 */
[----:B------:R-:W-:Y:S11]  /*499c0*/  @!UPT UIADD3 URZ, URZ, URZ, URZ ;  /* 0x0000003f3f3ff290 */ /* 0x000ff6000fffe03f */
[----:B------:R-:W-:Y:S01]  /*499d0*/  STL.64 [R1+0x320], R24 ;  /* 0x0003201801007387 */ /* 0x000fe20000100a00 */
[----:B------:R-:W-:Y:S03]  /*499e0*/  STL.64 [R1+0x328], R26 ;  /* 0x0003281a01007387 */ /* 0x000fe60000100a00 */
[----:B0-----:R4:W-:Y:S01]  /*499f0*/  STL.64 [R1+0x6270], R14 ;  /* 0x0062700e01007387 */ /* 0x0019e20000100a00 */
[----:B------:R3:W-:Y:S01]  /*49a00*/  STL.64 [R1+0x6268], R12 ;  /* 0x0062680c01007387 */ /* 0x0007e20000100a00 */
[----:B----4-:R-:W-:Y:S02]  /*49a10*/  MOV R14, R17 ;  /* 0x00000011000e7202 */ /* 0x010fe40000000f00 */
[----:B------:R-:W-:Y:S01]  /*49a20*/  MOV R15, R16 ;  /* 0x00000010000f7202 */ /* 0x000fe20000000f00 */
[----:B---3--:R-:W-:Y:S01]  /*49a30*/  IMAD.MOV.U32 R12, RZ, RZ, R19 ;  /* 0x000000ffff0c7224 */ /* 0x008fe200078e0013 */
[----:B------:R-:W-:Y:S01]  /*49a40*/  MOV R13, R18 ;  /* 0x00000012000d7202 */ /* 0x000fe20000000f00 */
[----:B------:R-:W2:Y:S01]  /*49a50*/  LDL.LU R16, [R1+0x240] ;  /* 0x0002400001107983 */ /* 0x000ea20000300800 */
[----:B------:R-:W2:Y:S02]  /*49a60*/  LDL.LU R17, [R1+0x244] ;  /* 0x0002440001117983 */ /* 0x000ea40000300800 */
[----:B------:R-:W2:Y:S02]  /*49a70*/  LDL.LU R18, [R1+0x248] ;  /* 0x0002480001127983 */ /* 0x000ea40000300800 */
[----:B------:R-:W2:Y:S01]  /*49a80*/  LDL.LU R19, [R1+0x24c] ;  /* 0x00024c0001137983 */ /* 0x000ea20000300800 */
[----:B------:R-:W-:Y:S01]  /*49a90*/  STL.64 [R1+0x62d0], R14 ;  /* 0x0062d00e01007387 */ /* 0x000fe20000100a00 */
[----:B------:R0:W-:Y:S02]  /*49aa0*/  STL.64 [R1+0x62c8], R12 ;  /* 0x0062c80c01007387 */ /* 0x0001e40000100a00 */
[----:B0-----:R-:W-:-:S02]  /*49ab0*/  MOV R12, R9 ;  /* 0x00000009000c7202 */ /* 0x001fc40000000f00 */
[----:B------:R-:W-:-:S05]  /*49ac0*/  MOV R13, R8 ;  /* 0x00000008000d7202 */ /* 0x000fca0000000f00 */
[----:B------:R0:W-:Y:S04]  /*49ad0*/  STL.64 [R1+0x62e8], R12 ;  /* 0x0062e80c01007387 */ /* 0x0001e80000100a00 */
[----:B0-----:R-:W3:Y:S01]  /*49ae0*/  LDL.LU R12, [R1+0x2a0] ;  /* 0x0002a000010c7983 */ /* 0x001ee20000300800 */
[----:B------:R-:W3:Y:S02]  /*49af0*/  LDL.LU R13, [R1+0x2a4] ;  /* 0x0002a400010d7983 */ /* 0x000ee40000300800 */
[----:B------:R-:W4:Y:S02]  /*49b00*/  LDL.LU R14, [R1+0x2a8] ;  /* 0x0002a800010e7983 */ /* 0x000f240000300800 */
[----:B------:R-:W4:Y:S02]  /*49b10*/  LDL.LU R15, [R1+0x2ac] ;  /* 0x0002ac00010f7983 */ /* 0x000f240000300800 */
[----:B------:R-:W-:Y:S01]  /*49b20*/  IMAD.MOV.U32 R24, RZ, RZ, R11 ;  /* 0x000000ffff187224 */ /* 0x000fe200078e000b */
[----:B------:R-:W-:-:S02]  /*49b30*/  MOV R25, R10 ;  /* 0x0000000a00197202 */ /* 0x000fc40000000f00 */
[----:B------:R-:W0:Y:S04]  /*49b40*/  LDSM.16.MT88.4 R8, [R29+0xd080] ;  /* 0x00d080001d08783b */ /* 0x000e280000004200 */
[----:B----4-:R-:W-:Y:S01]  /*49b50*/  STL.64 [R1+0x6300], R14 ;  /* 0x0063000e01007387 */ /* 0x010fe20000100a00 */
[----:B---3--:R1:W-:Y:S03]  /*49b60*/  STL.64 [R1+0x62f8], R12 ;  /* 0x0062f80c01007387 */ /* 0x0083e60000100a00 */
[----:B-1----:R-:W3:Y:S01]  /*49b70*/  LDL.LU R12, [R1+0x2b0] ;  /* 0x0002b000010c7983 */ /* 0x002ee20000300800 */
[----:B------:R-:W3:Y:S02]  /*49b80*/  LDL.LU R13, [R1+0x2b4] ;  /* 0x0002b400010d7983 */ /* 0x000ee40000300800 */
[----:B------:R-:W3:Y:S02]  /*49b90*/  LDL.LU R14, [R1+0x2b8] ;  /* 0x0002b800010e7983 */ /* 0x000ee40000300800 */
[----:B------:R-:W3:Y:S01]  /*49ba0*/  LDL.LU R15, [R1+0x2bc] ;  /* 0x0002bc00010f7983 */ /* 0x000ee20000300800 */
[----:B0-----:R-:W-:Y:S01]  /*49bb0*/  STL.64 [R1+0x6230], R10 ;  /* 0x0062300a01007387 */ /* 0x001fe20000100a00 */
[----:B------:R0:W-:Y:S03]  /*49bc0*/  STL.64 [R1+0x6228], R8 ;  /* 0x0062280801007387 */ /* 0x0001e60000100a00 */
[----:B0-----:R-:W4:Y:S01]  /*49bd0*/  LDL.LU R8, [R1+0x230] ;  /* 0x0002300001087983 */ /* 0x001f220000300800 */
[----:B------:R-:W4:Y:S02]  /*49be0*/  LDL.LU R9, [R1+0x234] ;  /* 0x0002340001097983 */ /* 0x000f240000300800 */
[----:B------:R-:W3:Y:S02]  /*49bf0*/  LDL.LU R10, [R1+0x238] ;  /* 0x00023800010a7983 */ /* 0x000ee40000300800 */
[----:B------:R-:W3:Y:S01]  /*49c00*/  LDL.LU R11, [R1+0x23c] ;  /* 0x00023c00010b7983 */ /* 0x000ee20000300800 */
[----:B--2---:R-:W-:Y:S01]  /*49c10*/  HMMA.16816.F32.BF16 R4, R4, R20, R16 ;  /* 0x000000140404723c */ /* 0x004fe20000041810 */
[----:B---3--:R-:W-:Y:S01]  /*49c20*/  STL.64 [R1+0x62e0], R10 ;  /* 0x0062e00a01007387 */ /* 0x008fe20000100a00 */
[----:B----4-:R0:W-:Y:S03]  /*49c30*/  STL.64 [R1+0x62d8], R8 ;  /* 0x0062d80801007387 */ /* 0x0101e60000100a00 */
        /* <DEDUP_REMOVED lines=11> */
[----:B0-----:R-:W4:Y:S01]  /*49cf0*/  LDL.LU R4, [R1+0x10] ;  /* 0x0000100001047983 */ /* 0x001f220000300800 */
[----:B------:R-:W4:Y:S02]  /*49d00*/  LDL.LU R5, [R1+0x14] ;  /* 0x0000140001057983 */ /* 0x000f240000300800 */
[----:B------:R-:W4:Y:S02]  /*49d10*/  LDL.LU R6, [R1+0x18] ;  /* 0x0000180001067983 */ /* 0x000f240000300800 */
[----:B------:R-:W4:Y:S01]  /*49d20*/  LDL.LU R7, [R1+0x1c] ;  /* 0x00001c0001077983 */ /* 0x000f220000300800 */
[C---:B---3--:R-:W-:Y:S01]  /*49d30*/  HMMA.16816.F32.BF16 R24, R16.reuse, R24, R12 ;  /* 0x000000181018723c */ /* 0x048fe2000004180c */
[----:B------:R-:W3:Y:S01]  /*49d40*/  LDL.LU.64 R14, [R1+0x6300] ;  /* 0x00630000010e7983 */ /* 0x000ee20000300a00 */
[----:B------:R-:W3:Y:S11]  /*49d50*/  LDL.LU.64 R12, [R1+0x62f8] ;  /* 0x0062f800010c7983 */ /* 0x000ef60000300a00 */
[----:B------:R-:W-:Y:S10]  /*49d60*/  @!UPT UIADD3 URZ, URZ, URZ, URZ ;  /* 0x0000003f3f3ff290 */ /* 0x000ff4000fffe03f */
        /* <DEDUP_REMOVED lines=15> */
[----:B0-----:R-:W3:Y:S01]  /*49e60*/  LDL.LU.64 R14, [R1+0x62d0] ;  /* 0x0062d000010e7983 */ /* 0x001ee20000300a00 */
[----:B------:R-:W3:Y:S01]  /*49e70*/  LDL.LU.64 R12, [R1+0x62c8] ;  /* 0x0062c800010c7983 */ /* 0x000ee20000300a00 */
[----:B--2---:R-:W-:Y:S07]  /*49e80*/  HMMA.16816.F32.BF16 R16, R16, R20, R8 ;  /* 0x000000141010723c */ /* 0x004fee0000041808 */
[----:B------:R-:W-:Y:S01]  /*49e90*/  IMAD.MOV.U32 R9, RZ, RZ, R20 ;  /* 0x000000ffff097224 */ /* 0x000fe200078e0014 */
[----:B------:R-:W-:Y:S11]  /*49ea0*/  MOV R8, R21 ;  /* 0x0000001500087202 */ /* 0x000ff60000000f00 */
[----:B------:R-:W-:Y:S04]  /*49eb0*/  @!UPT UIADD3 URZ, URZ, URZ, URZ ;  /* 0x0000003f3f3ff290 */ /* 0x000fe8000fffe03f */
[----:B------:R0:W-:Y:S01]  /*49ec0*/  STL.64 [R1+0x210], R16 ;  /* 0x0002101001007387 */ /* 0x0001e20000100a00 */
[----:B------:R1:W-:Y:S02]  /*49ed0*/  STL.64 [R1+0x218], R18 ;  /* 0x0002181201007387 */ /* 0x0003e40000100a00 */
[----:B------:R-:W3:Y:S02]  /*49ee0*/  LDL.LU.64 R22, [R1+0x62c0] ;  /* 0x0062c00001167983 */ /* 0x000ee40000300a00 */
[----:B------:R-:W3:Y:S01]  /*49ef0*/  LDL.LU.64 R20, [R1+0x62b8] ;  /* 0x0062b80001147983 */ /* 0x000ee20000300a00 */
[----:B0-----:R-:W3:Y:S01]  /*49f00*/  LDL.LU.64 R16, [R1+0x50] ;  /* 0x0000500001107983 */ /* 0x001ee20000300a00 */
[----:B-1----:R-:W2:Y:S01]  /*49f10*/  LDL.64 R18, [R1+0x58] ;  /* 0x0000580001127983 */ /* 0x002ea20000100a00 */
[C---:B---3--:R-:W-:Y:S11]  /*49f20*/  HMMA.16816.F32.BF16 R20, R12.reuse, R16, R20 ;  /* 0x000000100c14723c */ /* 0x048ff60000041814 */
[----:B------:R-:W-:Y:S11]  /*49f30*/  @!UPT UIADD3 URZ, URZ, URZ, URZ ;  /* 0x0000003f3f3ff290 */ /* 0x000ff6000fffe03f */
[----:B------:R-:W-:Y:S01]  /*49f40*/  @!UPT UIADD3 URZ, URZ, URZ, URZ ;  /* 0x0000003f3f3ff290 */ /* 0x000fe2000fffe03f */
[----:B------:R-:W-:Y:S01]  /*49f50*/  STL.64 [R1+0x200], R20 ;  /* 0x0002001401007387 */ /* 0x000fe20000100a00 */
[----:B------:R0:W-:Y:S03]  /*49f60*/  STL.64 [R1+0x208], R22 ;  /* 0x0002081601007387 */ /* 0x0001e60000100a00 */
[----:B0-----:R-:W3:Y:S01]  /*49f70*/  LDL.LU.64 R22, [R1+0x62b0] ;  /* 0x0062b00001167983 */ /* 0x001ee20000300a00 */
[----:B------:R-:W3:Y:S02]  /*49f80*/  LDL.LU.64 R20, [R1+0x62a8] ;  /* 0x0062a80001147983 */ /* 0x000ee40000300a00 */
[----:B--2---:R4:W-:Y:S02]  /*49f90*/  STL.64 [R1+0x6278], R18 ;  /* 0x0062781201007387 */ /* 0x0049e40000100a00 */
[----:B----4-:R-:W-:Y:S01]  /*49fa0*/  HMMA.16816.F32.BF16 R16, R12, R24, R4 ;  /* 0x000000180c10723c */ /* 0x010fe20000041804 */
[----:B------:R-:W0:Y:S06]  /*49fb0*/  LDSM.16.MT88.4 R24, [R3+0xd080] ;  /* 0x00d080000318783b */ /* 0x000e2c0000004200 */
[----:B---3--:R-:W-:Y:S01]  /*49fc0*/  MOV R4, R20 ;  /* 0x0000001400047202 */ /* 0x008fe20000000f00 */
[----:B------:R-:W-:Y:S01]  /*49fd0*/  IMAD.MOV.U32 R6, RZ, RZ, R22 ;  /* 0x000000ffff067224 */ /* 0x000fe200078e0016 */
[----:B------:R-:W2:Y:S11]  /*49fe0*/  LDL.LU R20, [R1+0x62a4] ;  /* 0x0062a40001147983 */ /* 0x000eb60000300800 */
[----:B------:R-:W-:Y:S03]  /*49ff0*/  @!UPT UIADD3 URZ, URZ, URZ, URZ ;  /* 0x0000003f3f3ff290 */ /* 0x000fe6000fffe03f */
[----:B------:R-:W-:Y:S01]  /*4a000*/  STL.64 [R1+0x310], R16 ;  /* 0x0003101001007387 */ /* 0x000fe20000100a00 */
[----:B------:R-:W-:Y:S01]  /*4a010*/  MOV R7, R23 ;  /* 0x0000001700077202 */ /* 0x000fe20000000f00 */
[----:B------:R-:W-:Y:S01]  /*4a020*/  STL.64 [R1+0x318], R18 ;  /* 0x0003181201007387 */ /* 0x000fe20000100a00 */
[----:B------:R-:W-:Y:S02]  /*4a030*/  MOV R5, R21 ;  /* 0x0000001500057202 */ /* 0x000fe40000000f00 */
[----:B------:R-:W3:Y:S01]  /*4a040*/  LDL.LU R21, [R1+0x62a0] ;  /* 0x0062a00001157983 */ /* 0x000ee20000300800 */
[----:B------:R-:W4:Y:S02]  /*4a050*/  LDL.LU R22, [R1+0x629c] ;  /* 0x00629c0001167983 */ /* 0x000f240000300800 */
[----:B------:R-:W4:Y:S02]  /*4a060*/  LDL.LU R23, [R1+0x6298] ;  /* 0x0062980001177983 */ /* 0x000f240000300800 */
[----:B------:R-:W-:Y:S01]  /*4a070*/  STL.64 [R1+0x61f0], R6 ;  /* 0x0061f00601007387 */ /* 0x000fe20000100a00 */
[----:B------:R1:W-:Y:S04]  /*4a080*/  STL.64 [R1+0x61e8], R4 ;  /* 0x0061e80401007387 */ /* 0x0003e80000100a00 */
[----:B-1----:R-:W4:Y:S01]  /*4a090*/  LDL.LU.64 R4, [R1+0x80] ;  /* 0x0000800001047983 */ /* 0x002f220000300a00 */
[----:B------:R-:W4:Y:S02]  /*4a0a0*/  LDL.64 R6, [R1+0x88] ;  /* 0x0000880001067983 */ /* 0x000f240000100a00 */
[----:B0-----:R0:W-:Y:S02]  /*4a0b0*/  STL.64 [R1+0x61a8], R26 ;  /* 0x0061a81a01007387 */ /* 0x0011e40000100a00 */
[----:B------:R1:W-:Y:S01]  /*4a0c0*/  STL.64 [R1+0x61a0], R24 ;  /* 0x0061a01801007387 */ /* 0x0003e20000100a00 */
[----:B0-----:R-:W4:Y:S04]  /*4a0d0*/  LDL R26, [R1+0x78] ;  /* 0x00007800011a7983 */ /* 0x001f280000100800 */
[----:B------:R-:W4:Y:S01]  /*4a0e0*/  LDL R27, [R1+0x7c] ;  /* 0x00007c00011b7983 */ /* 0x000f220000100800 */
[----:B-1----:R-:W-:-:S02]  /*4a0f0*/  MOV R24, R9 ;  /* 0x0000000900187202 */ /* 0x002fc40000000f00 */
[----:B------:R-:W-:Y:S02]  /*4a100*/  MOV R25, R8 ;  /* 0x0000000800197202 */ /* 0x000fe40000000f00 */
[----:B--2---:R-:W-:Y:S02]  /*4a110*/  MOV R11, R20 ;  /* 0x00000014000b7202 */ /* 0x004fe40000000f00 */
[----:B---3--:R-:W-:Y:S02]  /*4a120*/  MOV R10, R21 ;  /* 0x00000015000a7202 */ /* 0x008fe40000000f00 */
[----:B----4-:R-:W-:Y:S01]  /*4a130*/  MOV R9, R22 ;  /* 0x0000001600097202 */ /* 0x010fe20000000f00 */
[----:B------:R-:W-:Y:S01]  /*4a140*/  IMAD.MOV.U32 R8, RZ, RZ, R23 ;  /* 0x000000ffff087224 */ /* 0x000fe200078e0017 */
[----:B------:R0:W-:Y:S04]  /*4a150*/  STL.64 [R1+0x6290], R26 ;  /* 0x0062901a01007387 */ /* 0x0001e80000100a00 */
[----:B0-----:R-:W2:Y:S01]  /*4a160*/  LDL R27, [R1+0x1704] ;  /* 0x00170400011b7983 */ /* 0x001ea20000100800 */
[----:B------:R-:W-:Y:S02]  /*4a170*/  STL.64 [R1+0x6288], R24 ;  /* 0x0062881801007387 */ /* 0x000fe40000100a00 */
[----:B------:R-:W-:Y:S02]  /*4a180*/  STL.64 [R1+0x6240], R10 ;  /* 0x0062400a01007387 */ /* 0x000fe40000100a00 */
[----:B------:R0:W-:Y:S02]  /*4a190*/  STL.64 [R1+0x6238], R8 ;  /* 0x0062380801007387 */ /* 0x0001e40000100a00 */
[----:B0-----:R-:W3:Y:S01]  /*4a1a0*/  LDL.LU R8, [R1+0x180] ;  /* 0x0001800001087983 */ /* 0x001ee20000300800 */
[----:B------:R-:W3:Y:S02]  /*4a1b0*/  LDL.LU R9, [R1+0x184] ;  /* 0x0001840001097983 */ /* 0x000ee40000300800 */
[----:B------:R-:W4:Y:S02]  /*4a1c0*/  LDL.LU R10, [R1+0x188] ;  /* 0x00018800010a7983 */ /* 0x000f240000300800 */
[----:B------:R-:W4:Y:S01]  /*4a1d0*/  LDL.LU R11, [R1+0x18c] ;  /* 0x00018c00010b7983 */ /* 0x000f220000300800 */
[----:B--2---:R-:W0:Y:S02]  /*4a1e0*/  LDSM.16.MT88.4 R20, [R27+0xd000] ;  /* 0x00d000001b14783b */ /* 0x004e240000004200 */
[----:B------:R-:W1:Y:S02]  /*4a1f0*/  LDSM.16.MT88.4 R24, [R27+0xd080] ;  /* 0x00d080001b18783b */ /* 0x000e640000004200 */
[----:B----4-:R2:W-:Y:S02]  /*4a200*/  STL.64 [R1+0x6250], R10 ;  /* 0x0062500a01007387 */ /* 0x0105e40000100a00 */
[----:B---3--:R3:W-:Y:S02]  /*4a210*/  STL.64 [R1+0x6248], R8 ;  /* 0x0062480801007387 */ /* 0x0087e40000100a00 */
[----:B--2---:R-:W2:Y:S04]  /*4a220*/  LDL.64 R10, [R1+0x68] ;  /* 0x00006800010a7983 */ /* 0x004ea80000100a00 */
[----:B--2---:R2:W-:Y:S01]  /*4a230*/  STL.64 [R1+0x6260], R10 ;  /* 0x0062600a01007387 */ /* 0x0045e20000100a00 */
[----:B---3--:R-:W3:Y:S02]  /*4a240*/  LDL.LU R8, [R1+0x1a0] ;  /* 0x0001a00001087983 */ /* 0x008ee40000300800 */
[----:B------:R-:W3:Y:S01]  /*4a250*/  LDL.LU R9, [R1+0x1a4] ;  /* 0x0001a40001097983 */ /* 0x000ee20000300800 */
[----:B--2---:R-:W3:Y:S01]  /*4a260*/  LDL.LU R10, [R1+0x1a8] ;  /* 0x0001a800010a7983 */ /* 0x004ee20000300800 */
[----:B------:R-:W3:Y:S02]  /*4a270*/  LDL.LU R11, [R1+0x1ac] ;  /* 0x0001ac00010b7983 */ /* 0x000ee40000300800 */
[----:B------:R-:W2:Y:S02]  /*4a280*/  LDL.LU R16, [R1+0x1b0] ;  /* 0x0001b00001107983 */ /* 0x000ea40000300800 */
[----:B------:R-:W2:Y:S01]  /*4a290*/  LDL.LU R17, [R1+0x1b4] ;  /* 0x0001b40001117983 */ /* 0x000ea20000300800 */
[----:B------:R-:W2:Y:S01]  /*4a2a0*/  LDL.LU R18, [R1+0x1b8] ;  /* 0x0001b80001127983 */ /* 0x000ea20000300800 */
[----:B------:R-:W2:Y:S02]  /*4a2b0*/  LDL.LU R19, [R1+0x1bc] ;  /* 0x0001bc0001137983 */ /* 0x000ea40000300800 */
[----:B0-----:R-:W-:Y:S02]  /*4a2c0*/  STL.64 [R1+0x6168], R22 ;  /* 0x0061681601007387 */ /* 0x001fe40000100a00 */
[----:B------:R0:W-:Y:S02]  /*4a2d0*/  STL.64 [R1+0x6160], R20 ;  /* 0x0061601401007387 */ /* 0x0001e40000100a00 */
[----:B0-----:R-:W4:Y:S01]  /*4a2e0*/  LDL.LU R20, [R1+0x1e0] ;  /* 0x0001e00001147983 */ /* 0x001f220000300800 */
[----:B------:R-:W4:Y:S02]  /*4a2f0*/  LDL.LU R21, [R1+0x1e4] ;  /* 0x0001e40001157983 */ /* 0x000f240000300800 */
[----:B------:R-:W4:Y:S02]  /*4a300*/  LDL.LU R22, [R1+0x1e8] ;  /* 0x0001e80001167983 */ /* 0x000f240000300800 */
[----:B------:R-:W4:Y:S01]  /*4a310*/  LDL.LU R23, [R1+0x1ec] ;  /* 0x0001ec0001177983 */ /* 0x000f220000300800 */
[----:B------:R0:W-:Y:S01]  /*4a320*/  STL.64 [R1+0x6258], R6 ;  /* 0x0062580601007387 */ /* 0x0001e20000100a00 */
[----:B----4-:R-:W-:Y:S03]  /*4a330*/  HMMA.16816.F32.BF16 R20, R12, R4, R20 ;  /* 0x000000040c14723c */ /* 0x010fe60000041814 */
[----:B------:R-:W4:Y:S11]  /*4a340*/  LDL.LU R4, [R1+0x190] ;  /* 0x0001900001047983 */ /* 0x000f360000300800 */
[----:B------:R-:W-:Y:S09]  /*4a350*/  @!UPT UIADD3 URZ, URZ, URZ, URZ ;  /* 0x0000003f3f3ff290 */ /* 0x000ff2000fffe03f */
[----:B------:R1:W-:Y:S01]  /*4a360*/  STL.64 [R1+0x330], R20 ;  /* 0x0003301401007387 */ /* 0x0003e20000100a00 */
[----:B------:R2:W-:Y:S02]  /*4a370*/  STL.64 [R1+0x338], R22 ;  /* 0x0003381601007387 */ /* 0x0005e40000100a00 */
[----:B------:R-:W4:Y:S02]  /*4a380*/  LDL.LU R5, [R1+0x194] ;  /* 0x0001940001057983 */ /* 0x000f240000300800 */
[----:B0-----:R-:W4:Y:S01]  /*4a390*/  LDL.LU R6, [R1+0x198] ;  /* 0x0001980001067983 */ /* 0x001f220000300800 */
[----:B------:R-:W4:Y:S01]  /*4a3a0*/  LDL.LU R7, [R1+0x19c] ;  /* 0x00019c0001077983 */ /* 0x000f220000300800 */
[----:B-1----:R-:W-:Y:S01]  /*4a3b0*/  MOV R21, R26 ;  /* 0x0000001a00157202 */ /* 0x002fe20000000f00 */
[----:B--2---:R-:W-:Y:S01]  /*4a3c0*/  IMAD.MOV.U32 R23, RZ, RZ, R24 ;  /* 0x000000ffff177224 */ /* 0x004fe200078e0018 */
[----:B------:R-:W-:Y:S02]  /*4a3d0*/  MOV R22, R25 ;  /* 0x0000001900167202 */ /* 0x000fe40000000f00 */
[----:B------:R-:W-:-:S02]  /*4a3e0*/  MOV R20, R27 ;  /* 0x0000001b00147202 */ /* 0x000fc40000000f00 */
[----:B------:R-:W2:Y:S01]  /*4a3f0*/  LDL.LU.64 R26, [R1+0x6290] ;  /* 0x00629000011a7983 */ /* 0x000ea20000300a00 */
[----:B------:R-:W2:Y:S02]  /*4a400*/  LDL.LU.64 R24, [R1+0x6288] ;  /* 0x0062880001187983 */ /* 0x000ea40000300a00 */
[----:B------:R-:W-:Y:S02]  /*4a410*/  STL.64 [R1+0x6200], R22 ;  /* 0x0062001601007387 */ /* 0x000fe40000100a00 */
[----:B------:R0:W-:Y:S02]  /*4a420*/  STL.64 [R1+0x61f8], R20 ;  /* 0x0061f81401007387 */ /* 0x0001e40000100a00 */
[----:B0-----:R-:W2:Y:S01]  /*4a430*/  LDL.LU R20, [R1+0x110] ;  /* 0x0001100001147983 */ /* 0x001ea20000300800 */
[----:B------:R-:W2:Y:S02]  /*4a440*/  LDL.LU R21, [R1+0x114] ;  /* 0x0001140001157983 */ /* 0x000ea40000300800 */
[----:B------:R-:W-:Y:S01]  /*4a450*/  IMAD.MOV.U32 R22, RZ, RZ, R0 ;  /* 0x000000ffff167224 */ /* 0x000fe200078e0000 */
[----:B------:R-:W-:Y:S01]  /*4a460*/  MOV R23, R2 ;  /* 0x0000000200177202 */ /* 0x000fe20000000f00 */
[----:B------:R-:W3:Y:S01]  /*4a470*/  LDL.LU R0, [R1+0x6284] ;  /* 0x0062840001007983 */ /* 0x000ee20000300800 */
[----:B------:R-:W3:Y:S03]  /*4a480*/  LDL.LU R2, [R1+0x6280] ;  /* 0x0062800001027983 */ /* 0x000ee60000300800 */
[----:B------:R-:W-:Y:S04]  /*4a490*/  STL.64 [R1+0x6210], R22 ;  /* 0x0062101601007387 */ /* 0x000fe80000100a00 */
[----:B--2---:R0:W-:Y:S04]  /*4a4a0*/  STL.64 [R1+0x6208], R20 ;  /* 0x0062081401007387 */ /* 0x0041e80000100a00 */
[----:B0-----:R-:W2:Y:S01]  /*4a4b0*/  LDL.LU R20, [R1+0x120] ;  /* 0x0001200001147983 */ /* 0x001ea20000300800 */
[----:B------:R-:W2:Y:S02]  /*4a4c0*/  LDL.LU R21, [R1+0x124] ;  /* 0x0001240001157983 */ /* 0x000ea40000300800 */
[----:B------:R-:W2:Y:S02]  /*4a4d0*/  LDL.LU R22, [R1+0x128] ;  /* 0x0001280001167983 */ /* 0x000ea40000300800 */
[----:B------:R-:W2:Y:S01]  /*4a4e0*/  LDL.LU R23, [R1+0x12c] ;  /* 0x00012c0001177983 */ /* 0x000ea20000300800 */
[----:B------:R-:W-:Y:S01]  /*4a4f0*/  HMMA.16816.F32.BF16 R12, R12, R24, R16 ;  /* 0x000000180c0c723c */ /* 0x000fe20000041810 */
[----:B--2---:R-:W-:Y:S01]  /*4a500*/  STL.64 [R1+0x6220], R22 ;  /* 0x0062201601007387 */ /* 0x004fe20000100a00 */
[----:B------:R0:W-:Y:S03]  /*4a510*/  STL.64 [R1+0x6218], R20 ;  /* 0x0062181401007387 */ /* 0x0001e60000100a00 */
[----:B0-----:R-:W2:Y:S01]  /*4a520*/  LDL.LU R20, [R1+0x130] ;  /* 0x0001300001147983 */ /* 0x001ea20000300800 */
[----:B------:R-:W2:Y:S02]  /*4a530*/  LDL.LU R21, [R1+0x134] ;  /* 0x0001340001157983 */ /* 0x000ea40000300800 */
[----:B------:R-:W3:Y:S11]  /*4a540*/  LDL.LU.64 R18, [R1+0x6278] ;  /* 0x0062780001127983 */ /* 0x000ef60000300a00 */
[----:B------:R-:W-:Y:S04]  /*4a550*/  @!UPT UIADD3 URZ, URZ, URZ, URZ ;  /* 0x0000003f3f3ff290 */ /* 0x000fe8000fffe03f */
[----:B------:R-:W-:Y:S01]  /*4a560*/  STL.64 [R1+0x300], R12 ;  /* 0x0003000c01007387 */ /* 0x000fe20000100a00 */
[----:B------:R0:W-:Y:S04]  /*4a570*/  STL.64 [R1+0x308], R14 ;  /* 0x0003080e01007387 */ /* 0x0001e80000100a00 */
[----:B0-----:R-:W3:Y:S01]  /*4a580*/  LDL.LU.64 R14, [R1+0x6270] ;  /* 0x00627000010e7983 */ /* 0x001ee20000300a00 */
[----:B------:R-:W3:Y:S02]  /*4a590*/  LDL.LU.64 R12, [R1+0x6268] ;  /* 0x00626800010c7983 */ /* 0x000ee40000300a00 */
[C---:B---3--:R-:W-:Y:S11]  /*4a5a0*/  HMMA.16816.F32.BF16 R8, R12.reuse, R18, R8 ;  /* 0x000000120c08723c */ /* 0x048ff60000041808 */
[----:B------:R-:W-:Y:S11]  /*4a5b0*/  @!UPT UIADD3 URZ, URZ, URZ, URZ ;  /* 0x0000003f3f3ff290 */ /* 0x000ff6000fffe03f */
[----:B------:R-:W-:Y:S01]  /*4a5c0*/  @!UPT UIADD3 URZ, URZ, URZ, URZ ;  /* 0x0000003f3f3ff290 */ /* 0x000fe2000fffe03f */
[----:B------:R-:W-:Y:S01]  /*4a5d0*/  STL.64 [R1+0x2f0], R8 ;  /* 0x0002f00801007387 */ /* 0x000fe20000100a00 */
[----:B------:R0:W-:Y:S03]  /*4a5e0*/  STL.64 [R1+0x2f8], R10 ;  /* 0x0002f80a01007387 */ /* 0x0001e60000100a00 */
[----:B0-----:R-:W4:Y:S01]  /*4a5f0*/  LDL.LU.64 R10, [R1+0x6260] ;  /* 0x00626000010a7983 */ /* 0x001f220000300a00 */
[----:B------:R-:W-:Y:S02]  /*4a600*/  MOV R22, R2 ;  /* 0x0000000200167202 */ /* 0x000fe40000000f00 */
[----:B------:R-:W-:Y:S01]  /*4a610*/  MOV R23, R0 ;  /* 0x0000000000177202 */ /* 0x000fe20000000f00 */
[C---:B----4-:R-:W-:Y:S01]  /*4a620*/  HMMA.16816.F32.BF16 R4, R12.reuse, R10, R4 ;  /* 0x0000000a0c04723c */ /* 0x050fe20000041804 */
[----:B------:R-:W-:Y:S01]  /*4a630*/  IMAD.MOV.U32 R2, RZ, RZ, R10 ;  /* 0x000000ffff027224 */ /* 0x000fe200078e000a */
[----:B------:R-:W-:Y:S11]  /*4a640*/  MOV R0, R11 ;  /* 0x0000000b00007202 */ /* 0x000ff60000000f00 */
[----:B------:R-:W-:Y:S10]  /*4a650*/  @!UPT UIADD3 URZ, URZ, URZ, URZ ;  /* 0x0000003f3f3ff290 */ /* 0x000ff4000fffe03f */
[----:B------:R-:W-:Y:S01]  /*4a660*/  STL.64 [R1+0x2e0], R4 ;  /* 0x0002e00401007387 */ /* 0x000fe20000100a00 */
[----:B------:R0:W-:Y:S03]  /*4a670*/  STL.64 [R1+0x2e8], R6 ;  /* 0x0002e80601007387 */ /* 0x0001e60000100a00 */
[----:B0-----:R-:W3:Y:S01]  /*4a680*/  LDL.LU.64 R6, [R1+0x6258] ;  /* 0x0062580001067983 */ /* 0x001ee20000300a00 */
        /* <DEDUP_REMOVED lines=13> */
[----:B------:R-:W-:Y:S01]  /*4a760*/  STL.64 [R1+0x260], R12 ;  /* 0x0002600c01007387 */ /* 0x000fe20000100a00 */
[----:B------:R0:W-:Y:S02]  /*4a770*/  STL.64 [R1+0x268], R14 ;  /* 0x0002680e01007387 */ /* 0x0001e40000100a00 */
[----:B0-----:R-:W-:Y:S02]  /*4a780*/  MOV R14, R2 ;  /* 0x00000002000e7202 */ /* 0x001fe40000000f00 */
[----:B------:R-:W-:Y:S01]  /*4a790*/  MOV R15, R0 ;  /* 0x00000000000f7202 */ /* 0x000fe20000000f00 */
[C---:B--2---:R-:W-:Y:S11]  /*4a7a0*/  HMMA.16816.F32.BF16 R20, R8.reuse, R18, R20 ;  /* 0x000000120814723c */ /* 0x044ff60000041814 */
[----:B------:R-:W-:Y:S11]  /*4a7b0*/  @!UPT UIADD3 URZ, URZ, URZ, URZ ;  /* 0x0000003f3f3ff290 */ /* 0x000ff6000fffe03f */
[----:B------:R-:W-:Y:S01]  /*4a7c0*/  @!UPT UIADD3 URZ, URZ, URZ, URZ ;  /* 0x0000003f3f3ff290 */ /* 0x000fe2000fffe03f */
[----:B------:R0:W-:Y:S01]  /*4a7d0*/  STL.64 [R1+0x230], R20 ;  /* 0x0002301401007387 */ /* 0x0001e20000100a00 */
[----:B------:R-:W-:Y:S01]  /*4a7e0*/  IMAD.MOV.U32 R2, RZ, RZ, R22 ;  /* 0x000000ffff027224 */ /* 0x000fe200078e0016 */
[----:B------:R-:W-:Y:S02]  /*4a7f0*/  MOV R0, R23 ;  /* 0x0000001700007202 */ /* 0x000fe40000000f00 */
[----:B------:R-:W2:Y:S04]  /*4a800*/  LDL.LU.64 R22, [R1+0x6220] ;  /* 0x0062200001167983 */ /* 0x000ea80000300a00 */
[----:B0-----:R-:W2:Y:S01]  /*4a810*/  LDL.LU.64 R20, [R1+0x6218] ;  /* 0x0062180001147983 */ /* 0x001ea20000300a00 */
[----:B------:R-:W3:Y:S02]  /*4a820*/  LDL R13, [R1+0x27bc] ;  /* 0x0027bc00010d7983 */ /* 0x000ee40000100800 */
[----:B------:R-:W-:Y:S02]  /*4a830*/  STL [R1+0x60a8], R0 ;  /* 0x0060a80001007387 */ /* 0x000fe40000100800 */
        /* <DEDUP_REMOVED lines=10> */
[C---:B--2---:R-:W-:Y:S11]  /*4a8e0*/  HMMA.16816.F32.BF16 R20, R8.reuse, R6, R20 ;  /* 0x000000060814723c */ /* 0x044ff60000041814 */
[----:B------:R-:W-:Y:S11]  /*4a8f0*/  @!UPT UIADD3 URZ, URZ, URZ, URZ ;  /* 0x0000003f3f3ff290 */ /* 0x000ff6000fffe03f */
[----:B------:R-:W-:Y:S01]  /*4a900*/  @!UPT UIADD3 URZ, URZ, URZ, URZ ;  /* 0x0000003f3f3ff290 */ /* 0x000fe2000fffe03f */
[----:B------:R-:W-:Y:S01]  /*4a910*/  STL.64 [R1+0x130], R20 ;  /* 0x0001301401007387 */ /* 0x000fe20000100a00 */
[----:B------:R0:W-:Y:S03]  /*4a920*/  STL.64 [R1+0x138], R22 ;  /* 0x0001381601007387 */ /* 0x0001e60000100a00 */
[----:B0-----:R-:W2:Y:S01]  /*4a930*/  LDL.LU.64 R22, [R1+0x6200] ;  /* 0x0062000001167983 */ /* 0x001ea20000300a00 */
[----:B------:R-:W4:Y:S02]  /*4a940*/  LDL.LU.64 R20, [R1+0x61f8] ;  /* 0x0061f80001147983 */ /* 0x000f240000300a00 */
[----:B------:R-:W2:Y:S02]  /*4a950*/  LDL.LU.64 R6, [R1+0x61f0] ;  /* 0x0061f00001067983 */ /* 0x000ea40000300a00 */
[----:B------:R-:W2:Y:S02]  /*4a960*/  LDL.LU.64 R4, [R1+0x61e8] ;  /* 0x0061e80001047983 */ /* 0x000ea40000300a00 */
[----:B--2---:R-:W-:Y:S01]  /*4a970*/  HMMA.16816.F32.BF16 R8, R8, R26, R4 ;  /* 0x0000001a0808723c */ /* 0x004fe20000041804 */
[----:B------:R-:W2:Y:S01]  /*4a980*/  LDL.LU.64 R6, [R1+0x61e0] ;  /* 0x0061e00001067983 */ /* 0x000ea20000300a00 */
[----:B------:R-:W2:Y:S02]  /*4a990*/  LDL.LU.64 R4, [R1+0x61d8] ;  /* 0x0061d80001047983 */ /* 0x000ea40000300a00 */
[----:B------:R0:W-:Y:S02]  /*4a9a0*/  STL.64 [R1+0x61c0], R26 ;  /* 0x0061c01a01007387 */ /* 0x0001e40000100a00 */
[----:B------:R-:W2:Y:S11]  /*4a9b0*/  LDL.LU R24, [R1+0xd0] ;  /* 0x0000d00001187983 */ /* 0x000eb60000300800 */
[----:B------:R-:W-:Y:S06]  /*4a9c0*/  @!UPT UIADD3 URZ, URZ, URZ, URZ ;  /* 0x0000003f3f3ff290 */ /* 0x000fec000fffe03f */
[----:B------:R1:W-:Y:S01]  /*4a9d0*/  STL.64 [R1+0x120], R8 ;  /* 0x0001200801007387 */ /* 0x0003e20000100a00 */
[----:B------:R3:W-:Y:S02]  /*4a9e0*/  STL.64 [R1+0x128], R10 ;  /* 0x0001280a01007387 */ /* 0x0007e40000100a00 */
[----:B------:R-:W2:Y:S02]  /*4a9f0*/  LDL.LU R25, [R1+0xd4] ;  /* 0x0000d40001197983 */ /* 0x000ea40000300800 */
[----:B0-----:R-:W2:Y:S01]  /*4aa00*/  LDL.LU R26, [R1+0xd8] ;  /* 0x0000d800011a7983 */ /* 0x001ea20000300800 */
[----:B------:R-:W2:Y:S04]  /*4aa10*/  LDL.LU R27, [R1+0xdc] ;  /* 0x0000dc00011b7983 */ /* 0x000ea80000300800 */
[----:B-1----:R-:W2:Y:S01]  /*4aa20*/  LDL.LU R8, [R1+0x30] ;  /* 0x0000300001087983 */ /* 0x002ea20000300800 */
[----:B------:R-:W2:Y:S02]  /*4aa30*/  LDL.LU R9, [R1+0x34] ;  /* 0x0000340001097983 */ /* 0x000ea40000300800 */
[----:B---3--:R-:W3:Y:S02]  /*4aa40*/  LDL.LU R10, [R1+0x38] ;  /* 0x00003800010a7983 */ /* 0x008ee40000300800 */
[----:B------:R-:W-:-:S02]  /*4aa50*/  IMAD.MOV.U32 R11, RZ, RZ, R28 ;  /* 0x000000ffff0b7224 */ /* 0x000fc400078e001c */
[----:B------:R-:W4:Y:S04]  /*4aa60*/  LDL.LU R28, [R1+0x61d0] ;  /* 0x0061d000011c7983 */ /* 0x000f280000300800 */
[----:B---3--:R0:W-:Y:S01]  /*4aa70*/  STL.64 [R1+0x6118], R10 ;  /* 0x0061180a01007387 */ /* 0x0081e20000100a00 */
[----:B--2---:R-:W-:Y:S01]  /*4aa80*/  STL.64 [R1+0x6110], R8 ;  /* 0x0061100801007387 */ /* 0x004fe20000100a00 */
[----:B0-----:R-:W-:Y:S02]  /*4aa90*/  MOV R10, R2 ;  /* 0x00000002000a7202 */ /* 0x001fe40000000f00 */
[----:B------:R-:W-:Y:S01]  /*4aaa0*/  MOV R11, R0 ;  /* 0x00000000000b7202 */ /* 0x000fe20000000f00 */
[----:B------:R-:W-:Y:S02]  /*4aab0*/  MOV R2, R18 ;  /* 0x0000001200027202 */ /* 0x000fe40000000f00 */
[----:B------:R-:W-:-:S02]  /*4aac0*/  IMAD.MOV.U32 R0, RZ, RZ, R19 ;  /* 0x000000ffff007224 */ /* 0x000fc400078e0013 */
[----:B------:R0:W-:Y:S02]  /*4aad0*/  STL.64 [R1+0x61c8], R10 ;  /* 0x0061c80a01007387 */ /* 0x0001e40000100a00 */
[C---:B0-----:R-:W-:Y:S02]  /*4aae0*/  HMMA.16816.F32.BF16 R8, R4.reuse, R18, R24 ;  /* 0x000000120408723c */ /* 0x041fe40000041818 */
[----:B----4-:R-:W0:Y:S11]  /*4aaf0*/  LDSM.16.MT88.4 R16, [R28+0xd000] ;  /* 0x00d000001c10783b */ /* 0x010e360000004200 */
[----:B------:R-:W-:Y:S10]  /*4ab00*/  @!UPT UIADD3 URZ, URZ, URZ, URZ ;  /* 0x0000003f3f3ff290 */ /* 0x000ff4000fffe03f */
[----:B------:R-:W-:Y:S01]  /*4ab10*/  STL.64 [R1+0x1e0], R8 ;  /* 0x0001e00801007387 */ /* 0x000fe20000100a00 */
[----:B------:R-:W-:Y:S03]  /*4ab20*/  STL.64 [R1+0x1e8], R10 ;  /* 0x0001e80a01007387 */ /* 0x000fe60000100a00 */
[----:B0-----:R0:W-:Y:S01]  /*4ab30*/  STL.64 [R1+0x60e0], R18 ;  /* 0x0060e01201007387 */ /* 0x0011e20000100a00 */
[----:B------:R1:W-:Y:S02]  /*4ab40*/  STL.64 [R1+0x60d8], R16 ;  /* 0x0060d81001007387 */ /* 0x0003e40000100a00 */
[----:B0-----:R-:W-:Y:S01]  /*4ab50*/  IMAD.MOV.U32 R19, RZ, RZ, R20 ;  /* 0x000000ffff137224 */ /* 0x001fe200078e0014 */
[----:B------:R-:W-:Y:S01]  /*4ab60*/  MOV R18, R21 ;  /* 0x0000001500127202 */ /* 0x000fe20000000f00 */
[----:B------:R-:W2:Y:S01]  /*4ab70*/  LDL.LU R20, [R1+0x40] ;  /* 0x0000400001147983 */ /* 0x000ea20000300800 */
[----:B-1----:R-:W-:Y:S01]  /*4ab80*/  MOV R17, R22 ;  /* 0x0000001600117202 */ /* 0x002fe20000000f00 */
[----:B------:R-:W2:Y:S01]  /*4ab90*/  LDL.LU R21, [R1+0x44] ;  /* 0x0000440001157983 */ /* 0x000ea20000300800 */
[----:B------:R-:W-:Y:S01]  /*4aba0*/  MOV R16, R23 ;  /* 0x0000001700107202 */ /* 0x000fe20000000f00 */
[----:B------:R-:W3:Y:S01]  /*4abb0*/  LDL.LU R22, [R1+0x48] ;  /* 0x0000480001167983 */ /* 0x000ee20000300800 */
[----:B------:R-:W3:Y:S03]  /*4abc0*/  LDL.LU R23, [R1+0x4c] ;  /* 0x00004c0001177983 */ /* 0x000ee60000300800 */
        /* <DEDUP_REMOVED lines=16> */
[----:B------:R-:W4:Y:S01]  /*4acd0*/  LDL.LU R24, [R1+0x170] ;  /* 0x0001700001187983 */ /* 0x000f220000300800 */
[----:B------:R-:W4:Y:S02]  /*4ace0*/  LDL.LU R25, [R1+0x174] ;  /* 0x0001740001197983 */ /* 0x000f240000300800 */
[----:B------:R-:W4:Y:S02]  /*4acf0*/  LDL.LU R26, [R1+0x178] ;  /* 0x00017800011a7983 */ /* 0x000f240000300800 */
[----:B------:R-:W4:Y:S01]  /*4ad00*/  LDL.LU R27, [R1+0x17c] ;  /* 0x00017c00011b7983 */ /* 0x000f220000300800 */
        /* <DEDUP_REMOVED lines=11> */
[----:B------:R-:W2:Y:S01]  /*4adc0*/  LDL.LU R23, [R1+0x14c] ;  /* 0x00014c0001177983 */ /* 0x000ea20000300800 */
[----:B------:R-:W-:Y:S01]  /*4add0*/  STL.64 [R1+0x6128], R18 ;  /* 0x0061281201007387 */ /* 0x000fe20000100a00 */
[----:B------:R0:W-:Y:S03]  /*4ade0*/  STL.64 [R1+0x6120], R16 ;  /* 0x0061201001007387 */ /* 0x0001e60000100a00 */
[----:B0-----:R-:W3:Y:S01]  /*4adf0*/  LDL.LU R16, [R1+0xa0] ;  /* 0x0000a00001107983 */ /* 0x001ee20000300800 */
[----:B------:R-:W3:Y:S02]  /*4ae00*/  LDL.LU R17, [R1+0xa4] ;  /* 0x0000a40001117983 */ /* 0x000ee40000300800 */
[----:B------:R-:W2:Y:S02]  /*4ae10*/  LDL.LU R18, [R1+0xa8] ;  /* 0x0000a80001127983 */ /* 0x000ea40000300800 */
[----:B------:R-:W2:Y:S01]  /*4ae20*/  LDL.LU R19, [R1+0xac] ;  /* 0x0000ac0001137983 */ /* 0x000ea20000300800 */
[C---:B----4-:R-:W-:Y:S01]  /*4ae30*/  HMMA.16816.F32.BF16 R8, R4.reuse, R14, R8 ;  /* 0x0000000e0408723c */ /* 0x050fe20000041808 */
[----:B--2---:R-:W-:Y:S01]  /*4ae40*/  STL.64 [R1+0x6138], R18 ;  /* 0x0061381201007387 */ /* 0x004fe20000100a00 */
[----:B---3--:R0:W-:Y:S03]  /*4ae50*/  STL.64 [R1+0x6130], R16 ;  /* 0x0061301001007387 */ /* 0x0081e60000100a00 */
[----:B0-----:R-:W2:Y:S01]  /*4ae60*/  LDL.LU R16, [R1+0xb0] ;  /* 0x0000b00001107983 */ /* 0x001ea20000300800 */
[----:B------:R-:W2:Y:S02]  /*4ae70*/  LDL.LU R17, [R1+0xb4] ;  /* 0x0000b40001117983 */ /* 0x000ea40000300800 */
[----:B------:R-:W3:Y:S02]  /*4ae80*/  LDL.LU R18, [R1+0xb8] ;  /* 0x0000b80001127983 */ /* 0x000ee40000300800 */
[----:B------:R-:W3:Y:S02]  /*4ae90*/  LDL.LU R19, [R1+0xbc] ;  /* 0x0000bc0001137983 */ /* 0x000ee40000300800 */
[----:B---3--:R-:W-:Y:S01]  /*4aea0*/  STL.64 [R1+0x6148], R18 ;  /* 0x0061481201007387 */ /* 0x008fe20000100a00 */
[----:B--2---:R-:W-:Y:S10]  /*4aeb0*/  STL.64 [R1+0x6140], R16 ;  /* 0x0061401001007387 */ /* 0x004ff40000100a00 */
[----:B------:R-:W-:Y:S02]  /*4aec0*/  STL.64 [R1+0x250], R8 ;  /* 0x0002500801007387 */ /* 0x000fe40000100a00 */
[----:B------:R-:W-:Y:S02]  /*4aed0*/  STL.64 [R1+0x258], R10 ;  /* 0x0002580a01007387 */ /* 0x000fe40000100a00 */
[----:B------:R-:W0:Y:S04]  /*4aee0*/  LDSM.16.MT88.4 R8, [R28+0xd080] ;  /* 0x00d080001c08783b */ /* 0x000e280000004200 */
[----:B0-----:R-:W-:Y:S01]  /*4aef0*/  STL.64 [R1], R8 ;  /* 0x0000000801007387 */ /* 0x001fe20000100a00 */
[----:B------:R0:W-:Y:S03]  /*4af00*/  STL.64 [R1+0x8], R10 ;  /* 0x0000080a01007387 */ /* 0x0001e60000100a00 */
[----:B0-----:R-:W2:Y:S01]  /*4af10*/  LDL.LU.64 R10, [R1+0x61c8] ;  /* 0x0061c800010a7983 */ /* 0x001ea20000300a00 */
[----:B------:R-:W-:Y:S01]  /*4af20*/  STL [R1+0x60ac], R28 ;  /* 0x0060ac1c01007387 */ /* 0x000fe20000100800 */
[C---:B--2---:R-:W-:Y:S11]  /*4af30*/  HMMA.16816.F32.BF16 R24, R4.reuse, R10, R24 ;  /* 0x0000000a0418723c */ /* 0x044ff60000041818 */
[----:B------:R-:W-:Y:S11]  /*4af40*/  @!UPT UIADD3 URZ, URZ, URZ, URZ ;  /* 0x0000003f3f3ff290 */ /* 0x000ff6000fffe03f */
[----:B------:R-:W-:Y:S01]  /*4af50*/  @!UPT UIADD3 URZ, URZ, URZ, URZ ;  /* 0x0000003f3f3ff290 */ /* 0x000fe2000fffe03f */
[----:B------:R-:W-:Y:S01]  /*4af60*/  STL.64 [R1+0x2c0], R24 ;  /* 0x0002c01801007387 */ /* 0x000fe20000100a00 */
[----:B------:R0:W-:Y:S03]  /*4af70*/  STL.64 [R1+0x2c8], R26 ;  /* 0x0002c81a01007387 */ /* 0x0001e60000100a00 */
[----:B0-----:R-:W2:Y:S01]  /*4af80*/  LDL.LU.64 R26, [R1+0x61c0] ;  /* 0x0061c000011a7983 */ /* 0x001ea20000300a00 */
[----:B------:R-:W-:Y:S02]  /*4af90*/  MOV R18, R2 ;  /* 0x0000000200127202 */ /* 0x000fe40000000f00 */
[----:B------:R-:W-:Y:S01]  /*4afa0*/  MOV R19, R0 ;  /* 0x0000000000137202 */ /* 0x000fe20000000f00 */
[----:B--2---:R-:W-:Y:S01]  /*4afb0*/  HMMA.16816.F32.BF16 R4, R4, R26, R20 ;  /* 0x0000001a0404723c */ /* 0x004fe20000041814 */
[----:B------:R-:W2:Y:S01]  /*4afc0*/  LDL.LU.64 R22, [R1+0x61b8] ;  /* 0x0061b80001167983 */ /* 0x000ea20000300a00 */
[----:B------:R-:W2:Y:S02]  /*4afd0*/  LDL.LU.64 R20, [R1+0x61b0] ;  /* 0x0061b00001147983 */ /* 0x000ea40000300a00 */
[----:B------:R-:W2:Y:S02]  /*4afe0*/  LDL.LU.64 R26, [R1+0x61a8] ;  /* 0x0061a800011a7983 */ /* 0x000ea40000300a00 */
[----:B------:R-:W2:Y:S11]  /*4aff0*/  LDL.LU.64 R24, [R1+0x61a0] ;  /* 0x0061a00001187983 */ /* 0x000eb60000300a00 */
[----:B------:R-:W-:Y:S06]  /*4b000*/  @!UPT UIADD3 URZ, URZ, URZ, URZ ;  /* 0x0000003f3f3ff290 */ /* 0x000fec000fffe03f */
[----:B------:R-:W-:Y:S01]  /*4b010*/  STL.64 [R1+0x240], R4 ;  /* 0x0002400401007387 */ /* 0x000fe20000100a00 */
[----:B------:R0:W-:Y:S03]  /*4b020*/  STL.64 [R1+0x248], R6 ;  /* 0x0002480601007387 */ /* 0x0001e60000100a00 */
        /* <DEDUP_REMOVED lines=15> */
[----:B------:R-:W-:Y:S02]  /*4b120*/  STL.64 [R1+0x6158], R14 ;  /* 0x0061580e01007387 */ /* 0x000fe40000100a00 */
[----:B------:R0:W-:Y:S01]  /*4b130*/  STL [R1+0x6150], R13 ;  /* 0x0061500d01007387 */ /* 0x0001e20000100800 */
[----:B------:R-:W4:Y:S04]  /*4b140*/  LDL.LU R12, [R1+0xc0] ;  /* 0x0000c000010c7983 */ /* 0x000f280000300800 */
[----:B0-----:R-:W4:Y:S01]  /*4b150*/  LDL.LU R13, [R1+0xc4] ;  /* 0x0000c400010d7983 */ /* 0x001f220000300800 */
[----:B------:R-:W4:Y:S02]  /*4b160*/  LDL.LU R14, [R1+0xc8] ;  /* 0x0000c800010e7983 */ /* 0x000f240000300800 */
[----:B------:R-:W4:Y:S01]  /*4b170*/  LDL.LU R15, [R1+0xcc] ;  /* 0x0000cc00010f7983 */ /* 0x000f220000300800 */
[C---:B--2---:R-:W-:Y:S11]  /*4b180*/  HMMA.16816.F32.BF16 R20, R24.reuse, R10, R20 ;  /* 0x0000000a1814723c */ /* 0x044ff60000041814 */
[----:B------:R-:W-:Y:S11]  /*4b190*/  @!UPT UIADD3 URZ, URZ, URZ, URZ ;  /* 0x0000003f3f3ff290 */ /* 0x000ff6000fffe03f */
[----:B------:R-:W-:Y:S01]  /*4b1a0*/  @!UPT UIADD3 URZ, URZ, URZ, URZ ;  /* 0x0000003f3f3ff290 */ /* 0x000fe2000fffe03f */
[----:B------:R-:W-:Y:S01]  /*4b1b0*/  STL.64 [R1+0x1c0], R20 ;  /* 0x0001c01401007387 */ /* 0x000fe20000100a00 */
[----:B------:R0:W-:Y:S03]  /*4b1c0*/  STL.64 [R1+0x1c8], R22 ;  /* 0x0001c81601007387 */ /* 0x0001e60000100a00 */
[----:B0-----:R-:W3:Y:S01]  /*4b1d0*/  LDL.LU.64 R22, [R1+0x6178] ;  /* 0x0061780001167983 */ /* 0x001ee20000300a00 */
[----:B------:R-:W3:Y:S02]  /*4b1e0*/  LDL.LU.64 R20, [R1+0x6170] ;  /* 0x0061700001147983 */ /* 0x000ee40000300a00 */
[----:B---3--:R-:W-:Y:S01]  /*4b1f0*/  HMMA.16816.F32.BF16 R24, R24, R6, R20 ;  /* 0x000000061818723c */ /* 0x008fe20000041814 */
[----:B------:R-:W4:Y:S01]  /*4b200*/  LDL.LU.64 R22, [R1+0x6168] ;  /* 0x0061680001167983 */ /* 0x000f220000300a00 */
[----:B------:R-:W4:Y:S11]  /*4b210*/  LDL.LU.64 R20, [R1+0x6160] ;  /* 0x0061600001147983 */ /* 0x000f360000300a00 */
[----:B------:R-:W-:Y:S10]  /*4b220*/  @!UPT UIADD3 URZ, URZ, URZ, URZ ;  /* 0x0000003f3f3ff290 */ /* 0x000ff4000fffe03f */
[----:B------:R0:W-:Y:S01]  /*4b230*/  STL.64 [R1+0x1b0], R24 ;  /* 0x0001b01801007387 */ /* 0x0001e20000100a00 */
[----:B------:R1:W-:Y:S03]  /*4b240*/  STL.64 [R1+0x1b8], R26 ;  /* 0x0001b81a01007387 */ /* 0x0003e60000100a00 */
[----:B0-----:R-:W2:Y:S01]  /*4b250*/  LDL.LU R24, [R1+0x20] ;  /* 0x0000200001187983 */ /* 0x001ea20000300800 */
[----:B------:R-:W2:Y:S02]  /*4b260*/  LDL.LU R25, [R1+0x24] ;  /* 0x0000240001197983 */ /* 0x000ea40000300800 */
[----:B-1----:R-:W2:Y:S02]  /*4b270*/  LDL.LU R26, [R1+0x28] ;  /* 0x00002800011a7983 */ /* 0x002ea40000300800 */
[----:B------:R-:W2:Y:S01]  /*4b280*/  LDL.LU R27, [R1+0x2c] ;  /* 0x00002c00011b7983 */ /* 0x000ea20000300800 */
[C---:B----4-:R-:W-:Y:S01]  /*4b290*/  HMMA.16816.F32.BF16 R16, R20.reuse, R18, R12 ;  /* 0x000000121410723c */ /* 0x050fe2000004180c */
[----:B------:R-:W3:Y:S01]  /*4b2a0*/  LDL.LU.64 R14, [R1+0x6158] ;  /* 0x00615800010e7983 */ /* 0x000ee20000300a00 */
[----:B------:R-:W4:Y:S11]  /*4b2b0*/  LDL.LU R13, [R1+0x6150] ;  /* 0x00615000010d7983 */ /* 0x000f360000300800 */
        /* <DEDUP_REMOVED lines=11> */
[----:B------:R-:W3:Y:S01]  /*4b370*/  LDL.LU.64 R16, [R1+0x6130] ;  /* 0x0061300001107983 */ /* 0x000ee20000300a00 */
[----:B------:R-:W-:Y:S01]  /*4b380*/  MOV R2, R6 ;  /* 0x0000000600027202 */ /* 0x000fe20000000f00 */
[----:B------:R-:W-:Y:S01]  /*4b390*/  IMAD.MOV.U32 R0, RZ, RZ, R7 ;  /* 0x000000ffff007224 */ /* 0x000fe200078e0007 */
[C---:B---3--:R-:W-:Y:S08]  /*4b3a0*/  HMMA.16816.F32.BF16 R8, R20.reuse, R10, R16 ;  /* 0x0000000a1408723c */ /* 0x048ff00000041810 */
[----:B--2---:R-:W-:Y:S01]  /*4b3b0*/  HMMA.16816.F32.BF16 R20, R20, R6, R24 ;  /* 0x000000061414723c */ /* 0x004fe20000041818 */
[----:B------:R-:W0:Y:S04]  /*4b3c0*/  LDSM.16.MT88.4 R4, [R29+0xe000] ;  /* 0x00e000001d04783b */ /* 0x000e280000004200 */
[----:B------:R-:W2:Y:S01]  /*4b3d0*/  LDL.LU.64 R18, [R1+0x6128] ;  /* 0x0061280001127983 */ /* 0x000ea20000300a00 */
[----:B------:R-:W2:Y:S09]  /*4b3e0*/  LDL.LU.64 R16, [R1+0x6120] ;  /* 0x0061200001107983 */ /* 0x000eb20000300a00 */
[----:B------:R-:W-:Y:S01]  /*4b3f0*/  STL.64 [R1+0x180], R8 ;  /* 0x0001800801007387 */ /* 0x000fe20000100a00 */
[----:B------:R1:W-:Y:S03]  /*4b400*/  STL.64 [R1+0x188], R10 ;  /* 0x0001880a01007387 */ /* 0x0003e60000100a00 */
[----:B-1----:R-:W2:Y:S01]  /*4b410*/  LDL.LU.64 R10, [R1+0x6118] ;  /* 0x00611800010a7983 */ /* 0x002ea20000300a00 */
[----:B------:R-:W2:Y:S03]  /*4b420*/  LDL.LU.64 R8, [R1+0x6110] ;  /* 0x0061100001087983 */ /* 0x000ea60000300a00 */
[----:B------:R-:W-:Y:S02]  /*4b430*/  STL.64 [R1+0x160], R20 ;  /* 0x0001601401007387 */ /* 0x000fe40000100a00 */
[----:B------:R-:W-:Y:S01]  /*4b440*/  STL.64 [R1+0x168], R22 ;  /* 0x0001681601007387 */ /* 0x000fe20000100a00 */
[----:B0-----:R0:W-:Y:S01]  /*4b450*/  STL.64 [R1+0x6048], R6 ;  /* 0x0060480601007387 */ /* 0x0011e20000100a00 */
[----:B------:R-:W-:Y:S03]  /*4b460*/  STL.64 [R1+0x6040], R4 ;  /* 0x0060400401007387 */ /* 0x000fe60000100a00 */
[----:B0-----:R-:W2:Y:S02]  /*4b470*/  LDL.LU.64 R6, [R1+0x58] ;  /* 0x0000580001067983 */ /* 0x001ea40000300a00 */
[----:B--2---:R-:W-:Y:S02]  /*4b480*/  HMMA.16816.F32.BF16 R20, R16, R6, R8 ;  /* 0x000000061014723c */ /* 0x004fe40000041808 */
[----:B----4-:R-:W0:Y:S04]  /*4b490*/  LDSM.16.M88.4 R8, [R13+0x20180] ;  /* 0x020180000d08783b */ /* 0x010e280000000200 */
[----:B------:R-:W-:Y:S11]  /*4b4a0*/  STL.64 [R1+0x60e8], R6 ;  /* 0x0060e80601007387 */ /* 0x000ff60000100a00 */
[----:B------:R-:W-:Y:S06]  /*4b4b0*/  @!UPT UIADD3 URZ, URZ, URZ, URZ ;  /* 0x0000003f3f3ff290 */ /* 0x000fec000fffe03f */
[----:B------:R-:W-:Y:S01]  /*4b4c0*/  STL.64 [R1+0x110], R20 ;  /* 0x0001101401007387 */ /* 0x000fe20000100a00 */
[----:B------:R-:W-:Y:S02]  /*4b4d0*/  STL.64 [R1+0x118], R22 ;  /* 0x0001181601007387 */ /* 0x000fe40000100a00 */
[----:B------:R-:W1:Y:S01]  /*4b4e0*/  LDSM.16.M88.4 R20, [R13+0x28180] ;  /* 0x028180000d14783b */ /* 0x000e620000000200 */
[----:B0-----:R-:W-:Y:S03]  /*4b4f0*/  STL [R1+0x5e44], R10 ;  /* 0x005e440a01007387 */ /* 0x001fe60000100800 */
[----:B------:R-:W-:Y:S02]  /*4b500*/  STL [R1+0x5e40], R11 ;  /* 0x005e400b01007387 */ /* 0x000fe40000100800 */
[----:B------:R-:W-:Y:S02]  /*4b510*/  STL.64 [R1+0x6050], R8 ;  /* 0x0060500801007387 */ /* 0x000fe40000100a00 */
[----:B------:R-:W2:Y:S01]  /*4b520*/  LDL.LU R4, [R1+0x270] ;  /* 0x0002700001047983 */ /* 0x000ea20000300800 */
[----:B-1----:R-:W-:Y:S01]  /*4b530*/  STL.64 [R1+0x20], R20 ;  /* 0x0000201401007387 */ /* 0x002fe20000100a00 */
[----:B------:R-:W-:Y:S02]  /*4b540*/  STL.64 [R1+0x28], R22 ;  /* 0x0000281601007387 */ /* 0x000fe40000100a00 */
[----:B------:R-:W2:Y:S02]  /*4b550*/  LDL.LU R5, [R1+0x274] ;  /* 0x0002740001057983 */ /* 0x000ea40000300800 */
[----:B------:R-:W3:Y:S01]  /*4b560*/  LDL.LU R6, [R1+0x278] ;  /* 0x0002780001067983 */ /* 0x000ee20000300800 */
[----:B------:R-:W3:Y:S04]  /*4b570*/  LDL.LU R7, [R1+0x27c] ;  /* 0x00027c0001077983 */ /* 0x000ee80000300800 */
[----:B------:R-:W0:Y:S04]  /*4b580*/  LDSM.16.M88.4 R20, [R13+0x30180] ;  /* 0x030180000d14783b */ /* 0x000e280000000200 */
[----:B---3--:R-:W-:Y:S01]  /*4b590*/  STL.64 [R1+0x60f8], R6 ;  /* 0x0060f80601007387 */ /* 0x008fe20000100a00 */
[----:B--2---:R1:W-:Y:S03]  /*4b5a0*/  STL.64 [R1+0x60f0], R4 ;  /* 0x0060f00401007387 */ /* 0x0043e60000100a00 */
[----:B-1----:R-:W2:Y:S01]  /*4b5b0*/  LDL.LU R4, [R1+0x320] ;  /* 0x0003200001047983 */ /* 0x002ea20000300800 */
[----:B------:R-:W2:Y:S02]  /*4b5c0*/  LDL.LU R5, [R1+0x324] ;  /* 0x0003240001057983 */ /* 0x000ea40000300800 */
[----:B------:R-:W3:Y:S02]  /*4b5d0*/  LDL.LU R6, [R1+0x328] ;  /* 0x0003280001067983 */ /* 0x000ee40000300800 */
[----:B------:R-:W3:Y:S01]  /*4b5e0*/  LDL.LU R7, [R1+0x32c] ;  /* 0x00032c0001077983 */ /* 0x000ee20000300800 */
[----:B0-----:R-:W-:Y:S01]  /*4b5f0*/  MOV R26, R20 ;  /* 0x00000014001a7202 */ /* 0x001fe20000000f00 */
        /* <DEDUP_REMOVED lines=9> */
[----:B------:R0:W-:Y:S02]  /*4b690*/  STL [R1+0x60c4], R26 ;  /* 0x0060c41a01007387 */ /* 0x0001e40000100800 */
[----:B------:R-:W3:Y:S01]  /*4b6a0*/  LDL.LU R24, [R1+0x2a0] ;  /* 0x0002a00001187983 */ /* 0x000ee20000300800 */
[----:B------:R-:W3:Y:S04]  /*4b6b0*/  LDL.LU R25, [R1+0x2a4] ;  /* 0x0002a40001197983 */ /* 0x000ee80000300800 */
[----:B------:R-:W1:Y:S04]  /*4b6c0*/  LDSM.16.M88.4 R20, [R13+0x38180] ;  /* 0x038180000d14783b */ /* 0x000e680000000200 */
[----:B0-----:R-:W4:Y:S01]  /*4b6d0*/  LDL.LU R26, [R1+0x2a8] ;  /* 0x0002a800011a7983 */ /* 0x001f220000300800 */
[----:B------:R-:W4:Y:S01]  /*4b6e0*/  LDL.LU R27, [R1+0x2ac] ;  /* 0x0002ac00011b7983 */ /* 0x000f220000300800 */
[----:B------:R-:W-:-:S02]  /*4b6f0*/  MOV R10, R2 ;  /* 0x00000002000a7202 */ /* 0x000fc40000000f00 */
[----:B-1----:R-:W-:Y:S02]  /*4b700*/  MOV R2, R20 ;  /* 0x0000001400027202 */ /* 0x002fe40000000f00 */
[----:B------:R-:W-:Y:S01]  /*4b710*/  MOV R8, R21 ;  /* 0x0000001500087202 */ /* 0x000fe20000000f00 */
[----:B----4-:R-:W-:Y:S01]  /*4b720*/  STL.64 [R1+0x60d0], R26 ;  /* 0x0060d01a01007387 */ /* 0x010fe20000100a00 */
[----:B---3--:R0:W-:Y:S03]  /*4b730*/  STL.64 [R1+0x60c8], R24 ;  /* 0x0060c81801007387 */ /* 0x0081e60000100a00 */
[----:B0-----:R-:W3:Y:S01]  /*4b740*/  LDL.LU R24, [R1+0x2b0] ;  /* 0x0002b00001187983 */ /* 0x001ee20000300800 */
[----:B------:R-:W3:Y:S02]  /*4b750*/  LDL.LU R25, [R1+0x2b4] ;  /* 0x0002b40001197983 */ /* 0x000ee40000300800 */
[----:B------:R-:W3:Y:S02]  /*4b760*/  LDL.LU R26, [R1+0x2b8] ;  /* 0x0002b800011a7983 */ /* 0x000ee40000300800 */
[----:B------:R-:W3:Y:S01]  /*4b770*/  LDL.LU R27, [R1+0x2bc] ;  /* 0x0002bc00011b7983 */ /* 0x000ee20000300800 */
[----:B------:R-:W-:Y:S01]  /*4b780*/  STL.64 [R1+0x30], R20 ;  /* 0x0000301401007387 */ /* 0x000fe20000100a00 */
[----:B------:R-:W-:Y:S02]  /*4b790*/  STL.64 [R1+0x38], R22 ;  /* 0x0000381601007387 */ /* 0x000fe40000100a00 */
[----:B------:R-:W0:Y:S04]  /*4b7a0*/  LDSM.16.MT88.4 R20, [R29+0xe080] ;  /* 0x00e080001d14783b */ /* 0x000e280000004200 */
[----:B------:R-:W-:Y:S01]  /*4b7b0*/  STL [R1+0x60c0], R2 ;  /* 0x0060c00201007387 */ /* 0x000fe20000100800 */
[C---:B--2---:R-:W-:Y:S01]  /*4b7c0*/  HMMA.16816.F32.BF16 R12, R16.reuse, R14, R4 ;  /* 0x0000000e100c723c */ /* 0x044fe20000041804 */
[----:B0-----:R0:W-:Y:S01]  /*4b7d0*/  STL.64 [R1+0x6008], R22 ;  /* 0x0060081601007387 */ /* 0x0011e20000100a00 */
[----:B------:R-:W-:Y:S03]  /*4b7e0*/  STL.64 [R1+0x6000], R20 ;  /* 0x0060001401007387 */ /* 0x000fe60000100a00 */
[----:B0-----:R-:W2:Y:S01]  /*4b7f0*/  LDL.LU.64 R22, [R1+0x88] ;  /* 0x0000880001167983 */ /* 0x001ea20000300a00 */
[----:B------:R-:W-:Y:S02]  /*4b800*/  STL [R1+0x5ee0], R29 ;  /* 0x005ee01d01007387 */ /* 0x000fe40000100800 */
[----:B------:R-:W2:Y:S02]  /*4b810*/  LDL.LU.64 R6, [R1+0x6108] ;  /* 0x0061080001067983 */ /* 0x000ea40000300a00 */
[----:B------:R-:W2:Y:S11]  /*4b820*/  LDL.LU.64 R4, [R1+0x6100] ;  /* 0x0061000001047983 */ /* 0x000eb60000300a00 */
[----:B------:R-:W-:Y:S02]  /*4b830*/  @!UPT UIADD3 URZ, URZ, URZ, URZ ;  /* 0x0000003f3f3ff290 */ /* 0x000fe4000fffe03f */
        /* <DEDUP_REMOVED lines=9> */
[----:B--2---:R-:W-:Y:S11]  /*4b8d0*/  HMMA.16816.F32.BF16 R4, R16, R22, R4 ;  /* 0x000000161004723c */ /* 0x004ff60000041804 */
[----:B------:R-:W-:Y:S11]  /*4b8e0*/  @!UPT UIADD3 URZ, URZ, URZ, URZ ;  /* 0x0000003f3f3ff290 */ /* 0x000ff6000fffe03f */
[----:B------:R-:W-:Y:S01]  /*4b8f0*/  @!UPT UIADD3 URZ, URZ, URZ, URZ ;  /* 0x0000003f3f3ff290 */ /* 0x000fe2000fffe03f */
[----:B------:R-:W-:Y:S01]  /*4b900*/  STL.64 [R1+0xf0], R4 ;  /* 0x0000f00401007387 */ /* 0x000fe20000100a00 */
[----:B------:R0:W-:Y:S03]  /*4b910*/  STL.64 [R1+0xf8], R6 ;  /* 0x0000f80601007387 */ /* 0x0001e60000100a00 */
[----:B0-----:R-:W2:Y:S01]  /*4b920*/  LDL.LU.64 R6, [R1+0x60f8] ;  /* 0x0060f80001067983 */ /* 0x001ea20000300a00 */
[----:B------:R-:W2:Y:S01]  /*4b930*/  LDL.LU.64 R4, [R1+0x60f0] ;  /* 0x0060f00001047983 */ /* 0x000ea20000300a00 */
[----:B------:R-:W-:-:S07]  /*4b940*/  MOV R11, R0 ;  /* 0x00000000000b7202 */ /* 0x000fce0000000f00 */
[----:B--2---:R-:W-:Y:S01]  /*4b950*/  HMMA.16816.F32.BF16 R16, R16, R10, R4 ;  /* 0x0000000a1010723c */ /* 0x004fe20000041804 */
[----:B------:R-:W2:Y:S11]  /*4b960*/  LDL.LU.64 R6, [R1+0x60e8] ;  /* 0x0060e80001067983 */ /* 0x000eb60000300a00 */
[----:B------:R-:W-:Y:S11]  /*4b970*/  @!UPT UIADD3 URZ, URZ, URZ, URZ ;  /* 0x0000003f3f3ff290 */ /* 0x000ff6000fffe03f */
[----:B------:R-:W-:Y:S01]  /*4b980*/  STL.64 [R1+0x140], R16 ;  /* 0x0001401001007387 */ /* 0x000fe20000100a00 */
[----:B------:R0:W-:Y:S01]  /*4b990*/  STL [R1+0x14c], R19 ;  /* 0x00014c1301007387 */ /* 0x0001e20000100800 */
[----:B------:R-:W-:Y:S02]  /*4b9a0*/  MOV R29, R18 ;  /* 0x00000012001d7202 */ /* 0x000fe40000000f00 */
[----:B0-----:R-:W3:Y:S01]  /*4b9b0*/  LDL.LU.64 R18, [R1+0x60e0] ;  /* 0x0060e00001127983 */ /* 0x001ee20000300a00 */
[----:B------:R-:W3:Y:S02]  /*4b9c0*/  LDL.LU.64 R16, [R1+0x60d8] ;  /* 0x0060d80001107983 */ /* 0x000ee40000300a00 */
[----:B------:R-:W-:Y:S02]  /*4b9d0*/  STL [R1+0x5f18], R29 ;  /* 0x005f181d01007387 */ /* 0x000fe40000100800 */
[----:B--2---:R-:W-:Y:S01]  /*4b9e0*/  IMAD.MOV.U32 R28, RZ, RZ, R6 ;  /* 0x000000ffff1c7224 */ /* 0x004fe200078e0006 */
[----:B------:R-:W-:Y:S01]  /*4b9f0*/  MOV R0, R7 ;  /* 0x0000000700007202 */ /* 0x000fe20000000f00 */
[C---:B---3--:R-:W-:Y:S11]  /*4ba00*/  HMMA.16816.F32.BF16 R24, R16.reuse, R6, R24 ;  /* 0x000000061018723c */ /* 0x048ff60000041818 */
[----:B------:R-:W-:Y:S11]  /*4ba10*/  @!UPT UIADD3 URZ, URZ, URZ, URZ ;  /* 0x0000003f3f3ff290 */ /* 0x000ff6000fffe03f */
[----:B------:R-:W-:Y:S01]  /*4ba20*/  @!UPT UIADD3 URZ, URZ, URZ, URZ ;  /* 0x0000003f3f3ff290 */ /* 0x000fe2000fffe03f */
[----:B------:R-:W-:Y:S01]  /*4ba30*/  STL.64 [R1+0x2b0], R24 ;  /* 0x0002b01801007387 */ /* 0x000fe20000100a00 */
[----:B------:R0:W-:Y:S03]  /*4ba40*/  STL.64 [R1+0x2b8], R26 ;  /* 0x0002b81a01007387 */ /* 0x0001e60000100a00 */
[----:B0-----:R-:W2:Y:S01]  /*4ba50*/  LDL.LU.64 R26, [R1+0x60d0] ;  /* 0x0060d000011a7983 */ /* 0x001ea20000300a00 */
[----:B------:R-:W2:Y:S02]  /*4ba60*/  LDL.LU.64 R24, [R1+0x60c8] ;  /* 0x0060c80001187983 */ /* 0x000ea40000300a00 */
[----:B------:R-:W3:Y:S02]  /*4ba70*/  LDL.LU R4, [R1] ;  /* 0x0000000001047983 */ /* 0x000ee40000300800 */
[----:B------:R-:W3:Y:S01]  /*4ba80*/  LDL.LU R5, [R1+0x4] ;  /* 0x0000040001057983 */ /* 0x000ee20000300800 */
[----:B------:R-:W2:Y:S01]  /*4ba90*/  LDL.LU R6, [R1+0x8] ;  /* 0x0000080001067983 */ /* 0x000ea20000300800 */
[----:B------:R-:W2:Y:S03]  /*4baa0*/  LDL.LU R7, [R1+0xc] ;  /* 0x00000c0001077983 */ /* 0x000ea60000300800 */
[----:B--2---:R0:W-:Y:S01]  /*4bab0*/  STL.64 [R1+0x60b8], R6 ;  /* 0x0060b80601007387 */ /* 0x0041e20000100a00 */
[----:B---3--:R-:W-:Y:S03]  /*4bac0*/  STL.64 [R1+0x60b0], R4 ;  /* 0x0060b00401007387 */ /* 0x008fe60000100a00 */
[----:B0-----:R-:W2:Y:S02]  /*4bad0*/  LDL.LU.64 R6, [R1+0x68] ;  /* 0x0000680001067983 */ /* 0x001ea40000300a00 */
[C---:B--2---:R-:W-:Y:S11]  /*4bae0*/  HMMA.16816.F32.BF16 R24, R16.reuse, R6, R24 ;  /* 0x000000061018723c */ /* 0x044ff60000041818 */
[----:B------:R-:W-:Y:S11]  /*4baf0*/  @!UPT UIADD3 URZ, URZ, URZ, URZ ;  /* 0x0000003f3f3ff290 */ /* 0x000ff6000fffe03f */
[----:B------:R-:W-:Y:S01]  /*4bb00*/  @!UPT UIADD3 URZ, URZ, URZ, URZ ;  /* 0x0000003f3f3ff290 */ /* 0x000fe2000fffe03f */
[----:B------:R-:W-:Y:S01]  /*4bb10*/  STL.64 [R1+0x280], R24 ;  /* 0x0002801801007387 */ /* 0x000fe20000100a00 */
[----:B------:R0:W-:Y:S03]  /*4bb20*/  STL.64 [R1+0x288], R26 ;  /* 0x0002881a01007387 */ /* 0x0001e60000100a00 */
[----:B0-----:R-:W2:Y:S01]  /*4bb30*/  LDL.LU R26, [R1+0x60c4] ;  /* 0x0060c400011a7983 */ /* 0x001ea20000300800 */
[----:B------:R-:W-:Y:S02]  /*4bb40*/  MOV R2, R6 ;  /* 0x0000000600027202 */ /* 0x000fe40000000f00 */
[----:B------:R-:W-:Y:S02]  /*4bb50*/  MOV R29, R7 ;  /* 0x00000007001d7202 */ /* 0x000fe40000000f00 */
[----:B----4-:R-:W-:Y:S01]  /*4bb60*/  HMMA.16816.F32.BF16 R4, R16, R22, R12 ;  /* 0x000000161004723c */ /* 0x010fe2000004180c */
[----:B------:R-:W-:Y:S01]  /*4bb70*/  IMAD.MOV.U32 R25, RZ, RZ, R22 ;  /* 0x000000ffff197224 */ /* 0x000fe200078e0016 */
[----:B------:R-:W-:-:S02]  /*4bb80*/  MOV R24, R23 ;  /* 0x0000001700187202 */ /* 0x000fc40000000f00 */
[----:B------:R-:W-:Y:S11]  /*4bb90*/  MOV R21, R9 ;  /* 0x0000000900157202 */ /* 0x000ff60000000f00 */
[----:B------:R-:W-:Y:S08]  /*4bba0*/  @!UPT UIADD3 URZ, URZ, URZ, URZ ;  /* 0x0000003f3f3ff290 */ /* 0x000ff0000fffe03f */
[----:B------:R-:W-:Y:S01]  /*4bbb0*/  STL.64 [R1+0x270], R4 ;  /* 0x0002700401007387 */ /* 0x000fe20000100a00 */
[----:B------:R-:W-:Y:S02]  /*4bbc0*/  STL.64 [R1+0x278], R6 ;  /* 0x0002780601007387 */ /* 0x000fe40000100a00 */
[----:B------:R-:W-:Y:S01]  /*4bbd0*/  STL.64 [R1+0x60a0], R24 ;  /* 0x0060a01801007387 */ /* 0x000fe20000100a00 */
[----:B--2---:R-:W-:-:S05]  /*4bbe0*/  MOV R20, R26 ;  /* 0x0000001a00147202 */ /* 0x004fca0000000f00 */
[----:B------:R0:W-:Y:S01]  /*4bbf0*/  STL.64 [R1+0x6020], R20 ;  /* 0x0060201401007387 */ /* 0x0001e20000100a00 */
[----:B------:R-:W2:Y:S02]  /*4bc00*/  LDL.LU R12, [R1+0x260] ;  /* 0x00026000010c7983 */ /* 0x000ea40000300800 */
[----:B------:R-:W2:Y:S02]  /*4bc10*/  LDL.LU R13, [R1+0x264] ;  /* 0x00026400010d7983 */ /* 0x000ea40000300800 */
[----:B------:R-:W3:Y:S01]  /*4bc20*/  LDL.LU R14, [R1+0x268] ;  /* 0x00026800010e7983 */ /* 0x000ee20000300800 */
[----:B------:R-:W3:Y:S04]  /*4bc30*/  LDL.LU R15, [R1+0x26c] ;  /* 0x00026c00010f7983 */ /* 0x000ee80000300800 */
[----:B0-----:R-:W4:Y:S04]  /*4bc40*/  LDL.64 R20, [R1+0x20] ;  /* 0x0000200001147983 */ /* 0x001f280000100a00 */
[----:B----4-:R-:W-:Y:S01]  /*4bc50*/  STL.64 [R1+0x6038], R20 ;  /* 0x0060381401007387 */ /* 0x010fe20000100a00 */
[----:B---3--:R-:W-:Y:S02]  /*4bc60*/  STL.64 [R1+0x6018], R14 ;  /* 0x0060180e01007387 */ /* 0x008fe40000100a00 */
[----:B--2---:R0:W-:Y:S02]  /*4bc70*/  STL.64 [R1+0x6010], R12 ;  /* 0x0060100c01007387 */ /* 0x0041e40000100a00 */
        /* <DEDUP_REMOVED lines=16> */
[----:B------:R-:W3:Y:S04]  /*4bd80*/  LDL R9, [R1+0x1704] ;  /* 0x0017040001097983 */ /* 0x000ee80000100800 */
        /* <DEDUP_REMOVED lines=10> */
[----:B------:R-:W4:Y:S02]  /*4be30*/  LDL.LU R22, [R1+0x338] ;  /* 0x0003380001167983 */ /* 0x000f240000300800 */
[----:B------:R-:W4:Y:S02]  /*4be40*/  LDL.LU R23, [R1+0x33c] ;  /* 0x00033c0001177983 */ /* 0x000f240000300800 */
[----:B----4-:R0:W-:Y:S01]  /*4be50*/  STL.64 [R1+0x6080], R22 ;  /* 0x0060801601007387 */ /* 0x0101e20000100a00 */
[----:B--2---:R-:W-:Y:S02]  /*4be60*/  STL.64 [R1+0x6078], R20 ;  /* 0x0060781401007387 */ /* 0x004fe40000100a00 */
[----:B0-----:R-:W-:-:S02]  /*4be70*/  IMAD.MOV.U32 R22, RZ, RZ, R2 ;  /* 0x000000ffff167224 */ /* 0x001fc400078e0002 */
[----:B------:R-:W2:Y:S01]  /*4be80*/  LDL.LU R2, [R1+0x60c0] ;  /* 0x0060c00001027983 */ /* 0x000ea20000300800 */
[----:B---3--:R-:W-:Y:S02]  /*4be90*/  STL.64 [R1+0x6030], R14 ;  /* 0x0060300e01007387 */ /* 0x008fe40000100a00 */
[----:B------:R0:W-:Y:S02]  /*4bea0*/  STL.64 [R1+0x6028], R12 ;  /* 0x0060280c01007387 */ /* 0x0001e40000100a00 */
[----:B0-----:R-:W3:Y:S01]  /*4beb0*/  LDL.LU R12, [R1+0x2e0] ;  /* 0x0002e000010c7983 */ /* 0x001ee20000300800 */
[----:B------:R-:W3:Y:S02]  /*4bec0*/  LDL.LU R13, [R1+0x2e4] ;  /* 0x0002e400010d7983 */ /* 0x000ee40000300800 */
[----:B------:R-:W4:Y:S02]  /*4bed0*/  LDL.LU R14, [R1+0x2e8] ;  /* 0x0002e800010e7983 */ /* 0x000f240000300800 */
[----:B------:R-:W4:Y:S01]  /*4bee0*/  LDL.LU R15, [R1+0x2ec] ;  /* 0x0002ec00010f7983 */ /* 0x000f220000300800 */
[----:B------:R-:W-:Y:S01]  /*4bef0*/  HMMA.16816.F32.BF16 R16, R16, R10, R4 ;  /* 0x0000000a1010723c */ /* 0x000fe20000041804 */
[----:B------:R-:W-:Y:S01]  /*4bf00*/  MOV R23, R29 ;  /* 0x0000001d00177202 */ /* 0x000fe20000000f00 */
[----:B----4-:R-:W-:Y:S01]  /*4bf10*/  STL.64 [R1+0x6090], R14 ;  /* 0x0060900e01007387 */ /* 0x010fe20000100a00 */
[----:B---3--:R0:W-:Y:S03]  /*4bf20*/  STL.64 [R1+0x6088], R12 ;  /* 0x0060880c01007387 */ /* 0x0081e60000100a00 */
[----:B0-----:R-:W3:Y:S01]  /*4bf30*/  LDL.LU R12, [R1+0x310] ;  /* 0x00031000010c7983 */ /* 0x001ee20000300800 */
[----:B------:R-:W3:Y:S02]  /*4bf40*/  LDL.LU R13, [R1+0x314] ;  /* 0x00031400010d7983 */ /* 0x000ee40000300800 */
[----:B------:R-:W3:Y:S02]  /*4bf50*/  LDL.LU R14, [R1+0x318] ;  /* 0x00031800010e7983 */ /* 0x000ee40000300800 */
[----:B------:R-:W3:Y:S01]  /*4bf60*/  LDL.LU R15, [R1+0x31c] ;  /* 0x00031c00010f7983 */ /* 0x000ee20000300800 */
[----:B------:R-:W4:Y:S01]  /*4bf70*/  LDL.LU.64 R6, [R1+0x60b8] ;  /* 0x0060b80001067983 */ /* 0x000f220000300a00 */
[----:B------:R-:W4:Y:S10]  /*4bf80*/  LDL.LU.64 R4, [R1+0x60b0] ;  /* 0x0060b00001047983 */ /* 0x000f340000300a00 */
[----:B------:R-:W-:Y:S02]  /*4bf90*/  STL.64 [R1+0x150], R16 ;  /* 0x0001501001007387 */ /* 0x000fe40000100a00 */
[----:B------:R0:W-:Y:S01]  /*4bfa0*/  STL [R1+0x158], R18 ;  /* 0x0001581201007387 */ /* 0x0001e20000100800 */
[----:B------:R-:W-:Y:S01]  /*4bfb0*/  MOV R29, R19 ;  /* 0x00000013001d7202 */ /* 0x000fe20000000f00 */
[----:B------:R-:W-:Y:S01]  /*4bfc0*/  IMAD.MOV.U32 R19, RZ, RZ, R0 ;  /* 0x000000ffff137224 */ /* 0x000fe200078e0000 */
[----:B0-----:R-:W-:-:S02]  /*4bfd0*/  MOV R18, R28 ;  /* 0x0000001c00127202 */ /* 0x001fc40000000f00 */
[----:B------:R-:W2:Y:S01]  /*4bfe0*/  LDL.LU R28, [R1+0x60ac] ;  /* 0x0060ac00011c7983 */ /* 0x000ea20000300800 */
[----:B------:R-:W2:Y:S02]  /*4bff0*/  LDL.LU R0, [R1+0x60a8] ;  /* 0x0060a80001007983 */ /* 0x000ea40000300800 */
[----:B------:R-:W-:Y:S02]  /*4c000*/  STL [R1+0x5fb8], R29 ;  /* 0x005fb81d01007387 */ /* 0x000fe40000100800 */
[C---:B----4-:R-:W-:Y:S01]  /*4c010*/  HMMA.16816.F32.BF16 R16, R4.reuse, R18, R24 ;  /* 0x000000120410723c */ /* 0x050fe20000041818 */
[----:B------:R-:W4:Y:S11]  /*4c020*/  LDL.LU.64 R24, [R1+0x60a0] ;  /* 0x0060a00001187983 */ /* 0x000f360000300a00 */
[----:B------:R-:W-:Y:S11]  /*4c030*/  @!UPT UIADD3 URZ, URZ, URZ, URZ ;  /* 0x0000003f3f3ff290 */ /* 0x000ff6000fffe03f */
[----:B------:R-:W-:Y:S01]  /*4c040*/  STL.64 [R1+0xe0], R16 ;  /* 0x0000e01001007387 */ /* 0x000fe20000100a00 */
[----:B------:R-:W-:Y:S02]  /*4c050*/  STL.64 [R1+0xe8], R18 ;  /* 0x0000e81201007387 */ /* 0x000fe40000100a00 */
[----:B------:R-:W0:Y:S04]  /*4c060*/  LDSM.16.MT88.4 R16, [R3+0xe080] ;  /* 0x00e080000310783b */ /* 0x000e280000004200 */
[----:B------:R-:W-:Y:S01]  /*4c070*/  STL [R1+0x5fbc], R3 ;  /* 0x005fbc0301007387 */ /* 0x000fe20000100800 */
[----:B---3--:R-:W-:Y:S01]  /*4c080*/  HMMA.16816.F32.BF16 R20, R4, R22, R12 ;  /* 0x000000160414723c */ /* 0x008fe2000004180c */
[----:B0-----:R4:W-:Y:S01]  /*4c090*/  STL.64 [R1+0x5fa0], R18 ;  /* 0x005fa01201007387 */ /* 0x0019e20000100a00 */
[----:B------:R-:W-:Y:S01]  /*4c0a0*/  STL.64 [R1+0x5f98], R16 ;  /* 0x005f981001007387 */ /* 0x000fe20000100a00 */
[----:B----4-:R-:W-:-:S02]  /*4c0b0*/  MOV R18, R25 ;  /* 0x0000001900127202 */ /* 0x010fc40000000f00 */
[----:B------:R-:W-:Y:S02]  /*4c0c0*/  MOV R19, R24 ;  /* 0x0000001800137202 */ /* 0x000fe40000000f00 */
[----:B------:R-:W0:Y:S04]  /*4c0d0*/  LDSM.16.MT88.4 R24, [R9+0xe000] ;  /* 0x00e000000918783b */ /* 0x000e280000004200 */
[----:B0-----:R-:W-:Y:S01]  /*4c0e0*/  STL.64 [R1+0x5f68], R26 ;  /* 0x005f681a01007387 */ /* 0x001fe20000100a00 */
[----:B------:R2:W-:Y:S02]  /*4c0f0*/  STL.64 [R1+0x5f60], R24 ;  /* 0x005f601801007387 */ /* 0x0005e40000100a00 */
[----:B--2---:R-:W-:Y:S02]  /*4c100*/  MOV R24, R2 ;  /* 0x0000000200187202 */ /* 0x004fe40000000f00 */
[----:B------:R-:W2:Y:S01]  /*4c110*/  LDL.LU R2, [R1+0x6098] ;  /* 0x0060980001027983 */ /* 0x000ea20000300800 */
[----:B------:R-:W3:Y:S02]  /*4c120*/  LDL.LU.64 R14, [R1+0x6090] ;  /* 0x00609000010e7983 */ /* 0x000ee40000300a00 */
[----:B------:R-:W3:Y:S04]  /*4c130*/  LDL.LU.64 R12, [R1+0x6088] ;  /* 0x00608800010c7983 */ /* 0x000ee80000300a00 */
[----:B------:R-:W-:Y:S01]  /*4c140*/  STL.64 [R1+0xc0], R20 ;  /* 0x0000c01401007387 */ /* 0x000fe20000100a00 */
[----:B------:R-:W-:Y:S02]  /*4c150*/  STL.64 [R1+0xc8], R22 ;  /* 0x0000c81601007387 */ /* 0x000fe40000100a00 */
[----:B------:R-:W0:Y:S02]  /*4c160*/  LDSM.16.MT88.4 R20, [R9+0xe080] ;  /* 0x00e080000914783b */ /* 0x000e240000004200 */
[----:B0-----:R-:W-:-:S02]  /*4c170*/  MOV R27, R22 ;  /* 0x00000016001b7202 */ /* 0x001fc40000000f00 */
[----:B------:R-:W-:Y:S01]  /*4c180*/  IMAD.MOV.U32 R26, RZ, RZ, R23 ;  /* 0x000000ffff1a7224 */ /* 0x000fe200078e0017 */
[----:B------:R-:W-:Y:S02]  /*4c190*/  MOV R3, R20 ;  /* 0x0000001400037202 */ /* 0x000fe40000000f00 */
[----:B------:R-:W-:Y:S01]  /*4c1a0*/  MOV R29, R21 ;  /* 0x00000015001d7202 */ /* 0x000fe20000000f00 */
[----:B------:R-:W4:Y:S01]  /*4c1b0*/  LDL.LU.64 R22, [R1+0x6080] ;  /* 0x0060800001167983 */ /* 0x000f220000300a00 */
[----:B------:R-:W4:Y:S02]  /*4c1c0*/  LDL.LU.64 R20, [R1+0x6078] ;  /* 0x0060780001147983 */ /* 0x000f240000300a00 */
[C---:B----4-:R-:W-:Y:S01]  /*4c1d0*/  HMMA.16816.F32.BF16 R16, R4.reuse, R18, R20 ;  /* 0x000000120410723c */ /* 0x050fe20000041814 */
[----:B------:R-:W4:Y:S01]  /*4c1e0*/  LDL.LU.64 R22, [R1+0x6070] ;  /* 0x0060700001167983 */ /* 0x000f220000300a00 */
[----:B------:R-:W4:Y:S02]  /*4c1f0*/  LDL.LU.64 R20, [R1+0x6068] ;  /* 0x0060680001147983 */ /* 0x000f240000300a00 */
[----:B------:R-:W-:Y:S11]  /*4c200*/  IMAD.MOV.U32 R25, RZ, RZ, R8 ;  /* 0x000000ffff197224 */ /* 0x000ff600078e0008 */
[----:B------:R-:W-:Y:S08]  /*4c210*/  @!UPT UIADD3 URZ, URZ, URZ, URZ ;  /* 0x0000003f3f3ff290 */ /* 0x000ff0000fffe03f */
[----:B------:R0:W-:Y:S01]  /*4c220*/  STL.64 [R1+0xd0], R16 ;  /* 0x0000d01001007387 */ /* 0x0001e20000100a00 */
[----:B------:R-:W-:Y:S03]  /*4c230*/  STL.64 [R1+0xd8], R18 ;  /* 0x0000d81201007387 */ /* 0x000fe60000100a00 */
[----:B0-----:R-:W2:Y:S01]  /*4c240*/  LDL.LU R16, [R1+0x230] ;  /* 0x0002300001107983 */ /* 0x001ea20000300800 */
[----:B------:R-:W2:Y:S01]  /*4c250*/  LDL.LU R17, [R1+0x234] ;  /* 0x0002340001117983 */ /* 0x000ea20000300800 */
[----:B----4-:R-:W-:Y:S02]  /*4c260*/  HMMA.16816.F32.BF16 R4, R4, R10, R20 ;  /* 0x0000000a0404723c */ /* 0x010fe40000041814 */
[----:B------:R-:W4:Y:S01]  /*4c270*/  LDL.LU.64 R22, [R1+0x6060] ;  /* 0x0060600001167983 */ /* 0x000f220000300a00 */
[----:B------:R-:W4:Y:S02]  /*4c280*/  LDL.LU.64 R20, [R1+0x6058] ;  /* 0x0060580001147983 */ /* 0x000f240000300a00 */
[----:B------:R-:W4:Y:S11]  /*4c290*/  LDL.LU.64 R8, [R1+0x6050] ;  /* 0x0060500001087983 */ /* 0x000f360000300a00 */
[----:B------:R-:W-:Y:S07]  /*4c2a0*/  @!UPT UIADD3 URZ, URZ, URZ, URZ ;  /* 0x0000003f3f3ff290 */ /* 0x000fee000fffe03f */
[----:B------:R-:W-:Y:S01]  /*4c2b0*/  STL.64 [R1+0xb0], R4 ;  /* 0x0000b00401007387 */ /* 0x000fe20000100a00 */
[----:B------:R0:W-:Y:S03]  /*4c2c0*/  STL.64 [R1+0xb8], R6 ;  /* 0x0000b80601007387 */ /* 0x0001e60000100a00 */
[----:B0-----:R-:W4:Y:S01]  /*4c2d0*/  LDL.LU.64 R6, [R1+0x6048] ;  /* 0x0060480001067983 */ /* 0x001f220000300a00 */
[----:B------:R-:W4:Y:S02]  /*4c2e0*/  LDL.LU.64 R4, [R1+0x6040] ;  /* 0x0060400001047983 */ /* 0x000f240000300a00 */
[C---:B----4-:R-:W-:Y:S11]  /*4c2f0*/  HMMA.16816.F32.BF16 R20, R4.reuse, R8, R20 ;  /* 0x000000080414723c */ /* 0x050ff60000041814 */
[----:B------:R-:W-:Y:S11]  /*4c300*/  @!UPT UIADD3 URZ, URZ, URZ, URZ ;  /* 0x0000003f3f3ff290 */ /* 0x000ff6000fffe03f */
[----:B------:R-:W-:Y:S01]  /*4c310*/  @!UPT UIADD3 URZ, URZ, URZ, URZ ;  /* 0x0000003f3f3ff290 */ /* 0x000fe2000fffe03f */
[----:B------:R0:W-:Y:S01]  /*4c320*/  STL.64 [R1+0xa0], R20 ;  /* 0x0000a01401007387 */ /* 0x0001e20000100a00 */
[----:B------:R-:W-:Y:S03]  /*4c330*/  STL.64 [R1+0xa8], R22 ;  /* 0x0000a81601007387 */ /* 0x000fe60000100a00 */
[----:B0-----:R-:W3:Y:S02]  /*4c340*/  LDL.LU.64 R20, [R1+0x6038] ;  /* 0x0060380001147983 */ /* 0x001ee40000300a00 */
[C---:B---3--:R-:W-:Y:S01]  /*4c350*/  HMMA.16816.F32.BF16 R12, R4.reuse, R20, R12 ;  /* 0x00000014040c723c */ /* 0x048fe2000004180c */
[----:B------:R-:W-:Y:S01]  /*4c360*/  MOV R11, R20 ;  /* 0x00000014000b7202 */ /* 0x000fe20000000f00 */
[----:B------:R-:W-:Y:S11]  /*4c370*/  IMAD.MOV.U32 R10, RZ, RZ, R21 ;  /* 0x000000ffff0a7224 */ /* 0x000ff600078e0015 */
[----:B------:R-:W-:Y:S10]  /*4c380*/  @!UPT UIADD3 URZ, URZ, URZ, URZ ;  /* 0x0000003f3f3ff290 */ /* 0x000ff4000fffe03f */
[----:B------:R-:W-:Y:S01]  /*4c390*/  STL.64 [R1+0x90], R12 ;  /* 0x0000900c01007387 */ /* 0x000fe20000100a00 */
[----:B------:R0:W-:Y:S03]  /*4c3a0*/  STL.64 [R1+0x98], R14 ;  /* 0x0000980e01007387 */ /* 0x0001e60000100a00 */
[----:B0-----:R-:W3:Y:S01]  /*4c3b0*/  LDL.LU.64 R14, [R1+0x6030] ;  /* 0x00603000010e7983 */ /* 0x001ee20000300a00 */
[----:B------:R-:W3:Y:S02]  /*4c3c0*/  LDL.LU.64 R12, [R1+0x6028] ;  /* 0x00602800010c7983 */ /* 0x000ee40000300a00 */
[----:B------:R-:W3:Y:S02]  /*4c3d0*/  LDL.LU.64 R20, [R1+0x6020] ;  /* 0x0060200001147983 */ /* 0x000ee40000300a00 */
[C---:B---3--:R-:W-:Y:S01]  /*4c3e0*/  HMMA.16816.F32.BF16 R20, R4.reuse, R20, R12 ;  /* 0x000000140414723c */ /* 0x048fe2000004180c */
[----:B------:R-:W3:Y:S01]  /*4c3f0*/  LDL.LU.64 R14, [R1+0x6018] ;  /* 0x00601800010e7983 */ /* 0x000ee20000300a00 */
[----:B------:R-:W3:Y:S11]  /*4c400*/  LDL.LU.64 R12, [R1+0x6010] ;  /* 0x00601000010c7983 */ /* 0x000ef60000300a00 */
[----:B------:R-:W-:Y:S10]  /*4c410*/  @!UPT UIADD3 URZ, URZ, URZ, URZ ;  /* 0x0000003f3f3ff290 */ /* 0x000ff4000fffe03f */
[----:B------:R-:W-:Y:S01]  /*4c420*/  STL.64 [R1+0x80], R20 ;  /* 0x0000801401007387 */ /* 0x000fe20000100a00 */
[----:B------:R0:W-:Y:S03]  /*4c430*/  STL.64 [R1+0x88], R22 ;  /* 0x0000881601007387 */ /* 0x0001e60000100a00 */
[----:B0-----:R-:W4:Y:S01]  /*4c440*/  LDL.LU.64 R22, [R1+0x6008] ;  /* 0x0060080001167983 */ /* 0x001f220000300a00 */
[----:B------:R-:W4:Y:S01]  /*4c450*/  LDL.LU.64 R20, [R1+0x6000] ;  /* 0x0060000001147983 */ /* 0x000f220000300a00 */
[----:B---3--:R-:W-:Y:S11]  /*4c460*/  HMMA.16816.F32.BF16 R12, R4, R24, R12 ;  /* 0x00000018040c723c */ /* 0x008ff6000004180c */
[----:B------:R-:W-:Y:S11]  /*4c470*/  @!UPT UIADD3 URZ, URZ, URZ, URZ ;  /* 0x0000003f3f3ff290 */ /* 0x000ff6000fffe03f */
[----:B------:R-:W-:Y:S01]  /*4c480*/  @!UPT UIADD3 URZ, URZ, URZ, URZ ;  /* 0x0000003f3f3ff290 */ /* 0x000fe2000fffe03f */
[----:B------:R-:W-:Y:S01]  /*4c490*/  STL.64 [R1+0x70], R12 ;  /* 0x0000700c01007387 */ /* 0x000fe20000100a00 */
[----:B------:R-:W-:Y:S02]  /*4c4a0*/  STL.64 [R1+0x5fd8], R26 ;  /* 0x005fd81a01007387 */ /* 0x000fe40000100a00 */
[----:B------:R0:W-:Y:S02]  /*4c4b0*/  STL.64 [R1+0x5fd0], R24 ;  /* 0x005fd01801007387 */ /* 0x0001e40000100a00 */
[----:B0-----:R-:W3:Y:S01]  /*4c4c0*/  LDL.LU R24, [R1+0x130] ;  /* 0x0001300001187983 */ /* 0x001ee20000300800 */
[----:B------:R-:W3:Y:S02]  /*4c4d0*/  LDL.LU R25, [R1+0x134] ;  /* 0x0001340001197983 */ /* 0x000ee40000300800 */
[----:B------:R-:W3:Y:S02]  /*4c4e0*/  LDL.LU R26, [R1+0x138] ;  /* 0x00013800011a7983 */ /* 0x000ee40000300800 */
[----:B------:R-:W3:Y:S01]  /*4c4f0*/  LDL.LU R27, [R1+0x13c] ;  /* 0x00013c00011b7983 */ /* 0x000ee20000300800 */
[----:B--2---:R-:W-:-:S02]  /*4c500*/  MOV R18, R2 ;  /* 0x0000000200127202 */ /* 0x004fc40000000f00 */
[----:B------:R-:W-:Y:S01]  /*4c510*/  MOV R19, R0 ;  /* 0x0000000000137202 */ /* 0x000fe20000000f00 */
[----:B------:R-:W-:Y:S01]  /*4c520*/  MOV R2, R14 ;  /* 0x0000000e00027202 */ /* 0x000fe20000000f00 */
[----:B------:R-:W-:-:S05]  /*4c530*/  MOV R0, R15 ;  /* 0x0000000f00007202 */ /* 0x000fca0000000f00 */
[----:B----4-:R-:W-:Y:S01]  /*4c540*/  HMMA.16816.F32.BF16 R16, R20, R8, R16 ;  /* 0x000000081410723c */ /* 0x010fe20000041810 */
[----:B---3--:R-:W-:Y:S01]  /*4c550*/  STL.64 [R1+0x5ff8], R26 ;  /* 0x005ff81a01007387 */ /* 0x008fe20000100a00 */
[----:B------:R0:W-:Y:S03]  /*4c560*/  STL.64 [R1+0x5ff0], R24 ;  /* 0x005ff01801007387 */ /* 0x0001e60000100a00 */
[----:B0-----:R-:W2:Y:S01]  /*4c570*/  LDL.LU R24, [R1+0x220] ;  /* 0x0002200001187983 */ /* 0x001ea20000300800 */
[----:B------:R-:W2:Y:S02]  /*4c580*/  LDL.LU R25, [R1+0x224] ;  /* 0x0002240001197983 */ /* 0x000ea40000300800 */
[----:B------:R-:W2:Y:S02]  /*4c590*/  LDL.LU R26, [R1+0x228] ;  /* 0x00022800011a7983 */ /* 0x000ea40000300800 */
[----:B------:R-:W2:Y:S01]  /*4c5a0*/  LDL.LU R27, [R1+0x22c] ;  /* 0x00022c00011b7983 */ /* 0x000ea20000300800 */
[----:B------:R-:W3:Y:S01]  /*4c5b0*/  LDL.LU R12, [R1+0x120] ;  /* 0x00012000010c7983 */ /* 0x000ee20000300800 */
[----:B------:R-:W3:Y:S02]  /*4c5c0*/  LDL.LU R13, [R1+0x124] ;  /* 0x00012400010d7983 */ /* 0x000ee40000300800 */
[----:B------:R-:W4:Y:S02]  /*4c5d0*/  LDL.LU R14, [R1+0x128] ;  /* 0x00012800010e7983 */ /* 0x000f240000300800 */
[----:B------:R-:W4:Y:S02]  /*4c5e0*/  LDL.LU R15, [R1+0x12c] ;  /* 0x00012c00010f7983 */ /* 0x000f240000300800 */
[----:B------:R-:W-:Y:S01]  /*4c5f0*/  IMAD.MOV.U32 R5, RZ, RZ, R10 ;  /* 0x000000ffff057224 */ /* 0x000fe200078e000a */
[----:B------:R-:W-:-:S05]  /*4c600*/  MOV R4, R11 ;  /* 0x0000000b00047202 */ /* 0x000fca0000000f00 */
[----:B------:R-:W-:Y:S01]  /*4c610*/  MOV R10, R17 ;  /* 0x00000011000a7202 */ /* 0x000fe20000000f00 */
[----:B------:R-:W-:Y:S01]  /*4c620*/  MOV R11, R18 ;  /* 0x00000012000b7202 */ /* 0x000fe20000000f00 */
[----:B----4-:R-:W-:Y:S01]  /*4c630*/  STL.64 [R1+0x5fe8], R14 ;  /* 0x005fe80e01007387 */ /* 0x010fe20000100a00 */
[----:B---3--:R0:W-:Y:S03]  /*4c640*/  STL.64 [R1+0x5fe0], R12 ;  /* 0x005fe00c01007387 */ /* 0x0081e60000100a00 */
[----:B0-----:R-:W3:Y:S01]  /*4c650*/  LDL.64 R12, [R1+0x40] ;  /* 0x00004000010c7983 */ /* 0x001ee20000100a00 */
[----:B------:R-:W-:Y:S02]  /*4c660*/  STL [R1+0x5e4c], R0 ;  /* 0x005e4c0001007387 */ /* 0x000fe40000100800 */
[----:B------:R-:W-:Y:S02]  /*4c670*/  STL [R1+0x5e48], R2 ;  /* 0x005e480201007387 */ /* 0x000fe40000100800 */
[----:B------:R0:W-:Y:S01]  /*4c680*/  STL [R1+0x60], R16 ;  /* 0x0000601001007387 */ /* 0x0001e20000100800 */
[----:B------:R1:W-:Y:S04]  /*4c690*/  STL [R1+0x6c], R19 ;  /* 0x00006c1301007387 */ /* 0x0003e80000100800 */
[----:B0-----:R-:W4:Y:S01]  /*4c6a0*/  LDL.LU R16, [R1+0x2c0] ;  /* 0x0002c00001107983 */ /* 0x001f220000300800 */
[----:B------:R-:W4:Y:S02]  /*4c6b0*/  LDL.LU R17, [R1+0x2c4] ;  /* 0x0002c40001117983 */ /* 0x000f240000300800 */
[----:B------:R-:W3:Y:S02]  /*4c6c0*/  LDL.LU R18, [R1+0x2c8] ;  /* 0x0002c80001127983 */ /* 0x000ee40000300800 */
[----:B-1----:R-:W3:Y:S01]  /*4c6d0*/  LDL.LU R19, [R1+0x2cc] ;  /* 0x0002cc0001137983 */ /* 0x002ee20000300800 */
[----:B--2---:R-:W-:Y:S11]  /*4c6e0*/  HMMA.16816.F32.BF16 R24, R20, R4, R24 ;  /* 0x000000041418723c */ /* 0x004ff60000041818 */
[----:B------:R-:W-:Y:S11]  /*4c6f0*/  @!UPT UIADD3 URZ, URZ, URZ, URZ ;  /* 0x0000003f3f3ff290 */ /* 0x000ff6000fffe03f */
[----:B------:R-:W-:Y:S02]  /*4c700*/  @!UPT UIADD3 URZ, URZ, URZ, URZ ;  /* 0x0000003f3f3ff290 */ /* 0x000fe4000fffe03f */
[----:B------:R-:W-:Y:S01]  /*4c710*/  MOV R0, R26 ;  /* 0x0000001a00007202 */ /* 0x000fe20000000f00 */
[----:B------:R-:W-:Y:S01]  /*4c720*/  IMAD.MOV.U32 R2, RZ, RZ, R27 ;  /* 0x000000ffff027224 */ /* 0x000fe200078e001b */
[----:B---3--:R-:W-:Y:S01]  /*4c730*/  STL.64 [R1+0x5fb0], R18 ;  /* 0x005fb01201007387 */ /* 0x008fe20000100a00 */
[----:B----4-:R0:W-:Y:S03]  /*4c740*/  STL.64 [R1+0x5fa8], R16 ;  /* 0x005fa81001007387 */ /* 0x0101e60000100a00 */
[----:B0-----:R-:W2:Y:S01]  /*4c750*/  LDL.LU R16, [R1+0x250] ;  /* 0x0002500001107983 */ /* 0x001ea20000300800 */
[----:B------:R-:W2:Y:S02]  /*4c760*/  LDL.LU R17, [R1+0x254] ;  /* 0x0002540001117983 */ /* 0x000ea40000300800 */
[----:B------:R-:W2:Y:S02]  /*4c770*/  LDL.LU R18, [R1+0x258] ;  /* 0x0002580001127983 */ /* 0x000ea40000300800 */
[----:B------:R-:W2:Y:S01]  /*4c780*/  LDL.LU R19, [R1+0x25c] ;  /* 0x00025c0001137983 */ /* 0x000ea20000300800 */
[----:B------:R-:W-:Y:S01]  /*4c790*/  STL [R1+0x5e64], R11 ;  /* 0x005e640b01007387 */ /* 0x000fe20000100800 */
[----:B------:R-:W-:Y:S02]  /*4c7a0*/  STL [R1+0x5e60], R10 ;  /* 0x005e600a01007387 */ /* 0x000fe40000100800 */
[----:B------:R0:W-:Y:S02]  /*4c7b0*/  STL.64 [R1+0x50], R24 ;  /* 0x0000501801007387 */ /* 0x0001e40000100a00 */
[----:B------:R-:W3:Y:S01]  /*4c7c0*/  LDL.LU.64 R26, [R1+0x5ff8] ;  /* 0x005ff800011a7983 */ /* 0x000ee20000300a00 */
[----:B0-----:R-:W3:Y:S01]  /*4c7d0*/  LDL.LU.64 R24, [R1+0x5ff0] ;  /* 0x005ff00001187983 */ /* 0x001ee20000300a00 */
[----:B------:R0:W-:Y:S02]  /*4c7e0*/  STL [R1+0x5e6c], R2 ;  /* 0x005e6c0201007387 */ /* 0x0001e40000100800 */
[----:B------:R1:W-:Y:S02]  /*4c7f0*/  STL [R1+0x5e68], R0 ;  /* 0x005e680001007387 */ /* 0x0003e40000100800 */
[----:B------:R-:W4:Y:S01]  /*4c800*/  LDL.LU.64 R14, [R1+0x5fe8] ;  /* 0x005fe800010e7983 */ /* 0x000f220000300a00 */
[----:B0-----:R-:W-:-:S02]  /*4c810*/  MOV R2, R12 ;  /* 0x0000000c00027202 */ /* 0x001fc40000000f00 */
[----:B-1----:R-:W-:Y:S01]  /*4c820*/  MOV R0, R13 ;  /* 0x0000000d00007202 */ /* 0x002fe20000000f00 */
[C---:B---3--:R-:W-:Y:S01]  /*4c830*/  HMMA.16816.F32.BF16 R24, R20.reuse, R12, R24 ;  /* 0x0000000c1418723c */ /* 0x048fe20000041818 */
[----:B------:R-:W4:Y:S11]  /*4c840*/  LDL.LU.64 R12, [R1+0x5fe0] ;  /* 0x005fe000010c7983 */ /* 0x000f360000300a00 */
[----:B------:R-:W-:Y:S11]  /*4c850*/  @!UPT UIADD3 URZ, URZ, URZ, URZ ;  /* 0x0000003f3f3ff290 */ /* 0x000ff6000fffe03f */
[----:B------:R0:W-:Y:S01]  /*4c860*/  STL.64 [R1+0x130], R24 ;  /* 0x0001301801007387 */ /* 0x0001e20000100a00 */
[----:B------:R-:W-:Y:S01]  /*4c870*/  MOV R11, R26 ;  /* 0x0000001a000b7202 */ /* 0x000fe20000000f00 */
[----:B------:R-:W-:Y:S02]  /*4c880*/  IMAD.MOV.U32 R10, RZ, RZ, R27 ;  /* 0x000000ffff0a7224 */ /* 0x000fe400078e001b */
[----:B------:R-:W3:Y:S04]  /*4c890*/  LDL.LU.64 R26, [R1+0x5fd8] ;  /* 0x005fd800011a7983 */ /* 0x000ee80000300a00 */
[----:B0-----:R-:W4:Y:S01]  /*4c8a0*/  LDL.LU.64 R24, [R1+0x5fd0] ;  /* 0x005fd00001187983 */ /* 0x001f220000300a00 */
[----:B------:R-:W-:Y:S02]  /*4c8b0*/  STL [R1+0x5e74], R10 ;  /* 0x005e740a01007387 */ /* 0x000fe40000100800 */
[----:B------:R-:W-:Y:S01]  /*4c8c0*/  STL [R1+0x5e70], R11 ;  /* 0x005e700b01007387 */ /* 0x000fe20000100800 */
        /* <DEDUP_REMOVED lines=18> */
[----:B------:R0:W-:Y:S01]  /*4c9f0*/  STL.64 [R1+0x5ec0], R20 ;  /* 0x005ec01401007387 */ /* 0x0001e20000100a00 */
[----:B---3--:R-:W-:Y:S01]  /*4ca00*/  MOV R22, R27 ;  /* 0x0000001b00167202 */ /* 0x008fe20000000f00 */
[----:B------:R-:W-:Y:S01]  /*4ca10*/  IMAD.MOV.U32 R23, RZ, RZ, R26 ;  /* 0x000000ffff177224 */ /* 0x000fe200078e001a */
[----:B0-----:R-:W-:-:S02]  /*4ca20*/  MOV R20, R3 ;  /* 0x0000000300147202 */ /* 0x001fc40000000f00 */
[----:B------:R-:W-:Y:S01]  /*4ca30*/  MOV R21, R29 ;  /* 0x0000001d00157202 */ /* 0x000fe20000000f00 */
[----:B------:R-:W2:Y:S01]  /*4ca40*/  LDL.LU R3, [R1+0x5fbc] ;  /* 0x005fbc0001037983 */ /* 0x000ea20000300800 */
[----:B------:R-:W3:Y:S02]  /*4ca50*/  LDL.LU R29, [R1+0x5fb8] ;  /* 0x005fb800011d7983 */ /* 0x000ee40000300800 */
[----:B------:R-:W-:Y:S01]  /*4ca60*/  STL.64 [R1+0x5f10], R22 ;  /* 0x005f101601007387 */ /* 0x000fe20000100a00 */
[----:B------:R0:W-:Y:S04]  /*4ca70*/  STL.64 [R1+0x5f08], R20 ;  /* 0x005f081401007387 */ /* 0x0001e80000100a00 */
[----:B0-----:R-:W4:Y:S01]  /*4ca80*/  LDL.LU R20, [R1+0x240] ;  /* 0x0002400001147983 */ /* 0x001f220000300800 */
[----:B------:R-:W4:Y:S02]  /*4ca90*/  LDL.LU R21, [R1+0x244] ;  /* 0x0002440001157983 */ /* 0x000f240000300800 */
[----:B------:R-:W4:Y:S02]  /*4caa0*/  LDL.LU R22, [R1+0x248] ;  /* 0x0002480001167983 */ /* 0x000f240000300800 */
[----:B------:R-:W4:Y:S01]  /*4cab0*/  LDL.LU R23, [R1+0x24c] ;  /* 0x00024c0001177983 */ /* 0x000f220000300800 */
[----:B------:R-:W2:Y:S01]  /*4cac0*/  LDL.LU.64 R18, [R1+0x5fb0] ;  /* 0x005fb00001127983 */ /* 0x000ea20000300a00 */
[----:B------:R-:W2:Y:S02]  /*4cad0*/  LDL.LU.64 R16, [R1+0x5fa8] ;  /* 0x005fa80001107983 */ /* 0x000ea40000300a00 */
[----:B------:R-:W-:Y:S02]  /*4cae0*/  STL.64 [R1+0x1e0], R4 ;  /* 0x0001e00401007387 */ /* 0x000fe40000100a00 */
[----:B------:R-:W-:Y:S02]  /*4caf0*/  STL.64 [R1+0x1e8], R6 ;  /* 0x0001e80601007387 */ /* 0x000fe40000100a00 */
[----:B------:R-:W0:Y:S04]  /*4cb00*/  LDSM.16.MT88.4 R4, [R28+0xe080] ;  /* 0x00e080001c04783b */ /* 0x000e280000004200 */
[----:B0-----:R-:W-:Y:S01]  /*4cb10*/  STL.64 [R1+0x5e88], R6 ;  /* 0x005e880601007387 */ /* 0x001fe20000100a00 */
[----:B------:R0:W-:Y:S02]  /*4cb20*/  STL.64 [R1+0x5e80], R4 ;  /* 0x005e800401007387 */ /* 0x0001e40000100a00 */
[----:B0-----:R-:W-:-:S02]  /*4cb30*/  MOV R4, R2 ;  /* 0x0000000200047202 */ /* 0x001fc40000000f00 */
[----:B------:R-:W-:Y:S01]  /*4cb40*/  MOV R5, R0 ;  /* 0x0000000000057202 */ /* 0x000fe20000000f00 */
[----:B------:R-:W-:Y:S06]  /*4cb50*/  STL [R1+0x5e78], R28 ;  /* 0x005e781c01007387 */ /* 0x000fec0000100800 */
        /* <DEDUP_REMOVED lines=8> */
[----:B----4-:R-:W-:Y:S01]  /*4cbe0*/  HMMA.16816.F32.BF16 R4, R12, R24, R20 ;  /* 0x000000180c04723c */ /* 0x010fe20000041814 */
[----:B------:R-:W-:Y:S01]  /*4cbf0*/  STL.64 [R1+0x5f80], R24 ;  /* 0x005f801801007387 */ /* 0x000fe20000100a00 */
[----:B------:R-:W4:Y:S11]  /*4cc00*/  LDL.LU R20, [R1+0x160] ;  /* 0x0001600001147983 */ /* 0x000f360000300800 */
[----:B------:R-:W-:Y:S10]  /*4cc10*/  @!UPT UIADD3 URZ, URZ, URZ, URZ ;  /* 0x0000003f3f3ff290 */ /* 0x000ff4000fffe03f */
[----:B------:R-:W-:Y:S01]  /*4cc20*/  STL.64 [R1+0x220], R4 ;  /* 0x0002200401007387 */ /* 0x000fe20000100a00 */
[----:B------:R-:W-:Y:S02]  /*4cc30*/  STL.64 [R1+0x228], R6 ;  /* 0x0002280601007387 */ /* 0x000fe40000100a00 */
[----:B------:R-:W4:Y:S02]  /*4cc40*/  LDL.LU R21, [R1+0x164] ;  /* 0x0001640001157983 */ /* 0x000f240000300800 */
[----:B------:R-:W2:Y:S01]  /*4cc50*/  LDL.LU R22, [R1+0x168] ;  /* 0x0001680001167983 */ /* 0x000ea20000300800 */
[----:B------:R-:W2:Y:S04]  /*4cc60*/  LDL.LU R23, [R1+0x16c] ;  /* 0x00016c0001177983 */ /* 0x000ea80000300800 */
        /* <DEDUP_REMOVED lines=8> */
[----:B0-----:R-:W2:Y:S04]  /*4ccf0*/  LDL.LU.64 R20, [R1+0x20] ;  /* 0x0000200001147983 */ /* 0x001ea80000300a00 */
[----:B--2---:R0:W-:Y:S01]  /*4cd00*/  STL.64 [R1+0x5f90], R20 ;  /* 0x005f901401007387 */ /* 0x0041e20000100a00 */
[----:B------:R-:W2:Y:S02]  /*4cd10*/  LDL.LU R12, [R1+0xf0] ;  /* 0x0000f000010c7983 */ /* 0x000ea40000300800 */
[----:B------:R-:W2:Y:S02]  /*4cd20*/  LDL.LU R13, [R1+0xf4] ;  /* 0x0000f400010d7983 */ /* 0x000ea40000300800 */
[----:B------:R-:W4:Y:S01]  /*4cd30*/  LDL.LU R14, [R1+0xf8] ;  /* 0x0000f800010e7983 */ /* 0x000f220000300800 */
[----:B------:R-:W4:Y:S01]  /*4cd40*/  LDL.LU R15, [R1+0xfc] ;  /* 0x0000fc00010f7983 */ /* 0x000f220000300800 */
[----:B------:R-:W2:Y:S02]  /*4cd50*/  LDL.LU R24, [R1+0x1c0] ;  /* 0x0001c00001187983 */ /* 0x000ea40000300800 */
[----:B------:R-:W3:Y:S02]  /*4cd60*/  LDL.LU R25, [R1+0x1c4] ;  /* 0x0001c40001197983 */ /* 0x000ee40000300800 */
[----:B------:R-:W3:Y:S01]  /*4cd70*/  LDL.LU R26, [R1+0x1c8] ;  /* 0x0001c800011a7983 */ /* 0x000ee20000300800 */
[----:B------:R-:W3:Y:S01]  /*4cd80*/  LDL.LU R27, [R1+0x1cc] ;  /* 0x0001cc00011b7983 */ /* 0x000ee20000300800 */
[----:B------:R-:W3:Y:S02]  /*4cd90*/  LDL.LU R4, [R1+0x1d0] ;  /* 0x0001d00001047983 */ /* 0x000ee40000300800 */
[----:B------:R-:W3:Y:S02]  /*4cda0*/  LDL.LU R5, [R1+0x1d4] ;  /* 0x0001d40001057983 */ /* 0x000ee40000300800 */
[----:B------:R-:W3:Y:S01]  /*4cdb0*/  LDL.LU R6, [R1+0x1d8] ;  /* 0x0001d80001067983 */ /* 0x000ee20000300800 */
[----:B------:R-:W3:Y:S01]  /*4cdc0*/  LDL.LU R7, [R1+0x1dc] ;  /* 0x0001dc0001077983 */ /* 0x000ee20000300800 */
[----:B0-----:R-:W3:Y:S02]  /*4cdd0*/  LDL.LU R20, [R1+0x1f0] ;  /* 0x0001f00001147983 */ /* 0x001ee40000300800 */
[----:B------:R-:W3:Y:S02]  /*4cde0*/  LDL.LU R21, [R1+0x1f4] ;  /* 0x0001f40001157983 */ /* 0x000ee40000300800 */
[----:B------:R-:W3:Y:S01]  /*4cdf0*/  LDL.LU R22, [R1+0x1f8] ;  /* 0x0001f80001167983 */ /* 0x000ee20000300800 */
[----:B------:R-:W3:Y:S04]  /*4ce00*/  LDL.LU R23, [R1+0x1fc] ;  /* 0x0001fc0001177983 */ /* 0x000ee80000300800 */
[----:B----4-:R-:W-:Y:S01]  /*4ce10*/  STL.64 [R1+0x5ef0], R14 ;  /* 0x005ef00e01007387 */ /* 0x010fe20000100a00 */
[----:B--2---:R0:W-:Y:S03]  /*4ce20*/  STL.64 [R1+0x5ee8], R12 ;  /* 0x005ee80c01007387 */ /* 0x0041e60000100a00 */
        /* <DEDUP_REMOVED lines=15> */
[----:B------:R-:W4:Y:S01]  /*4cf20*/  LDL.LU R15, [R1+0x19c] ;  /* 0x00019c00010f7983 */ /* 0x000f220000300800 */
[C---:B---3--:R-:W-:Y:S01]  /*4cf30*/  HMMA.16816.F32.BF16 R20, R16.reuse, R8, R20 ;  /* 0x000000081014723c */ /* 0x048fe20000041814 */
        /* <DEDUP_REMOVED lines=12> */
[----:B------:R0:W-:Y:S01]  /*4d000*/  STL.64 [R1+0x210], R20 ;  /* 0x0002101401007387 */ /* 0x0001e20000100a00 */
[----:B------:R-:W-:Y:S03]  /*4d010*/  STL.64 [R1+0x218], R22 ;  /* 0x0002181601007387 */ /* 0x000fe60000100a00 */
[----:B0-----:R-:W3:Y:S02]  /*4d020*/  LDL.LU.64 R20, [R1+0x5f90] ;  /* 0x005f900001147983 */ /* 0x001ee40000300a00 */
[C---:B---3--:R-:W-:Y:S11]  /*4d030*/  HMMA.16816.F32.BF16 R4, R16.reuse, R20, R4 ;  /* 0x000000141004723c */ /* 0x048ff60000041804 */
        /* <DEDUP_REMOVED lines=29> */
[C---:B--2---:R-:W-:Y:S11]  /*4d210*/  HMMA.16816.F32.BF16 R12, R24.reuse, R20, R12 ;  /* 0x00000014180c723c */ /* 0x044ff6000004180c */
[----:B------:R-:W-:Y:S11]  /*4d220*/  @!UPT UIADD3 URZ, URZ, URZ, URZ ;  /* 0x0000003f3f3ff290 */ /* 0x000ff6000fffe03f */
[----:B------:R-:W-:Y:S01]  /*4d230*/  @!UPT UIADD3 URZ, URZ, URZ, URZ ;  /* 0x0000003f3f3ff290 */ /* 0x000fe2000fffe03f */
[----:B------:R-:W-:Y:S01]  /*4d240*/  STL.64 [R1+0x1c0], R12 ;  /* 0x0001c00c01007387 */ /* 0x000fe20000100a00 */
[----:B------:R0:W-:Y:S03]  /*4d250*/  STL.64 [R1+0x1c8], R14 ;  /* 0x0001c80e01007387 */ /* 0x0001e60000100a00 */
[----:B0-----:R-:W2:Y:S01]  /*4d260*/  LDL.LU.64 R14, [R1+0x5f48] ;  /* 0x005f4800010e7983 */ /* 0x001ea20000300a00 */
[----:B------:R-:W2:Y:S02]  /*4d270*/  LDL.LU.64 R12, [R1+0x5f40] ;  /* 0x005f4000010c7983 */ /* 0x000ea40000300a00 */
[----:B------:R-:W4:Y:S02]  /*4d280*/  LDL.LU.64 R22, [R1+0x5f38] ;  /* 0x005f380001167983 */ /* 0x000f240000300a00 */
[----:B------:R-:W4:Y:S02]  /*4d290*/  LDL.LU.64 R20, [R1+0x5f30] ;  /* 0x005f300001147983 */ /* 0x000f240000300a00 */
[C---:B----4-:R-:W-:Y:S01]  /*4d2a0*/  HMMA.16816.F32.BF16 R4, R24.reuse, R4, R20 ;  /* 0x000000041804723c */ /* 0x050fe20000041814 */
[----:B------:R-:W3:Y:S01]  /*4d2b0*/  LDL.LU.64 R22, [R1+0x5f28] ;  /* 0x005f280001167983 */ /* 0x000ee20000300a00 */
[----:B------:R-:W3:Y:S11]  /*4d2c0*/  LDL.LU.64 R20, [R1+0x5f20] ;  /* 0x005f200001147983 */ /* 0x000ef60000300a00 */
[----:B------:R-:W-:Y:S10]  /*4d2d0*/  @!UPT UIADD3 URZ, URZ, URZ, URZ ;  /* 0x0000003f3f3ff290 */ /* 0x000ff4000fffe03f */
[----:B------:R0:W-:Y:S01]  /*4d2e0*/  STL.64 [R1+0x1a0], R4 ;  /* 0x0001a00401007387 */ /* 0x0001e20000100a00 */
[----:B------:R1:W-:Y:S03]  /*4d2f0*/  STL.64 [R1+0x1a8], R6 ;  /* 0x0001a80601007387 */ /* 0x0003e60000100a00 */
[----:B0-----:R-:W4:Y:S01]  /*4d300*/  LDL.LU R4, [R1+0x150] ;  /* 0x0001500001047983 */ /* 0x001f220000300800 */
[----:B------:R-:W4:Y:S02]  /*4d310*/  LDL.LU R5, [R1+0x154] ;  /* 0x0001540001057983 */ /* 0x000f240000300800 */
[----:B-1----:R-:W2:Y:S01]  /*4d320*/  LDL.LU R6, [R1+0x158] ;  /* 0x0001580001067983 */ /* 0x002ea20000300800 */
[----:B------:R-:W-:Y:S02]  /*4d330*/  MOV R7, R29 ;  /* 0x0000001d00077202 */ /* 0x000fe40000000f00 */
[----:B------:R-:W4:Y:S01]  /*4d340*/  LDL.LU R29, [R1+0x5f18] ;  /* 0x005f1800011d7983 */ /* 0x000f220000300800 */
[----:B---3--:R-:W-:Y:S03]  /*4d350*/  HMMA.16816.F32.BF16 R24, R24, R16, R20 ;  /* 0x000000101818723c */ /* 0x008fe60000041814 */
[----:B--2---:R-:W-:Y:S01]  /*4d360*/  STL.64 [R1+0x5e98], R6 ;  /* 0x005e980601007387 */ /* 0x004fe20000100a00 */
[----:B----4-:R0:W-:Y:S03]  /*4d370*/  STL.64 [R1+0x5e90], R4 ;  /* 0x005e900401007387 */ /* 0x0101e60000100a00 */
[----:B0-----:R-:W2:Y:S01]  /*4d380*/  LDL.LU.64 R4, [R1+0x40] ;  /* 0x0000400001047983 */ /* 0x001ea20000300a00 */
[----:B------:R-:W3:Y:S02]  /*4d390*/  LDL.LU.64 R22, [R1+0x5f10] ;  /* 0x005f100001167983 */ /* 0x000ee40000300a00 */
[----:B------:R-:W3:Y:S11]  /*4d3a0*/  LDL.LU.64 R20, [R1+0x5f08] ;  /* 0x005f080001147983 */ /* 0x000ef60000300a00 */
[----:B------:R-:W-:Y:S02]  /*4d3b0*/  @!UPT UIADD3 URZ, URZ, URZ, URZ ;  /* 0x0000003f3f3ff290 */ /* 0x000fe4000fffe03f */
[----:B------:R-:W-:Y:S01]  /*4d3c0*/  STL.64 [R1+0x180], R24 ;  /* 0x0001801801007387 */ /* 0x000fe20000100a00 */
[----:B------:R-:W-:Y:S01]  /*4d3d0*/  STL.64 [R1+0x188], R26 ;  /* 0x0001881a01007387 */ /* 0x000fe20000100a00 */
[----:B---3--:R-:W-:Y:S11]  /*4d3e0*/  HMMA.16816.F32.BF16 R12, R20, R8, R12 ;  /* 0x00000008140c723c */ /* 0x008ff6000004180c */
[----:B------:R-:W-:Y:S11]  /*4d3f0*/  @!UPT UIADD3 URZ, URZ, URZ, URZ ;  /* 0x0000003f3f3ff290 */ /* 0x000ff6000fffe03f */
[----:B------:R-:W-:Y:S01]  /*4d400*/  @!UPT UIADD3 URZ, URZ, URZ, URZ ;  /* 0x0000003f3f3ff290 */ /* 0x000fe2000fffe03f */
[----:B------:R-:W-:Y:S01]  /*4d410*/  STL.64 [R1+0x110], R12 ;  /* 0x0001100c01007387 */ /* 0x000fe20000100a00 */
[----:B------:R0:W-:Y:S03]  /*4d420*/  STL.64 [R1+0x118], R14 ;  /* 0x0001180e01007387 */ /* 0x0001e60000100a00 */
[----:B0-----:R-:W3:Y:S01]  /*4d430*/  LDL.LU.64 R14, [R1+0x5f00] ;  /* 0x005f0000010e7983 */ /* 0x001ee20000300a00 */
[----:B------:R-:W3:Y:S01]  /*4d440*/  LDL.LU.64 R12, [R1+0x5ef8] ;  /* 0x005ef800010c7983 */ /* 0x000ee20000300a00 */
[----:B------:R-:W-:Y:S02]  /*4d450*/  MOV R24, R2 ;  /* 0x0000000200187202 */ /* 0x000fe40000000f00 */
[----:B------:R-:W-:-:S07]  /*4d460*/  MOV R25, R0 ;  /* 0x0000000000197202 */ /* 0x000fce0000000f00 */
[C---:B---3--:R-:W-:Y:S11]  /*4d470*/  HMMA.16816.F32.BF16 R12, R20.reuse, R24, R12 ;  /* 0x00000018140c723c */ /* 0x048ff6000004180c */
        /* <DEDUP_REMOVED lines=8> */
[----:B--2---:R-:W-:Y:S11]  /*4d500*/  HMMA.16816.F32.BF16 R12, R20, R4, R12 ;  /* 0x00000004140c723c */ /* 0x004ff6000004180c */
[----:B------:R-:W-:Y:S11]  /*4d510*/  @!UPT UIADD3 URZ, URZ, URZ, URZ ;  /* 0x0000003f3f3ff290 */ /* 0x000ff6000fffe03f */
[----:B------:R-:W-:Y:S01]  /*4d520*/  @!UPT UIADD3 URZ, URZ, URZ, URZ ;  /* 0x0000003f3f3ff290 */ /* 0x000fe2000fffe03f */
[----:B------:R-:W-:Y:S01]  /*4d530*/  STL.64 [R1+0x2c0], R12 ;  /* 0x0002c00c01007387 */ /* 0x000fe20000100a00 */
[----:B------:R-:W-:Y:S02]  /*4d540*/  STL.64 [R1+0x2c8], R14 ;  /* 0x0002c80e01007387 */ /* 0x000fe40000100a00 */
[----:B------:R-:W3:Y:S02]  /*4d550*/  LDL.LU R25, [R1+0x2b4] ;  /* 0x0002b40001197983 */ /* 0x000ee40000300800 */
[----:B------:R-:W2:Y:S01]  /*4d560*/  LDL.LU R26, [R1+0x2b8] ;  /* 0x0002b800011a7983 */ /* 0x000ea20000300800 */
[----:B------:R-:W2:Y:S04]  /*4d570*/  LDL.LU R27, [R1+0x2bc] ;  /* 0x0002bc00011b7983 */ /* 0x000ea80000300800 */
[----:B--2---:R0:W-:Y:S01]  /*4d580*/  STL.64 [R1+0x5ed8], R26 ;  /* 0x005ed81a01007387 */ /* 0x0041e20000100a00 */
[----:B---3--:R1:W-:Y:S02]  /*4d590*/  STL.64 [R1+0x5ed0], R24 ;  /* 0x005ed01801007387 */ /* 0x0083e40000100a00 */
[----:B0-----:R-:W-:Y:S01]  /*4d5a0*/  IMAD.MOV.U32 R26, RZ, RZ, R29 ;  /* 0x000000ffff1a7224 */ /* 0x001fe200078e001d */
[----:B-1----:R-:W2:Y:S01]  /*4d5b0*/  LDL.LU R24, [R1+0x140] ;  /* 0x0001400001187983 */ /* 0x002ea20000300800 */
[----:B------:R-:W2:Y:S02]  /*4d5c0*/  LDL.LU R25, [R1+0x144] ;  /* 0x0001440001197983 */ /* 0x000ea40000300800 */
[----:B------:R-:W3:Y:S02]  /*4d5d0*/  LDL.LU R29, [R1+0x5ee0] ;  /* 0x005ee000011d7983 */ /* 0x000ee40000300800 */
[----:B------:R-:W2:Y:S01]  /*4d5e0*/  LDL.LU R27, [R1+0x14c] ;  /* 0x00014c00011b7983 */ /* 0x000ea20000300800 */
[----:B------:R0:W-:Y:S04]  /*4d5f0*/  STL.64 [R1+0x5eb0], R4 ;  /* 0x005eb00401007387 */ /* 0x0001e80000100a00 */
[----:B0-----:R-:W4:Y:S01]  /*4d600*/  LDL.LU R4, [R1+0x280] ;  /* 0x0002800001047983 */ /* 0x001f220000300800 */
[----:B------:R-:W4:Y:S02]  /*4d610*/  LDL.LU R5, [R1+0x284] ;  /* 0x0002840001057983 */ /* 0x000f240000300800 */
[----:B------:R-:W4:Y:S02]  /*4d620*/  LDL.LU R6, [R1+0x288] ;  /* 0x0002880001067983 */ /* 0x000f240000300800 */
[----:B------:R-:W4:Y:S01]  /*4d630*/  LDL.LU R7, [R1+0x28c] ;  /* 0x00028c0001077983 */ /* 0x000f220000300800 */
[----:B---3--:R-:W0:Y:S02]  /*4d640*/  LDSM.16.MT88.4 R12, [R29+0xf000] ;  /* 0x00f000001d0c783b */ /* 0x008e240000004200 */
[----:B0-----:R-:W-:-:S02]  /*4d650*/  MOV R28, R13 ;  /* 0x0000000d001c7202 */ /* 0x001fc40000000f00 */
[----:B------:R-:W-:Y:S01]  /*4d660*/  MOV R10, R14 ;  /* 0x0000000e000a7202 */ /* 0x000fe20000000f00 */
[----:B------:R-:W-:Y:S01]  /*4d670*/  STL [R1], R12 ;  /* 0x0000000c01007387 */ /* 0x000fe20000100800 */
[----:B------:R-:W-:Y:S02]  /*4d680*/  MOV R11, R15 ;  /* 0x0000000f000b7202 */ /* 0x000fe40000000f00 */
[----:B------:R-:W0:Y:S02]  /*4d690*/  LDSM.16.MT88.4 R12, [R29+0xf080] ;  /* 0x00f080001d0c783b */ /* 0x000e240000004200 */
[----:B0-----:R-:W-:Y:S02]  /*4d6a0*/  STL.64 [R1+0x5e08], R14 ;  /* 0x005e080e01007387 */ /* 0x001fe40000100a00 */
[----:B------:R0:W-:Y:S02]  /*4d6b0*/  STL.64 [R1+0x5e00], R12 ;  /* 0x005e000c01007387 */ /* 0x0001e40000100a00 */
[----:B0-----:R-:W3:Y:S01]  /*4d6c0*/  LDL.LU R12, [R1+0xc0] ;  /* 0x0000c000010c7983 */ /* 0x001ee20000300800 */
[----:B------:R-:W3:Y:S02]  /*4d6d0*/  LDL.LU R13, [R1+0xc4] ;  /* 0x0000c400010d7983 */ /* 0x000ee40000300800 */
[----:B------:R-:W3:Y:S02]  /*4d6e0*/  LDL.LU R14, [R1+0xc8] ;  /* 0x0000c800010e7983 */ /* 0x000ee40000300800 */
[----:B------:R-:W3:Y:S01]  /*4d6f0*/  LDL.LU R15, [R1+0xcc] ;  /* 0x0000cc00010f7983 */ /* 0x000ee20000300800 */
[----:B--2---:R-:W-:Y:S01]  /*4d700*/  HMMA.16816.F32.BF16 R20, R20, R16, R24 ;  /* 0x000000101414723c */ /* 0x004fe20000041818 */
[----:B------:R-:W-:Y:S01]  /*4d710*/  IMAD.MOV.U32 R2, RZ, RZ, R16 ;  /* 0x000000ffff027224 */ /* 0x000fe200078e0010 */
[----:B------:R-:W-:-:S02]  /*4d720*/  MOV R0, R17 ;  /* 0x0000001100007202 */ /* 0x000fc40000000f00 */
[----:B------:R-:W0:Y:S04]  /*4d730*/  LDSM.16.MT88.4 R16, [R3+0xf000] ;  /* 0x00f000000310783b */ /* 0x000e280000004200 */
[----:B---3--:R-:W-:Y:S01]  /*4d740*/  STL.64 [R1+0x5ea8], R14 ;  /* 0x005ea80e01007387 */ /* 0x008fe20000100a00 */
[----:B------:R1:W-:Y:S03]  /*4d750*/  STL.64 [R1+0x5ea0], R12 ;  /* 0x005ea00c01007387 */ /* 0x0003e60000100a00 */
[----:B-1----:R-:W2:Y:S01]  /*4d760*/  LDL.LU R12, [R1+0x270] ;  /* 0x00027000010c7983 */ /* 0x002ea20000300800 */
[----:B------:R-:W2:Y:S02]  /*4d770*/  LDL.LU R13, [R1+0x274] ;  /* 0x00027400010d7983 */ /* 0x000ea40000300800 */
[----:B------:R-:W2:Y:S02]  /*4d780*/  LDL.LU R14, [R1+0x278] ;  /* 0x00027800010e7983 */ /* 0x000ea40000300800 */
[----:B------:R-:W2:Y:S01]  /*4d790*/  LDL.LU R15, [R1+0x27c] ;  /* 0x00027c00010f7983 */ /* 0x000ea20000300800 */
[----:B------:R-:W3:Y:S01]  /*4d7a0*/  LDL.LU.64 R26, [R1+0x5ed8] ;  /* 0x005ed800011a7983 */ /* 0x000ee20000300a00 */
[----:B------:R-:W3:Y:S04]  /*4d7b0*/  LDL.LU.64 R24, [R1+0x5ed0] ;  /* 0x005ed00001187983 */ /* 0x000ee80000300a00 */
[----:B------:R-:W-:Y:S02]  /*4d7c0*/  STL.64 [R1+0x250], R20 ;  /* 0x0002501401007387 */ /* 0x000fe40000100a00 */
[----:B------:R1:W-:Y:S02]  /*4d7d0*/  STL.64 [R1+0x258], R22 ;  /* 0x0002581601007387 */ /* 0x0003e40000100a00 */
[----:B-1----:R-:W3:Y:S01]  /*4d7e0*/  LDL.LU.64 R22, [R1+0x5ec8] ;  /* 0x005ec80001167983 */ /* 0x002ee20000300a00 */
[----:B------:R-:W3:Y:S02]  /*4d7f0*/  LDL.LU.64 R20, [R1+0x5ec0] ;  /* 0x005ec00001147983 */ /* 0x000ee40000300a00 */
[----:B0-----:R0:W-:Y:S02]  /*4d800*/  STL.64 [R1+0x5db0], R18 ;  /* 0x005db01201007387 */ /* 0x0011e40000100a00 */
[----:B------:R-:W-:Y:S01]  /*4d810*/  STL.64 [R1+0x5da8], R16 ;  /* 0x005da81001007387 */ /* 0x000fe20000100a00 */
[----:B0-----:R-:W2:Y:S04]  /*4d820*/  LDL R18, [R1+0x38] ;  /* 0x0000380001127983 */ /* 0x001ea80000100800 */
[----:B------:R-:W2:Y:S01]  /*4d830*/  LDL R19, [R1+0x3c] ;  /* 0x00003c0001137983 */ /* 0x000ea20000100800 */
[C---:B---3--:R-:W-:Y:S11]  /*4d840*/  HMMA.16816.F32.BF16 R24, R20.reuse, R8, R24 ;  /* 0x000000081418723c */ /* 0x048ff60000041818 */
        /* <DEDUP_REMOVED lines=10> */
[----:B0-----:R-:W2:Y:S01]  /*4d8f0*/  LDL.LU.64 R4, [R1+0x5eb0] ;  /* 0x005eb00001047983 */ /* 0x001ea20000300a00 */
[----:B------:R-:W-:Y:S02]  /*4d900*/  MOV R16, R2 ;  /* 0x0000000200107202 */ /* 0x000fe40000000f00 */
[----:B------:R-:W-:Y:S01]  /*4d910*/  MOV R17, R0 ;  /* 0x0000000000117202 */ /* 0x000fe20000000f00 */
        /* <DEDUP_REMOVED lines=11> */
[----:B------:R-:W3:Y:S01]  /*4d9d0*/  LDL.LU.64 R6, [R1+0x5e88] ;  /* 0x005e880001067983 */ /* 0x000ee20000300a00 */
[----:B------:R-:W3:Y:S11]  /*4d9e0*/  LDL.LU.64 R4, [R1+0x5e80] ;  /* 0x005e800001047983 */ /* 0x000ef60000300a00 */
[----:B------:R-:W-:Y:S10]  /*4d9f0*/  @!UPT UIADD3 URZ, URZ, URZ, URZ ;  /* 0x0000003f3f3ff290 */ /* 0x000ff4000fffe03f */
[----:B------:R0:W-:Y:S01]  /*4da00*/  STL.64 [R1+0x240], R20 ;  /* 0x0002401401007387 */ /* 0x0001e20000100a00 */
[----:B------:R1:W-:Y:S03]  /*4da10*/  STL.64 [R1+0x248], R22 ;  /* 0x0002481601007387 */ /* 0x0003e60000100a00 */
[----:B0-----:R-:W3:Y:S01]  /*4da20*/  LDL.LU R20, [R1+0xe0] ;  /* 0x0000e00001147983 */ /* 0x001ee20000300800 */
[----:B------:R-:W3:Y:S02]  /*4da30*/  LDL.LU R21, [R1+0xe4] ;  /* 0x0000e40001157983 */ /* 0x000ee40000300800 */
[----:B-1----:R-:W3:Y:S02]  /*4da40*/  LDL.LU R22, [R1+0xe8] ;  /* 0x0000e80001167983 */ /* 0x002ee40000300800 */
[----:B------:R-:W3:Y:S02]  /*4da50*/  LDL.LU R23, [R1+0xec] ;  /* 0x0000ec0001177983 */ /* 0x000ee40000300800 */
[C---:B---3--:R-:W-:Y:S01]  /*4da60*/  HMMA.16816.F32.BF16 R20, R4.reuse, R8, R20 ;  /* 0x000000080414723c */ /* 0x048fe20000041814 */
[----:B------:R-:W3:Y:S07]  /*4da70*/  LDL R9, [R1+0x1704] ;  /* 0x0017040001097983 */ /* 0x000eee0000100800 */
[----:B--2---:R-:W-:Y:S11]  /*4da80*/  HMMA.16816.F32.BF16 R12, R4, R24, R12 ;  /* 0x00000018040c723c */ /* 0x004ff6000004180c */
[----:B------:R-:W-:Y:S04]  /*4da90*/  @!UPT UIADD3 URZ, URZ, URZ, URZ ;  /* 0x0000003f3f3ff290 */ /* 0x000fe8000fffe03f */
[----:B------:R-:W-:Y:S01]  /*4daa0*/  STL.64 [R1+0x100], R20 ;  /* 0x0001001401007387 */ /* 0x000fe20000100a00 */
[----:B------:R-:W-:Y:S02]  /*4dab0*/  STL.64 [R1+0x108], R22 ;  /* 0x0001081601007387 */ /* 0x000fe40000100a00 */
[----:B------:R-:W0:Y:S02]  /*4dac0*/  LDSM.16.MT88.4 R20, [R3+0xf080] ;  /* 0x00f080000314783b */ /* 0x000e240000004200 */
[----:B0-----:R-:W-:Y:S03]  /*4dad0*/  STL.64 [R1+0x5d78], R22 ;  /* 0x005d781601007387 */ /* 0x001fe60000100a00 */
[----:B------:R-:W-:Y:S02]  /*4dae0*/  STL.64 [R1+0x2a0], R12 ;  /* 0x0002a00c01007387 */ /* 0x000fe40000100a00 */
[----:B------:R-:W-:Y:S02]  /*4daf0*/  STL.64 [R1+0x2a8], R14 ;  /* 0x0002a80e01007387 */ /* 0x000fe40000100a00 */
[----:B------:R0:W-:Y:S02]  /*4db00*/  STL.64 [R1+0x5d70], R20 ;  /* 0x005d701401007387 */ /* 0x0001e40000100a00 */
[----:B0-----:R-:W2:Y:S01]  /*4db10*/  LDL.LU R20, [R1+0xd0] ;  /* 0x0000d00001147983 */ /* 0x001ea20000300800 */
[----:B------:R-:W2:Y:S02]  /*4db20*/  LDL.LU R21, [R1+0xd4] ;  /* 0x0000d40001157983 */ /* 0x000ea40000300800 */
[----:B------:R-:W2:Y:S02]  /*4db30*/  LDL.LU R22, [R1+0xd8] ;  /* 0x0000d80001167983 */ /* 0x000ea40000300800 */
[----:B------:R-:W2:Y:S01]  /*4db40*/  LDL.LU R23, [R1+0xdc] ;  /* 0x0000dc0001177983 */ /* 0x000ea20000300800 */
[----:B------:R-:W-:Y:S04]  /*4db50*/  STL [R1+0x5cf0], R3 ;  /* 0x005cf00301007387 */ /* 0x000fe80000100800 */
[----:B---3--:R-:W0:Y:S04]  /*4db60*/  LDSM.16.MT88.4 R24, [R9+0xf000] ;  /* 0x00f000000918783b */ /* 0x008e280000004200 */
[----:B0-----:R-:W-:Y:S01]  /*4db70*/  STL.64 [R1+0x5d38], R26 ;  /* 0x005d381a01007387 */ /* 0x001fe20000100a00 */
        /* <DEDUP_REMOVED lines=11> */
[----:B------:R-:W2:Y:S01]  /*4dc30*/  LDL.LU R12, [R1] ;  /* 0x00000000010c7983 */ /* 0x000ea20000300800 */
[----:B------:R-:W-:Y:S01]  /*4dc40*/  MOV R14, R10 ;  /* 0x0000000a000e7202 */ /* 0x000fe20000000f00 */
[----:B------:R-:W-:Y:S01]  /*4dc50*/  IMAD.MOV.U32 R15, RZ, RZ, R11 ;  /* 0x000000ffff0f7224 */ /* 0x000fe200078e000b */
[----:B------:R-:W-:-:S02]  /*4dc60*/  MOV R13, R28 ;  /* 0x0000001c000d7202 */ /* 0x000fc40000000f00 */
[----:B------:R-:W3:Y:S01]  /*4dc70*/  LDL.LU R28, [R1+0x5e78] ;  /* 0x005e7800011c7983 */ /* 0x000ee20000300800 */
[----:B------:R-:W3:Y:S02]  /*4dc80*/  LDL.LU R10, [R1+0x5e74] ;  /* 0x005e7400010a7983 */ /* 0x000ee40000300800 */
[----:B------:R-:W3:Y:S02]  /*4dc90*/  LDL.LU R11, [R1+0x5e70] ;  /* 0x005e7000010b7983 */ /* 0x000ee40000300800 */
[----:B------:R-:W-:Y:S01]  /*4dca0*/  STL.64 [R1+0x5e58], R14 ;  /* 0x005e580e01007387 */ /* 0x000fe20000100a00 */
[----:B--2---:R0:W-:Y:S04]  /*4dcb0*/  STL.64 [R1+0x5e50], R12 ;  /* 0x005e500c01007387 */ /* 0x0041e80000100a00 */
[----:B0-----:R-:W2:Y:S01]  /*4dcc0*/  LDL.LU R12, [R1+0xb0] ;  /* 0x0000b000010c7983 */ /* 0x001ea20000300800 */
[----:B------:R-:W2:Y:S02]  /*4dcd0*/  LDL.LU R13, [R1+0xb4] ;  /* 0x0000b400010d7983 */ /* 0x000ea40000300800 */
[----:B------:R-:W2:Y:S02]  /*4dce0*/  LDL.LU R14, [R1+0xb8] ;  /* 0x0000b800010e7983 */ /* 0x000ea40000300800 */
[----:B------:R-:W2:Y:S01]  /*4dcf0*/  LDL.LU R15, [R1+0xbc] ;  /* 0x0000bc00010f7983 */ /* 0x000ea20000300800 */
[----:B----4-:R-:W-:Y:S01]  /*4dd00*/  STL.64 [R1+0x5dd0], R26 ;  /* 0x005dd01a01007387 */ /* 0x010fe20000100a00 */
[----:B---3--:R0:W-:Y:S02]  /*4dd10*/  STL.64 [R1+0x5dc8], R24 ;  /* 0x005dc81801007387 */ /* 0x0081e40000100a00 */
[----:B0-----:R-:W-:-:S02]  /*4dd20*/  MOV R24, R2 ;  /* 0x0000000200187202 */ /* 0x001fc40000000f00 */
[----:B------:R-:W-:Y:S01]  /*4dd30*/  MOV R25, R0 ;  /* 0x0000000000197202 */ /* 0x000fe20000000f00 */
[----:B------:R-:W3:Y:S01]  /*4dd40*/  LDL.LU R2, [R1+0x5e6c] ;  /* 0x005e6c0001027983 */ /* 0x000ee20000300800 */
[----:B------:R-:W4:Y:S02]  /*4dd50*/  LDL.LU R0, [R1+0x5e68] ;  /* 0x005e680001007983 */ /* 0x000f240000300800 */
[----:B------:R-:W2:Y:S02]  /*4dd60*/  LDL R26, [R1+0x48] ;  /* 0x00004800011a7983 */ /* 0x000ea40000100800 */
[----:B------:R-:W2:Y:S01]  /*4dd70*/  LDL R27, [R1+0x4c] ;  /* 0x00004c00011b7983 */ /* 0x000ea20000100800 */
[C---:B------:R-:W-:Y:S01]  /*4dd80*/  HMMA.16816.F32.BF16 R20, R4.reuse, R24, R20 ;  /* 0x000000180414723c */ /* 0x040fe20000041814 */
[----:B--2---:R-:W-:Y:S02]  /*4dd90*/  STL.64 [R1+0x5e28], R26 ;  /* 0x005e281a01007387 */ /* 0x004fe40000100a00 */
[----:B------:R-:W0:Y:S11]  /*4dda0*/  LDSM.16.MT88.4 R24, [R9+0xf080] ;  /* 0x00f080000918783b */ /* 0x000e360000004200 */
[----:B------:R-:W-:Y:S09]  /*4ddb0*/  @!UPT UIADD3 URZ, URZ, URZ, URZ ;  /* 0x0000003f3f3ff290 */ /* 0x000ff2000fffe03f */
[----:B------:R0:W-:Y:S02]  /*4ddc0*/  STL.64 [R1+0x340], R20 ;  /* 0x0003401401007387 */ /* 0x0001e40000100a00 */
[----:B------:R-:W-:Y:S01]  /*4ddd0*/  STL.64 [R1+0x348], R22 ;  /* 0x0003481601007387 */ /* 0x000fe20000100a00 */
[----:B0-----:R-:W-:Y:S01]  /*4dde0*/  MOV R20, R24 ;  /* 0x0000001800147202 */ /* 0x001fe20000000f00 */
[----:B------:R-:W-:Y:S01]  /*4ddf0*/  IMAD.MOV.U32 R9, RZ, RZ, R25 ;  /* 0x000000ffff097224 */ /* 0x000fe200078e0019 */
[----:B------:R-:W2:Y:S01]  /*4de00*/  LDL.LU R24, [R1+0x90] ;  /* 0x0000900001187983 */ /* 0x000ea20000300800 */
[----:B------:R-:W-:Y:S01]  /*4de10*/  MOV R8, R26 ;  /* 0x0000001a00087202 */ /* 0x000fe20000000f00 */
[----:B------:R-:W2:Y:S01]  /*4de20*/  LDL.LU R25, [R1+0x94] ;  /* 0x0000940001197983 */ /* 0x000ea20000300800 */
[----:B------:R-:W-:Y:S01]  /*4de30*/  MOV R3, R27 ;  /* 0x0000001b00037202 */ /* 0x000fe20000000f00 */
[----:B------:R-:W2:Y:S01]  /*4de40*/  LDL.LU R26, [R1+0x98] ;  /* 0x00009800011a7983 */ /* 0x000ea20000300800 */
[----:B------:R-:W2:Y:S01]  /*4de50*/  LDL.LU R27, [R1+0x9c] ;  /* 0x00009c00011b7983 */ /* 0x000ea20000300800 */
[----:B------:R-:W-:Y:S02]  /*4de60*/  HMMA.16816.F32.BF16 R4, R4, R16, R12 ;  /* 0x000000100404723c */ /* 0x000fe4000004180c */
[----:B--2---:R-:W-:Y:S01]  /*4de70*/  STL.64 [R1+0x5e38], R26 ;  /* 0x005e381a01007387 */ /* 0x004fe20000100a00 */
[----:B------:R0:W-:Y:S03]  /*4de80*/  STL.64 [R1+0x5e30], R24 ;  /* 0x005e301801007387 */ /* 0x0001e60000100a00 */
[----:B0-----:R-:W2:Y:S01]  /*4de90*/  LDL.LU R24, [R1+0xa0] ;  /* 0x0000a00001187983 */ /* 0x001ea20000300800 */
[----:B------:R-:W2:Y:S02]  /*4dea0*/  LDL.LU R25, [R1+0xa4] ;  /* 0x0000a40001197983 */ /* 0x000ea40000300800 */
[----:B------:R-:W2:Y:S02]  /*4deb0*/  LDL.LU R26, [R1+0xa8] ;  /* 0x0000a800011a7983 */ /* 0x000ea40000300800 */
[----:B------:R-:W2:Y:S01]  /*4dec0*/  LDL.LU R27, [R1+0xac] ;  /* 0x0000ac00011b7983 */ /* 0x000ea20000300800 */
[----:B------:R0:W-:Y:S04]  /*4ded0*/  STL [R1+0x5dd8], R20 ;  /* 0x005dd81401007387 */ /* 0x0001e80000100800 */
[----:B0-----:R-:W2:Y:S01]  /*4dee0*/  LDL.LU R20, [R1+0x130] ;  /* 0x0001300001147983 */ /* 0x001ea20000300800 */
[----:B------:R-:W2:Y:S01]  /*4def0*/  LDL.LU R21, [R1+0x134] ;  /* 0x0001340001157983 */ /* 0x000ea20000300800 */
[----:B------:R-:W-:Y:S01]  /*4df00*/  MOV R22, R11 ;  /* 0x0000000b00167202 */ /* 0x000fe20000000f00 */
[----:B------:R-:W-:Y:S01]  /*4df10*/  IMAD.MOV.U32 R23, RZ, RZ, R10 ;  /* 0x000000ffff177224 */ /* 0x000fe200078e000a */
[----:B------:R-:W3:Y:S01]  /*4df20*/  LDL.LU R11, [R1+0x5e64] ;  /* 0x005e6400010b7983 */ /* 0x000ee20000300800 */
[----:B------:R-:W3:Y:S03]  /*4df30*/  LDL.LU R10, [R1+0x5e60] ;  /* 0x005e6000010a7983 */ /* 0x000ee60000300800 */
[----:B------:R0:W-:Y:S04]  /*4df40*/  STL.64 [R1+0x5de8], R22 ;  /* 0x005de81601007387 */ /* 0x0001e80000100a00 */
[----:B--2---:R-:W-:Y:S01]  /*4df50*/  STL.64 [R1+0x5de0], R20 ;  /* 0x005de01401007387 */ /* 0x004fe20000100a00 */
[----:B0-----:R-:W2:Y:S02]  /*4df60*/  LDL.64 R22, [R1+0x28] ;  /* 0x0000280001167983 */ /* 0x001ea40000100a00 */
[----:B------:R-:W2:Y:S02]  /*4df70*/  LDL.LU.64 R14, [R1+0x5e58] ;  /* 0x005e5800010e7983 */ /* 0x000ea40000300a00 */
[----:B------:R-:W2:Y:S01]  /*4df80*/  LDL.LU.64 R12, [R1+0x5e50] ;  /* 0x005e5000010c7983 */ /* 0x000ea20000300a00 */
[----:B------:R0:W-:Y:S01]  /*4df90*/  STL.64 [R1+0x5e20], R18 ;  /* 0x005e201201007387 */ /* 0x0001e20000100a00 */
[----:B------:R-:W2:Y:S02]  /*4dfa0*/  LDL.LU R16, [R1+0x80] ;  /* 0x0000800001107983 */ /* 0x000ea40000300800 */
[----:B------:R1:W-:Y:S02]  /*4dfb0*/  STL.64 [R1+0x330], R4 ;  /* 0x0003300401007387 */ /* 0x0003e40000100a00 */
[----:B------:R4:W-:Y:S01]  /*4dfc0*/  STL.64 [R1+0x338], R6 ;  /* 0x0003380601007387 */ /* 0x0009e20000100a00 */
[----:B------:R-:W2:Y:S04]  /*4dfd0*/  LDL.LU R17, [R1+0x84] ;  /* 0x0000840001117983 */ /* 0x000ea80000300800 */
[----:B0-----:R-:W2:Y:S01]  /*4dfe0*/  LDL.LU R18, [R1+0x88] ;  /* 0x0000880001127983 */ /* 0x001ea20000300800 */
[----:B------:R-:W2:Y:S02]  /*4dff0*/  LDL.LU R19, [R1+0x8c] ;  /* 0x00008c0001137983 */ /* 0x000ea40000300800 */
[----:B-1----:R-:W2:Y:S02]  /*4e000*/  LDL.LU R4, [R1+0x50] ;  /* 0x0000500001047983 */ /* 0x002ea40000300800 */
[----:B------:R-:W2:Y:S01]  /*4e010*/  LDL.LU R5, [R1+0x54] ;  /* 0x0000540001057983 */ /* 0x000ea20000300800 */
[----:B----4-:R-:W-:-:S02]  /*4e020*/  MOV R6, R0 ;  /* 0x0000000000067202 */ /* 0x010fc40000000f00 */
[----:B---3--:R-:W-:Y:S01]  /*4e030*/  MOV R7, R2 ;  /* 0x0000000200077202 */ /* 0x008fe20000000f00 */
[----:B------:R-:W3:Y:S01]  /*4e040*/  LDL.LU R0, [R1+0x5e4c] ;  /* 0x005e4c0001007983 */ /* 0x000ee20000300800 */
[----:B------:R-:W4:Y:S03]  /*4e050*/  LDL.LU R2, [R1+0x5e48] ;  /* 0x005e480001027983 */ /* 0x000f260000300800 */
[----:B------:R0:W-:Y:S02]  /*4e060*/  STL.64 [R1+0x5df8], R6 ;  /* 0x005df80601007387 */ /* 0x0001e40000100a00 */
[----:B0-----:R-:W-:Y:S02]  /*4e070*/  IMAD.MOV.U32 R6, RZ, RZ, R11 ;  /* 0x000000ffff067224 */ /* 0x001fe400078e000b */
[----:B--2---:R0:W-:Y:S04]  /*4e080*/  STL.64 [R1+0x5df0], R4 ;  /* 0x005df00401007387 */ /* 0x0041e80000100a00 */
[----:B0-----:R-:W2:Y:S01]  /*4e090*/  LDL.LU R4, [R1+0x60] ;  /* 0x0000600001047983 */ /* 0x001ea20000300800 */
[----:B------:R-:W-:-:S02]  /*4e0a0*/  MOV R5, R10 ;  /* 0x0000000a00057202 */ /* 0x000fc40000000f00 */
[----:B------:R-:W2:Y:S02]  /*4e0b0*/  LDL.LU R10, [R1+0x5e44] ;  /* 0x005e4400010a7983 */ /* 0x000ea40000300800 */
[----:B------:R-:W2:Y:S01]  /*4e0c0*/  LDL.LU R11, [R1+0x5e40] ;  /* 0x005e4000010b7983 */ /* 0x000ea20000300800 */
[----:B------:R-:W3:Y:S01]  /*4e0d0*/  LDL.LU R7, [R1+0x6c] ;  /* 0x00006c0001077983 */ /* 0x000ee20000300800 */
[C---:B--2---:R-:W-:Y:S03]  /*4e0e0*/  HMMA.16816.F32.BF16 R24, R12.reuse, R10, R24 ;  /* 0x0000000a0c18723c */ /* 0x044fe60000041818 */
[----:B---3--:R-:W-:Y:S01]  /*4e0f0*/  STL.64 [R1+0x5e18], R6 ;  /* 0x005e180601007387 */ /* 0x008fe20000100a00 */
[----:B------:R0:W-:Y:S03]  /*4e100*/  STL.64 [R1+0x5e10], R4 ;  /* 0x005e100401007387 */ /* 0x0001e60000100a00 */
[----:B0-----:R-:W2:Y:S01]  /*4e110*/  LDL.LU R4, [R1+0x70] ;  /* 0x0000700001047983 */ /* 0x001ea20000300800 */
[----:B------:R-:W2:Y:S11]  /*4e120*/  LDL.LU R5, [R1+0x74] ;  /* 0x0000740001057983 */ /* 0x000eb60000300800 */
[----:B------:R-:W-:Y:S04]  /*4e130*/  @!UPT UIADD3 URZ, URZ, URZ, URZ ;  /* 0x0000003f3f3ff290 */ /* 0x000fe8000fffe03f */
        /* <DEDUP_REMOVED lines=10> */
[----:B---3--:R-:W-:Y:S11]  /*4e1e0*/  HMMA.16816.F32.BF16 R16, R12, R26, R16 ;  /* 0x0000001a0c10723c */ /* 0x008ff60000041810 */
[----:B------:R-:W-:Y:S11]  /*4e1f0*/  @!UPT UIADD3 URZ, URZ, URZ, URZ ;  /* 0x0000003f3f3ff290 */ /* 0x000ff6000fffe03f */
[----:B------:R-:W-:Y:S01]  /*4e200*/  @!UPT UIADD3 URZ, URZ, URZ, URZ ;  /* 0x0000003f3f3ff290 */ /* 0x000fe2000fffe03f */
[----:B------:R-:W-:Y:S01]  /*4e210*/  STL.64 [R1+0x300], R16 ;  /* 0x0003001001007387 */ /* 0x000fe20000100a00 */
[----:B------:R0:W-:Y:S03]  /*4e220*/  STL.64 [R1+0x308], R18 ;  /* 0x0003081201007387 */ /* 0x0001e60000100a00 */
[----:B0-----:R-:W2:Y:S01]  /*4e230*/  LDL.LU.64 R18, [R1+0x5e20] ;  /* 0x005e200001127983 */ /* 0x001ea20000300a00 */
[----:B----4-:R-:W-:Y:S02]  /*4e240*/  MOV R6, R2 ;  /* 0x0000000200067202 */ /* 0x010fe40000000f00 */
[----:B------:R-:W-:-:S07]  /*4e250*/  MOV R7, R0 ;  /* 0x0000000000077202 */ /* 0x000fce0000000f00 */
[----:B--2---:R-:W-:Y:S01]  /*4e260*/  HMMA.16816.F32.BF16 R12, R12, R18, R4 ;  /* 0x000000120c0c723c */ /* 0x004fe20000041804 */
[----:B------:R-:W2:Y:S01]  /*4e270*/  LDL.LU.64 R6, [R1+0x5e18] ;  /* 0x005e180001067983 */ /* 0x000ea20000300a00 */
[----:B------:R-:W2:Y:S11]  /*4e280*/  LDL.LU.64 R4, [R1+0x5e10] ;  /* 0x005e100001047983 */ /* 0x000eb60000300a00 */
[----:B------:R-:W-:Y:S10]  /*4e290*/  @!UPT UIADD3 URZ, URZ, URZ, URZ ;  /* 0x0000003f3f3ff290 */ /* 0x000ff4000fffe03f */
        /* <DEDUP_REMOVED lines=15> */
[----:B------:R-:W-:Y:S01]  /*4e390*/  STL.64 [R1+0xc8], R6 ;  /* 0x0000c80601007387 */ /* 0x000fe20000100a00 */
[----:B0-----:R-:W-:Y:S01]  /*4e3a0*/  MOV R5, R22 ;  /* 0x0000001600057202 */ /* 0x001fe20000000f00 */
[----:B------:R-:W-:Y:S02]  /*4e3b0*/  IMAD.MOV.U32 R4, RZ, RZ, R23 ;  /* 0x000000ffff047224 */ /* 0x000fe400078e0017 */
[----:B------:R-:W2:Y:S01]  /*4e3c0*/  LDL.LU.64 R22, [R1+0x5de8] ;  /* 0x005de80001167983 */ /* 0x000ea20000300a00 */
[----:B------:R-:W2:Y:S02]  /*4e3d0*/  LDL.LU.64 R20, [R1+0x5de0] ;  /* 0x005de00001147983 */ /* 0x000ea40000300a00 */
[C---:B--2---:R-:W-:Y:S01]  /*4e3e0*/  HMMA.16816.F32.BF16 R24, R12.reuse, R26, R20 ;  /* 0x0000001a0c18723c */ /* 0x044fe20000041814 */
[----:B------:R-:W2:Y:S11]  /*4e3f0*/  LDL.LU R20, [R1+0x5dd8] ;  /* 0x005dd80001147983 */ /* 0x000eb60000300800 */
[----:B------:R-:W-:Y:S11]  /*4e400*/  @!UPT UIADD3 URZ, URZ, URZ, URZ ;  /* 0x0000003f3f3ff290 */ /* 0x000ff6000fffe03f */
        /* <DEDUP_REMOVED lines=9> */
[----:B------:R-:W-:Y:S07]  /*4e4a0*/  @!UPT UIADD3 URZ, URZ, URZ, URZ ;  /* 0x0000003f3f3ff290 */ /* 0x000fee000fffe03f */
[----:B------:R-:W-:Y:S02]  /*4e4b0*/  MOV R2, R14 ;  /* 0x0000000e00027202 */ /* 0x000fe40000000f00 */
[----:B------:R-:W-:Y:S01]  /*4e4c0*/  MOV R0, R15 ;  /* 0x0000000f00007202 */ /* 0x000fe20000000f00 */
[----:B------:R-:W-:Y:S02]  /*4e4d0*/  MOV R14, R5 ;  /* 0x00000005000e7202 */ /* 0x000fe40000000f00 */
[----:B------:R-:W-:Y:S02]  /*4e4e0*/  IMAD.MOV.U32 R15, RZ, RZ, R4 ;  /* 0x000000ffff0f7224 */ /* 0x000fe400078e0004 */
[----:B------:R-:W0:Y:S04]  /*4e4f0*/  LDSM.16.MT88.4 R4, [R28+0xf000] ;  /* 0x00f000001c04783b */ /* 0x000e280000004200 */
[----:B------:R-:W-:Y:S01]  /*4e500*/  STL.64 [R1+0x90], R12 ;  /* 0x0000900c01007387 */ /* 0x000fe20000100a00 */
[----:B------:R-:W-:Y:S02]  /*4e510*/  STL [R1+0x5c04], R0 ;  /* 0x005c040001007387 */ /* 0x000fe40000100800 */
[----:B------:R-:W-:Y:S02]  /*4e520*/  STL [R1+0x5c00], R2 ;  /* 0x005c000201007387 */ /* 0x000fe40000100800 */
[----:B------:R-:W-:Y:S01]  /*4e530*/  STL.64 [R1+0x5d80], R10 ;  /* 0x005d800a01007387 */ /* 0x000fe20000100a00 */
[C---:B---3--:R-:W-:Y:S11]  /*4e540*/  HMMA.16816.F32.BF16 R24, R16.reuse, R10, R24 ;  /* 0x0000000a1018723c */ /* 0x048ff60000041818 */
[----:B------:R-:W-:Y:S11]  /*4e550*/  @!UPT UIADD3 URZ, URZ, URZ, URZ ;  /* 0x0000003f3f3ff290 */ /* 0x000ff6000fffe03f */
[----:B------:R-:W-:Y:S01]  /*4e560*/  @!UPT UIADD3 URZ, URZ, URZ, URZ ;  /* 0x0000003f3f3ff290 */ /* 0x000fe2000fffe03f */
[----:B------:R1:W-:Y:S01]  /*4e570*/  STL.64 [R1+0xa0], R24 ;  /* 0x0000a01801007387 */ /* 0x0003e20000100a00 */
[----:B------:R3:W-:Y:S02]  /*4e580*/  STL.64 [R1+0xa8], R26 ;  /* 0x0000a81a01007387 */ /* 0x0007e40000100a00 */
[----:B0-----:R-:W-:Y:S02]  /*4e590*/  STL.64 [R1+0x5cd0], R6 ;  /* 0x005cd00601007387 */ /* 0x001fe40000100a00 */
[----:B------:R2:W-:Y:S01]  /*4e5a0*/  STL.64 [R1+0x5cc8], R4 ;  /* 0x005cc80401007387 */ /* 0x0005e20000100a00 */
[----:B-1----:R-:W4:Y:S01]  /*4e5b0*/  LDL.LU R24, [R1+0x1b0] ;  /* 0x0001b00001187983 */ /* 0x002f220000300800 */
[----:B------:R-:W4:Y:S02]  /*4e5c0*/  LDL.LU R25, [R1+0x1b4] ;  /* 0x0001b40001197983 */ /* 0x000f240000300800 */
[----:B---3--:R-:W3:Y:S01]  /*4e5d0*/  LDL.LU R26, [R1+0x1b8] ;  /* 0x0001b800011a7983 */ /* 0x008ee20000300800 */
[----:B--2---:R-:W-:Y:S01]  /*4e5e0*/  MOV R4, R20 ;  /* 0x0000001400047202 */ /* 0x004fe20000000f00 */
[----:B------:R-:W3:Y:S01]  /*4e5f0*/  LDL.LU R27, [R1+0x1bc] ;  /* 0x0001bc00011b7983 */ /* 0x000ee20000300800 */
[----:B------:R-:W2:Y:S02]  /*4e600*/  LDL.LU R20, [R1+0x220] ;  /* 0x0002200001147983 */ /* 0x000ea40000300800 */
[----:B------:R-:W2:Y:S02]  /*4e610*/  LDL.LU R21, [R1+0x224] ;  /* 0x0002240001157983 */ /* 0x000ea40000300800 */
[----:B------:R-:W2:Y:S01]  /*4e620*/  LDL.LU R22, [R1+0x228] ;  /* 0x0002280001167983 */ /* 0x000ea20000300800 */
[----:B------:R-:W2:Y:S04]  /*4e630*/  LDL.LU R23, [R1+0x22c] ;  /* 0x00022c0001177983 */ /* 0x000ea80000300800 */
        /* <DEDUP_REMOVED lines=12> */
[----:B------:R-:W2:Y:S01]  /*4e700*/  LDL.64 R10, [R1+0x48] ;  /* 0x00004800010a7983 */ /* 0x000ea20000100a00 */
[----:B---3--:R-:W-:Y:S02]  /*4e710*/  STL.64 [R1+0x5d48], R26 ;  /* 0x005d481a01007387 */ /* 0x008fe40000100a00 */
[----:B----4-:R0:W-:Y:S02]  /*4e720*/  STL.64 [R1+0x5d40], R24 ;  /* 0x005d401801007387 */ /* 0x0101e40000100a00 */
        /* <DEDUP_REMOVED lines=10> */
[----:B--2---:R-:W-:Y:S01]  /*4e7d0*/  HMMA.16816.F32.BF16 R20, R16, R14, R20 ;  /* 0x0000000e1014723c */ /* 0x004fe20000041814 */
[----:B------:R-:W-:Y:S01]  /*4e7e0*/  MOV R6, R8 ;  /* 0x0000000800067202 */ /* 0x000fe20000000f00 */
[----:B------:R-:W-:Y:S01]  /*4e7f0*/  IMAD.MOV.U32 R7, RZ, RZ, R3 ;  /* 0x000000ffff077224 */ /* 0x000fe200078e0003 */
[----:B------:R-:W-:Y:S11]  /*4e800*/  MOV R5, R9 ;  /* 0x0000000900057202 */ /* 0x000ff60000000f00 */
[----:B------:R-:W-:Y:S10]  /*4e810*/  @!UPT UIADD3 URZ, URZ, URZ, URZ ;  /* 0x0000003f3f3ff290 */ /* 0x000ff4000fffe03f */
[----:B------:R-:W-:Y:S02]  /*4e820*/  MOV R0, R20 ;  /* 0x0000001400007202 */ /* 0x000fe40000000f00 */
[----:B------:R-:W-:Y:S01]  /*4e830*/  MOV R2, R21 ;  /* 0x0000001500027202 */ /* 0x000fe20000000f00 */
[----:B----4-:R-:W-:Y:S01]  /*4e840*/  STL.64 [R1+0x5d68], R26 ;  /* 0x005d681a01007387 */ /* 0x010fe20000100a00 */
[----:B---3--:R0:W-:Y:S03]  /*4e850*/  STL.64 [R1+0x5d60], R24 ;  /* 0x005d601801007387 */ /* 0x0081e60000100a00 */
[----:B0-----:R-:W2:Y:S01]  /*4e860*/  LDL.LU R24, [R1+0x210] ;  /* 0x0002100001187983 */ /* 0x001ea20000300800 */
[----:B------:R-:W2:Y:S02]  /*4e870*/  LDL.LU R25, [R1+0x214] ;  /* 0x0002140001197983 */ /* 0x000ea40000300800 */
[----:B------:R-:W2:Y:S02]  /*4e880*/  LDL.LU R26, [R1+0x218] ;  /* 0x00021800011a7983 */ /* 0x000ea40000300800 */
[----:B------:R-:W2:Y:S01]  /*4e890*/  LDL.LU R27, [R1+0x21c] ;  /* 0x00021c00011b7983 */ /* 0x000ea20000300800 */
[----:B------:R0:W-:Y:S01]  /*4e8a0*/  STL.64 [R1+0x5d00], R6 ;  /* 0x005d000601007387 */ /* 0x0001e20000100a00 */
[----:B------:R-:W-:Y:S03]  /*4e8b0*/  STL.64 [R1+0x5cf8], R4 ;  /* 0x005cf80401007387 */ /* 0x000fe60000100a00 */
[----:B0-----:R-:W3:Y:S01]  /*4e8c0*/  LDL.LU.64 R6, [R1+0x38] ;  /* 0x0000380001067983 */ /* 0x001ee20000300a00 */
[----:B------:R-:W-:Y:S02]  /*4e8d0*/  STL.64 [R1+0xd8], R22 ;  /* 0x0000d81601007387 */ /* 0x000fe40000100a00 */
[----:B------:R-:W0:Y:S04]  /*4e8e0*/  LDSM.16.MT88.4 R20, [R28+0xf080] ;  /* 0x00f080001c14783b */ /* 0x000e280000004200 */
[----:B------:R-:W-:Y:S01]  /*4e8f0*/  STL [R1+0x5cec], R2 ;  /* 0x005cec0201007387 */ /* 0x000fe20000100800 */
[----:B------:R-:W-:Y:S01]  /*4e900*/  STL [R1+0x5ce8], R0 ;  /* 0x005ce80001007387 */ /* 0x000fe20000100800 */
[----:B0-----:R-:W-:-:S03]  /*4e910*/  IMAD.MOV.U32 R13, RZ, RZ, R22 ;  /* 0x000000ffff0d7224 */ /* 0x001fc600078e0016 */
[----:B------:R0:W-:Y:S01]  /*4e920*/  STL [R1], R20 ;  /* 0x0000001401007387 */ /* 0x0001e20000100800 */
[----:B------:R-:W-:Y:S02]  /*4e930*/  MOV R12, R23 ;  /* 0x00000017000c7202 */ /* 0x000fe40000000f00 */
[----:B------:R-:W-:Y:S01]  /*4e940*/  MOV R3, R21 ;  /* 0x0000001500037202 */ /* 0x000fe20000000f00 */
[----:B------:R-:W4:Y:S01]  /*4e950*/  LDL.LU.64 R22, [R1+0x5da0] ;  /* 0x005da00001167983 */ /* 0x000f220000300a00 */
[----:B0-----:R-:W4:Y:S02]  /*4e960*/  LDL.LU.64 R20, [R1+0x5d98] ;  /* 0x005d980001147983 */ /* 0x001f240000300a00 */
        /* <DEDUP_REMOVED lines=8> */
[----:B------:R-:W-:Y:S02]  /*4e9f0*/  MOV R0, R11 ;  /* 0x0000000b00007202 */ /* 0x000fe40000000f00 */
[----:B------:R-:W2:Y:S01]  /*4ea00*/  LDL.LU.64 R10, [R1+0x5d80] ;  /* 0x005d8000010a7983 */ /* 0x000ea20000300a00 */
[----:B---3--:R-:W-:Y:S03]  /*4ea10*/  HMMA.16816.F32.BF16 R16, R16, R6, R20 ;  /* 0x000000061010723c */ /* 0x008fe60000041814 */
[----:B------:R-:W2:Y:S01]  /*4ea20*/  LDL.LU.64 R22, [R1+0x5d78] ;  /* 0x005d780001167983 */ /* 0x000ea20000300a00 */
[----:B------:R-:W2:Y:S11]  /*4ea30*/  LDL.LU.64 R20, [R1+0x5d70] ;  /* 0x005d700001147983 */ /* 0x000eb60000300a00 */
[----:B------:R-:W-:Y:S08]  /*4ea40*/  @!UPT UIADD3 URZ, URZ, URZ, URZ ;  /* 0x0000003f3f3ff290 */ /* 0x000ff0000fffe03f */
[----:B------:R-:W-:Y:S01]  /*4ea50*/  STL.64 [R1+0x140], R16 ;  /* 0x0001401001007387 */ /* 0x000fe20000100a00 */
[----:B------:R0:W-:Y:S03]  /*4ea60*/  STL.64 [R1+0x148], R18 ;  /* 0x0001481201007387 */ /* 0x0001e60000100a00 */
[----:B0-----:R-:W3:Y:S01]  /*4ea70*/  LDL R19, [R1+0xe10] ;  /* 0x000e100001137983 */ /* 0x001ee20000100800 */
[C---:B--2---:R-:W-:Y:S03]  /*4ea80*/  HMMA.16816.F32.BF16 R24, R20.reuse, R10, R24 ;  /* 0x0000000a1418723c */ /* 0x044fe60000041818 */
[----:B---3--:R-:W-:Y:S11]  /*4ea90*/  STL [R1+0x5d08], R19 ;  /* 0x005d081301007387 */ /* 0x008ff60000100800 */
[----:B------:R-:W-:Y:S09]  /*4eaa0*/  @!UPT UIADD3 URZ, URZ, URZ, URZ ;  /* 0x0000003f3f3ff290 */ /* 0x000ff2000fffe03f */
        /* <DEDUP_REMOVED lines=13> */
[----:B------:R-:W-:Y:S01]  /*4eb80*/  STL.64 [R1+0x5d28], R14 ;  /* 0x005d280e01007387 */ /* 0x000fe20000100a00 */
[----:B------:R0:W-:Y:S03]  /*4eb90*/  STL.64 [R1+0x5d20], R12 ;  /* 0x005d200c01007387 */ /* 0x0001e60000100a00 */
[----:B0-----:R-:W3:Y:S01]  /*4eba0*/  LDL.LU R12, [R1+0x1d0] ;  /* 0x0001d000010c7983 */ /* 0x001ee20000300800 */
[----:B------:R-:W3:Y:S02]  /*4ebb0*/  LDL.LU R13, [R1+0x1d4] ;  /* 0x0001d400010d7983 */ /* 0x000ee40000300800 */
[----:B------:R-:W3:Y:S02]  /*4ebc0*/  LDL.LU R14, [R1+0x1d8] ;  /* 0x0001d800010e7983 */ /* 0x000ee40000300800 */
        /* <DEDUP_REMOVED lines=33> */
[----:B0-----:R-:W3:Y:S01]  /*4ede0*/  LDL.LU.64 R14, [R1+0x5d28] ;  /* 0x005d2800010e7983 */ /* 0x001ee20000300a00 */
[----:B------:R-:W2:Y:S01]  /*4edf0*/  LDL.LU.64 R12, [R1+0x5d20] ;  /* 0x005d2000010c7983 */ /* 0x000ea20000300a00 */
[C---:B---3--:R-:W-:Y:S11]  /*4ee00*/  HMMA.16816.F32.BF16 R16, R24.reuse, R14, R16 ;  /* 0x0000000e1810723c */ /* 0x048ff60000041810 */
[----:B------:R-:W-:Y:S11]  /*4ee10*/  @!UPT UIADD3 URZ, URZ, URZ, URZ ;  /* 0x0000003f3f3ff290 */ /* 0x000ff6000fffe03f */
[----:B------:R-:W-:Y:S01]  /*4ee20*/  @!UPT UIADD3 URZ, URZ, URZ, URZ ;  /* 0x0000003f3f3ff290 */ /* 0x000fe2000fffe03f */
[----:B------:R-:W-:Y:S01]  /*4ee30*/  STL.64 [R1+0x200], R16 ;  /* 0x0002001001007387 */ /* 0x000fe20000100a00 */
[----:B------:R0:W-:Y:S03]  /*4ee40*/  STL.64 [R1+0x208], R18 ;  /* 0x0002081201007387 */ /* 0x0001e60000100a00 */
[----:B0-----:R-:W2:Y:S02]  /*4ee50*/  LDL.LU.64 R18, [R1+0x5d18] ;  /* 0x005d180001127983 */ /* 0x001ea40000300a00 */
[C---:B--2---:R-:W-:Y:S02]  /*4ee60*/  HMMA.16816.F32.BF16 R16, R24.reuse, R18, R4 ;  /* 0x000000121810723c */ /* 0x044fe40000041804 */
[----:B------:R-:W4:Y:S11]  /*4ee70*/  LDL.LU.64 R6, [R1+0x5d10] ;  /* 0x005d100001067983 */ /* 0x000f360000300a00 */
[----:B------:R-:W-:Y:S10]  /*4ee80*/  @!UPT UIADD3 URZ, URZ, URZ, URZ ;  /* 0x0000003f3f3ff290 */ /* 0x000ff4000fffe03f */
[----:B------:R-:W-:Y:S01]  /*4ee90*/  STL.64 [R1+0x1f0], R16 ;  /* 0x0001f01001007387 */ /* 0x000fe20000100a00 */
[----:B------:R0:W-:Y:S03]  /*4eea0*/  STL.64 [R1+0x1f8], R18 ;  /* 0x0001f81201007387 */ /* 0x0001e60000100a00 */
[----:B0-----:R-:W2:Y:S01]  /*4eeb0*/  LDL.LU R19, [R1+0x5d08] ;  /* 0x005d080001137983 */ /* 0x001ea20000300800 */
[----:B----4-:R-:W-:Y:S01]  /*4eec0*/  HMMA.16816.F32.BF16 R20, R24, R6, R20 ;  /* 0x000000061814723c */ /* 0x010fe20000041814 */
[----:B------:R-:W-:Y:S02]  /*4eed0*/  MOV R2, R6 ;  /* 0x0000000600027202 */ /* 0x000fe40000000f00 */
[----:B------:R-:W-:Y:S11]  /*4eee0*/  MOV R0, R7 ;  /* 0x0000000700007202 */ /* 0x000ff60000000f00 */
[----:B------:R-:W-:Y:S09]  /*4eef0*/  @!UPT UIADD3 URZ, URZ, URZ, URZ ;  /* 0x0000003f3f3ff290 */ /* 0x000ff2000fffe03f */
[----:B------:R-:W-:Y:S01]  /*4ef00*/  STL.64 [R1+0x1d0], R20 ;  /* 0x0001d01401007387 */ /* 0x000fe20000100a00 */
[----:B------:R-:W-:Y:S02]  /*4ef10*/  STL.64 [R1+0x1d8], R22 ;  /* 0x0001d81601007387 */ /* 0x000fe40000100a00 */
[----:B------:R-:W3:Y:S02]  /*4ef20*/  LDL.LU.64 R6, [R1+0x5d00] ;  /* 0x005d000001067983 */ /* 0x000ee40000300a00 */
[----:B------:R-:W3:Y:S01]  /*4ef30*/  LDL.LU.64 R4, [R1+0x5cf8] ;  /* 0x005cf80001047983 */ /* 0x000ee20000300a00 */
[----:B------:R-:W3:Y:S01]  /*4ef40*/  LDL.LU R24, [R1+0x110] ;  /* 0x0001100001187983 */ /* 0x000ee20000300800 */
[----:B------:R-:W3:Y:S02]  /*4ef50*/  LDL.LU R25, [R1+0x114] ;  /* 0x0001140001197983 */ /* 0x000ee40000300800 */
[----:B------:R-:W3:Y:S02]  /*4ef60*/  LDL.LU R26, [R1+0x118] ;  /* 0x00011800011a7983 */ /* 0x000ee40000300800 */
[----:B------:R-:W3:Y:S01]  /*4ef70*/  LDL.LU R27, [R1+0x11c] ;  /* 0x00011c00011b7983 */ /* 0x000ee20000300800 */
[----:B------:R-:W0:Y:S04]  /*4ef80*/  LDSM.16.MT88.4 R20, [R29+0x10000] ;  /* 0x010000001d14783b */ /* 0x000e280000004200 */
[----:B0-----:R-:W-:Y:S01]  /*4ef90*/  STL.64 [R1+0x5c38], R22 ;  /* 0x005c381601007387 */ /* 0x001fe20000100a00 */
[----:B------:R-:W-:Y:S02]  /*4efa0*/  STL.64 [R1+0x5c30], R20 ;  /* 0x005c301401007387 */ /* 0x000fe40000100a00 */
[----:B--2---:R-:W0:Y:S01]  /*4efb0*/  LDSM.16.M88.4 R20, [R19+0x20200] ;  /* 0x020200001314783b */ /* 0x004e220000000200 */
[----:B---3--:R-:W-:Y:S11]  /*4efc0*/  HMMA.16816.F32.BF16 R24, R4, R10, R24 ;  /* 0x0000000a0418723c */ /* 0x008ff60000041818 */
[----:B------:R-:W-:Y:S11]  /*4efd0*/  @!UPT UIADD3 URZ, URZ, URZ, URZ ;  /* 0x0000003f3f3ff290 */ /* 0x000ff6000fffe03f */
[----:B------:R-:W-:Y:S01]  /*4efe0*/  @!UPT UIADD3 URZ, URZ, URZ, URZ ;  /* 0x0000003f3f3ff290 */ /* 0x000fe2000fffe03f */
[----:B------:R1:W-:Y:S01]  /*4eff0*/  STL.64 [R1+0x1c0], R24 ;  /* 0x0001c01801007387 */ /* 0x0003e20000100a00 */
[----:B------:R-:W-:Y:S02]  /*4f000*/  STL.64 [R1+0x1c8], R26 ;  /* 0x0001c81a01007387 */ /* 0x000fe40000100a00 */
[----:B0-----:R-:W-:Y:S02]  /*4f010*/  STL.64 [R1+0x50], R20 ;  /* 0x0000501401007387 */ /* 0x001fe40000100a00 */
[----:B------:R-:W-:Y:S02]  /*4f020*/  STL.64 [R1+0x58], R22 ;  /* 0x0000581601007387 */ /* 0x000fe40000100a00 */
[----:B-1----:R-:W-:Y:S01]  /*4f030*/  IMAD.MOV.U32 R25, RZ, RZ, R20 ;  /* 0x000000ffff197224 */ /* 0x002fe200078e0014 */
[----:B------:R-:W-:Y:S02]  /*4f040*/  MOV R24, R21 ;  /* 0x0000001500187202 */ /* 0x000fe40000000f00 */
[----:B------:R-:W0:Y:S04]  /*4f050*/  LDSM.16.M88.4 R20, [R19+0x28200] ;  /* 0x028200001314783b */ /* 0x000e280000000200 */
[----:B0-----:R-:W-:Y:S01]  /*4f060*/  STL.64 [R1+0x60], R20 ;  /* 0x0000601401007387 */ /* 0x001fe20000100a00 */
[----:B------:R-:W-:Y:S01]  /*4f070*/  MOV R9, R20 ;  /* 0x0000001400097202 */ /* 0x000fe20000000f00 */
[----:B------:R-:W-:Y:S01]  /*4f080*/  STL.64 [R1+0x68], R22 ;  /* 0x0000681601007387 */ /* 0x000fe20000100a00 */
[----:B------:R-:W-:-:S02]  /*4f090*/  MOV R8, R21 ;  /* 0x0000001500087202 */ /* 0x000fc40000000f00 */
[----:B------:R-:W0:Y:S02]  /*4f0a0*/  LDSM.16.M88.4 R20, [R19+0x30200] ;  /* 0x030200001314783b */ /* 0x000e240000000200 */
[----:B------:R-:W1:Y:S02]  /*4f0b0*/  LDSM.16.M88.4 R16, [R19+0x38200] ;  /* 0x038200001310783b */ /* 0x000e640000000200 */
[----:B------:R-:W-:Y:S02]  /*4f0c0*/  STL.64 [R1+0x5ce0], R10 ;  /* 0x005ce00a01007387 */ /* 0x000fe40000100a00 */
[----:B------:R2:W-:Y:S02]  /*4f0d0*/  STL.64 [R1+0x5cd8], R8 ;  /* 0x005cd80801007387 */ /* 0x0005e40000100a00 */
[----:B--2---:R-:W2:Y:S01]  /*4f0e0*/  LDL.LU R8, [R1+0x2c0] ;  /* 0x0002c00001087983 */ /* 0x004ea20000300800 */
[----:B------:R-:W2:Y:S02]  /*4f0f0*/  LDL.LU R9, [R1+0x2c4] ;  /* 0x0002c40001097983 */ /* 0x000ea40000300800 */
[----:B------:R-:W2:Y:S02]  /*4f100*/  LDL.LU R10, [R1+0x2c8] ;  /* 0x0002c800010a7983 */ /* 0x000ea40000300800 */
[----:B------:R-:W2:Y:S01]  /*4f110*/  LDL.LU R11, [R1+0x2cc] ;  /* 0x0002cc00010b7983 */ /* 0x000ea20000300800 */
[----:B0-----:R0:W-:Y:S01]  /*4f120*/  STL.64 [R1+0x80], R20 ;  /* 0x0000801401007387 */ /* 0x0011e20000100a00 */
[----:B------:R3:W-:Y:S02]  /*4f130*/  STL.64 [R1+0x88], R22 ;  /* 0x0000881601007387 */ /* 0x0007e40000100a00 */
[----:B-1----:R-:W-:Y:S02]  /*4f140*/  STL.64 [R1+0x70], R16 ;  /* 0x0000701001007387 */ /* 0x002fe40000100a00 */
[----:B------:R-:W-:Y:S01]  /*4f150*/  STL.64 [R1+0x78], R18 ;  /* 0x0000781201007387 */ /* 0x000fe20000100a00 */
[----:B0-----:R-:W4:Y:S01]  /*4f160*/  LDL.LU R20, [R1] ;  /* 0x0000000001147983 */ /* 0x001f220000300800 */
[----:B------:R-:W-:Y:S01]  /*4f170*/  IMAD.MOV.U32 R27, RZ, RZ, R16 ;  /* 0x000000ffff1b7224 */ /* 0x000fe200078e0010 */
[----:B------:R-:W-:-:S02]  /*4f180*/  MOV R26, R17 ;  /* 0x00000011001a7202 */ /* 0x000fc40000000f00 */
[----:B------:R-:W0:Y:S01]  /*4f190*/  LDSM.16.MT88.4 R16, [R29+0x10080] ;  /* 0x010080001d10783b */ /* 0x000e220000004200 */
[----:B---3--:R-:W-:Y:S01]  /*4f1a0*/  MOV R22, R13 ;  /* 0x0000000d00167202 */ /* 0x008fe20000000f00 */
[----:B------:R-:W-:Y:S01]  /*4f1b0*/  IMAD.MOV.U32 R23, RZ, RZ, R12 ;  /* 0x000000ffff177224 */ /* 0x000fe200078e000c */
[----:B------:R-:W-:Y:S02]  /*4f1c0*/  MOV R21, R3 ;  /* 0x0000000300157202 */ /* 0x000fe40000000f00 */
[----:B------:R-:W3:Y:S02]  /*4f1d0*/  LDL.LU R3, [R1+0x5cf0] ;  /* 0x005cf00001037983 */ /* 0x000ee40000300800 */
[----:B------:R1:W-:Y:S02]  /*4f1e0*/  STL.64 [R1+0x5c88], R22 ;  /* 0x005c881601007387 */ /* 0x0003e40000100a00 */
[----:B----4-:R-:W-:Y:S01]  /*4f1f0*/  STL.64 [R1+0x5c80], R20 ;  /* 0x005c801401007387 */ /* 0x010fe20000100a00 */
[----:B-1----:R-:W2:Y:S02]  /*4f200*/  LDL.LU.64 R22, [R1+0x48] ;  /* 0x0000480001167983 */ /* 0x002ea40000300a00 */
[----:B0-----:R-:W-:Y:S02]  /*4f210*/  STL.64 [R1+0x5c10], R18 ;  /* 0x005c101201007387 */ /* 0x001fe40000100a00 */
[----:B------:R0:W-:Y:S02]  /*4f220*/  STL.64 [R1+0x5c08], R16 ;  /* 0x005c081001007387 */ /* 0x0001e40000100a00 */
[----:B0-----:R-:W4:Y:S01]  /*4f230*/  LDL.LU R16, [R1+0x260] ;  /* 0x0002600001107983 */ /* 0x001f220000300800 */
[----:B------:R-:W4:Y:S02]  /*4f240*/  LDL.LU R17, [R1+0x264] ;  /* 0x0002640001117983 */ /* 0x000f240000300800 */
[----:B------:R-:W4:Y:S02]  /*4f250*/  LDL.LU R18, [R1+0x268] ;  /* 0x0002680001127983 */ /* 0x000f240000300800 */
[----:B------:R-:W4:Y:S01]  /*4f260*/  LDL.LU R19, [R1+0x26c] ;  /* 0x00026c0001137983 */ /* 0x000f220000300800 */
[----:B------:R-:W-:Y:S01]  /*4f270*/  STL [R1+0x5ae8], R29 ;  /* 0x005ae81d01007387 */ /* 0x000fe20000100800 */
[----:B----4-:R-:W-:Y:S03]  /*4f280*/  HMMA.16816.F32.BF16 R16, R4, R14, R16 ;  /* 0x0000000e0410723c */ /* 0x010fe60000041810 */
[----:B---3--:R-:W0:Y:S04]  /*4f290*/  LDSM.16.MT88.4 R12, [R3+0x10000] ;  /* 0x01000000030c783b */ /* 0x008e280000004200 */
[----:B0-----:R-:W-:Y:S11]  /*4f2a0*/  STL.64 [R1+0x5bd0], R14 ;  /* 0x005bd00e01007387 */ /* 0x001ff60000100a00 */
[----:B------:R-:W-:Y:S05]  /*4f2b0*/  @!UPT UIADD3 URZ, URZ, URZ, URZ ;  /* 0x0000003f3f3ff290 */ /* 0x000fea000fffe03f */
[----:B------:R-:W-:Y:S02]  /*4f2c0*/  STL.64 [R1+0x1e0], R16 ;  /* 0x0001e01001007387 */ /* 0x000fe40000100a00 */
[----:B------:R-:W-:Y:S02]  /*4f2d0*/  STL.64 [R1+0x1e8], R18 ;  /* 0x0001e81201007387 */ /* 0x000fe40000100a00 */
[----:B------:R0:W-:Y:S02]  /*4f2e0*/  STL.64 [R1+0x5bc8], R12 ;  /* 0x005bc80c01007387 */ /* 0x0001e40000100a00 */
[----:B0-----:R-:W-:Y:S02]  /*4f2f0*/  MOV R12, R27 ;  /* 0x0000001b000c7202 */ /* 0x001fe40000000f00 */
[----:B------:R-:W-:-:S05]  /*4f300*/  MOV R13, R26 ;  /* 0x0000001a000d7202 */ /* 0x000fca0000000f00 */
[----:B------:R2:W-:Y:S02]  /*4f310*/  STL.64 [R1+0x5c18], R12 ;  /* 0x005c180c01007387 */ /* 0x0005e40000100a00 */
[----:B--2---:R-:W-:Y:S01]  /*4f320*/  HMMA.16816.F32.BF16 R12, R4, R22, R8 ;  /* 0x00000016040c723c */ /* 0x004fe20000041808 */
[----:B------:R-:W-:-:S06]  /*4f330*/  IMAD.MOV.U32 R29, RZ, RZ, R23 ;  /* 0x000000ffff1d7224 */ /* 0x000fcc00078e0017 */
[----:B------:R-:W-:Y:S11]  /*4f340*/  MOV R8, R22 ;  /* 0x0000001600087202 */ /* 0x000ff60000000f00 */
[----:B------:R-:W-:Y:S05]  /*4f350*/  @!UPT UIADD3 URZ, URZ, URZ, URZ ;  /* 0x0000003f3f3ff290 */ /* 0x000fea000fffe03f */
[----:B------:R0:W-:Y:S01]  /*4f360*/  STL.64 [R1+0x220], R12 ;  /* 0x0002200c01007387 */ /* 0x0001e20000100a00 */
[----:B------:R1:W-:Y:S01]  /*4f370*/  STL.64 [R1+0x228], R14 ;  /* 0x0002280e01007387 */ /* 0x0003e20000100a00 */
[----:B0-----:R-:W-:Y:S02]  /*4f380*/  MOV R12, R25 ;  /* 0x00000019000c7202 */ /* 0x001fe40000000f00 */
[----:B------:R-:W-:Y:S02]  /*4f390*/  MOV R13, R24 ;  /* 0x00000018000d7202 */ /* 0x000fe40000000f00 */
[----:B-1----:R-:W-:Y:S01]  /*4f3a0*/  MOV R14, R2 ;  /* 0x00000002000e7202 */ /* 0x002fe20000000f00 */
[----:B------:R-:W-:Y:S02]  /*4f3b0*/  IMAD.MOV.U32 R15, RZ, RZ, R0 ;  /* 0x000000ffff0f7224 */ /* 0x000fe400078e0000 */
[----:B------:R-:W-:Y:S01]  /*4f3c0*/  STL.64 [R1+0x5c40], R12 ;  /* 0x005c400c01007387 */ /* 0x000fe20000100a00 */
[----:B------:R-:W2:Y:S02]  /*4f3d0*/  LDL.LU R2, [R1+0x5cec] ;  /* 0x005cec0001027983 */ /* 0x000ea40000300800 */
[----:B------:R-:W3:Y:S02]  /*4f3e0*/  LDL.LU R0, [R1+0x5ce8] ;  /* 0x005ce80001007983 */ /* 0x000ee40000300800 */
[----:B------:R-:W4:Y:S01]  /*4f3f0*/  LDL.LU R20, [R1+0x240] ;  /* 0x0002400001147983 */ /* 0x000f220000300800 */
[----:B------:R-:W4:Y:S01]  /*4f400*/  LDL.LU R21, [R1+0x244] ;  /* 0x0002440001157983 */ /* 0x000f220000300800 */
        /* <DEDUP_REMOVED lines=8> */
[----:B----4-:R0:W-:Y:S01]  /*4f490*/  STL.64 [R1+0x5ca8], R22 ;  /* 0x005ca81601007387 */ /* 0x0101e20000100a00 */
[----:B--2---:R1:W-:Y:S03]  /*4f4a0*/  STL.64 [R1+0x5ca0], R20 ;  /* 0x005ca01401007387 */ /* 0x0043e60000100a00 */
[----:B0-----:R-:W2:Y:S01]  /*4f4b0*/  LDL.LU.64 R22, [R1+0x28] ;  /* 0x0000280001167983 */ /* 0x001ea20000300a00 */
[----:B------:R-:W-:-:S03]  /*4f4c0*/  MOV R13, R8 ;  /* 0x00000008000d7202 */ /* 0x000fc60000000f00 */
[----:B--2---:R0:W-:Y:S01]  /*4f4d0*/  STL.64 [R1+0x5cc0], R22 ;  /* 0x005cc01601007387 */ /* 0x0041e20000100a00 */
[----:B-1----:R-:W2:Y:S02]  /*4f4e0*/  LDL.LU R20, [R1+0x290] ;  /* 0x0002900001147983 */ /* 0x002ea40000300800 */
[----:B------:R-:W2:Y:S01]  /*4f4f0*/  LDL.LU R21, [R1+0x294] ;  /* 0x0002940001157983 */ /* 0x000ea20000300800 */
[----:B0-----:R-:W2:Y:S01]  /*4f500*/  LDL.LU R22, [R1+0x298] ;  /* 0x0002980001167983 */ /* 0x001ea20000300800 */
[----:B------:R-:W2:Y:S02]  /*4f510*/  LDL.LU R23, [R1+0x29c] ;  /* 0x00029c0001177983 */ /* 0x000ea40000300800 */
[----:B------:R-:W4:Y:S02]  /*4f520*/  LDL.LU R8, [R1+0x250] ;  /* 0x0002500001087983 */ /* 0x000f240000300800 */
[----:B------:R-:W4:Y:S01]  /*4f530*/  LDL.LU R9, [R1+0x254] ;  /* 0x0002540001097983 */ /* 0x000f220000300800 */
[----:B------:R-:W4:Y:S01]  /*4f540*/  LDL.LU R10, [R1+0x258] ;  /* 0x00025800010a7983 */ /* 0x000f220000300800 */
[----:B------:R-:W4:Y:S02]  /*4f550*/  LDL.LU R11, [R1+0x25c] ;  /* 0x00025c00010b7983 */ /* 0x000f240000300800 */
        /* <DEDUP_REMOVED lines=19> */
[----:B------:R-:W2:Y:S02]  /*4f690*/  LDL.LU R26, [R1+0x288] ;  /* 0x00028800011a7983 */ /* 0x000ea40000300800 */
[----:B------:R-:W2:Y:S01]  /*4f6a0*/  LDL.LU R27, [R1+0x28c] ;  /* 0x00028c00011b7983 */ /* 0x000ea20000300800 */
[----:B------:R-:W-:Y:S01]  /*4f6b0*/  STL.64 [R1+0x5c50], R18 ;  /* 0x005c501201007387 */ /* 0x000fe20000100a00 */
[----:B------:R0:W-:Y:S03]  /*4f6c0*/  STL.64 [R1+0x5c48], R16 ;  /* 0x005c481001007387 */ /* 0x0001e60000100a00 */
[----:B0-----:R-:W4:Y:S01]  /*4f6d0*/  LDL.LU R16, [R1+0x330] ;  /* 0x0003300001107983 */ /* 0x001f220000300800 */
[----:B------:R-:W4:Y:S02]  /*4f6e0*/  LDL.LU R17, [R1+0x334] ;  /* 0x0003340001117983 */ /* 0x000f240000300800 */
[----:B------:R-:W2:Y:S02]  /*4f6f0*/  LDL.LU R18, [R1+0x338] ;  /* 0x0003380001127983 */ /* 0x000ea40000300800 */
[----:B------:R-:W2:Y:S02]  /*4f700*/  LDL.LU R19, [R1+0x33c] ;  /* 0x00033c0001137983 */ /* 0x000ea40000300800 */
[----:B--2---:R-:W-:Y:S01]  /*4f710*/  STL.64 [R1+0x5c60], R18 ;  /* 0x005c601201007387 */ /* 0x004fe20000100a00 */
[----:B----4-:R0:W-:Y:S03]  /*4f720*/  STL.64 [R1+0x5c58], R16 ;  /* 0x005c581001007387 */ /* 0x0101e60000100a00 */
[----:B0-----:R-:W2:Y:S01]  /*4f730*/  LDL R17, [R1+0x1704] ;  /* 0x0017040001117983 */ /* 0x001ea20000100800 */
[----:B------:R-:W4:Y:S02]  /*4f740*/  LDL.LU.64 R10, [R1+0x5ce0] ;  /* 0x005ce000010a7983 */ /* 0x000f240000300a00 */
[----:B------:R-:W2:Y:S02]  /*4f750*/  LDL.LU.64 R8, [R1+0x5cd8] ;  /* 0x005cd80001087983 */ /* 0x000ea40000300a00 */
[----:B------:R-:W-:Y:S01]  /*4f760*/  STL.64 [R1+0x2b0], R4 ;  /* 0x0002b00401007387 */ /* 0x000fe20000100a00 */
[----:B------:R0:W-:Y:S04]  /*4f770*/  STL.64 [R1+0x2b8], R6 ;  /* 0x0002b80601007387 */ /* 0x0001e80000100a00 */
[----:B0-----:R-:W4:Y:S01]  /*4f780*/  LDL.LU.64 R6, [R1+0x5cd0] ;  /* 0x005cd00001067983 */ /* 0x001f220000300a00 */
[----:B------:R-:W4:Y:S01]  /*4f790*/  LDL.LU.64 R4, [R1+0x5cc8] ;  /* 0x005cc80001047983 */ /* 0x000f220000300a00 */
[----:B------:R-:W-:Y:S01]  /*4f7a0*/  MOV R19, R29 ;  /* 0x0000001d00137202 */ /* 0x000fe20000000f00 */
[C---:B----4-:R-:W-:Y:S11]  /*4f7b0*/  HMMA.16816.F32.BF16 R20, R4.reuse, R10, R20 ;  /* 0x0000000a0414723c */ /* 0x050ff60000041814 */
[----:B------:R-:W-:Y:S11]  /*4f7c0*/  @!UPT UIADD3 URZ, URZ, URZ, URZ ;  /* 0x0000003f3f3ff290 */ /* 0x000ff6000fffe03f */
[----:B------:R-:W-:Y:S01]  /*4f7d0*/  @!UPT UIADD3 URZ, URZ, URZ, URZ ;  /* 0x0000003f3f3ff290 */ /* 0x000fe2000fffe03f */
[----:B------:R-:W-:Y:S01]  /*4f7e0*/  STL.64 [R1+0x2f0], R20 ;  /* 0x0002f01401007387 */ /* 0x000fe20000100a00 */
[----:B------:R0:W-:Y:S02]  /*4f7f0*/  STL [R1+0x2f8], R22 ;  /* 0x0002f81601007387 */ /* 0x0001e40000100800 */
[----:B------:R-:W-:Y:S02]  /*4f800*/  IMAD.MOV.U32 R29, RZ, RZ, R23 ;  /* 0x000000ffff1d7224 */ /* 0x000fe400078e0017 */
[----:B0-----:R-:W4:Y:S03]  /*4f810*/  LDL.LU.64 R22, [R1+0x5cc0] ;  /* 0x005cc00001167983 */ /* 0x001f260000300a00 */
[----:B------:R-:W-:Y:S01]  /*4f820*/  STL [R1+0x5b08], R29 ;  /* 0x005b081d01007387 */ /* 0x000fe20000100800 */
[----:B------:R-:W-:Y:S01]  /*4f830*/  MOV R18, R13 ;  /* 0x0000000d00127202 */ /* 0x000fe20000000f00 */
[----:B----4-:R-:W-:Y:S01]  /*4f840*/  HMMA.16816.F32.BF16 R24, R4, R22, R24 ;  /* 0x000000160418723c */ /* 0x010fe20000041818 */
[----:B------:R-:W-:-:S02]  /*4f850*/  MOV R13, R22 ;  /* 0x00000016000d7202 */ /* 0x000fc40000000f00 */
[----:B------:R-:W-:Y:S11]  /*4f860*/  MOV R12, R23 ;  /* 0x00000017000c7202 */ /* 0x000ff60000000f00 */
[----:B------:R-:W-:Y:S09]  /*4f870*/  @!UPT UIADD3 URZ, URZ, URZ, URZ ;  /* 0x0000003f3f3ff290 */ /* 0x000ff2000fffe03f */
[----:B------:R-:W-:Y:S01]  /*4f880*/  STL.64 [R1+0x2e0], R24 ;  /* 0x0002e01801007387 */ /* 0x000fe20000100a00 */
[----:B------:R0:W-:Y:S03]  /*4f890*/  STL.64 [R1+0x2e8], R26 ;  /* 0x0002e81a01007387 */ /* 0x0001e60000100a00 */
[----:B0-----:R-:W4:Y:S01]  /*4f8a0*/  LDL.LU.64 R26, [R1+0x5cb8] ;  /* 0x005cb800011a7983 */ /* 0x001f220000300a00 */
[----:B------:R-:W4:Y:S02]  /*4f8b0*/  LDL.LU.64 R24, [R1+0x5cb0] ;  /* 0x005cb00001187983 */ /* 0x000f240000300a00 */
[----:B------:R-:W2:Y:S02]  /*4f8c0*/  LDL.LU.64 R22, [R1+0x5ca8] ;  /* 0x005ca80001167983 */ /* 0x000ea40000300a00 */
        /* <DEDUP_REMOVED lines=9> */
[----:B------:R-:W4:Y:S01]  /*4f960*/  LDL.LU.64 R22, [R1+0x5c88] ;  /* 0x005c880001167983 */ /* 0x000f220000300a00 */
[----:B------:R-:W4:Y:S11]  /*4f970*/  LDL.LU.64 R20, [R1+0x5c80] ;  /* 0x005c800001147983 */ /* 0x000f360000300a00 */
[----:B------:R-:W-:Y:S10]  /*4f980*/  @!UPT UIADD3 URZ, URZ, URZ, URZ ;  /* 0x0000003f3f3ff290 */ /* 0x000ff4000fffe03f */
[----:B------:R-:W-:Y:S01]  /*4f990*/  STL.64 [R1+0x2c0], R4 ;  /* 0x0002c00401007387 */ /* 0x000fe20000100a00 */
[----:B------:R0:W-:Y:S01]  /*4f9a0*/  STL [R1+0x2c8], R6 ;  /* 0x0002c80601007387 */ /* 0x0001e20000100800 */
[----:B------:R-:W-:Y:S01]  /*4f9b0*/  MOV R29, R7 ;  /* 0x00000007001d7202 */ /* 0x000fe20000000f00 */
[----:B------:R-:W-:Y:S01]  /*4f9c0*/  MOV R7, R12 ;  /* 0x0000000c00077202 */ /* 0x000fe20000000f00 */
[----:B------:R1:W-:Y:S01]  /*4f9d0*/  STL.64 [R1+0x5c68], R14 ;  /* 0x005c680e01007387 */ /* 0x0003e20000100a00 */
[----:B------:R-:W2:Y:S02]  /*4f9e0*/  LDL.LU R12, [R1+0x340] ;  /* 0x00034000010c7983 */ /* 0x000ea40000300800 */
[----:B0-----:R-:W-:Y:S02]  /*4f9f0*/  IMAD.MOV.U32 R6, RZ, RZ, R13 ;  /* 0x000000ffff067224 */ /* 0x001fe400078e000d */
[----:B------:R-:W2:Y:S01]  /*4fa00*/  LDL.LU R13, [R1+0x344] ;  /* 0x00034400010d7983 */ /* 0x000ea20000300800 */
[----:B-1----:R-:W2:Y:S03]  /*4fa10*/  LDL.LU R14, [R1+0x348] ;  /* 0x00034800010e7983 */ /* 0x002ea60000300800 */
[----:B------:R-:W2:Y:S04]  /*4fa20*/  LDL.LU R15, [R1+0x34c] ;  /* 0x00034c00010f7983 */ /* 0x000ea80000300800 */
[----:B--2---:R-:W-:Y:S01]  /*4fa30*/  STL.64 [R1+0x5c78], R14 ;  /* 0x005c780e01007387 */ /* 0x004fe20000100a00 */
[----:B------:R0:W-:Y:S03]  /*4fa40*/  STL.64 [R1+0x5c70], R12 ;  /* 0x005c700c01007387 */ /* 0x0001e60000100a00 */
[----:B0-----:R-:W2:Y:S01]  /*4fa50*/  LDL.LU R12, [R1+0x2a0] ;  /* 0x0002a000010c7983 */ /* 0x001ea20000300800 */
[----:B------:R-:W2:Y:S02]  /*4fa60*/  LDL.LU R13, [R1+0x2a4] ;  /* 0x0002a400010d7983 */ /* 0x000ea40000300800 */
[----:B------:R-:W2:Y:S02]  /*4fa70*/  LDL.LU R14, [R1+0x2a8] ;  /* 0x0002a800010e7983 */ /* 0x000ea40000300800 */
[----:B------:R-:W2:Y:S01]  /*4fa80*/  LDL.LU R15, [R1+0x2ac] ;  /* 0x0002ac00010f7983 */ /* 0x000ea20000300800 */
[----:B----4-:R-:W-:Y:S11]  /*4fa90*/  HMMA.16816.F32.BF16 R24, R20, R10, R24 ;  /* 0x0000000a1418723c */ /* 0x010ff60000041818 */
[----:B------:R-:W-:Y:S11]  /*4faa0*/  @!UPT UIADD3 URZ, URZ, URZ, URZ ;  /* 0x0000003f3f3ff290 */ /* 0x000ff6000fffe03f */
[----:B------:R-:W-:Y:S01]  /*4fab0*/  @!UPT UIADD3 URZ, URZ, URZ, URZ ;  /* 0x0000003f3f3ff290 */ /* 0x000fe2000fffe03f */
[----:B------:R-:W-:Y:S01]  /*4fac0*/  STL.64 [R1+0x290], R24 ;  /* 0x0002901801007387 */ /* 0x000fe20000100a00 */
[----:B------:R-:W-:Y:S02]  /*4fad0*/  STL.64 [R1+0x298], R26 ;  /* 0x0002981a01007387 */ /* 0x000fe40000100a00 */
[----:B------:R-:W0:Y:S02]  /*4fae0*/  LDSM.16.MT88.4 R24, [R3+0x10080] ;  /* 0x010080000318783b */ /* 0x000e240000004200 */
[----:B0-----:R-:W-:Y:S02]  /*4faf0*/  STL.64 [R1+0x5ba0], R26 ;  /* 0x005ba01a01007387 */ /* 0x001fe40000100a00 */
[----:B------:R0:W-:Y:S02]  /*4fb00*/  STL.64 [R1+0x5b98], R24 ;  /* 0x005b981801007387 */ /* 0x0001e40000100a00 */
[----:B0-----:R-:W-:Y:S02]  /*4fb10*/  MOV R24, R9 ;  /* 0x0000000900187202 */ /* 0x001fe40000000f00 */
[----:B------:R-:W-:-:S02]  /*4fb20*/  MOV R25, R8 ;  /* 0x0000000800197202 */ /* 0x000fc40000000f00 */
[----:B------:R-:W0:Y:S04]  /*4fb30*/  LDSM.16.MT88.4 R8, [R17+0x10000] ;  /* 0x010000001108783b */ /* 0x000e280000004200 */
[----:B------:R-:W-:Y:S04]  /*4fb40*/  STL [R1+0x5ae0], R3 ;  /* 0x005ae00301007387 */ /* 0x000fe80000100800 */
[----:B0-----:R-:W-:Y:S01]  /*4fb50*/  STL.64 [R1+0x5b58], R10 ;  /* 0x005b580a01007387 */ /* 0x001fe20000100a00 */
[----:B------:R0:W-:Y:S03]  /*4fb60*/  STL.64 [R1+0x5b50], R8 ;  /* 0x005b500801007387 */ /* 0x0001e60000100a00 */
[----:B0-----:R-:W4:Y:S01]  /*4fb70*/  LDL.LU R8, [R1+0xf0] ;  /* 0x0000f00001087983 */ /* 0x001f220000300800 */
[----:B------:R-:W4:Y:S02]  /*4fb80*/  LDL.LU R9, [R1+0xf4] ;  /* 0x0000f40001097983 */ /* 0x000f240000300800 */
[----:B------:R-:W4:Y:S02]  /*4fb90*/  LDL.LU R10, [R1+0xf8] ;  /* 0x0000f800010a7983 */ /* 0x000f240000300800 */
[----:B------:R-:W4:Y:S01]  /*4fba0*/  LDL.LU R11, [R1+0xfc] ;  /* 0x0000fc00010b7983 */ /* 0x000f220000300800 */
        /* <DEDUP_REMOVED lines=9> */
[----:B0-----:R-:W3:Y:S01]  /*4fc40*/  LDL.64 R4, [R1+0x80] ;  /* 0x0000800001047983 */ /* 0x001ee20000100a00 */
[C---:B--2---:R-:W-:Y:S03]  /*4fc50*/  HMMA.16816.F32.BF16 R16, R20.reuse, R18, R12 ;  /* 0x000000121410723c */ /* 0x044fe6000004180c */
[----:B------:R-:W2:Y:S11]  /*4fc60*/  LDL.LU.64 R14, [R1+0x5c68] ;  /* 0x005c6800010e7983 */ /* 0x000eb60000300a00 */
[----:B------:R-:W-:Y:S09]  /*4fc70*/  @!UPT UIADD3 URZ, URZ, URZ, URZ ;  /* 0x0000003f3f3ff290 */ /* 0x000ff2000fffe03f */
        /* <DEDUP_REMOVED lines=32> */
[C---:B----4-:R-:W-:Y:S08]  /*4fe80*/  HMMA.16816.F32.BF16 R8, R20.reuse, R12, R8 ;  /* 0x0000000c1408723c */ /* 0x050ff00000041808 */
[----:B---3--:R-:W-:Y:S11]  /*4fe90*/  HMMA.16816.F32.BF16 R24, R20, R4, R24 ;  /* 0x000000041418723c */ /* 0x008ff60000041818 */
[----:B------:R-:W-:Y:S05]  /*4fea0*/  @!UPT UIADD3 URZ, URZ, URZ, URZ ;  /* 0x0000003f3f3ff290 */ /* 0x000fea000fffe03f */
[----:B------:R-:W-:Y:S01]  /*4feb0*/  IMAD.MOV.U32 R23, RZ, RZ, R8 ;  /* 0x000000ffff177224 */ /* 0x000fe200078e0008 */
[----:B------:R-:W-:-:S06]  /*4fec0*/  MOV R22, R9 ;  /* 0x0000000900167202 */ /* 0x000fcc0000000f00 */
[----:B------:R0:W-:Y:S01]  /*4fed0*/  STL.64 [R1+0x240], R24 ;  /* 0x0002401801007387 */ /* 0x0001e20000100a00 */
[----:B------:R1:W-:Y:S03]  /*4fee0*/  STL.64 [R1+0x248], R26 ;  /* 0x0002481a01007387 */ /* 0x0003e60000100a00 */
[----:B0-----:R-:W2:Y:S01]  /*4fef0*/  LDL.LU R24, [R1+0xe0] ;  /* 0x0000e00001187983 */ /* 0x001ea20000300800 */
[----:B------:R-:W2:Y:S02]  /*4ff00*/  LDL.LU R25, [R1+0xe4] ;  /* 0x0000e40001197983 */ /* 0x000ea40000300800 */
[----:B-1----:R-:W2:Y:S02]  /*4ff10*/  LDL.LU R26, [R1+0xe8] ;  /* 0x0000e800011a7983 */ /* 0x002ea40000300800 */
[----:B------:R-:W2:Y:S01]  /*4ff20*/  LDL.LU R27, [R1+0xec] ;  /* 0x0000ec00011b7983 */ /* 0x000ea20000300800 */
[----:B------:R0:W-:Y:S01]  /*4ff30*/  STL.64 [R1+0x5bf0], R4 ;  /* 0x005bf00401007387 */ /* 0x0001e20000100a00 */
[----:B------:R-:W-:Y:S01]  /*4ff40*/  IMAD.MOV.U32 R8, RZ, RZ, R0 ;  /* 0x000000ffff087224 */ /* 0x000fe200078e0000 */
[----:B------:R-:W-:-:S02]  /*4ff50*/  MOV R9, R2 ;  /* 0x0000000200097202 */ /* 0x000fc40000000f00 */
[----:B0-----:R-:W3:Y:S01]  /*4ff60*/  LDL.LU R4, [R1+0xc0] ;  /* 0x0000c00001047983 */ /* 0x001ee20000300800 */
[----:B------:R-:W3:Y:S02]  /*4ff70*/  LDL.LU R5, [R1+0xc4] ;  /* 0x0000c40001057983 */ /* 0x000ee40000300800 */
[----:B------:R-:W3:Y:S02]  /*4ff80*/  LDL.LU R6, [R1+0xc8] ;  /* 0x0000c80001067983 */ /* 0x000ee40000300800 */
[----:B------:R-:W3:Y:S01]  /*4ff90*/  LDL.LU R7, [R1+0xcc] ;  /* 0x0000cc0001077983 */ /* 0x000ee20000300800 */
[----:B------:R0:W-:Y:S01]  /*4ffa0*/  STL.64 [R1+0x5be8], R12 ;  /* 0x005be80c01007387 */ /* 0x0001e20000100a00 */
[----:B------:R-:W-:Y:S02]  /*4ffb0*/  MOV R21, R10 ;  /* 0x0000000a00157202 */ /* 0x000fe40000000f00 */
[----:B------:R-:W-:Y:S01]  /*4ffc0*/  MOV R20, R11 ;  /* 0x0000000b00147202 */ /* 0x000fe20000000f00 */
[----:B0-----:R-:W4:Y:S01]  /*4ffd0*/  LDL.LU R12, [R1+0xb0] ;  /* 0x0000b000010c7983 */ /* 0x001f220000300800 */
[----:B------:R-:W4:Y:S02]  /*4ffe0*/  LDL.LU R13, [R1+0xb4] ;  /* 0x0000b400010d7983 */ /* 0x000f240000300800 */
[----:B------:R-:W4:Y:S02]  /*4fff0*/  LDL.LU R14, [R1+0xb8] ;  /* 0x0000b800010e7983 */ /* 0x000f240000300800 */
[----:B------:R-:W4:Y:S01]  /*50000*/  LDL.LU R15, [R1+0xbc] ;  /* 0x0000bc00010f7983 */ /* 0x000f220000300800 */
        /* <DEDUP_REMOVED lines=8> */
[----:B------:R-:W-:Y:S02]  /*50090*/  STL [R1+0x5a6c], R20 ;  /* 0x005a6c1401007387 */ /* 0x000fe40000100800 */
[----:B------:R0:W-:Y:S01]  /*500a0*/  STL [R1+0x5a68], R21 ;  /* 0x005a681501007387 */ /* 0x0001e20000100800 */
[----:B------:R-:W-:Y:S01]  /*500b0*/  STL [R1+0x5a64], R22 ;  /* 0x005a641601007387 */ /* 0x000fe20000100800 */
[----:B------:R-:W-:Y:S03]  /*500c0*/  STL [R1+0x5a60], R23 ;  /* 0x005a601701007387 */ /* 0x000fe60000100800 */
[----:B0-----:R-:W2:Y:S02]  /*500d0*/  LDL.64 R20, [R1+0x50] ;  /* 0x0000500001147983 */ /* 0x001ea40000100a00 */
[----:B--2---:R-:W-:Y:S11]  /*500e0*/  HMMA.16816.F32.BF16 R24, R16, R20, R24 ;  /* 0x000000141018723c */ /* 0x004ff60000041818 */
[----:B------:R-:W-:Y:S11]  /*500f0*/  @!UPT UIADD3 URZ, URZ, URZ, URZ ;  /* 0x0000003f3f3ff290 */ /* 0x000ff6000fffe03f */
[----:B------:R-:W-:Y:S01]  /*50100*/  @!UPT UIADD3 URZ, URZ, URZ, URZ ;  /* 0x0000003f3f3ff290 */ /* 0x000fe2000fffe03f */
[----:B------:R0:W-:Y:S04]  /*50110*/  STL.64 [R1+0x1b0], R24 ;  /* 0x0001b01801007387 */ /* 0x0001e80000100a00 */
[----:B0-----:R-:W3:Y:S01]  /*50120*/  LDL.LU.64 R24, [R1+0x5bf8] ;  /* 0x005bf80001187983 */ /* 0x001ee20000300a00 */
[----:B------:R-:W-:Y:S02]  /*50130*/  MOV R11, R0 ;  /* 0x00000000000b7202 */ /* 0x000fe40000000f00 */
[----:B------:R-:W-:Y:S01]  /*50140*/  MOV R10, R2 ;  /* 0x00000002000a7202 */ /* 0x000fe20000000f00 */
[----:B------:R-:W-:Y:S02]  /*50150*/  MOV R0, R27 ;  /* 0x0000001b00007202 */ /* 0x000fe40000000f00 */
[----:B------:R-:W-:-:S03]  /*50160*/  IMAD.MOV.U32 R2, RZ, RZ, R26 ;  /* 0x000000ffff027224 */ /* 0x000fc600078e001a */
[----:B------:R-:W-:Y:S02]  /*50170*/  STL [R1+0x5a4c], R0 ;  /* 0x005a4c0001007387 */ /* 0x000fe40000100800 */
[----:B------:R-:W-:Y:S01]  /*50180*/  STL [R1+0x5a48], R2 ;  /* 0x005a480201007387 */ /* 0x000fe20000100800 */
[C---:B---3--:R-:W-:Y:S11]  /*50190*/  HMMA.16816.F32.BF16 R4, R16.reuse, R24, R4 ;  /* 0x000000181004723c */ /* 0x048ff60000041804 */
[----:B------:R-:W-:Y:S11]  /*501a0*/  @!UPT UIADD3 URZ, URZ, URZ, URZ ;  /* 0x0000003f3f3ff290 */ /* 0x000ff6000fffe03f */
[----:B------:R-:W-:Y:S01]  /*501b0*/  @!UPT UIADD3 URZ, URZ, URZ, URZ ;  /* 0x0000003f3f3ff290 */ /* 0x000fe2000fffe03f */
[----:B------:R0:W-:Y:S01]  /*501c0*/  STL.64 [R1+0x1a0], R4 ;  /* 0x0001a00401007387 */ /* 0x0001e20000100a00 */
[----:B------:R-:W-:Y:S03]  /*501d0*/  STL.64 [R1+0x1a8], R6 ;  /* 0x0001a80601007387 */ /* 0x000fe60000100a00 */
[----:B0-----:R-:W4:Y:S02]  /*501e0*/  LDL.LU.64 R4, [R1+0x5bf0] ;  /* 0x005bf00001047983 */ /* 0x001f240000300a00 */
[----:B----4-:R-:W-:Y:S11]  /*501f0*/  HMMA.16816.F32.BF16 R12, R16, R4, R12 ;  /* 0x00000004100c723c */ /* 0x010ff6000004180c */
[----:B------:R-:W-:Y:S11]  /*50200*/  @!UPT UIADD3 URZ, URZ, URZ, URZ ;  /* 0x0000003f3f3ff290 */ /* 0x000ff6000fffe03f */
[----:B------:R-:W-:Y:S01]  /*50210*/  @!UPT UIADD3 URZ, URZ, URZ, URZ ;  /* 0x0000003f3f3ff290 */ /* 0x000fe2000fffe03f */
[----:B------:R0:W-:Y:S04]  /*50220*/  STL.64 [R1+0x180], R12 ;  /* 0x0001800c01007387 */ /* 0x0001e80000100a00 */
[----:B0-----:R-:W2:Y:S01]  /*50230*/  LDL.LU.64 R12, [R1+0x5be8] ;  /* 0x005be800010c7983 */ /* 0x001ea20000300a00 */
[----:B------:R-:W-:Y:S02]  /*50240*/  MOV R0, R14 ;  /* 0x0000000e00007202 */ /* 0x000fe40000000f00 */
[----:B------:R-:W-:-:S03]  /*50250*/  MOV R2, R15 ;  /* 0x0000000f00027202 */ /* 0x000fc60000000f00 */
[----:B------:R-:W-:Y:S01]  /*50260*/  STL [R1+0x5ae4], R0 ;  /* 0x005ae40001007387 */ /* 0x000fe20000100800 */
[----:B--2---:R-:W-:Y:S03]  /*50270*/  HMMA.16816.F32.BF16 R16, R16, R12, R8 ;  /* 0x0000000c1010723c */ /* 0x004fe60000041808 */
[----:B------:R-:W2:Y:S01]  /*50280*/  LDL.LU.64 R10, [R1+0x5be0] ;  /* 0x005be000010a7983 */ /* 0x000ea20000300a00 */
[----:B------:R-:W2:Y:S02]  /*50290*/  LDL.LU.64 R8, [R1+0x5bd8] ;  /* 0x005bd80001087983 */ /* 0x000ea40000300a00 */
[----:B------:R-:W3:Y:S02]  /*502a0*/  LDL.LU.64 R14, [R1+0x5bd0] ;  /* 0x005bd000010e7983 */ /* 0x000ee40000300a00 */
[----:B------:R-:W3:Y:S11]  /*502b0*/  LDL.LU.64 R12, [R1+0x5bc8] ;  /* 0x005bc800010c7983 */ /* 0x000ef60000300a00 */
[----:B------:R-:W-:Y:S04]  /*502c0*/  @!UPT UIADD3 URZ, URZ, URZ, URZ ;  /* 0x0000003f3f3ff290 */ /* 0x000fe8000fffe03f */
[----:B------:R0:W-:Y:S01]  /*502d0*/  STL.64 [R1+0x120], R16 ;  /* 0x0001201001007387 */ /* 0x0001e20000100a00 */
[----:B------:R1:W-:Y:S03]  /*502e0*/  STL.64 [R1+0x128], R18 ;  /* 0x0001281201007387 */ /* 0x0003e60000100a00 */
[----:B0-----:R-:W3:Y:S01]  /*502f0*/  LDL.LU R16, [R1+0xa0] ;  /* 0x0000a00001107983 */ /* 0x001ee20000300800 */
[----:B------:R-:W3:Y:S02]  /*50300*/  LDL.LU R17, [R1+0xa4] ;  /* 0x0000a40001117983 */ /* 0x000ee40000300800 */
[----:B-1----:R-:W3:Y:S02]  /*50310*/  LDL.LU R18, [R1+0xa8] ;  /* 0x0000a80001127983 */ /* 0x002ee40000300800 */
[----:B------:R-:W3:Y:S02]  /*50320*/  LDL.LU R19, [R1+0xac] ;  /* 0x0000ac0001137983 */ /* 0x000ee40000300800 */
[----:B------:R-:W-:Y:S01]  /*50330*/  IMAD.MOV.U32 R7, RZ, RZ, R20 ;  /* 0x000000ffff077224 */ /* 0x000fe200078e0014 */
[----:B------:R-:W-:-:S05]  /*50340*/  MOV R6, R21 ;  /* 0x0000001500067202 */ /* 0x000fca0000000f00 */
[----:B------:R-:W-:Y:S01]  /*50350*/  STL.64 [R1+0x5bc0], R6 ;  /* 0x005bc00601007387 */ /* 0x000fe20000100a00 */
[----:B------:R2:W-:Y:S01]  /*50360*/  STL.64 [R1+0x5bb8], R4 ;  /* 0x005bb80401007387 */ /* 0x0005e20000100a00 */
[C---:B---3--:R-:W-:Y:S08]  /*50370*/  HMMA.16816.F32.BF16 R16, R12.reuse, R20, R16 ;  /* 0x000000140c10723c */ /* 0x048ff00000041810 */
[----:B--2---:R-:W-:Y:S11]  /*50380*/  HMMA.16816.F32.BF16 R4, R12, R24, R8 ;  /* 0x000000180c04723c */ /* 0x004ff60000041808 */
[----:B------:R-:W-:Y:S05]  /*50390*/  @!UPT UIADD3 URZ, URZ, URZ, URZ ;  /* 0x0000003f3f3ff290 */ /* 0x000fea000fffe03f */
[----:B------:R-:W-:Y:S02]  /*503a0*/  MOV R20, R16 ;  /* 0x0000001000147202 */ /* 0x000fe40000000f00 */
[----:B------:R-:W-:Y:S01]  /*503b0*/  MOV R21, R17 ;  /* 0x0000001100157202 */ /* 0x000fe20000000f00 */
[----:B------:R-:W-:Y:S01]  /*503c0*/  IMAD.MOV.U32 R22, RZ, RZ, R18 ;  /* 0x000000ffff167224 */ /* 0x000fe200078e0012 */
[----:B------:R-:W-:Y:S02]  /*503d0*/  MOV R23, R19 ;  /* 0x0000001300177202 */ /* 0x000fe40000000f00 */
[----:B------:R-:W0:Y:S04]  /*503e0*/  LDSM.16.MT88.4 R16, [R28+0x10000] ;  /* 0x010000001c10783b */ /* 0x000e280000004200 */
[----:B------:R-:W-:Y:S01]  /*503f0*/  STL.64 [R1+0x5a78], R22 ;  /* 0x005a781601007387 */ /* 0x000fe20000100a00 */
[----:B------:R-:W-:Y:S03]  /*50400*/  STL.64 [R1+0x5a70], R20 ;  /* 0x005a701401007387 */ /* 0x000fe60000100a00 */
[----:B0-----:R-:W-:Y:S01]  /*50410*/  STL.64 [R1+0x5ac8], R18 ;  /* 0x005ac81201007387 */ /* 0x001fe20000100a00 */
[----:B------:R0:W-:Y:S03]  /*50420*/  STL.64 [R1+0x5ac0], R16 ;  /* 0x005ac01001007387 */ /* 0x0001e60000100a00 */
[----:B0-----:R-:W2:Y:S01]  /*50430*/  LDL.LU.64 R16, [R1+0x70] ;  /* 0x0000700001107983 */ /* 0x001ea20000300a00 */
[----:B------:R-:W3:Y:S02]  /*50440*/  LDL.LU R20, [R1+0x1d0] ;  /* 0x0001d00001147983 */ /* 0x000ee40000300800 */
[----:B------:R-:W-:Y:S02]  /*50450*/  STL.64 [R1+0x100], R4 ;  /* 0x0001000401007387 */ /* 0x000fe40000100a00 */
[----:B------:R-:W-:Y:S01]  /*50460*/  STL.64 [R1+0x108], R6 ;  /* 0x0001080601007387 */ /* 0x000fe20000100a00 */
[----:B------:R-:W3:Y:S01]  /*50470*/  LDL.LU R21, [R1+0x1d4] ;  /* 0x0001d40001157983 */ /* 0x000ee20000300800 */
[----:B------:R-:W4:Y:S02]  /*50480*/  LDL.LU R22, [R1+0x1d8] ;  /* 0x0001d80001167983 */ /* 0x000f240000300800 */
[----:B------:R-:W4:Y:S01]  /*50490*/  LDL.LU R23, [R1+0x1dc] ;  /* 0x0001dc0001177983 */ /* 0x000f220000300800 */
[----:B------:R-:W0:Y:S04]  /*504a0*/  LDSM.16.MT88.4 R4, [R28+0x10080] ;  /* 0x010080001c04783b */ /* 0x000e280000004200 */
[----:B----4-:R-:W-:Y:S01]  /*504b0*/  STL.64 [R1+0x5b28], R22 ;  /* 0x005b281601007387 */ /* 0x010fe20000100a00 */
[----:B---3--:R1:W-:Y:S03]  /*504c0*/  STL.64 [R1+0x5b20], R20 ;  /* 0x005b201401007387 */ /* 0x0083e60000100a00 */
[----:B-1----:R-:W3:Y:S01]  /*504d0*/  LDL.LU R20, [R1+0x1f0] ;  /* 0x0001f00001147983 */ /* 0x002ee20000300800 */
[----:B------:R-:W3:Y:S02]  /*504e0*/  LDL.LU R21, [R1+0x1f4] ;  /* 0x0001f40001157983 */ /* 0x000ee40000300800 */
        /* <DEDUP_REMOVED lines=22> */
[----:B------:R-:W-:Y:S01]  /*50650*/  STL.64 [R1+0x5b78], R10 ;  /* 0x005b780a01007387 */ /* 0x000fe20000100a00 */
[----:B------:R1:W-:Y:S03]  /*50660*/  STL.64 [R1+0x5b70], R8 ;  /* 0x005b700801007387 */ /* 0x0003e60000100a00 */
[----:B-1----:R-:W2:Y:S04]  /*50670*/  LDL.LU.64 R8, [R1+0x60] ;  /* 0x0000600001087983 */ /* 0x002ea80000300a00 */
[----:B--2---:R1:W-:Y:S04]  /*50680*/  STL.64 [R1+0x5b90], R8 ;  /* 0x005b900801007387 */ /* 0x0043e80000100a00 */
[----:B-1----:R-:W2:Y:S01]  /*50690*/  LDL.LU R8, [R1+0x150] ;  /* 0x0001500001087983 */ /* 0x002ea20000300800 */
[----:B------:R-:W2:Y:S02]  /*506a0*/  LDL.LU R9, [R1+0x154] ;  /* 0x0001540001097983 */ /* 0x000ea40000300800 */
[----:B------:R-:W2:Y:S02]  /*506b0*/  LDL.LU R10, [R1+0x158] ;  /* 0x00015800010a7983 */ /* 0x000ea40000300800 */
[----:B------:R-:W2:Y:S01]  /*506c0*/  LDL.LU R11, [R1+0x15c] ;  /* 0x00015c00010b7983 */ /* 0x000ea20000300800 */
[----:B----4-:R-:W-:Y:S01]  /*506d0*/  STL.64 [R1+0x5b38], R22 ;  /* 0x005b381601007387 */ /* 0x010fe20000100a00 */
[----:B---3--:R1:W-:Y:S03]  /*506e0*/  STL.64 [R1+0x5b30], R20 ;  /* 0x005b301401007387 */ /* 0x0083e60000100a00 */
[----:B-1----:R-:W3:Y:S01]  /*506f0*/  LDL.LU R20, [R1+0x200] ;  /* 0x0002000001147983 */ /* 0x002ee20000300800 */
[----:B------:R-:W3:Y:S02]  /*50700*/  LDL.LU R21, [R1+0x204] ;  /* 0x0002040001157983 */ /* 0x000ee40000300800 */
[----:B------:R-:W4:Y:S02]  /*50710*/  LDL.LU R22, [R1+0x208] ;  /* 0x0002080001167983 */ /* 0x000f240000300800 */
[----:B------:R-:W4:Y:S02]  /*50720*/  LDL.LU R23, [R1+0x20c] ;  /* 0x00020c0001177983 */ /* 0x000f240000300800 */
        /* <DEDUP_REMOVED lines=34> */
[----:B------:R-:W2:Y:S02]  /*50950*/  LDL.LU R15, [R1+0x22c] ;  /* 0x00022c00010f7983 */ /* 0x000ea40000300800 */
[----:B--2---:R-:W-:Y:S01]  /*50960*/  STL.64 [R1+0x5af8], R14 ;  /* 0x005af80e01007387 */ /* 0x004fe20000100a00 */
[----:B------:R4:W-:Y:S02]  /*50970*/  STL.64 [R1+0x5af0], R12 ;  /* 0x005af00c01007387 */ /* 0x0009e40000100a00 */
[----:B----4-:R-:W-:-:S02]  /*50980*/  MOV R12, R7 ;  /* 0x00000007000c7202 */ /* 0x010fc40000000f00 */
[----:B------:R-:W-:-:S07]  /*50990*/  MOV R13, R6 ;  /* 0x00000006000d7202 */ /* 0x000fce0000000f00 */
[C---:B------:R-:W-:Y:S11]  /*509a0*/  HMMA.16816.F32.BF16 R8, R24.reuse, R12, R8 ;  /* 0x0000000c1808723c */ /* 0x040ff60000041808 */
[----:B------:R-:W-:Y:S11]  /*509b0*/  @!UPT UIADD3 URZ, URZ, URZ, URZ ;  /* 0x0000003f3f3ff290 */ /* 0x000ff6000fffe03f */
[----:B------:R-:W-:Y:S01]  /*509c0*/  @!UPT UIADD3 URZ, URZ, URZ, URZ ;  /* 0x0000003f3f3ff290 */ /* 0x000fe2000fffe03f */
[----:B------:R0:W-:Y:S01]  /*509d0*/  STL.64 [R1+0xe0], R8 ;  /* 0x0000e00801007387 */ /* 0x0001e20000100a00 */
[----:B------:R-:W-:Y:S03]  /*509e0*/  STL.64 [R1+0xe8], R10 ;  /* 0x0000e80a01007387 */ /* 0x000fe60000100a00 */
        /* <DEDUP_REMOVED lines=54> */
[----:B------:R-:W3:Y:S01]  /*50d50*/  LDL.LU.64 R6, [R1+0x5b18] ;  /* 0x005b180001067983 */ /* 0x000ee20000300a00 */
[----:B------:R-:W3:Y:S01]  /*50d60*/  LDL.LU.64 R4, [R1+0x5b10] ;  /* 0x005b100001047983 */ /* 0x000ee20000300a00 */
[----:B--2---:R-:W-:Y:S02]  /*50d70*/  HMMA.16816.F32.BF16 R20, R8, R16, R20 ;  /* 0x000000100814723c */ /* 0x004fe40000041814 */
[----:B------:R-:W2:Y:S11]  /*50d80*/  LDL.LU R8, [R1+0x1e0] ;  /* 0x0001e00001087983 */ /* 0x000eb60000300800 */
[----:B------:R-:W-:Y:S10]  /*50d90*/  @!UPT UIADD3 URZ, URZ, URZ, URZ ;  /* 0x0000003f3f3ff290 */ /* 0x000ff4000fffe03f */
[----:B------:R0:W-:Y:S01]  /*50da0*/  STL.64 [R1+0x10], R20 ;  /* 0x0000101401007387 */ /* 0x0001e20000100a00 */
[----:B------:R1:W-:Y:S02]  /*50db0*/  STL.64 [R1+0x18], R22 ;  /* 0x0000181601007387 */ /* 0x0003e40000100a00 */
[----:B------:R-:W2:Y:S02]  /*50dc0*/  LDL.LU R9, [R1+0x1e4] ;  /* 0x0001e40001097983 */ /* 0x000ea40000300800 */
[----:B------:R-:W2:Y:S01]  /*50dd0*/  LDL.LU R10, [R1+0x1e8] ;  /* 0x0001e800010a7983 */ /* 0x000ea20000300800 */
[----:B------:R-:W2:Y:S04]  /*50de0*/  LDL.LU R11, [R1+0x1ec] ;  /* 0x0001ec00010b7983 */ /* 0x000ea80000300800 */
[----:B0-----:R-:W4:Y:S01]  /*50df0*/  LDL.LU R20, [R1+0x2c0] ;  /* 0x0002c00001147983 */ /* 0x001f220000300800 */
[----:B------:R-:W4:Y:S02]  /*50e00*/  LDL.LU R21, [R1+0x2c4] ;  /* 0x0002c40001157983 */ /* 0x000f240000300800 */
[----:B-1----:R-:W2:Y:S01]  /*50e10*/  LDL.LU R22, [R1+0x2c8] ;  /* 0x0002c80001167983 */ /* 0x002ea20000300800 */
[----:B------:R-:W-:-:S02]  /*50e20*/  MOV R23, R29 ;  /* 0x0000001d00177202 */ /* 0x000fc40000000f00 */
[----:B------:R-:W3:Y:S04]  /*50e30*/  LDL.LU R29, [R1+0x5b08] ;  /* 0x005b0800011d7983 */ /* 0x000ee80000300800 */
[----:B--2---:R-:W-:Y:S01]  /*50e40*/  STL.64 [R1+0x5a88], R22 ;  /* 0x005a881601007387 */ /* 0x004fe20000100a00 */
[----:B----4-:R0:W-:Y:S02]  /*50e50*/  STL.64 [R1+0x5a80], R20 ;  /* 0x005a801401007387 */ /* 0x0101e40000100a00 */
[----:B0-----:R-:W-:Y:S01]  /*50e60*/  MOV R20, R15 ;  /* 0x0000000f00147202 */ /* 0x001fe20000000f00 */
[----:B------:R-:W-:Y:S02]  /*50e70*/  IMAD.MOV.U32 R21, RZ, RZ, R14 ;  /* 0x000000ffff157224 */ /* 0x000fe400078e000e */
[C---:B---3--:R-:W-:Y:S01]  /*50e80*/  HMMA.16816.F32.BF16 R12, R4.reuse, R12, R24 ;  /* 0x0000000c040c723c */ /* 0x048fe20000041818 */
[----:B------:R-:W2:Y:S11]  /*50e90*/  LDL.LU.64 R24, [R1+0x5b00] ;  /* 0x005b000001187983 */ /* 0x000eb60000300a00 */
[----:B------:R-:W-:Y:S11]  /*50ea0*/  @!UPT UIADD3 URZ, URZ, URZ, URZ ;  /* 0x0000003f3f3ff290 */ /* 0x000ff6000fffe03f */
[----:B------:R-:W-:Y:S01]  /*50eb0*/  STL.64 [R1+0x20], R12 ;  /* 0x0000200c01007387 */ /* 0x000fe20000100a00 */
[----:B------:R0:W-:Y:S03]  /*50ec0*/  STL.64 [R1+0x28], R14 ;  /* 0x0000280e01007387 */ /* 0x0001e60000100a00 */
[----:B0-----:R-:W3:Y:S01]  /*50ed0*/  LDL.LU.64 R14, [R1+0x5af8] ;  /* 0x005af800010e7983 */ /* 0x001ee20000300a00 */
[----:B------:R-:W3:Y:S01]  /*50ee0*/  LDL.LU.64 R12, [R1+0x5af0] ;  /* 0x005af000010c7983 */ /* 0x000ee20000300a00 */
[C---:B--2---:R-:W-:Y:S02]  /*50ef0*/  HMMA.16816.F32.BF16 R8, R4.reuse, R24, R8 ;  /* 0x000000180408723c */ /* 0x044fe40000041808 */
[----:B------:R-:W-:Y:S11]  /*50f00*/  STL.64 [R1+0x5ab8], R24 ;  /* 0x005ab81801007387 */ /* 0x000ff60000100a00 */
[----:B------:R-:W-:Y:S10]  /*50f10*/  @!UPT UIADD3 URZ, URZ, URZ, URZ ;  /* 0x0000003f3f3ff290 */ /* 0x000ff4000fffe03f */
[----:B------:R-:W-:Y:S01]  /*50f20*/  STL.64 [R1+0x150], R8 ;  /* 0x0001500801007387 */ /* 0x000fe20000100a00 */
[----:B------:R3:W-:Y:S02]  /*50f30*/  STL.64 [R1+0x158], R10 ;  /* 0x0001580a01007387 */ /* 0x0007e40000100a00 */
[----:B---3--:R-:W-:Y:S01]  /*50f40*/  HMMA.16816.F32.BF16 R8, R4, R20, R12 ;  /* 0x000000140408723c */ /* 0x008fe2000004180c */
[----:B------:R0:W-:Y:S04]  /*50f50*/  STL.64 [R1+0x5aa0], R20 ;  /* 0x005aa01401007387 */ /* 0x0001e80000100a00 */
[----:B0-----:R-:W2:Y:S11]  /*50f60*/  LDL.LU R20, [R1+0x2e0] ;  /* 0x0002e00001147983 */ /* 0x001eb60000300800 */
[----:B------:R-:W-:Y:S07]  /*50f70*/  @!UPT UIADD3 URZ, URZ, URZ, URZ ;  /* 0x0000003f3f3ff290 */ /* 0x000fee000fffe03f */
[----:B------:R-:W-:Y:S01]  /*50f80*/  STL.64 [R1+0x340], R8 ;  /* 0x0003400801007387 */ /* 0x000fe20000100a00 */
[----:B------:R-:W-:Y:S02]  /*50f90*/  STL.64 [R1+0x348], R10 ;  /* 0x0003480a01007387 */ /* 0x000fe40000100a00 */
[----:B------:R-:W2:Y:S02]  /*50fa0*/  LDL.LU R21, [R1+0x2e4] ;  /* 0x0002e40001157983 */ /* 0x000ea40000300800 */
[----:B------:R-:W3:Y:S01]  /*50fb0*/  LDL.LU R22, [R1+0x2e8] ;  /* 0x0002e80001167983 */ /* 0x000ee20000300800 */
[----:B------:R-:W3:Y:S01]  /*50fc0*/  LDL.LU R23, [R1+0x2ec] ;  /* 0x0002ec0001177983 */ /* 0x000ee20000300800 */
[----:B------:R-:W4:Y:S02]  /*50fd0*/  LDL.LU R24, [R1+0x2f0] ;  /* 0x0002f00001187983 */ /* 0x000f240000300800 */
[----:B------:R-:W4:Y:S02]  /*50fe0*/  LDL.LU R25, [R1+0x2f4] ;  /* 0x0002f40001197983 */ /* 0x000f240000300800 */
[----:B------:R-:W2:Y:S01]  /*50ff0*/  LDL.LU R26, [R1+0x2f8] ;  /* 0x0002f800011a7983 */ /* 0x000ea20000300800 */
[----:B------:R-:W-:-:S02]  /*51000*/  MOV R27, R29 ;  /* 0x0000001d001b7202 */ /* 0x000fc40000000f00 */
[----:B------:R-:W3:Y:S04]  /*51010*/  LDL.LU R29, [R1+0x5ae8] ;  /* 0x005ae800011d7983 */ /* 0x000ee80000300800 */
[----:B--2---:R-:W-:Y:S01]  /*51020*/  STL.64 [R1+0x5ad8], R26 ;  /* 0x005ad81a01007387 */ /* 0x004fe20000100a00 */
[----:B----4-:R0:W-:Y:S03]  /*51030*/  STL.64 [R1+0x5ad0], R24 ;  /* 0x005ad01801007387 */ /* 0x0101e60000100a00 */
[----:B---3--:R-:W1:Y:S04]  /*51040*/  LDSM.16.MT88.4 R12, [R29+0x11000] ;  /* 0x011000001d0c783b */ /* 0x008e680000004200 */
[----:B------:R-:W2:Y:S04]  /*51050*/  LDSM.16.MT88.4 R8, [R29+0x11080] ;  /* 0x011080001d08783b */ /* 0x000ea80000004200 */
[----:B0-----:R-:W3:Y:S01]  /*51060*/  LDL.LU R24, [R1+0x2b0] ;  /* 0x0002b00001187983 */ /* 0x001ee20000300800 */
[----:B------:R-:W3:Y:S02]  /*51070*/  LDL.LU R25, [R1+0x2b4] ;  /* 0x0002b40001197983 */ /* 0x000ee40000300800 */
[----:B------:R-:W3:Y:S02]  /*51080*/  LDL.LU R26, [R1+0x2b8] ;  /* 0x0002b800011a7983 */ /* 0x000ee40000300800 */
[----:B------:R-:W3:Y:S01]  /*51090*/  LDL.LU R27, [R1+0x2bc] ;  /* 0x0002bc00011b7983 */ /* 0x000ee20000300800 */
[----:B------:R-:W-:Y:S01]  /*510a0*/  STL.64 [R1+0x5ab0], R22 ;  /* 0x005ab01601007387 */ /* 0x000fe20000100a00 */
[----:B------:R0:W-:Y:S03]  /*510b0*/  STL.64 [R1+0x5aa8], R20 ;  /* 0x005aa81401007387 */ /* 0x0001e60000100a00 */
[----:B0-----:R-:W4:Y:S04]  /*510c0*/  LDL.LU.64 R20, [R1+0x50] ;  /* 0x0000500001147983 */ /* 0x001f280000300a00 */
[----:B-1----:R0:W-:Y:S01]  /*510d0*/  STL.64 [R1+0x5a30], R14 ;  /* 0x005a300e01007387 */ /* 0x0021e20000100a00 */
[----:B------:R1:W-:Y:S02]  /*510e0*/  STL.64 [R1+0x5a28], R12 ;  /* 0x005a280c01007387 */ /* 0x0003e40000100a00 */
[----:B0-----:R-:W-:Y:S01]  /*510f0*/  IMAD.MOV.U32 R14, RZ, RZ, R19 ;  /* 0x000000ffff0e7224 */ /* 0x001fe200078e0013 */
[----:B-1----:R-:W-:-:S02]  /*51100*/  MOV R12, R0 ;  /* 0x00000000000c7202 */ /* 0x002fc40000000f00 */
[----:B------:R-:W-:Y:S01]  /*51110*/  MOV R15, R18 ;  /* 0x00000012000f7202 */ /* 0x000fe20000000f00 */
[----:B------:R-:W4:Y:S01]  /*51120*/  LDL.LU R0, [R1+0x5ae4] ;  /* 0x005ae40001007983 */ /* 0x000f220000300800 */
[----:B------:R-:W-:Y:S02]  /*51130*/  MOV R13, R3 ;  /* 0x00000003000d7202 */ /* 0x000fe40000000f00 */
[----:B------:R-:W4:Y:S01]  /*51140*/  LDL.LU R3, [R1+0x5ae0] ;  /* 0x005ae00001037983 */ /* 0x000f220000300800 */
[----:B------:R-:W-:Y:S02]  /*51150*/  STL.64 [R1+0x5a98], R14 ;  /* 0x005a980e01007387 */ /* 0x000fe40000100a00 */
[----:B------:R0:W-:Y:S02]  /*51160*/  STL.64 [R1+0x5a90], R12 ;  /* 0x005a900c01007387 */ /* 0x0001e40000100a00 */
[----:B0-----:R-:W4:Y:S01]  /*51170*/  LDL.LU R12, [R1+0x2d0] ;  /* 0x0002d000010c7983 */ /* 0x001f220000300800 */
[----:B------:R-:W4:Y:S02]  /*51180*/  LDL.LU R13, [R1+0x2d4] ;  /* 0x0002d400010d7983 */ /* 0x000f240000300800 */
[----:B------:R-:W4:Y:S02]  /*51190*/  LDL.LU R14, [R1+0x2d8] ;  /* 0x0002d800010e7983 */ /* 0x000f240000300800 */
[----:B------:R-:W4:Y:S01]  /*511a0*/  LDL.LU R15, [R1+0x2dc] ;  /* 0x0002dc00010f7983 */ /* 0x000f220000300800 */
[----:B--2---:R-:W-:Y:S01]  /*511b0*/  STL.64 [R1+0x59f0], R10 ;  /* 0x0059f00a01007387 */ /* 0x004fe20000100a00 */
[----:B------:R0:W-:Y:S01]  /*511c0*/  STL.64 [R1+0x59e8], R8 ;  /* 0x0059e80801007387 */ /* 0x0001e20000100a00 */
[----:B------:R-:W-:-:S02]  /*511d0*/  MOV R23, R16 ;  /* 0x0000001000177202 */ /* 0x000fc40000000f00 */
[----:B------:R-:W-:Y:S01]  /*511e0*/  MOV R22, R17 ;  /* 0x0000001100167202 */ /* 0x000fe20000000f00 */
[----:B0-----:R-:W2:Y:S01]  /*511f0*/  LDL.LU R8, [R1+0x280] ;  /* 0x0002800001087983 */ /* 0x001ea20000300800 */
[----:B------:R-:W2:Y:S02]  /*51200*/  LDL.LU R9, [R1+0x284] ;  /* 0x0002840001097983 */ /* 0x000ea40000300800 */
[----:B------:R-:W2:Y:S02]  /*51210*/  LDL.LU R10, [R1+0x288] ;  /* 0x00028800010a7983 */ /* 0x000ea40000300800 */
[----:B------:R-:W2:Y:S01]  /*51220*/  LDL.LU R11, [R1+0x28c] ;  /* 0x00028c00010b7983 */ /* 0x000ea20000300800 */
[----:B---3--:R-:W-:Y:S01]  /*51230*/  HMMA.16816.F32.BF16 R4, R4, R16, R24 ;  /* 0x000000100404723c */ /* 0x008fe20000041818 */
[----:B------:R-:W3:Y:S01]  /*51240*/  LDL.LU.64 R26, [R1+0x5ad8] ;  /* 0x005ad800011a7983 */ /* 0x000ee20000300a00 */
[----:B------:R-:W3:Y:S11]  /*51250*/  LDL.LU.64 R24, [R1+0x5ad0] ;  /* 0x005ad00001187983 */ /* 0x000ef60000300a00 */
[----:B------:R-:W-:Y:S10]  /*51260*/  @!UPT UIADD3 URZ, URZ, URZ, URZ ;  /* 0x0000003f3f3ff290 */ /* 0x000ff4000fffe03f */
[----:B------:R-:W-:Y:S01]  /*51270*/  STL.64 [R1+0x160], R4 ;  /* 0x0001600401007387 */ /* 0x000fe20000100a00 */
[----:B------:R-:W-:Y:S02]  /*51280*/  STL.64 [R1+0x168], R6 ;  /* 0x0001680601007387 */ /* 0x000fe40000100a00 */
[----:B------:R-:W3:Y:S02]  /*51290*/  LDL.LU.64 R18, [R1+0x5ac8] ;  /* 0x005ac80001127983 */ /* 0x000ee40000300a00 */
[----:B------:R-:W3:Y:S01]  /*512a0*/  LDL.LU.64 R16, [R1+0x5ac0] ;  /* 0x005ac00001107983 */ /* 0x000ee20000300a00 */
[----:B----4-:R-:W0:Y:S04]  /*512b0*/  LDSM.16.MT88.4 R4, [R3+0x11000] ;  /* 0x011000000304783b */ /* 0x010e280000004200 */
[----:B0-----:R0:W-:Y:S01]  /*512c0*/  STL.64 [R1+0x5998], R6 ;  /* 0x0059980601007387 */ /* 0x0011e20000100a00 */
[----:B------:R1:W-:Y:S03]  /*512d0*/  STL.64 [R1+0x5990], R4 ;  /* 0x0059900401007387 */ /* 0x0003e60000100a00 */
[----:B0-----:R-:W4:Y:S04]  /*512e0*/  LDL R6, [R1+0x78] ;  /* 0x0000780001067983 */ /* 0x001f280000100800 */
[----:B------:R-:W4:Y:S01]  /*512f0*/  LDL R7, [R1+0x7c] ;  /* 0x00007c0001077983 */ /* 0x000f220000100800 */
[----:B-1----:R-:W-:Y:S01]  /*51300*/  IMAD.MOV.U32 R4, RZ, RZ, R23 ;  /* 0x000000ffff047224 */ /* 0x002fe200078e0017 */
[----:B------:R-:W-:Y:S01]  /*51310*/  MOV R5, R22 ;  /* 0x0000001600057202 */ /* 0x000fe20000000f00 */
[C---:B---3--:R-:W-:Y:S11]  /*51320*/  HMMA.16816.F32.BF16 R24, R16.reuse, R20, R24 ;  /* 0x000000141018723c */ /* 0x048ff60000041818 */
[----:B------:R-:W-:Y:S11]  /*51330*/  @!UPT UIADD3 URZ, URZ, URZ, URZ ;  /* 0x0000003f3f3ff290 */ /* 0x000ff6000fffe03f */
[----:B------:R-:W-:Y:S01]  /*51340*/  @!UPT UIADD3 URZ, URZ, URZ, URZ ;  /* 0x0000003f3f3ff290 */ /* 0x000fe2000fffe03f */
[----:B------:R0:W-:Y:S01]  /*51350*/  STL.64 [R1+0x2f0], R24 ;  /* 0x0002f01801007387 */ /* 0x0001e20000100a00 */
[----:B------:R1:W-:Y:S03]  /*51360*/  STL.64 [R1+0x2f8], R26 ;  /* 0x0002f81a01007387 */ /* 0x0003e60000100a00 */
[----:B0-----:R-:W3:Y:S01]  /*51370*/  LDL.LU.64 R24, [R1+0x5ab8] ;  /* 0x005ab80001187983 */ /* 0x001ee20000300a00 */
[----:B-1----:R-:W-:Y:S02]  /*51380*/  MOV R27, R20 ;  /* 0x00000014001b7202 */ /* 0x002fe40000000f00 */
[----:B------:R-:W-:Y:S01]  /*51390*/  MOV R26, R21 ;  /* 0x00000015001a7202 */ /* 0x000fe20000000f00 */
[----:B------:R-:W3:Y:S01]  /*513a0*/  LDL.LU.64 R22, [R1+0x5ab0] ;  /* 0x005ab00001167983 */ /* 0x000ee20000300a00 */
[----:B------:R-:W3:Y:S02]  /*513b0*/  LDL.LU.64 R20, [R1+0x5aa8] ;  /* 0x005aa80001147983 */ /* 0x000ee40000300a00 */
[C---:B---3--:R-:W-:Y:S11]  /*513c0*/  HMMA.16816.F32.BF16 R20, R16.reuse, R24, R20 ;  /* 0x000000181014723c */ /* 0x048ff60000041814 */
[----:B------:R-:W-:Y:S11]  /*513d0*/  @!UPT UIADD3 URZ, URZ, URZ, URZ ;  /* 0x0000003f3f3ff290 */ /* 0x000ff6000fffe03f */
[----:B------:R-:W-:Y:S01]  /*513e0*/  @!UPT UIADD3 URZ, URZ, URZ, URZ ;  /* 0x0000003f3f3ff290 */ /* 0x000fe2000fffe03f */
[----:B------:R0:W-:Y:S01]  /*513f0*/  STL.64 [R1+0x2b0], R20 ;  /* 0x0002b01401007387 */ /* 0x0001e20000100a00 */
[----:B------:R1:W-:Y:S03]  /*51400*/  STL.64 [R1+0x2b8], R22 ;  /* 0x0002b81601007387 */ /* 0x0003e60000100a00 */
[----:B0-----:R-:W1:Y:S02]  /*51410*/  LDL.LU.64 R20, [R1+0x5aa0] ;  /* 0x005aa00001147983 */ /* 0x001e640000300a00 */
[C---:B-1----:R-:W-:Y:S02]  /*51420*/  HMMA.16816.F32.BF16 R20, R16.reuse, R20, R12 ;  /* 0x000000141014723c */ /* 0x042fe4000004180c */
[----:B------:R-:W3:Y:S01]  /*51430*/  LDL.LU.64 R14, [R1+0x5a98] ;  /* 0x005a9800010e7983 */ /* 0x000ee20000300a00 */
[----:B------:R-:W3:Y:S11]  /*51440*/  LDL.LU.64 R12, [R1+0x5a90] ;  /* 0x005a9000010c7983 */ /* 0x000ef60000300a00 */
        /* <DEDUP_REMOVED lines=8> */
[----:B----4-:R-:W-:Y:S02]  /*514d0*/  STL.64 [R1+0x5a58], R6 ;  /* 0x005a580601007387 */ /* 0x010fe40000100a00 */
[----:B------:R0:W-:Y:S11]  /*514e0*/  STL.64 [R1+0x5a50], R4 ;  /* 0x005a500401007387 */ /* 0x0001f60000100a00 */
[----:B------:R-:W-:Y:S06]  /*514f0*/  @!UPT UIADD3 URZ, URZ, URZ, URZ ;  /* 0x0000003f3f3ff290 */ /* 0x000fec000fffe03f */
[----:B------:R1:W-:Y:S01]  /*51500*/  STL.64 [R1+0x1c0], R16 ;  /* 0x0001c01001007387 */ /* 0x0003e20000100a00 */
[----:B------:R4:W-:Y:S02]  /*51510*/  STL.64 [R1+0x1c8], R18 ;  /* 0x0001c81201007387 */ /* 0x0009e40000100a00 */
[----:B0-----:R-:W3:Y:S02]  /*51520*/  LDL.LU R4, [R1+0x290] ;  /* 0x0002900001047983 */ /* 0x001ee40000300800 */
[----:B------:R-:W3:Y:S01]  /*51530*/  LDL.LU R5, [R1+0x294] ;  /* 0x0002940001057983 */ /* 0x000ee20000300800 */
[----:B------:R-:W3:Y:S01]  /*51540*/  LDL.LU R6, [R1+0x298] ;  /* 0x0002980001067983 */ /* 0x000ee20000300800 */
[----:B------:R-:W3:Y:S02]  /*51550*/  LDL.LU R7, [R1+0x29c] ;  /* 0x00029c0001077983 */ /* 0x000ee40000300800 */
[----:B-1----:R-:W-:Y:S01]  /*51560*/  IMAD.MOV.U32 R16, RZ, RZ, R27 ;  /* 0x000000ffff107224 */ /* 0x002fe200078e001b */
[----:B------:R-:W-:Y:S01]  /*51570*/  MOV R17, R26 ;  /* 0x0000001a00117202 */ /* 0x000fe20000000f00 */
[----:B----4-:R-:W4:Y:S04]  /*51580*/  LDL R18, [R1+0x58] ;  /* 0x0000580001127983 */ /* 0x010f280000100800 */
[----:B------:R-:W4:Y:S02]  /*51590*/  LDL R19, [R1+0x5c] ;  /* 0x00005c0001137983 */ /* 0x000f240000100800 */
[C---:B---3--:R-:W-:Y:S11]  /*515a0*/  HMMA.16816.F32.BF16 R4, R12.reuse, R16, R4 ;  /* 0x000000100c04723c */ /* 0x048ff60000041804 */
[----:B------:R-:W-:Y:S11]  /*515b0*/  @!UPT UIADD3 URZ, URZ, URZ, URZ ;  /* 0x0000003f3f3ff290 */ /* 0x000ff6000fffe03f */
[----:B------:R-:W-:Y:S01]  /*515c0*/  @!UPT UIADD3 URZ, URZ, URZ, URZ ;  /* 0x0000003f3f3ff290 */ /* 0x000fe2000fffe03f */
[----:B------:R-:W-:Y:S01]  /*515d0*/  STL.64 [R1+0x1e0], R4 ;  /* 0x0001e00401007387 */ /* 0x000fe20000100a00 */
[----:B------:R0:W-:Y:S02]  /*515e0*/  STL.64 [R1+0x1e8], R6 ;  /* 0x0001e80601007387 */ /* 0x0001e40000100a00 */
[----:B0-----:R-:W-:Y:S01]  /*515f0*/  HMMA.16816.F32.BF16 R4, R12, R24, R8 ;  /* 0x000000180c04723c */ /* 0x001fe20000041808 */
[----:B------:R-:W0:Y:S04]  /*51600*/  LDSM.16.MT88.4 R24, [R3+0x11080] ;  /* 0x011080000318783b */ /* 0x000e280000004200 */
[----:B0-----:R2:W-:Y:S11]  /*51610*/  STL.64 [R1+0x5968], R26 ;  /* 0x0059681a01007387 */ /* 0x0015f60000100a00 */
[----:B------:R-:W-:Y:S07]  /*51620*/  @!UPT UIADD3 URZ, URZ, URZ, URZ ;  /* 0x0000003f3f3ff290 */ /* 0x000fee000fffe03f */
[----:B------:R-:W-:Y:S02]  /*51630*/  STL.64 [R1+0x330], R4 ;  /* 0x0003300401007387 */ /* 0x000fe40000100a00 */
[----:B------:R-:W-:Y:S02]  /*51640*/  STL.64 [R1+0x338], R6 ;  /* 0x0003380601007387 */ /* 0x000fe40000100a00 */
[----:B------:R0:W-:Y:S02]  /*51650*/  STL.64 [R1+0x5960], R24 ;  /* 0x0059601801007387 */ /* 0x0001e40000100a00 */
[----:B--2---:R-:W-:Y:S01]  /*51660*/  IMAD.MOV.U32 R26, RZ, RZ, R22 ;  /* 0x000000ffff1a7224 */ /* 0x004fe200078e0016 */
[----:B0-----:R-:W-:Y:S02]  /*51670*/  MOV R24, R20 ;  /* 0x0000001400187202 */ /* 0x001fe40000000f00 */
[----:B------:R-:W-:Y:S01]  /*51680*/  MOV R25, R21 ;  /* 0x0000001500197202 */ /* 0x000fe20000000f00 */
[----:B------:R-:W2:Y:S01]  /*51690*/  LDL.LU R20, [R1+0x5a6c] ;  /* 0x005a6c0001147983 */ /* 0x000ea20000300800 */
[----:B------:R-:W3:Y:S02]  /*516a0*/  LDL.LU R21, [R1+0x5a68] ;  /* 0x005a680001157983 */ /* 0x000ee40000300800 */
[----:B------:R-:W4:Y:S01]  /*516b0*/  LDL.LU R22, [R1+0x5a64] ;  /* 0x005a640001167983 */ /* 0x000f220000300800 */
[----:B------:R-:W-:-:S02]  /*516c0*/  MOV R27, R23 ;  /* 0x00000017001b7202 */ /* 0x000fc40000000f00 */
[----:B------:R-:W4:Y:S01]  /*516d0*/  LDL.LU R23, [R1+0x5a60] ;  /* 0x005a600001177983 */ /* 0x000f220000300800 */
[----:B------:R-:W4:Y:S02]  /*516e0*/  LDL R7, [R1+0x1704] ;  /* 0x0017040001077983 */ /* 0x000f240000100800 */
[----:B------:R-:W-:Y:S02]  /*516f0*/  STL.64 [R1+0x59a8], R26 ;  /* 0x0059a81a01007387 */ /* 0x000fe40000100a00 */
[----:B------:R0:W-:Y:S02]  /*51700*/  STL.64 [R1+0x59a0], R24 ;  /* 0x0059a01801007387 */ /* 0x0001e40000100a00 */
[----:B0-----:R-:W4:Y:S01]  /*51710*/  LDL.LU R24, [R1+0x120] ;  /* 0x0001200001187983 */ /* 0x001f220000300800 */
[----:B------:R-:W4:Y:S02]  /*51720*/  LDL.LU R25, [R1+0x124] ;  /* 0x0001240001197983 */ /* 0x000f240000300800 */
[----:B------:R-:W4:Y:S02]  /*51730*/  LDL.LU R26, [R1+0x128] ;  /* 0x00012800011a7983 */ /* 0x000f240000300800 */
[----:B------:R-:W4:Y:S01]  /*51740*/  LDL.LU R27, [R1+0x12c] ;  /* 0x00012c00011b7983 */ /* 0x000f220000300800 */
[----:B--2---:R-:W-:Y:S01]  /*51750*/  MOV R11, R20 ;  /* 0x00000014000b7202 */ /* 0x004fe20000000f00 */
[----:B---3--:R-:W-:Y:S01]  /*51760*/  IMAD.MOV.U32 R10, RZ, RZ, R21 ;  /* 0x000000ffff0a7224 */ /* 0x008fe200078e0015 */
[----:B----4-:R-:W-:-:S02]  /*51770*/  MOV R9, R22 ;  /* 0x0000001600097202 */ /* 0x010fc40000000f00 */
[----:B------:R-:W-:Y:S02]  /*51780*/  MOV R8, R23 ;  /* 0x0000001700087202 */ /* 0x000fe40000000f00 */
[----:B------:R-:W-:Y:S04]  /*51790*/  STL.64 [R1+0x5a00], R10 ;  /* 0x005a000a01007387 */ /* 0x000fe80000100a00 */
[----:B------:R-:W0:Y:S04]  /*517a0*/  LDSM.16.MT88.4 R20, [R7+0x11000] ;  /* 0x011000000714783b */ /* 0x000e280000004200 */
[----:B------:R1:W-:Y:S01]  /*517b0*/  STL.64 [R1+0x59f8], R8 ;  /* 0x0059f80801007387 */ /* 0x0003e20000100a00 */
[----:B------:R-:W2:Y:S03]  /*517c0*/  LDSM.16.MT88.4 R4, [R7+0x11080] ;  /* 0x011080000704783b */ /* 0x000ea60000004200 */
[----:B-1----:R-:W3:Y:S01]  /*517d0*/  LDL.LU R8, [R1+0x240] ;  /* 0x0002400001087983 */ /* 0x002ee20000300800 */
[----:B------:R-:W3:Y:S02]  /*517e0*/  LDL.LU R9, [R1+0x244] ;  /* 0x0002440001097983 */ /* 0x000ee40000300800 */
[----:B------:R-:W4:Y:S02]  /*517f0*/  LDL.LU R10, [R1+0x248] ;  /* 0x00024800010a7983 */ /* 0x000f240000300800 */
[----:B------:R-:W4:Y:S02]  /*51800*/  LDL.LU R11, [R1+0x24c] ;  /* 0x00024c00010b7983 */ /* 0x000f240000300800 */
[----:B----4-:R1:W-:Y:S01]  /*51810*/  STL.64 [R1+0x5a10], R10 ;  /* 0x005a100a01007387 */ /* 0x0103e20000100a00 */
[----:B---3--:R3:W-:Y:S03]  /*51820*/  STL.64 [R1+0x5a08], R8 ;  /* 0x005a080801007387 */ /* 0x0087e60000100a00 */
[----:B-1----:R-:W4:Y:S04]  /*51830*/  LDL R10, [R1+0x68] ;  /* 0x00006800010a7983 */ /* 0x002f280000100800 */
[----:B------:R-:W4:Y:S04]  /*51840*/  LDL R11, [R1+0x6c] ;  /* 0x00006c00010b7983 */ /* 0x000f280000100800 */
[----:B----4-:R1:W-:Y:S01]  /*51850*/  STL.64 [R1+0x5a20], R10 ;  /* 0x005a200a01007387 */ /* 0x0103e20000100a00 */
[----:B---3--:R-:W3:Y:S02]  /*51860*/  LDL.LU R8, [R1+0x260] ;  /* 0x0002600001087983 */ /* 0x008ee40000300800 */
[----:B------:R-:W3:Y:S01]  /*51870*/  LDL.LU R9, [R1+0x264] ;  /* 0x0002640001097983 */ /* 0x000ee20000300800 */
[----:B-1----:R-:W4:Y:S01]  /*51880*/  LDL.LU R10, [R1+0x268] ;  /* 0x00026800010a7983 */ /* 0x002f220000300800 */
[----:B------:R-:W4:Y:S03]  /*51890*/  LDL.LU R11, [R1+0x26c] ;  /* 0x00026c00010b7983 */ /* 0x000f260000300800 */
[----:B----4-:R-:W-:Y:S01]  /*518a0*/  STL.64 [R1+0x5a40], R10 ;  /* 0x005a400a01007387 */ /* 0x010fe20000100a00 */
[----:B---3--:R1:W-:Y:S03]  /*518b0*/  STL.64 [R1+0x5a38], R8 ;  /* 0x005a380801007387 */ /* 0x0083e60000100a00 */
[----:B-1----:R-:W3:Y:S01]  /*518c0*/  LDL.LU R8, [R1+0x270] ;  /* 0x0002700001087983 */ /* 0x002ee20000300800 */
[----:B------:R-:W3:Y:S02]  /*518d0*/  LDL.LU R9, [R1+0x274] ;  /* 0x0002740001097983 */ /* 0x000ee40000300800 */
[----:B------:R-:W3:Y:S02]  /*518e0*/  LDL.LU R10, [R1+0x278] ;  /* 0x00027800010a7983 */ /* 0x000ee40000300800 */
[----:B------:R-:W3:Y:S01]  /*518f0*/  LDL.LU R11, [R1+0x27c] ;  /* 0x00027c00010b7983 */ /* 0x000ee20000300800 */
[----:B------:R-:W-:Y:S01]  /*51900*/  STL.64 [R1+0x59b8], R26 ;  /* 0x0059b81a01007387 */ /* 0x000fe20000100a00 */
[----:B------:R1:W-:Y:S03]  /*51910*/  STL.64 [R1+0x59b0], R24 ;  /* 0x0059b01801007387 */ /* 0x0003e60000100a00 */
[----:B-1----:R-:W4:Y:S01]  /*51920*/  LDL.LU.64 R24, [R1+0x80] ;  /* 0x0000800001187983 */ /* 0x002f220000300a00 */
[----:B------:R-:W3:Y:S02]  /*51930*/  LDL.64 R26, [R1+0x88] ;  /* 0x00008800011a7983 */ /* 0x000ee40000100a00 */
[----:B0-----:R-:W-:Y:S02]  /*51940*/  STL.64 [R1+0x5918], R22 ;  /* 0x0059181601007387 */ /* 0x001fe40000100a00 */
[----:B------:R0:W-:Y:S02]  /*51950*/  STL.64 [R1+0x5910], R20 ;  /* 0x0059101401007387 */ /* 0x0001e40000100a00 */
[----:B0-----:R-:W4:Y:S01]  /*51960*/  LDL.LU R20, [R1+0x2a0] ;  /* 0x0002a00001147983 */ /* 0x001f220000300800 */
[----:B------:R-:W4:Y:S02]  /*51970*/  LDL.LU R21, [R1+0x2a4] ;  /* 0x0002a40001157983 */ /* 0x000f240000300800 */
[----:B------:R-:W4:Y:S02]  /*51980*/  LDL.LU R22, [R1+0x2a8] ;  /* 0x0002a80001167983 */ /* 0x000f240000300800 */
[----:B------:R-:W4:Y:S02]  /*51990*/  LDL.LU R23, [R1+0x2ac] ;  /* 0x0002ac0001177983 */ /* 0x000f240000300800 */
[----:B--2---:R-:W-:Y:S01]  /*519a0*/  IMAD.MOV.U32 R17, RZ, RZ, R6 ;  /* 0x000000ffff117224 */ /* 0x004fe200078e0006 */
[----:B------:R-:W-:Y:S01]  /*519b0*/  MOV R16, R7 ;  /* 0x0000000700107202 */ /* 0x000fe20000000f00 */
[----:B----4-:R-:W-:Y:S01]  /*519c0*/  HMMA.16816.F32.BF16 R20, R12, R24, R20 ;  /* 0x000000180c14723c */ /* 0x010fe20000041814 */
[----:B---3--:R0:W-:Y:S01]  /*519d0*/  STL.64 [R1+0x5a18], R26 ;  /* 0x005a181a01007387 */ /* 0x0081e20000100a00 */
[----:B------:R-:W2:Y:S11]  /*519e0*/  LDL.LU R24, [R1+0x250] ;  /* 0x0002500001187983 */ /* 0x000eb60000300800 */
[----:B------:R-:W-:Y:S10]  /*519f0*/  @!UPT UIADD3 URZ, URZ, URZ, URZ ;  /* 0x0000003f3f3ff290 */ /* 0x000ff4000fffe03f */
[----:B------:R1:W-:Y:S01]  /*51a00*/  STL.64 [R1+0x350], R20 ;  /* 0x0003501401007387 */ /* 0x0003e20000100a00 */
[----:B------:R-:W-:Y:S02]  /*51a10*/  STL.64 [R1+0x358], R22 ;  /* 0x0003581601007387 */ /* 0x000fe40000100a00 */
[----:B------:R-:W2:Y:S02]  /*51a20*/  LDL.LU R25, [R1+0x254] ;  /* 0x0002540001197983 */ /* 0x000ea40000300800 */
[----:B0-----:R-:W2:Y:S01]  /*51a30*/  LDL.LU R26, [R1+0x258] ;  /* 0x00025800011a7983 */ /* 0x001ea20000300800 */
[----:B------:R-:W2:Y:S01]  /*51a40*/  LDL.LU R27, [R1+0x25c] ;  /* 0x00025c00011b7983 */ /* 0x000ea20000300800 */
[----:B------:R-:W-:Y:S02]  /*51a50*/  STL.64 [R1+0x30], R4 ;  /* 0x0000300401007387 */ /* 0x000fe40000100a00 */
[----:B------:R0:W-:Y:S01]  /*51a60*/  STL.64 [R1+0x38], R6 ;  /* 0x0000380601007387 */ /* 0x0001e20000100a00 */
[----:B-1----:R-:W-:-:S02]  /*51a70*/  MOV R21, R4 ;  /* 0x0000000400157202 */ /* 0x002fc40000000f00 */
[----:B------:R-:W-:Y:S01]  /*51a80*/  MOV R20, R5 ;  /* 0x0000000500147202 */ /* 0x000fe20000000f00 */
[----:B0-----:R-:W3:Y:S01]  /*51a90*/  LDL.LU.64 R6, [R1+0x5a58] ;  /* 0x005a580001067983 */ /* 0x001ee20000300a00 */
[----:B------:R-:W4:Y:S03]  /*51aa0*/  LDL.LU.64 R4, [R1+0x5a50] ;  /* 0x005a500001047983 */ /* 0x000f260000300a00 */
[----:B------:R0:W-:Y:S02]  /*51ab0*/  STL.64 [R1+0x59c0], R20 ;  /* 0x0059c01401007387 */ /* 0x0001e40000100a00 */
[----:B0-----:R-:W2:Y:S01]  /*51ac0*/  LDL.LU R20, [R1+0x180] ;  /* 0x0001800001147983 */ /* 0x001ea20000300800 */
[----:B------:R-:W2:Y:S01]  /*51ad0*/  LDL.LU R21, [R1+0x184] ;  /* 0x0001840001157983 */ /* 0x000ea20000300800 */
[----:B------:R-:W-:Y:S02]  /*51ae0*/  MOV R22, R0 ;  /* 0x0000000000167202 */ /* 0x000fe40000000f00 */
        /* <DEDUP_REMOVED lines=14> */
[----:B------:R-:W4:Y:S02]  /*51bd0*/  LDL.LU.64 R10, [R1+0x5a40] ;  /* 0x005a4000010a7983 */ /* 0x000f240000300a00 */
[----:B------:R-:W4:Y:S11]  /*51be0*/  LDL.LU.64 R8, [R1+0x5a38] ;  /* 0x005a380001087983 */ /* 0x000f360000300a00 */
[----:B------:R-:W-:Y:S02]  /*51bf0*/  @!UPT UIADD3 URZ, URZ, URZ, URZ ;  /* 0x0000003f3f3ff290 */ /* 0x000fe4000fffe03f */
        /* <DEDUP_REMOVED lines=9> */
[----:B0-----:R-:W4:Y:S02]  /*51c90*/  LDL.LU.64 R10, [R1+0x5a20] ;  /* 0x005a2000010a7983 */ /* 0x001f240000300a00 */
[C---:B----4-:R-:W-:Y:S02]  /*51ca0*/  HMMA.16816.F32.BF16 R8, R12.reuse, R10, R24 ;  /* 0x0000000a0c08723c */ /* 0x050fe40000041818 */
[----:B------:R-:W4:Y:S11]  /*51cb0*/  LDL.LU.64 R26, [R1+0x5a18] ;  /* 0x005a1800011a7983 */ /* 0x000f360000300a00 */
        /* <DEDUP_REMOVED lines=12> */
[----:B---3--:R-:W-:Y:S01]  /*51d80*/  IMAD.MOV.U32 R22, RZ, RZ, R2 ;  /* 0x000000ffff167224 */ /* 0x008fe200078e0002 */
[----:B------:R-:W-:Y:S01]  /*51d90*/  MOV R23, R0 ;  /* 0x0000000000177202 */ /* 0x000fe20000000f00 */
[----:B----4-:R-:W-:Y:S01]  /*51da0*/  HMMA.16816.F32.BF16 R12, R12, R6, R8 ;  /* 0x000000060c0c723c */ /* 0x010fe20000041808 */
[----:B------:R-:W2:Y:S01]  /*51db0*/  LDL.LU.64 R10, [R1+0x59f0] ;  /* 0x0059f000010a7983 */ /* 0x000ea20000300a00 */
[----:B------:R-:W2:Y:S11]  /*51dc0*/  LDL.LU.64 R8, [R1+0x59e8] ;  /* 0x0059e80001087983 */ /* 0x000eb60000300a00 */
[----:B------:R-:W-:Y:S11]  /*51dd0*/  @!UPT UIADD3 URZ, URZ, URZ, URZ ;  /* 0x0000003f3f3ff290 */ /* 0x000ff6000fffe03f */
[----:B------:R-:W-:Y:S02]  /*51de0*/  MOV R0, R15 ;  /* 0x0000000f00007202 */ /* 0x000fe40000000f00 */
[----:B------:R-:W-:Y:S01]  /*51df0*/  MOV R2, R14 ;  /* 0x0000000e00027202 */ /* 0x000fe20000000f00 */
[----:B------:R-:W-:Y:S01]  /*51e00*/  STL.64 [R1+0x2a0], R12 ;  /* 0x0002a00c01007387 */ /* 0x000fe20000100a00 */
[----:B------:R-:W3:Y:S02]  /*51e10*/  LDL.LU.64 R14, [R1+0x68] ;  /* 0x00006800010e7983 */ /* 0x000ee40000300a00 */
[----:B------:R-:W-:Y:S01]  /*51e20*/  STL [R1+0x58a4], R0 ;  /* 0x0058a40001007387 */ /* 0x000fe20000100800 */
[----:B------:R-:W-:Y:S01]  /*51e30*/  STL [R1+0x58a0], R2 ;  /* 0x0058a00201007387 */ /* 0x000fe20000100800 */
[C---:B--2---:R-:W-:Y:S11]  /*51e40*/  HMMA.16816.F32.BF16 R20, R8.reuse, R18, R20 ;  /* 0x000000120814723c */ /* 0x044ff60000041814 */
[----:B------:R-:W-:Y:S11]  /*51e50*/  @!UPT UIADD3 URZ, URZ, URZ, URZ ;  /* 0x0000003f3f3ff290 */ /* 0x000ff6000fffe03f */
[----:B------:R-:W-:Y:S01]  /*51e60*/  @!UPT UIADD3 URZ, URZ, URZ, URZ ;  /* 0x0000003f3f3ff290 */ /* 0x000fe2000fffe03f */
[----:B------:R-:W-:Y:S01]  /*51e70*/  STL.64 [R1+0x270], R20 ;  /* 0x0002701401007387 */ /* 0x000fe20000100a00 */
[----:B------:R0:W-:Y:S03]  /*51e80*/  STL.64 [R1+0x278], R22 ;  /* 0x0002781601007387 */ /* 0x0001e60000100a00 */
[----:B0-----:R-:W3:Y:S01]  /*51e90*/  LDL.LU.64 R22, [R1+0x59e0] ;  /* 0x0059e00001167983 */ /* 0x001ee20000300a00 */
[----:B------:R-:W3:Y:S02]  /*51ea0*/  LDL.LU.64 R20, [R1+0x59d8] ;  /* 0x0059d80001147983 */ /* 0x000ee40000300a00 */
[----:B------:R-:W2:Y:S01]  /*51eb0*/  LDL R13, [R1+0x27bc] ;  /* 0x0027bc00010d7983 */ /* 0x000ea20000100800 */
[C---:B---3--:R-:W-:Y:S11]  /*51ec0*/  HMMA.16816.F32.BF16 R20, R8.reuse, R14, R20 ;  /* 0x0000000e0814723c */ /* 0x048ff60000041814 */
[----:B------:R-:W-:Y:S11]  /*51ed0*/  @!UPT UIADD3 URZ, URZ, URZ, URZ ;  /* 0x0000003f3f3ff290 */ /* 0x000ff6000fffe03f */
[----:B------:R-:W-:Y:S01]  /*51ee0*/  @!UPT UIADD3 URZ, URZ, URZ, URZ ;  /* 0x0000003f3f3ff290 */ /* 0x000fe2000fffe03f */
[----:B------:R-:W-:Y:S01]  /*51ef0*/  STL.64 [R1+0x260], R20 ;  /* 0x0002601401007387 */ /* 0x000fe20000100a00 */
[----:B------:R0:W-:Y:S03]  /*51f00*/  STL.64 [R1+0x268], R22 ;  /* 0x0002681601007387 */ /* 0x0001e60000100a00 */
[----:B0-----:R-:W3:Y:S01]  /*51f10*/  LDL.LU.64 R22, [R1+0x59d0] ;  /* 0x0059d00001167983 */ /* 0x001ee20000300a00 */
[----:B------:R-:W3:Y:S02]  /*51f20*/  LDL.LU.64 R20, [R1+0x59c8] ;  /* 0x0059c80001147983 */ /* 0x000ee40000300a00 */
[----:B------:R-:W-:Y:S01]  /*51f30*/  IMAD.MOV.U32 R2, RZ, RZ, R26 ;  /* 0x000000ffff027224 */ /* 0x000fe200078e001a */
[----:B------:R-:W-:Y:S01]  /*51f40*/  MOV R0, R27 ;  /* 0x0000001b00007202 */ /* 0x000fe20000000f00 */
[C---:B---3--:R-:W-:Y:S11]  /*51f50*/  HMMA.16816.F32.BF16 R20, R8.reuse, R26, R20 ;  /* 0x0000001a0814723c */ /* 0x048ff60000041814 */
[----:B------:R-:W-:Y:S11]  /*51f60*/  @!UPT UIADD3 URZ, URZ, URZ, URZ ;  /* 0x0000003f3f3ff290 */ /* 0x000ff6000fffe03f */
[----:B------:R-:W-:Y:S01]  /*51f70*/  @!UPT UIADD3 URZ, URZ, URZ, URZ ;  /* 0x0000003f3f3ff290 */ /* 0x000fe2000fffe03f */
[----:B------:R0:W-:Y:S01]  /*51f80*/  STL.64 [R1+0x250], R20 ;  /* 0x0002501401007387 */ /* 0x0001e20000100a00 */
[----:B------:R-:W-:Y:S03]  /*51f90*/  STL.64 [R1+0x258], R22 ;  /* 0x0002581601007387 */ /* 0x000fe60000100a00 */
[----:B0-----:R-:W3:Y:S01]  /*51fa0*/  LDL.LU.64 R20, [R1+0x59c0] ;  /* 0x0059c00001147983 */ /* 0x001ee20000300a00 */
[----:B------:R-:W4:Y:S02]  /*51fb0*/  LDL.LU.64 R26, [R1+0x59b8] ;  /* 0x0059b800011a7983 */ /* 0x000f240000300a00 */
[----:B------:R-:W4:Y:S02]  /*51fc0*/  LDL.LU.64 R24, [R1+0x59b0] ;  /* 0x0059b00001187983 */ /* 0x000f240000300a00 */
[----:B----4-:R-:W-:Y:S01]  /*51fd0*/  HMMA.16816.F32.BF16 R8, R8, R6, R24 ;  /* 0x000000060808723c */ /* 0x010fe20000041818 */
[----:B------:R-:W4:Y:S01]  /*51fe0*/  LDL.LU.64 R26, [R1+0x59a8] ;  /* 0x0059a800011a7983 */ /* 0x000f220000300a00 */
[----:B------:R-:W4:Y:S02]  /*51ff0*/  LDL.LU.64 R24, [R1+0x59a0] ;  /* 0x0059a00001187983 */ /* 0x000f240000300a00 */
[----:B------:R-:W4:Y:S02]  /*52000*/  LDL.LU.64 R6, [R1+0x5998] ;  /* 0x0059980001067983 */ /* 0x000f240000300a00 */
[----:B------:R-:W4:Y:S11]  /*52010*/  LDL.LU.64 R4, [R1+0x5990] ;  /* 0x0059900001047983 */ /* 0x000f360000300a00 */
[----:B------:R-:W-:Y:S06]  /*52020*/  @!UPT UIADD3 URZ, URZ, URZ, URZ ;  /* 0x0000003f3f3ff290 */ /* 0x000fec000fffe03f */
[----:B------:R3:W-:Y:S01]  /*52030*/  STL.64 [R1+0x1b0], R8 ;  /* 0x0001b00801007387 */ /* 0x0007e20000100a00 */
[----:B------:R0:W-:Y:S01]  /*52040*/  STL.64 [R1+0x1b8], R10 ;  /* 0x0001b80a01007387 */ /* 0x0001e20000100a00 */
[----:B---3--:R-:W-:Y:S01]  /*52050*/  MOV R8, R21 ;  /* 0x0000001500087202 */ /* 0x008fe20000000f00 */
[----:B0-----:R-:W-:Y:S01]  /*52060*/  IMAD.MOV.U32 R10, RZ, RZ, R17 ;  /* 0x000000ffff0a7224 */ /* 0x001fe200078e0011 */
[----:B------:R-:W-:Y:S02]  /*52070*/  MOV R11, R16 ;  /* 0x00000010000b7202 */ /* 0x000fe40000000f00 */
[----:B------:R-:W-:-:S03]  /*52080*/  MOV R9, R20 ;  /* 0x0000001400097202 */ /* 0x000fc60000000f00 */
[----:B------:R0:W-:Y:S02]  /*52090*/  STL.64 [R1+0x58d8], R10 ;  /* 0x0058d80a01007387 */ /* 0x0001e40000100a00 */
[----:B------:R-:W-:Y:S02]  /*520a0*/  STL.64 [R1+0x58d0], R8 ;  /* 0x0058d00801007387 */ /* 0x000fe40000100a00 */
[----:B0-----:R-:W3:Y:S04]  /*520b0*/  LDL.LU.64 R10, [R1+0x78] ;  /* 0x00007800010a7983 */ /* 0x001ee80000300a00 */
[----:B---3--:R4:W-:Y:S02]  /*520c0*/  STL.64 [R1+0x5970], R10 ;  /* 0x0059700a01007387 */ /* 0x0089e40000100a00 */
[----:B----4-:R-:W-:Y:S02]  /*520d0*/  HMMA.16816.F32.BF16 R8, R4, R18, R24 ;  /* 0x000000120408723c */ /* 0x010fe40000041818 */
[----:B------:R-:W0:Y:S04]  /*520e0*/  LDSM.16.MT88.4 R16, [R28+0x11000] ;  /* 0x011000001c10783b */ /* 0x000e280000004200 */
[----:B0-----:R-:W-:Y:S11]  /*520f0*/  STL.64 [R1+0x5898], R18 ;  /* 0x0058981201007387 */ /* 0x001ff60000100a00 */
[----:B------:R-:W-:Y:S06]  /*52100*/  @!UPT UIADD3 URZ, URZ, URZ, URZ ;  /* 0x0000003f3f3ff290 */ /* 0x000fec000fffe03f */
        /* <DEDUP_REMOVED lines=21> */
[----:B------:R-:W-:-:S02]  /*52260*/  MOV R10, R2 ;  /* 0x00000002000a7202 */ /* 0x000fc40000000f00 */
[----:B------:R-:W-:Y:S01]  /*52270*/  MOV R11, R0 ;  /* 0x00000000000b7202 */ /* 0x000fe20000000f00 */
[----:B--2---:R-:W-:Y:S01]  /*52280*/  STL.64 [R1+0x5980], R26 ;  /* 0x0059801a01007387 */ /* 0x004fe20000100a00 */
[----:B------:R-:W-:Y:S03]  /*52290*/  STL.64 [R1+0x5978], R24 ;  /* 0x0059781801007387 */ /* 0x000fe60000100a00 */
[----:B------:R0:W-:Y:S02]  /*522a0*/  STL.64 [R1+0x5988], R10 ;  /* 0x0059880a01007387 */ /* 0x0001e40000100a00 */
[----:B------:R-:W2:Y:S01]  /*522b0*/  LDL.LU R8, [R1+0x100] ;  /* 0x0001000001087983 */ /* 0x000ea20000300800 */
[----:B------:R-:W2:Y:S04]  /*522c0*/  LDL.LU R9, [R1+0x104] ;  /* 0x0001040001097983 */ /* 0x000ea80000300800 */
[----:B0-----:R-:W2:Y:S01]  /*522d0*/  LDL.LU R10, [R1+0x108] ;  /* 0x00010800010a7983 */ /* 0x001ea20000300800 */
[----:B------:R-:W2:Y:S02]  /*522e0*/  LDL.LU R11, [R1+0x10c] ;  /* 0x00010c00010b7983 */ /* 0x000ea40000300800 */
[----:B------:R-:W2:Y:S02]  /*522f0*/  LDL.LU R24, [R1+0x130] ;  /* 0x0001300001187983 */ /* 0x000ea40000300800 */
[----:B------:R-:W2:Y:S01]  /*52300*/  LDL.LU R25, [R1+0x134] ;  /* 0x0001340001197983 */ /* 0x000ea20000300800 */
[----:B------:R-:W2:Y:S01]  /*52310*/  LDL.LU R26, [R1+0x138] ;  /* 0x00013800011a7983 */ /* 0x000ea20000300800 */
[----:B------:R-:W2:Y:S02]  /*52320*/  LDL.LU R27, [R1+0x13c] ;  /* 0x00013c00011b7983 */ /* 0x000ea40000300800 */
[----:B------:R-:W-:Y:S02]  /*52330*/  STL.64 [R1+0x5938], R22 ;  /* 0x0059381601007387 */ /* 0x000fe40000100a00 */
[----:B------:R0:W-:Y:S02]  /*52340*/  STL.64 [R1+0x5930], R20 ;  /* 0x0059301401007387 */ /* 0x0001e40000100a00 */
[----:B0-----:R-:W2:Y:S01]  /*52350*/  LDL.LU R20, [R1+0xd0] ;  /* 0x0000d00001147983 */ /* 0x001ea20000300800 */
[----:B------:R-:W2:Y:S02]  /*52360*/  LDL.LU R21, [R1+0xd4] ;  /* 0x0000d40001157983 */ /* 0x000ea40000300800 */
[----:B------:R-:W2:Y:S02]  /*52370*/  LDL.LU R22, [R1+0xd8] ;  /* 0x0000d80001167983 */ /* 0x000ea40000300800 */
[----:B------:R-:W2:Y:S02]  /*52380*/  LDL.LU R23, [R1+0xdc] ;  /* 0x0000dc0001177983 */ /* 0x000ea40000300800 */
[----:B--2---:R0:W-:Y:S01]  /*52390*/  STL.64 [R1+0x5948], R22 ;  /* 0x0059481601007387 */ /* 0x0041e20000100a00 */
[----:B------:R-:W-:Y:S03]  /*523a0*/  STL.64 [R1+0x5940], R20 ;  /* 0x0059401401007387 */ /* 0x000fe60000100a00 */
[----:B0-----:R-:W2:Y:S01]  /*523b0*/  LDL.64 R22, [R1+0x58] ;  /* 0x0000580001167983 */ /* 0x001ea20000100a00 */
[----:B----4-:R-:W-:Y:S02]  /*523c0*/  STL.64 [R1+0x58f8], R18 ;  /* 0x0058f81201007387 */ /* 0x010fe40000100a00 */
[----:B---3--:R0:W-:Y:S02]  /*523d0*/  STL.64 [R1+0x58f0], R16 ;  /* 0x0058f01001007387 */ /* 0x0081e40000100a00 */
[----:B0-----:R-:W3:Y:S01]  /*523e0*/  LDL.LU R16, [R1+0xa0] ;  /* 0x0000a00001107983 */ /* 0x001ee20000300800 */
[----:B------:R-:W3:Y:S02]  /*523f0*/  LDL.LU R17, [R1+0xa4] ;  /* 0x0000a40001117983 */ /* 0x000ee40000300800 */
[----:B------:R-:W4:Y:S02]  /*52400*/  LDL.LU R18, [R1+0xa8] ;  /* 0x0000a80001127983 */ /* 0x000f240000300800 */
[----:B------:R-:W4:Y:S01]  /*52410*/  LDL.LU R19, [R1+0xac] ;  /* 0x0000ac0001137983 */ /* 0x000f220000300800 */
[----:B------:R-:W-:Y:S01]  /*52420*/  HMMA.16816.F32.BF16 R8, R4, R14, R8 ;  /* 0x0000000e0408723c */ /* 0x000fe20000041808 */
        /* <DEDUP_REMOVED lines=8> */
[----:B0-----:R-:W2:Y:S01]  /*524b0*/  LDL.LU R16, [R1+0xe0] ;  /* 0x0000e00001107983 */ /* 0x001ea20000300800 */
[----:B------:R-:W2:Y:S02]  /*524c0*/  LDL.LU R17, [R1+0xe4] ;  /* 0x0000e40001117983 */ /* 0x000ea40000300800 */
[----:B------:R-:W2:Y:S02]  /*524d0*/  LDL.LU R18, [R1+0xe8] ;  /* 0x0000e80001127983 */ /* 0x000ea40000300800 */
[----:B------:R-:W2:Y:S02]  /*524e0*/  LDL.LU R19, [R1+0xec] ;  /* 0x0000ec0001137983 */ /* 0x000ea40000300800 */
[----:B------:R-:W-:Y:S01]  /*524f0*/  STL.64 [R1+0x290], R8 ;  /* 0x0002900801007387 */ /* 0x000fe20000100a00 */
[----:B------:R-:W-:Y:S02]  /*52500*/  STL.64 [R1+0x298], R10 ;  /* 0x0002980a01007387 */ /* 0x000fe40000100a00 */
[----:B------:R-:W0:Y:S04]  /*52510*/  LDSM.16.MT88.4 R8, [R28+0x11080] ;  /* 0x011080001c08783b */ /* 0x000e280000004200 */
[----:B0-----:R-:W-:Y:S01]  /*52520*/  IMAD.MOV.U32 R0, RZ, RZ, R10 ;  /* 0x000000ffff007224 */ /* 0x001fe200078e000a */
[----:B------:R0:W-:Y:S01]  /*52530*/  STL.64 [R1], R8 ;  /* 0x0000000801007387 */ /* 0x0001e20000100a00 */
[----:B------:R-:W-:-:S02]  /*52540*/  MOV R2, R11 ;  /* 0x0000000b00027202 */ /* 0x000fc40000000f00 */
[----:B------:R-:W0:Y:S02]  /*52550*/  LDL.LU.64 R10, [R1+0x5988] ;  /* 0x00598800010a7983 */ /* 0x000e240000300a00 */
[----:B------:R-:W-:Y:S01]  /*52560*/  STL [R1+0x57a8], R28 ;  /* 0x0057a81c01007387 */ /* 0x000fe20000100800 */
[C---:B0-----:R-:W-:Y:S01]  /*52570*/  HMMA.16816.F32.BF16 R8, R4.reuse, R10, R24 ;  /* 0x0000000a0408723c */ /* 0x041fe20000041818 */
[----:B------:R-:W3:Y:S01]  /*52580*/  LDL.LU.64 R26, [R1+0x5980] ;  /* 0x00598000011a7983 */ /* 0x000ee20000300a00 */
[----:B------:R-:W3:Y:S11]  /*52590*/  LDL.LU.64 R24, [R1+0x5978] ;  /* 0x0059780001187983 */ /* 0x000ef60000300a00 */
[----:B------:R-:W-:Y:S10]  /*525a0*/  @!UPT UIADD3 URZ, URZ, URZ, URZ ;  /* 0x0000003f3f3ff290 */ /* 0x000ff4000fffe03f */
        /* <DEDUP_REMOVED lines=8> */
[----:B------:R1:W-:Y:S01]  /*52630*/  STL [R1+0x288], R6 ;  /* 0x0002880601007387 */ /* 0x0003e20000100800 */
[----:B------:R-:W-:Y:S02]  /*52640*/  MOV R28, R7 ;  /* 0x00000007001c7202 */ /* 0x000fe40000000f00 */
[----:B0-----:R-:W3:Y:S01]  /*52650*/  LDL.LU R4, [R1+0x10] ;  /* 0x0000100001047983 */ /* 0x001ee20000300800 */
[----:B------:R-:W3:Y:S02]  /*52660*/  LDL.LU R5, [R1+0x14] ;  /* 0x0000140001057983 */ /* 0x000ee40000300800 */
[----:B-1----:R-:W4:Y:S02]  /*52670*/  LDL.LU R6, [R1+0x18] ;  /* 0x0000180001067983 */ /* 0x002f240000300800 */
[----:B------:R-:W4:Y:S01]  /*52680*/  LDL.LU R7, [R1+0x1c] ;  /* 0x00001c0001077983 */ /* 0x000f220000300800 */
[C---:B--2---:R-:W-:Y:S01]  /*52690*/  HMMA.16816.F32.BF16 R16, R24.reuse, R22, R16 ;  /* 0x000000161810723c */ /* 0x044fe20000041810 */
[----:B----4-:R0:W-:Y:S01]  /*526a0*/  STL.64 [R1+0x58e8], R6 ;  /* 0x0058e80601007387 */ /* 0x0101e20000100a00 */
[----:B---3--:R1:W-:Y:S03]  /*526b0*/  STL.64 [R1+0x58e0], R4 ;  /* 0x0058e00401007387 */ /* 0x0083e60000100a00 */
[----:B0-----:R-:W2:Y:S01]  /*526c0*/  LDL.64 R6, [R1+0x88] ;  /* 0x0000880001067983 */ /* 0x001ea20000100a00 */
[----:B------:R-:W-:Y:S11]  /*526d0*/  STL [R1+0x57ac], R28 ;  /* 0x0057ac1c01007387 */ /* 0x000ff60000100800 */
[----:B------:R-:W-:Y:S06]  /*526e0*/  @!UPT UIADD3 URZ, URZ, URZ, URZ ;  /* 0x0000003f3f3ff290 */ /* 0x000fec000fffe03f */
[----:B------:R-:W-:Y:S02]  /*526f0*/  STL.64 [R1+0x230], R16 ;  /* 0x0002301001007387 */ /* 0x000fe40000100a00 */
[----:B------:R0:W-:Y:S01]  /*52700*/  STL.64 [R1+0x238], R18 ;  /* 0x0002381201007387 */ /* 0x0001e20000100a00 */
[----:B-1----:R-:W-:Y:S01]  /*52710*/  MOV R5, R22 ;  /* 0x0000001600057202 */ /* 0x002fe20000000f00 */
[----:B------:R-:W-:Y:S01]  /*52720*/  IMAD.MOV.U32 R4, RZ, RZ, R23 ;  /* 0x000000ffff047224 */ /* 0x000fe200078e0017 */
[----:B0-----:R-:W3:Y:S01]  /*52730*/  LDL.LU.64 R18, [R1+0x5958] ;  /* 0x0059580001127983 */ /* 0x001ee20000300a00 */
[----:B------:R-:W3:Y:S02]  /*52740*/  LDL.LU.64 R16, [R1+0x5950] ;  /* 0x0059500001107983 */ /* 0x000ee40000300a00 */
        /* <DEDUP_REMOVED lines=19> */
[----:B------:R-:W3:Y:S01]  /*52880*/  LDL.LU.64 R22, [R1+0x5918] ;  /* 0x0059180001167983 */ /* 0x000ee20000300a00 */
[----:B------:R-:W3:Y:S11]  /*52890*/  LDL.LU.64 R20, [R1+0x5910] ;  /* 0x0059100001147983 */ /* 0x000ef60000300a00 */
[----:B------:R-:W-:Y:S10]  /*528a0*/  @!UPT UIADD3 URZ, URZ, URZ, URZ ;  /* 0x0000003f3f3ff290 */ /* 0x000ff4000fffe03f */
[----:B------:R-:W-:Y:S01]  /*528b0*/  STL.64 [R1+0x200], R24 ;  /* 0x0002001801007387 */ /* 0x000fe20000100a00 */
[----:B------:R0:W-:Y:S02]  /*528c0*/  STL.64 [R1+0x208], R26 ;  /* 0x0002081a01007387 */ /* 0x0001e40000100a00 */
[----:B0-----:R-:W-:Y:S02]  /*528d0*/  MOV R26, R5 ;  /* 0x00000005001a7202 */ /* 0x001fe40000000f00 */
        /* <DEDUP_REMOVED lines=16> */
[C---:B--2---:R-:W-:Y:S11]  /*529e0*/  HMMA.16816.F32.BF16 R16, R20.reuse, R6, R16 ;  /* 0x000000061410723c */ /* 0x044ff60000041810 */
[----:B------:R-:W-:Y:S11]  /*529f0*/  @!UPT UIADD3 URZ, URZ, URZ, URZ ;  /* 0x0000003f3f3ff290 */ /* 0x000ff6000fffe03f */
[----:B------:R-:W-:Y:S01]  /*52a00*/  @!UPT UIADD3 URZ, URZ, URZ, URZ ;  /* 0x0000003f3f3ff290 */ /* 0x000fe2000fffe03f */
[----:B------:R0:W-:Y:S01]  /*52a10*/  STL.64 [R1+0x1a0], R16 ;  /* 0x0001a01001007387 */ /* 0x0001e20000100a00 */
[----:B------:R1:W-:Y:S02]  /*52a20*/  STL.64 [R1+0x1a8], R18 ;  /* 0x0001a81201007387 */ /* 0x0003e40000100a00 */
[----:B0-----:R-:W-:Y:S02]  /*52a30*/  IMAD.MOV.U32 R16, RZ, RZ, R6 ;  /* 0x000000ffff107224 */ /* 0x001fe400078e0006 */
[----:B------:R-:W2:Y:S01]  /*52a40*/  LDL.LU.64 R6, [R1+0x58e8] ;  /* 0x0058e80001067983 */ /* 0x000ea20000300a00 */
[----:B------:R-:W2:Y:S01]  /*52a50*/  LDL.LU.64 R4, [R1+0x58e0] ;  /* 0x0058e00001047983 */ /* 0x000ea20000300a00 */
[----:B-1----:R-:W-:Y:S02]  /*52a60*/  MOV R18, R10 ;  /* 0x0000000a00127202 */ /* 0x002fe40000000f00 */
[----:B------:R-:W-:Y:S01]  /*52a70*/  MOV R17, R11 ;  /* 0x0000000b00117202 */ /* 0x000fe20000000f00 */
[----:B--2---:R-:W-:Y:S11]  /*52a80*/  HMMA.16816.F32.BF16 R4, R20, R10, R4 ;  /* 0x0000000a1404723c */ /* 0x004ff60000041804 */
[----:B------:R-:W-:Y:S11]  /*52a90*/  @!UPT UIADD3 URZ, URZ, URZ, URZ ;  /* 0x0000003f3f3ff290 */ /* 0x000ff6000fffe03f */
[----:B------:R-:W-:Y:S01]  /*52aa0*/  @!UPT UIADD3 URZ, URZ, URZ, URZ ;  /* 0x0000003f3f3ff290 */ /* 0x000fe2000fffe03f */
[----:B------:R-:W-:Y:S01]  /*52ab0*/  STL.64 [R1+0x190], R4 ;  /* 0x0001900401007387 */ /* 0x000fe20000100a00 */
[----:B------:R-:W-:Y:S02]  /*52ac0*/  STL.64 [R1+0x198], R6 ;  /* 0x0001980601007387 */ /* 0x000fe40000100a00 */
[----:B------:R-:W2:Y:S02]  /*52ad0*/  LDL.LU.64 R10, [R1+0x58d8] ;  /* 0x0058d800010a7983 */ /* 0x000ea40000300a00 */
[----:B------:R-:W2:Y:S01]  /*52ae0*/  LDL.LU.64 R8, [R1+0x58d0] ;  /* 0x0058d00001087983 */ /* 0x000ea20000300a00 */
[----:B------:R-:W2:Y:S01]  /*52af0*/  LDL.LU R20, [R1+0x20] ;  /* 0x0000200001147983 */ /* 0x000ea20000300800 */
[----:B------:R-:W2:Y:S02]  /*52b00*/  LDL.LU R21, [R1+0x24] ;  /* 0x0000240001157983 */ /* 0x000ea40000300800 */
[----:B------:R-:W2:Y:S02]  /*52b10*/  LDL.LU R22, [R1+0x28] ;  /* 0x0000280001167983 */ /* 0x000ea40000300800 */
[----:B------:R-:W2:Y:S01]  /*52b20*/  LDL.LU R23, [R1+0x2c] ;  /* 0x00002c0001177983 */ /* 0x000ea20000300800 */
[----:B------:R-:W0:Y:S04]  /*52b30*/  LDSM.16.MT88.4 R4, [R29+0x12000] ;  /* 0x012000001d04783b */ /* 0x000e280000004200 */
[----:B0-----:R-:W-:Y:S01]  /*52b40*/  STL.64 [R1+0x57f0], R6 ;  /* 0x0057f00601007387 */ /* 0x001fe20000100a00 */
[----:B------:R2:W-:Y:S02]  /*52b50*/  STL.64 [R1+0x57e8], R4 ;  /* 0x0057e80401007387 */ /* 0x0005e40000100a00 */
[----:B--2---:R-:W-:Y:S01]  /*52b60*/  HMMA.16816.F32.BF16 R4, R8, R26, R20 ;  /* 0x0000001a0804723c */ /* 0x004fe20000041814 */
[----:B------:R-:W0:Y:S04]  /*52b70*/  LDSM.16.M88.4 R8, [R13+0x20200] ;  /* 0x020200000d08783b */ /* 0x000e280000000200 */
[----:B------:R-:W-:Y:S04]  /*52b80*/  LDSM.16.M88.4 R20, [R13+0x38200] ;  /* 0x038200000d14783b */ /* 0x000fe80000000200 */
[----:B0-----:R0:W-:Y:S11]  /*52b90*/  STL [R1+0x5614], R10 ;  /* 0x0056140a01007387 */ /* 0x0011f60000100800 */
[----:B------:R-:W-:Y:S03]  /*52ba0*/  @!UPT UIADD3 URZ, URZ, URZ, URZ ;  /* 0x0000003f3f3ff290 */ /* 0x000fe6000fffe03f */
[----:B------:R-:W-:Y:S02]  /*52bb0*/  STL.64 [R1+0x140], R4 ;  /* 0x0001400401007387 */ /* 0x000fe40000100a00 */
[----:B------:R-:W-:Y:S02]  /*52bc0*/  STL.64 [R1+0x148], R6 ;  /* 0x0001480601007387 */ /* 0x000fe40000100a00 */
[----:B------:R1:W-:Y:S02]  /*52bd0*/  STL [R1+0x5610], R11 ;  /* 0x0056100b01007387 */ /* 0x0003e40000100800 */
[----:B0-----:R-:W-:Y:S01]  /*52be0*/  IMAD.MOV.U32 R10, RZ, RZ, R18 ;  /* 0x000000ffff0a7224 */ /* 0x001fe200078e0012 */
[----:B-1----:R-:W-:Y:S02]  /*52bf0*/  MOV R11, R17 ;  /* 0x00000011000b7202 */ /* 0x002fe40000000f00 */
[----:B------:R-:W-:Y:S02]  /*52c00*/  MOV R6, R16 ;  /* 0x0000001000067202 */ /* 0x000fe40000000f00 */
[----:B------:R-:W0:Y:S01]  /*52c10*/  LDSM.16.M88.4 R16, [R13+0x28200] ;  /* 0x028200000d10783b */ /* 0x000e220000000200 */
[----:B------:R-:W-:-:S03]  /*52c20*/  MOV R7, R12 ;  /* 0x0000000c00077202 */ /* 0x000fc60000000f00 */
[----:B------:R-:W-:Y:S04]  /*52c30*/  STL.64 [R1+0x57f8], R8 ;  /* 0x0057f80801007387 */ /* 0x000fe80000100a00 */
[----:B------:R1:W-:Y:S01]  /*52c40*/  STL.64 [R1+0x58c8], R6 ;  /* 0x0058c80601007387 */ /* 0x0003e20000100a00 */
[----:B------:R-:W2:Y:S02]  /*52c50*/  LDL.LU R4, [R1+0x150] ;  /* 0x0001500001047983 */ /* 0x000ea40000300800 */
[----:B------:R-:W2:Y:S01]  /*52c60*/  LDL.LU R5, [R1+0x154] ;  /* 0x0001540001057983 */ /* 0x000ea20000300800 */
[----:B-1----:R-:W2:Y:S01]  /*52c70*/  LDL.LU R6, [R1+0x158] ;  /* 0x0001580001067983 */ /* 0x002ea20000300800 */
[----:B------:R-:W2:Y:S03]  /*52c80*/  LDL.LU R7, [R1+0x15c] ;  /* 0x00015c0001077983 */ /* 0x000ea60000300800 */
[----:B0-----:R-:W-:Y:S01]  /*52c90*/  STL.64 [R1+0x10], R16 ;  /* 0x0000101001007387 */ /* 0x001fe20000100a00 */
[----:B------:R-:W-:-:S02]  /*52ca0*/  IMAD.MOV.U32 R26, RZ, RZ, R16 ;  /* 0x000000ffff1a7224 */ /* 0x000fc400078e0010 */
[----:B------:R-:W-:Y:S01]  /*52cb0*/  STL.64 [R1+0x18], R18 ;  /* 0x0000181201007387 */ /* 0x000fe20000100a00 */
[----:B------:R-:W-:Y:S02]  /*52cc0*/  MOV R9, R17 ;  /* 0x0000001100097202 */ /* 0x000fe40000000f00 */
[----:B------:R-:W0:Y:S04]  /*52cd0*/  LDSM.16.M88.4 R16, [R13+0x30200] ;  /* 0x030200000d10783b */ /* 0x000e280000000200 */
[----:B0-----:R0:W-:Y:S01]  /*52ce0*/  STL.64 [R1+0x40], R16 ;  /* 0x0000401001007387 */ /* 0x0011e20000100a00 */
[----:B------:R-:W-:Y:S01]  /*52cf0*/  MOV R28, R16 ;  /* 0x00000010001c7202 */ /* 0x000fe20000000f00 */
[----:B------:R1:W-:Y:S01]  /*52d00*/  STL.64 [R1+0x48], R18 ;  /* 0x0000481201007387 */ /* 0x0003e20000100a00 */
[----:B------:R-:W-:Y:S01]  /*52d10*/  MOV R8, R17 ;  /* 0x0000001100087202 */ /* 0x000fe20000000f00 */
        /* <DEDUP_REMOVED lines=10> */
[----:B------:R-:W-:Y:S01]  /*52dc0*/  IMAD.MOV.U32 R25, RZ, RZ, R20 ;  /* 0x000000ffff197224 */ /* 0x000fe200078e0014 */
[----:B------:R-:W-:Y:S01]  /*52dd0*/  MOV R24, R21 ;  /* 0x0000001500187202 */ /* 0x000fe20000000f00 */
[----:B----4-:R-:W-:Y:S01]  /*52de0*/  STL.64 [R1+0x58c0], R18 ;  /* 0x0058c01201007387 */ /* 0x010fe20000100a00 */
[----:B---3--:R0:W-:Y:S03]  /*52df0*/  STL.64 [R1+0x58b8], R16 ;  /* 0x0058b81001007387 */ /* 0x0081e60000100a00 */
[----:B0-----:R-:W2:Y:S01]  /*52e00*/  LDL.LU.64 R16, [R1+0x30] ;  /* 0x0000300001107983 */ /* 0x001ea20000300a00 */
[----:B------:R-:W2:Y:S02]  /*52e10*/  LDL.LU.64 R18, [R1+0x38] ;  /* 0x0000380001127983 */ /* 0x000ea40000300a00 */
[----:B------:R-:W-:Y:S02]  /*52e20*/  STL [R1+0x588c], R8 ;  /* 0x00588c0801007387 */ /* 0x000fe40000100800 */
[----:B------:R-:W-:Y:S01]  /*52e30*/  STL [R1+0x5888], R28 ;  /* 0x0058881c01007387 */ /* 0x000fe20000100800 */
[----:B------:R-:W-:Y:S01]  /*52e40*/  STL.64 [R1+0x20], R20 ;  /* 0x0000201401007387 */ /* 0x000fe20000100a00 */
[----:B------:R-:W-:Y:S02]  /*52e50*/  STL.64 [R1+0x28], R22 ;  /* 0x0000281601007387 */ /* 0x000fe40000100a00 */
[----:B------:R-:W0:Y:S04]  /*52e60*/  LDSM.16.MT88.4 R20, [R29+0x12080] ;  /* 0x012080001d14783b */ /* 0x000e280000004200 */
[----:B------:R-:W-:Y:S01]  /*52e70*/  STL.64 [R1+0x5850], R24 ;  /* 0x0058501801007387 */ /* 0x000fe20000100a00 */
[----:B0-----:R0:W-:Y:S01]  /*52e80*/  STL.64 [R1+0x57b8], R22 ;  /* 0x0057b81601007387 */ /* 0x0011e20000100a00 */
[----:B------:R1:W-:Y:S03]  /*52e90*/  STL.64 [R1+0x57b0], R20 ;  /* 0x0057b01401007387 */ /* 0x0003e60000100a00 */
[----:B0-----:R-:W3:Y:S01]  /*52ea0*/  LDL.LU.64 R22, [R1+0x58] ;  /* 0x0000580001167983 */ /* 0x001ee20000300a00 */
[----:B------:R-:W-:Y:S01]  /*52eb0*/  STL [R1+0x5688], R29 ;  /* 0x0056881d01007387 */ /* 0x000fe20000100800 */
[----:B--2---:R-:W-:Y:S01]  /*52ec0*/  HMMA.16816.F32.BF16 R4, R16, R14, R4 ;  /* 0x0000000e1004723c */ /* 0x004fe20000041804 */
[----:B-1----:R-:W-:-:S02]  /*52ed0*/  MOV R21, R16 ;  /* 0x0000001000157202 */ /* 0x002fc40000000f00 */
[----:B------:R-:W-:Y:S11]  /*52ee0*/  MOV R20, R17 ;  /* 0x0000001100147202 */ /* 0x000ff60000000f00 */
[----:B------:R-:W-:Y:S09]  /*52ef0*/  @!UPT UIADD3 URZ, URZ, URZ, URZ ;  /* 0x0000003f3f3ff290 */ /* 0x000ff2000fffe03f */
[----:B------:R0:W-:Y:S01]  /*52f00*/  STL.64 [R1+0x130], R4 ;  /* 0x0001300401007387 */ /* 0x0001e20000100a00 */
[----:B------:R1:W-:Y:S02]  /*52f10*/  STL.64 [R1+0x138], R6 ;  /* 0x0001380601007387 */ /* 0x0003e40000100a00 */
[----:B0-----:R-:W-:Y:S01]  /*52f20*/  IMAD.MOV.U32 R5, RZ, RZ, R18 ;  /* 0x000000ffff057224 */ /* 0x001fe200078e0012 */
[----:B-1----:R-:W2:Y:S01]  /*52f30*/  LDL.LU.64 R6, [R1+0x58c8] ;  /* 0x0058c80001067983 */ /* 0x002ea20000300a00 */
[----:B------:R-:W-:Y:S02]  /*52f40*/  MOV R4, R19 ;  /* 0x0000001300047202 */ /* 0x000fe40000000f00 */
[----:B------:R-:W2:Y:S02]  /*52f50*/  LDL.LU.64 R18, [R1+0x58c0] ;  /* 0x0058c00001127983 */ /* 0x000ea40000300a00 */
[----:B------:R-:W2:Y:S01]  /*52f60*/  LDL.LU.64 R16, [R1+0x58b8] ;  /* 0x0058b80001107983 */ /* 0x000ea20000300a00 */
[----:B------:R-:W-:-:S02]  /*52f70*/  MOV R8, R14 ;  /* 0x0000000e00087202 */ /* 0x000fc40000000f00 */
[----:B------:R-:W-:Y:S02]  /*52f80*/  MOV R28, R15 ;  /* 0x0000000f001c7202 */ /* 0x000fe40000000f00 */
[----:B------:R-:W0:Y:S04]  /*52f90*/  LDSM.16.MT88.4 R12, [R3+0x12000] ;  /* 0x01200000030c783b */ /* 0x000e280000004200 */
[----:B0-----:R0:W-:Y:S01]  /*52fa0*/  STL.64 [R1+0x5770], R14 ;  /* 0x0057700e01007387 */ /* 0x0011e20000100a00 */
[----:B------:R1:W-:Y:S01]  /*52fb0*/  STL.64 [R1+0x5768], R12 ;  /* 0x0057680c01007387 */ /* 0x0003e20000100a00 */
[----:B0-----:R-:W-:Y:S01]  /*52fc0*/  MOV R14, R5 ;  /* 0x00000005000e7202 */ /* 0x001fe20000000f00 */
[----:B-1----:R-:W-:Y:S01]  /*52fd0*/  IMAD.MOV.U32 R12, RZ, RZ, R21 ;  /* 0x000000ffff0c7224 */ /* 0x002fe200078e0015 */
[----:B------:R-:W-:-:S02]  /*52fe0*/  MOV R13, R20 ;  /* 0x00000014000d7202 */ /* 0x000fc40000000f00 */
[----:B------:R-:W-:-:S07]  /*52ff0*/  MOV R15, R4 ;  /* 0x00000004000f7202 */ /* 0x000fce0000000f00 */
[C---:B--2---:R-:W-:Y:S01]  /*53000*/  HMMA.16816.F32.BF16 R4, R12.reuse, R6, R16 ;  /* 0x000000060c04723c */ /* 0x044fe20000041810 */
[----:B------:R-:W2:Y:S01]  /*53010*/  LDL.LU.64 R18, [R1+0x58b0] ;  /* 0x0058b00001127983 */ /* 0x000ea20000300a00 */
[----:B------:R-:W2:Y:S11]  /*53020*/  LDL.LU.64 R16, [R1+0x58a8] ;  /* 0x0058a80001107983 */ /* 0x000eb60000300a00 */
[----:B------:R-:W-:Y:S10]  /*53030*/  @!UPT UIADD3 URZ, URZ, URZ, URZ ;  /* 0x0000003f3f3ff290 */ /* 0x000ff4000fffe03f */
[----:B------:R0:W-:Y:S01]  /*53040*/  STL.64 [R1+0x120], R4 ;  /* 0x0001200401007387 */ /* 0x0001e20000100a00 */
[----:B------:R1:W-:Y:S03]  /*53050*/  STL.64 [R1+0x128], R6 ;  /* 0x0001280601007387 */ /* 0x0003e60000100a00 */
[----:B0-----:R-:W4:Y:S01]  /*53060*/  LDL.LU R4, [R1] ;  /* 0x0000000001047983 */ /* 0x001f220000300800 */
[----:B------:R-:W4:Y:S02]  /*53070*/  LDL.LU R5, [R1+0x4] ;  /* 0x0000040001057983 */ /* 0x000f240000300800 */
[----:B-1----:R-:W-:Y:S01]  /*53080*/  IMAD.MOV.U32 R6, RZ, RZ, R0 ;  /* 0x000000ffff067224 */ /* 0x002fe200078e0000 */
[----:B------:R-:W-:Y:S01]  /*53090*/  MOV R7, R2 ;  /* 0x0000000200077202 */ /* 0x000fe20000000f00 */
[----:B------:R-:W3:Y:S01]  /*530a0*/  LDL.LU R0, [R1+0x58a4] ;  /* 0x0058a40001007983 */ /* 0x000ee20000300800 */
[----:B------:R-:W3:Y:S03]  /*530b0*/  LDL.LU R2, [R1+0x58a0] ;  /* 0x0058a00001027983 */ /* 0x000ee60000300800 */
[----:B------:R-:W-:Y:S01]  /*530c0*/  STL.64 [R1+0x5860], R6 ;  /* 0x0058600601007387 */ /* 0x000fe20000100a00 */
[----:B--2---:R-:W-:Y:S03]  /*530d0*/  HMMA.16816.F32.BF16 R12, R12, R10, R16 ;  /* 0x0000000a0c0c723c */ /* 0x004fe60000041810 */
[----:B----4-:R0:W-:Y:S04]  /*530e0*/  STL.64 [R1+0x5858], R4 ;  /* 0x0058580401007387 */ /* 0x0101e80000100a00 */
[----:B0-----:R-:W2:Y:S01]  /*530f0*/  LDL.LU R4, [R1+0x2f0] ;  /* 0x0002f00001047983 */ /* 0x001ea20000300800 */
[----:B------:R-:W2:Y:S02]  /*53100*/  LDL.LU R5, [R1+0x2f4] ;  /* 0x0002f40001057983 */ /* 0x000ea40000300800 */
[----:B------:R-:W2:Y:S02]  /*53110*/  LDL.LU R6, [R1+0x2f8] ;  /* 0x0002f80001067983 */ /* 0x000ea40000300800 */
[----:B------:R-:W2:Y:S01]  /*53120*/  LDL.LU R7, [R1+0x2fc] ;  /* 0x0002fc0001077983 */ /* 0x000ea20000300800 */
[----:B------:R-:W2:Y:S01]  /*53130*/  LDL.LU.64 R18, [R1+0x5898] ;  /* 0x0058980001127983 */ /* 0x000ea20000300a00 */
[----:B------:R-:W2:Y:S09]  /*53140*/  LDL.LU.64 R16, [R1+0x5890] ;  /* 0x0058900001107983 */ /* 0x000eb20000300a00 */
[----:B------:R0:W-:Y:S02]  /*53150*/  STL.64 [R1+0x150], R12 ;  /* 0x0001500c01007387 */ /* 0x0001e40000100a00 */
[----:B------:R3:W-:Y:S01]  /*53160*/  STL.64 [R1+0x158], R14 ;  /* 0x0001580e01007387 */ /* 0x0007e20000100a00 */
[----:B0-----:R-:W4:Y:S01]  /*53170*/  LDL.LU R12, [R1+0x2a0] ;  /* 0x0002a000010c7983 */ /* 0x001f220000300800 */
[----:B------:R-:W4:Y:S01]  /*53180*/  LDL.LU R13, [R1+0x2a4] ;  /* 0x0002a400010d7983 */ /* 0x000f220000300800 */
[----:B---3--:R-:W-:-:S02]  /*53190*/  MOV R14, R2 ;  /* 0x00000002000e7202 */ /* 0x008fc40000000f00 */
[----:B------:R-:W-:-:S05]  /*531a0*/  MOV R15, R0 ;  /* 0x00000000000f7202 */ /* 0x000fca0000000f00 */
[----:B------:R-:W-:Y:S01]  /*531b0*/  STL.64 [R1+0x57c8], R14 ;  /* 0x0057c80e01007387 */ /* 0x000fe20000100a00 */
[----:B------:R-:W-:Y:S01]  /*531c0*/  IMAD.MOV.U32 R2, RZ, RZ, R22 ;  /* 0x000000ffff027224 */ /* 0x000fe200078e0016 */
[----:B------:R-:W-:Y:S01]  /*531d0*/  MOV R0, R23 ;  /* 0x0000001700007202 */ /* 0x000fe20000000f00 */
[----:B--2---:R-:W-:Y:S01]  /*531e0*/  HMMA.16816.F32.BF16 R4, R16, R22, R4 ;  /* 0x000000161004723c */ /* 0x004fe20000041804 */
[----:B----4-:R0:W-:Y:S11]  /*531f0*/  STL.64 [R1+0x57c0], R12 ;  /* 0x0057c00c01007387 */ /* 0x0101f60000100a00 */
[----:B------:R-:W-:Y:S11]  /*53200*/  @!UPT UIADD3 URZ, URZ, URZ, URZ ;  /* 0x0000003f3f3ff290 */ /* 0x000ff6000fffe03f */
[----:B------:R-:W-:Y:S01]  /*53210*/  STL.64 [R1+0x2c0], R4 ;  /* 0x0002c00401007387 */ /* 0x000fe20000100a00 */
[----:B0-----:R-:W-:Y:S01]  /*53220*/  MOV R12, R26 ;  /* 0x0000001a000c7202 */ /* 0x001fe20000000f00 */
[----:B------:R-:W-:Y:S02]  /*53230*/  IMAD.MOV.U32 R13, RZ, RZ, R9 ;  /* 0x000000ffff0d7224 */ /* 0x000fe400078e0009 */
[----:B------:R-:W-:Y:S04]  /*53240*/  STL [R1+0x2c8], R6 ;  /* 0x0002c80601007387 */ /* 0x000fe80000100800 */
[----:B------:R0:W-:Y:S01]  /*53250*/  STL.64 [R1+0x57e0], R12 ;  /* 0x0057e00c01007387 */ /* 0x0001e20000100a00 */
[----:B------:R-:W2:Y:S02]  /*53260*/  LDL.LU R20, [R1+0x2e0] ;  /* 0x0002e00001147983 */ /* 0x000ea40000300800 */
[----:B------:R-:W2:Y:S02]  /*53270*/  LDL.LU R21, [R1+0x2e4] ;  /* 0x0002e40001157983 */ /* 0x000ea40000300800 */
[----:B------:R-:W3:Y:S01]  /*53280*/  LDL.LU R22, [R1+0x2e8] ;  /* 0x0002e80001167983 */ /* 0x000ee20000300800 */
[----:B------:R-:W3:Y:S04]  /*53290*/  LDL.LU R23, [R1+0x2ec] ;  /* 0x0002ec0001177983 */ /* 0x000ee80000300800 */
[----:B0-----:R-:W4:Y:S01]  /*532a0*/  LDL.LU R12, [R1+0x310] ;  /* 0x00031000010c7983 */ /* 0x001f220000300800 */
[----:B------:R-:W4:Y:S02]  /*532b0*/  LDL.LU R13, [R1+0x314] ;  /* 0x00031400010d7983 */ /* 0x000f240000300800 */
[----:B------:R-:W2:Y:S02]  /*532c0*/  LDL.LU R14, [R1+0x318] ;  /* 0x00031800010e7983 */ /* 0x000ea40000300800 */
[----:B------:R-:W2:Y:S01]  /*532d0*/  LDL.LU R15, [R1+0x31c] ;  /* 0x00031c00010f7983 */ /* 0x000ea20000300800 */
[----:B------:R-:W-:Y:S01]  /*532e0*/  MOV R29, R7 ;  /* 0x00000007001d7202 */ /* 0x000fe20000000f00 */
[----:B--2---:R-:W-:Y:S01]  /*532f0*/  STL.64 [R1+0x5808], R14 ;  /* 0x0058080e01007387 */ /* 0x004fe20000100a00 */
[----:B----4-:R0:W-:Y:S03]  /*53300*/  STL.64 [R1+0x5800], R12 ;  /* 0x0058000c01007387 */ /* 0x0101e60000100a00 */
[----:B0-----:R-:W2:Y:S01]  /*53310*/  LDL.LU R12, [R1+0x320] ;  /* 0x00032000010c7983 */ /* 0x001ea20000300800 */
[----:B------:R-:W2:Y:S02]  /*53320*/  LDL.LU R13, [R1+0x324] ;  /* 0x00032400010d7983 */ /* 0x000ea40000300800 */
        /* <DEDUP_REMOVED lines=22> */
[----:B------:R-:W2:Y:S01]  /*53490*/  LDL R9, [R1+0x1704] ;  /* 0x0017040001097983 */ /* 0x000ea20000100800 */
[----:B----4-:R0:W-:Y:S02]  /*534a0*/  STL.64 [R1+0x5818], R14 ;  /* 0x0058180e01007387 */ /* 0x0101e40000100a00 */
[----:B------:R-:W-:Y:S01]  /*534b0*/  STL.64 [R1+0x5810], R12 ;  /* 0x0058100c01007387 */ /* 0x000fe20000100a00 */
[----:B0-----:R-:W4:Y:S01]  /*534c0*/  LDL.LU R14, [R1+0x88] ;  /* 0x00008800010e7983 */ /* 0x001f220000300800 */
[----:B------:R-:W4:Y:S02]  /*534d0*/  LDL.LU R15, [R1+0x8c] ;  /* 0x00008c00010f7983 */ /* 0x000f240000300800 */
        /* <DEDUP_REMOVED lines=12> */
[----:B---3--:R0:W-:Y:S02]  /*535a0*/  STL.64 [R1+0x5838], R22 ;  /* 0x0058381601007387 */ /* 0x0081e40000100a00 */
[----:B0-----:R-:W-:-:S02]  /*535b0*/  MOV R22, R8 ;  /* 0x0000000800167202 */ /* 0x001fc40000000f00 */
[----:B------:R-:W-:-:S07]  /*535c0*/  MOV R23, R28 ;  /* 0x0000001c00177202 */ /* 0x000fce0000000f00 */
[C---:B------:R-:W-:Y:S01]  /*535d0*/  HMMA.16816.F32.BF16 R4, R16.reuse, R22, R4 ;  /* 0x000000161004723c */ /* 0x040fe20000041804 */
[----:B--2---:R-:W-:Y:S01]  /*535e0*/  STL.64 [R1+0x5830], R20 ;  /* 0x0058301401007387 */ /* 0x004fe20000100a00 */
[----:B------:R-:W2:Y:S02]  /*535f0*/  LDL.LU R8, [R1+0x588c] ;  /* 0x00588c0001087983 */ /* 0x000ea40000300800 */
[----:B------:R-:W3:Y:S02]  /*53600*/  LDL.LU R28, [R1+0x5888] ;  /* 0x00588800011c7983 */ /* 0x000ee40000300800 */
[----:B------:R-:W-:Y:S11]  /*53610*/  STL [R1+0x5700], R29 ;  /* 0x0057001d01007387 */ /* 0x000ff60000100800 */
[----:B------:R-:W-:Y:S06]  /*53620*/  @!UPT UIADD3 URZ, URZ, URZ, URZ ;  /* 0x0000003f3f3ff290 */ /* 0x000fec000fffe03f */
        /* <DEDUP_REMOVED lines=11> */
[----:B------:R0:W-:Y:S02]  /*536e0*/  STL.64 [R1+0x5840], R14 ;  /* 0x0058400e01007387 */ /* 0x0001e40000100a00 */
[----:B------:R-:W2:Y:S01]  /*536f0*/  LDL.LU R12, [R1+0x330] ;  /* 0x00033000010c7983 */ /* 0x000ea20000300800 */
[----:B------:R-:W2:Y:S04]  /*53700*/  LDL.LU R13, [R1+0x334] ;  /* 0x00033400010d7983 */ /* 0x000ea80000300800 */
[----:B0-----:R-:W2:Y:S01]  /*53710*/  LDL.LU R14, [R1+0x338] ;  /* 0x00033800010e7983 */ /* 0x001ea20000300800 */
[----:B------:R-:W2:Y:S01]  /*53720*/  LDL.LU R15, [R1+0x33c] ;  /* 0x00033c00010f7983 */ /* 0x000ea20000300800 */
[----:B----4-:R-:W-:Y:S02]  /*53730*/  HMMA.16816.F32.BF16 R16, R16, R10, R4 ;  /* 0x0000000a1010723c */ /* 0x010fe40000041804 */
[----:B------:R-:W4:Y:S01]  /*53740*/  LDL.LU.64 R6, [R1+0x5860] ;  /* 0x0058600001067983 */ /* 0x000f220000300a00 */
[----:B------:R-:W4:Y:S11]  /*53750*/  LDL.LU.64 R4, [R1+0x5858] ;  /* 0x0058580001047983 */ /* 0x000f360000300a00 */
[----:B------:R-:W-:Y:S09]  /*53760*/  @!UPT UIADD3 URZ, URZ, URZ, URZ ;  /* 0x0000003f3f3ff290 */ /* 0x000ff2000fffe03f */
[----:B------:R-:W-:Y:S01]  /*53770*/  STL.64 [R1+0x160], R16 ;  /* 0x0001601001007387 */ /* 0x000fe20000100a00 */
[----:B------:R0:W-:Y:S02]  /*53780*/  STL.64 [R1+0x168], R18 ;  /* 0x0001681201007387 */ /* 0x0001e40000100a00 */
[----:B0-----:R-:W-:Y:S01]  /*53790*/  MOV R18, R2 ;  /* 0x0000000200127202 */ /* 0x001fe20000000f00 */
[----:B------:R-:W-:-:S07]  /*537a0*/  IMAD.MOV.U32 R19, RZ, RZ, R0 ;  /* 0x000000ffff137224 */ /* 0x000fce00078e0000 */
[C---:B----4-:R-:W-:Y:S01]  /*537b0*/  HMMA.16816.F32.BF16 R16, R4.reuse, R18, R24 ;  /* 0x000000120410723c */ /* 0x050fe20000041818 */
[----:B------:R-:W4:Y:S11]  /*537c0*/  LDL.LU.64 R24, [R1+0x5850] ;  /* 0x0058500001187983 */ /* 0x000f360000300a00 */
[----:B------:R-:W-:Y:S11]  /*537d0*/  @!UPT UIADD3 URZ, URZ, URZ, URZ ;  /* 0x0000003f3f3ff290 */ /* 0x000ff6000fffe03f */
[----:B------:R-:W-:Y:S01]  /*537e0*/  STL.64 [R1+0x110], R16 ;  /* 0x0001101001007387 */ /* 0x000fe20000100a00 */
[----:B------:R-:W-:Y:S02]  /*537f0*/  MOV R2, R18 ;  /* 0x0000001200027202 */ /* 0x000fe40000000f00 */
[----:B------:R-:W-:Y:S02]  /*53800*/  MOV R0, R19 ;  /* 0x0000001300007202 */ /* 0x000fe40000000f00 */
[----:B------:R-:W0:Y:S04]  /*53810*/  LDSM.16.MT88.4 R16, [R3+0x12080] ;  /* 0x012080000310783b */ /* 0x000e280000004200 */
[----:B------:R-:W-:Y:S01]  /*53820*/  STL [R1+0x5684], R0 ;  /* 0x0056840001007387 */ /* 0x000fe20000100800 */
[----:B------:R-:W-:Y:S01]  /*53830*/  STL [R1+0x5680], R2 ;  /* 0x0056800201007387 */ /* 0x000fe20000100800 */
[----:B--2---:R-:W-:Y:S02]  /*53840*/  HMMA.16816.F32.BF16 R20, R4, R22, R12 ;  /* 0x000000160414723c */ /* 0x004fe4000004180c */
[----:B0-----:R-:W-:Y:S01]  /*53850*/  STL.64 [R1+0x5730], R18 ;  /* 0x0057301201007387 */ /* 0x001fe20000100a00 */
[----:B------:R4:W-:Y:S02]  /*53860*/  STL.64 [R1+0x5728], R16 ;  /* 0x0057281001007387 */ /* 0x0009e40000100a00 */
[----:B------:R-:W-:Y:S01]  /*53870*/  STL [R1+0x5704], R3 ;  /* 0x0057040301007387 */ /* 0x000fe20000100800 */
[----:B----4-:R-:W-:Y:S01]  /*53880*/  MOV R16, R25 ;  /* 0x0000001900107202 */ /* 0x010fe20000000f00 */
[----:B------:R-:W-:-:S02]  /*53890*/  IMAD.MOV.U32 R17, RZ, RZ, R24 ;  /* 0x000000ffff117224 */ /* 0x000fc400078e0018 */
[----:B------:R-:W0:Y:S04]  /*538a0*/  LDSM.16.MT88.4 R24, [R9+0x12000] ;  /* 0x012000000918783b */ /* 0x000e280000004200 */
[----:B0-----:R-:W-:Y:S01]  /*538b0*/  STL.64 [R1+0x5710], R26 ;  /* 0x0057101a01007387 */ /* 0x001fe20000100a00 */
[----:B------:R3:W-:Y:S02]  /*538c0*/  STL.64 [R1+0x5708], R24 ;  /* 0x0057081801007387 */ /* 0x0007e40000100a00 */
[----:B---3--:R-:W-:Y:S02]  /*538d0*/  MOV R24, R28 ;  /* 0x0000001c00187202 */ /* 0x008fe40000000f00 */
[----:B------:R-:W2:Y:S01]  /*538e0*/  LDL.LU R28, [R1+0x5848] ;  /* 0x00584800011c7983 */ /* 0x000ea20000300800 */
[----:B------:R-:W3:Y:S04]  /*538f0*/  LDL.LU.64 R14, [R1+0x5840] ;  /* 0x00584000010e7983 */ /* 0x000ee80000300a00 */
[----:B------:R-:W-:Y:S02]  /*53900*/  STL.64 [R1+0x100], R20 ;  /* 0x0001001401007387 */ /* 0x000fe40000100a00 */
[----:B------:R-:W-:Y:S02]  /*53910*/  STL.64 [R1+0x108], R22 ;  /* 0x0001081601007387 */ /* 0x000fe40000100a00 */
[----:B------:R-:W0:Y:S02]  /*53920*/  LDSM.16.MT88.4 R20, [R9+0x12080] ;  /* 0x012080000914783b */ /* 0x000e240000004200 */
[----:B0-----:R-:W-:-:S02]  /*53930*/  MOV R2, R22 ;  /* 0x0000001600027202 */ /* 0x001fc40000000f00 */
[----:B------:R-:W-:Y:S02]  /*53940*/  MOV R0, R23 ;  /* 0x0000001700007202 */ /* 0x000fe40000000f00 */
[----:B------:R-:W-:Y:S01]  /*53950*/  MOV R3, R20 ;  /* 0x0000001400037202 */ /* 0x000fe20000000f00 */
[----:B------:R-:W-:Y:S01]  /*53960*/  IMAD.MOV.U32 R29, RZ, RZ, R21 ;  /* 0x000000ffff1d7224 */ /* 0x000fe200078e0015 */
[----:B------:R-:W3:Y:S01]  /*53970*/  LDL.LU.64 R22, [R1+0x5838] ;  /* 0x0058380001167983 */ /* 0x000ee20000300a00 */
        /* <DEDUP_REMOVED lines=9> */
[----:B------:R-:W-:Y:S01]  /*53a10*/  MOV R25, R8 ;  /* 0x0000000800197202 */ /* 0x000fe20000000f00 */
[----:B----4-:R-:W-:Y:S01]  /*53a20*/  HMMA.16816.F32.BF16 R4, R4, R10, R12 ;  /* 0x0000000a0404723c */ /* 0x010fe2000004180c */
[----:B------:R-:W4:Y:S01]  /*53a30*/  LDL.LU.64 R14, [R1+0x5808] ;  /* 0x00580800010e7983 */ /* 0x000f220000300a00 */
[----:B------:R-:W4:Y:S02]  /*53a40*/  LDL.LU.64 R12, [R1+0x5800] ;  /* 0x00580000010c7983 */ /* 0x000f240000300a00 */
[----:B------:R-:W4:Y:S11]  /*53a50*/  LDL.LU.64 R8, [R1+0x57f8] ;  /* 0x0057f80001087983 */ /* 0x000f360000300a00 */
[----:B------:R-:W-:Y:S08]  /*53a60*/  @!UPT UIADD3 URZ, URZ, URZ, URZ ;  /* 0x0000003f3f3ff290 */ /* 0x000ff0000fffe03f */
        /* <DEDUP_REMOVED lines=8> */
[----:B------:R3:W-:Y:S03]  /*53af0*/  STL.64 [R1+0xe8], R14 ;  /* 0x0000e80e01007387 */ /* 0x0007e60000100a00 */
[----:B0-----:R-:W3:Y:S02]  /*53b00*/  LDL.LU.64 R12, [R1+0x57e0] ;  /* 0x0057e000010c7983 */ /* 0x001ee40000300a00 */
[C---:B---3--:R-:W-:Y:S02]  /*53b10*/  HMMA.16816.F32.BF16 R12, R4.reuse, R12, R20 ;  /* 0x0000000c040c723c */ /* 0x048fe40000041814 */
[----:B------:R-:W3:Y:S01]  /*53b20*/  LDL.LU.64 R22, [R1+0x57d8] ;  /* 0x0057d80001167983 */ /* 0x000ee20000300a00 */
[----:B------:R-:W3:Y:S11]  /*53b30*/  LDL.LU.64 R20, [R1+0x57d0] ;  /* 0x0057d00001147983 */ /* 0x000ef60000300a00 */
[----:B------:R-:W-:Y:S09]  /*53b40*/  @!UPT UIADD3 URZ, URZ, URZ, URZ ;  /* 0x0000003f3f3ff290 */ /* 0x000ff2000fffe03f */
[----:B------:R-:W-:Y:S01]  /*53b50*/  STL.64 [R1+0xd0], R12 ;  /* 0x0000d00c01007387 */ /* 0x000fe20000100a00 */
[----:B------:R0:W-:Y:S03]  /*53b60*/  STL.64 [R1+0xd8], R14 ;  /* 0x0000d80e01007387 */ /* 0x0001e60000100a00 */
[----:B0-----:R-:W4:Y:S01]  /*53b70*/  LDL.LU.64 R14, [R1+0x57c8] ;  /* 0x0057c800010e7983 */ /* 0x001f220000300a00 */
[----:B------:R-:W4:Y:S01]  /*53b80*/  LDL.LU.64 R12, [R1+0x57c0] ;  /* 0x0057c000010c7983 */ /* 0x000f220000300a00 */
[C---:B---3--:R-:W-:Y:S02]  /*53b90*/  HMMA.16816.F32.BF16 R24, R4.reuse, R24, R20 ;  /* 0x000000180418723c */ /* 0x048fe40000041814 */
[----:B------:R-:W3:Y:S01]  /*53ba0*/  LDL.LU.64 R22, [R1+0x57b8] ;  /* 0x0057b80001167983 */ /* 0x000ee20000300a00 */
[----:B------:R-:W3:Y:S02]  /*53bb0*/  LDL.LU.64 R20, [R1+0x57b0] ;  /* 0x0057b00001147983 */ /* 0x000ee40000300a00 */
[----:B------:R-:W-:Y:S11]  /*53bc0*/  STL.64 [R1+0x5778], R16 ;  /* 0x0057781001007387 */ /* 0x000ff60000100a00 */
[----:B------:R-:W-:Y:S07]  /*53bd0*/  @!UPT UIADD3 URZ, URZ, URZ, URZ ;  /* 0x0000003f3f3ff290 */ /* 0x000fee000fffe03f */
[----:B------:R-:W-:Y:S01]  /*53be0*/  STL.64 [R1+0xc0], R24 ;  /* 0x0000c01801007387 */ /* 0x000fe20000100a00 */
[----:B------:R2:W-:Y:S01]  /*53bf0*/  STL.64 [R1+0xc8], R26 ;  /* 0x0000c81a01007387 */ /* 0x0005e20000100a00 */
[----:B----4-:R-:W-:Y:S02]  /*53c00*/  HMMA.16816.F32.BF16 R12, R4, R16, R12 ;  /* 0x00000010040c723c */ /* 0x010fe4000004180c */
[----:B------:R-:W4:Y:S01]  /*53c10*/  LDL.64 R4, [R1+0x10] ;  /* 0x0000100001047983 */ /* 0x000f220000100a00 */
[----:B--2---:R-:W-:Y:S11]  /*53c20*/  MOV R27, R28 ;  /* 0x0000001c001b7202 */ /* 0x004ff60000000f00 */
[----:B------:R-:W-:Y:S09]  /*53c30*/  @!UPT UIADD3 URZ, URZ, URZ, URZ ;  /* 0x0000003f3f3ff290 */ /* 0x000ff2000fffe03f */
[----:B------:R0:W-:Y:S01]  /*53c40*/  STL.64 [R1+0xb0], R12 ;  /* 0x0000b00c01007387 */ /* 0x0001e20000100a00 */
[----:B------:R1:W-:Y:S03]  /*53c50*/  STL.64 [R1+0xb8], R14 ;  /* 0x0000b80e01007387 */ /* 0x0003e60000100a00 */
[----:B----4-:R-:W-:Y:S01]  /*53c60*/  STL.64 [R1+0x57a0], R4 ;  /* 0x0057a00401007387 */ /* 0x010fe20000100a00 */
[----:B------:R-:W2:Y:S02]  /*53c70*/  LDL.LU R24, [R1+0x220] ;  /* 0x0002200001187983 */ /* 0x000ea40000300800 */
[----:B------:R-:W2:Y:S02]  /*53c80*/  LDL.LU R25, [R1+0x224] ;  /* 0x0002240001197983 */ /* 0x000ea40000300800 */
[----:B------:R-:W4:Y:S01]  /*53c90*/  LDL.LU R26, [R1+0x228] ;  /* 0x00022800011a7983 */ /* 0x000f220000300800 */
[----:B------:R-:W2:Y:S01]  /*53ca0*/  LDL.LU R28, [R1+0x57ac] ;  /* 0x0057ac00011c7983 */ /* 0x000ea20000300800 */
[----:B0-----:R-:W2:Y:S02]  /*53cb0*/  LDL.LU R12, [R1+0x1b0] ;  /* 0x0001b000010c7983 */ /* 0x001ea40000300800 */
[----:B------:R-:W2:Y:S02]  /*53cc0*/  LDL.LU R13, [R1+0x1b4] ;  /* 0x0001b400010d7983 */ /* 0x000ea40000300800 */
[----:B-1----:R-:W2:Y:S01]  /*53cd0*/  LDL.LU R14, [R1+0x1b8] ;  /* 0x0001b800010e7983 */ /* 0x002ea20000300800 */
[----:B------:R-:W2:Y:S04]  /*53ce0*/  LDL.LU R15, [R1+0x1bc] ;  /* 0x0001bc00010f7983 */ /* 0x000ea80000300800 */
[----:B--2---:R-:W-:Y:S01]  /*53cf0*/  STL.64 [R1+0x5788], R14 ;  /* 0x0057880e01007387 */ /* 0x004fe20000100a00 */
[----:B------:R0:W-:Y:S03]  /*53d00*/  STL.64 [R1+0x5780], R12 ;  /* 0x0057800c01007387 */ /* 0x0001e60000100a00 */
        /* <DEDUP_REMOVED lines=13> */
[----:B------:R-:W2:Y:S01]  /*53de0*/  LDL.LU R15, [R1+0x26c] ;  /* 0x00026c00010f7983 */ /* 0x000ea20000300800 */
[----:B------:R-:W2:Y:S01]  /*53df0*/  LDL.64 R16, [R1+0x40] ;  /* 0x0000400001107983 */ /* 0x000ea20000100a00 */
[----:B----4-:R-:W-:Y:S02]  /*53e00*/  STL.64 [R1+0x5720], R26 ;  /* 0x0057201a01007387 */ /* 0x010fe40000100a00 */
[----:B------:R0:W-:Y:S02]  /*53e10*/  STL.64 [R1+0x5718], R24 ;  /* 0x0057181801007387 */ /* 0x0001e40000100a00 */
        /* <DEDUP_REMOVED lines=9> */
[----:B------:R-:W-:-:S02]  /*53eb0*/  IMAD.MOV.U32 R27, RZ, RZ, R28 ;  /* 0x000000ffff1b7224 */ /* 0x000fc400078e001c */
        /* <DEDUP_REMOVED lines=14> */
[----:B------:R0:W-:Y:S04]  /*53fa0*/  STL.64 [R1+0xa0], R4 ;  /* 0x0000a00401007387 */ /* 0x0001e80000100a00 */
[----:B0-----:R-:W3:Y:S01]  /*53fb0*/  LDL.LU.64 R4, [R1+0x57a0] ;  /* 0x0057a00001047983 */ /* 0x001ee20000300a00 */
[----:B------:R-:W-:-:S02]  /*53fc0*/  MOV R11, R7 ;  /* 0x00000007000b7202 */ /* 0x000fc40000000f00 */
[----:B------:R-:W-:-:S03]  /*53fd0*/  MOV R10, R6 ;  /* 0x00000006000a7202 */ /* 0x000fc60000000f00 */
        /* <DEDUP_REMOVED lines=11> */
[C---:B---3--:R-:W-:Y:S11]  /*54090*/  HMMA.16816.F32.BF16 R12, R20.reuse, R16, R12 ;  /* 0x00000010140c723c */ /* 0x048ff6000004180c */
[----:B------:R-:W-:Y:S11]  /*540a0*/  @!UPT UIADD3 URZ, URZ, URZ, URZ ;  /* 0x0000003f3f3ff290 */ /* 0x000ff6000fffe03f */
[----:B------:R-:W-:Y:S01]  /*540b0*/  @!UPT UIADD3 URZ, URZ, URZ, URZ ;  /* 0x0000003f3f3ff290 */ /* 0x000fe2000fffe03f */
[----:B------:R-:W-:Y:S01]  /*540c0*/  STL.64 [R1+0x70], R12 ;  /* 0x0000700c01007387 */ /* 0x000fe20000100a00 */
[----:B------:R0:W-:Y:S03]  /*540d0*/  STL.64 [R1+0x78], R14 ;  /* 0x0000780e01007387 */ /* 0x0001e60000100a00 */
[----:B0-----:R-:W3:Y:S01]  /*540e0*/  LDL.LU.64 R14, [R1+0x5788] ;  /* 0x00578800010e7983 */ /* 0x001ee20000300a00 */
        /* <DEDUP_REMOVED lines=12> */
[C---:B---3--:R-:W-:Y:S08]  /*541b0*/  HMMA.16816.F32.BF16 R20, R12.reuse, R8, R20 ;  /* 0x000000080c14723c */ /* 0x048ff00000041814 */
[----:B--2---:R-:W-:Y:S11]  /*541c0*/  HMMA.16816.F32.BF16 R24, R12, R4, R24 ;  /* 0x000000040c18723c */ /* 0x004ff60000041818 */
[----:B------:R-:W-:Y:S04]  /*541d0*/  @!UPT UIADD3 URZ, URZ, URZ, URZ ;  /* 0x0000003f3f3ff290 */ /* 0x000fe8000fffe03f */
[----:B------:R-:W-:Y:S01]  /*541e0*/  STL.64 [R1+0x60], R20 ;  /* 0x0000601401007387 */ /* 0x000fe20000100a00 */
[----:B------:R-:W-:Y:S02]  /*541f0*/  MOV R11, R22 ;  /* 0x00000016000b7202 */ /* 0x000fe40000000f00 */
[----:B------:R-:W-:Y:S02]  /*54200*/  MOV R10, R23 ;  /* 0x00000017000a7202 */ /* 0x000fe40000000f00 */
[----:B------:R-:W0:Y:S04]  /*54210*/  LDSM.16.MT88.4 R20, [R28+0x12000] ;  /* 0x012000001c14783b */ /* 0x000e280000004200 */
[----:B0-----:R-:W-:Y:S01]  /*54220*/  STL.64 [R1+0x5678], R22 ;  /* 0x0056781601007387 */ /* 0x001fe20000100a00 */
[----:B------:R-:W-:Y:S02]  /*54230*/  STL.64 [R1+0x5670], R20 ;  /* 0x0056701401007387 */ /* 0x000fe40000100a00 */
[----:B------:R-:W-:Y:S02]  /*54240*/  STL.64 [R1+0x1b0], R24 ;  /* 0x0001b01801007387 */ /* 0x000fe40000100a00 */
[----:B------:R0:W-:Y:S02]  /*54250*/  STL.64 [R1+0x1b8], R26 ;  /* 0x0001b81a01007387 */ /* 0x0001e40000100a00 */
[----:B0-----:R-:W2:Y:S01]  /*54260*/  LDL.LU.64 R26, [R1+0x5760] ;  /* 0x00576000011a7983 */ /* 0x001ea20000300a00 */
[----:B------:R-:W2:Y:S01]  /*54270*/  LDL.LU.64 R24, [R1+0x5758] ;  /* 0x0057580001187983 */ /* 0x000ea20000300a00 */
[----:B------:R-:W-:Y:S01]  /*54280*/  MOV R20, R7 ;  /* 0x0000000700147202 */ /* 0x000fe20000000f00 */
[----:B------:R-:W-:Y:S01]  /*54290*/  IMAD.MOV.U32 R21, RZ, RZ, R6 ;  /* 0x000000ffff157224 */ /* 0x000fe200078e0006 */
[----:B------:R-:W-:-:S02]  /*542a0*/  MOV R23, R4 ;  /* 0x0000000400177202 */ /* 0x000fc40000000f00 */
        /* <DEDUP_REMOVED lines=33> */
[C---:B---3--:R-:W-:Y:S08]  /*544c0*/  HMMA.16816.F32.BF16 R4, R16.reuse, R20, R4 ;  /* 0x000000141004723c */ /* 0x048ff00000041804 */
[C---:B--2---:R-:W-:Y:S01]  /*544d0*/  HMMA.16816.F32.BF16 R12, R16.reuse, R12, R24 ;  /* 0x0000000c100c723c */ /* 0x044fe20000041818 */
[----:B------:R-:W2:Y:S01]  /*544e0*/  LDL.LU.64 R26, [R1+0x5710] ;  /* 0x00571000011a7983 */ /* 0x000ea20000300a00 */
[----:B------:R-:W2:Y:S11]  /*544f0*/  LDL.LU.64 R24, [R1+0x5708] ;  /* 0x0057080001187983 */ /* 0x000eb60000300a00 */
[----:B------:R-:W-:Y:S10]  /*54500*/  @!UPT UIADD3 URZ, URZ, URZ, URZ ;  /* 0x0000003f3f3ff290 */ /* 0x000ff4000fffe03f */
[----:B------:R0:W-:Y:S01]  /*54510*/  STL.64 [R1+0x240], R12 ;  /* 0x0002400c01007387 */ /* 0x0001e20000100a00 */
[----:B------:R1:W-:Y:S03]  /*54520*/  STL.64 [R1+0x248], R14 ;  /* 0x0002480e01007387 */ /* 0x0003e60000100a00 */
[----:B0-----:R-:W3:Y:S01]  /*54530*/  LDL.LU R12, [R1+0x120] ;  /* 0x00012000010c7983 */ /* 0x001ee20000300800 */
[----:B------:R-:W-:Y:S02]  /*54540*/  STL.64 [R1+0x230], R4 ;  /* 0x0002300401007387 */ /* 0x000fe40000100a00 */
[----:B------:R-:W-:Y:S02]  /*54550*/  STL.64 [R1+0x238], R6 ;  /* 0x0002380601007387 */ /* 0x000fe40000100a00 */
[----:B------:R-:W3:Y:S01]  /*54560*/  LDL.LU R13, [R1+0x124] ;  /* 0x00012400010d7983 */ /* 0x000ee20000300800 */
[----:B-1----:R-:W4:Y:S01]  /*54570*/  LDL.LU R14, [R1+0x128] ;  /* 0x00012800010e7983 */ /* 0x002f220000300800 */
[----:B------:R-:W4:Y:S02]  /*54580*/  LDL.LU R15, [R1+0x12c] ;  /* 0x00012c00010f7983 */ /* 0x000f240000300800 */
[----:B------:R-:W2:Y:S02]  /*54590*/  LDL.LU R20, [R1+0x200] ;  /* 0x0002000001147983 */ /* 0x000ea40000300800 */
[----:B------:R-:W2:Y:S01]  /*545a0*/  LDL.LU R21, [R1+0x204] ;  /* 0x0002040001157983 */ /* 0x000ea20000300800 */
[----:B------:R-:W2:Y:S01]  /*545b0*/  LDL.LU R22, [R1+0x208] ;  /* 0x0002080001167983 */ /* 0x000ea20000300800 */
[----:B------:R-:W2:Y:S03]  /*545c0*/  LDL.LU R23, [R1+0x20c] ;  /* 0x00020c0001177983 */ /* 0x000ea60000300800 */
        /* <DEDUP_REMOVED lines=14> */
[----:B0-----:R-:W2:Y:S01]  /*546b0*/  LDL.64 R12, [R1+0x20] ;  /* 0x00002000010c7983 */ /* 0x001ea20000100a00 */
[----:B------:R-:W3:Y:S02]  /*546c0*/  LDL.LU R4, [R1+0x160] ;  /* 0x0001600001047983 */ /* 0x000ee40000300800 */
[----:B------:R-:W3:Y:S02]  /*546d0*/  LDL.LU R5, [R1+0x164] ;  /* 0x0001640001057983 */ /* 0x000ee40000300800 */
[----:B------:R-:W4:Y:S01]  /*546e0*/  LDL.LU R6, [R1+0x168] ;  /* 0x0001680001067983 */ /* 0x000f220000300800 */
[----:B------:R-:W4:Y:S04]  /*546f0*/  LDL.LU R7, [R1+0x16c] ;  /* 0x00016c0001077983 */ /* 0x000f280000300800 */
[----:B----4-:R-:W-:Y:S01]  /*54700*/  STL.64 [R1+0x5650], R6 ;  /* 0x0056500601007387 */ /* 0x010fe20000100a00 */
[----:B---3--:R0:W-:Y:S03]  /*54710*/  STL.64 [R1+0x5648], R4 ;  /* 0x0056480401007387 */ /* 0x0081e60000100a00 */
[----:B0-----:R-:W3:Y:S01]  /*54720*/  LDL.LU.64 R4, [R1+0x40] ;  /* 0x0000400001047983 */ /* 0x001ee20000300a00 */
[----:B--2---:R-:W-:Y:S03]  /*54730*/  HMMA.16816.F32.BF16 R16, R16, R12, R20 ;  /* 0x0000000c1010723c */ /* 0x004fe60000041814 */
[----:B---3--:R0:W-:Y:S04]  /*54740*/  STL.64 [R1+0x56e8], R4 ;  /* 0x0056e80401007387 */ /* 0x0081e80000100a00 */
        /* <DEDUP_REMOVED lines=11> */
[----:B0-----:R-:W3:Y:S01]  /*54800*/  LDL.LU R12, [R1+0x1a0] ;  /* 0x0001a000010c7983 */ /* 0x001ee20000300800 */
[----:B------:R-:W-:Y:S02]  /*54810*/  STL.64 [R1+0x200], R16 ;  /* 0x0002001001007387 */ /* 0x000fe40000100a00 */
[----:B------:R-:W-:Y:S02]  /*54820*/  STL.64 [R1+0x208], R18 ;  /* 0x0002081201007387 */ /* 0x000fe40000100a00 */
[----:B------:R-:W3:Y:S01]  /*54830*/  LDL.LU R13, [R1+0x1a4] ;  /* 0x0001a400010d7983 */ /* 0x000ee20000300800 */
[----:B------:R-:W4:Y:S01]  /*54840*/  LDL.LU R14, [R1+0x1a8] ;  /* 0x0001a800010e7983 */ /* 0x000f220000300800 */
[----:B------:R-:W4:Y:S03]  /*54850*/  LDL.LU R15, [R1+0x1ac] ;  /* 0x0001ac00010f7983 */ /* 0x000f260000300800 */
[----:B----4-:R-:W-:Y:S01]  /*54860*/  STL.64 [R1+0x56e0], R14 ;  /* 0x0056e00e01007387 */ /* 0x010fe20000100a00 */
[----:B---3--:R0:W-:Y:S03]  /*54870*/  STL.64 [R1+0x56d8], R12 ;  /* 0x0056d80c01007387 */ /* 0x0081e60000100a00 */
[----:B0-----:R-:W3:Y:S01]  /*54880*/  LDL.LU.64 R12, [R1+0x10] ;  /* 0x00001000010c7983 */ /* 0x001ee20000300a00 */
[----:B------:R-:W4:Y:S02]  /*54890*/  LDL.LU R20, [R1+0x150] ;  /* 0x0001500001147983 */ /* 0x000f240000300800 */
[----:B------:R-:W4:Y:S02]  /*548a0*/  LDL.LU R21, [R1+0x154] ;  /* 0x0001540001157983 */ /* 0x000f240000300800 */
[----:B------:R-:W3:Y:S01]  /*548b0*/  LDL.LU R22, [R1+0x158] ;  /* 0x0001580001167983 */ /* 0x000ee20000300800 */
[----:B------:R-:W3:Y:S01]  /*548c0*/  LDL.LU R23, [R1+0x15c] ;  /* 0x00015c0001177983 */ /* 0x000ee20000300800 */
[----:B--2---:R-:W-:Y:S01]  /*548d0*/  HMMA.16816.F32.BF16 R4, R24, R8, R4 ;  /* 0x000000081804723c */ /* 0x004fe20000041804 */
[----:B------:R-:W-:-:S02]  /*548e0*/  MOV R16, R3 ;  /* 0x0000000300107202 */ /* 0x000fc40000000f00 */
[----:B------:R-:W-:Y:S01]  /*548f0*/  MOV R17, R29 ;  /* 0x0000001d00117202 */ /* 0x000fe20000000f00 */
[----:B---3--:R-:W-:Y:S01]  /*54900*/  STL.64 [R1+0x56c8], R22 ;  /* 0x0056c81601007387 */ /* 0x008fe20000100a00 */
[----:B----4-:R0:W-:Y:S03]  /*54910*/  STL.64 [R1+0x56c0], R20 ;  /* 0x0056c01401007387 */ /* 0x0101e60000100a00 */
[----:B0-----:R-:W2:Y:S01]  /*54920*/  LDL.LU R20, [R1+0x190] ;  /* 0x0001900001147983 */ /* 0x001ea20000300800 */
[----:B------:R-:W2:Y:S02]  /*54930*/  LDL.LU R21, [R1+0x194] ;  /* 0x0001940001157983 */ /* 0x000ea40000300800 */
[----:B------:R-:W2:Y:S02]  /*54940*/  LDL.LU R22, [R1+0x198] ;  /* 0x0001980001167983 */ /* 0x000ea40000300800 */
[----:B------:R-:W2:Y:S01]  /*54950*/  LDL.LU R23, [R1+0x19c] ;  /* 0x00019c0001177983 */ /* 0x000ea20000300800 */
[----:B------:R-:W3:Y:S01]  /*54960*/  LDL.LU R3, [R1+0x5704] ;  /* 0x0057040001037983 */ /* 0x000ee20000300800 */
[----:B------:R-:W4:Y:S08]  /*54970*/  LDL.LU R29, [R1+0x5700] ;  /* 0x00570000011d7983 */ /* 0x000f300000300800 */
[----:B------:R-:W-:Y:S02]  /*54980*/  STL.64 [R1+0x220], R4 ;  /* 0x0002200401007387 */ /* 0x000fe40000100a00 */
[----:B------:R0:W-:Y:S02]  /*54990*/  STL.64 [R1+0x228], R6 ;  /* 0x0002280601007387 */ /* 0x0001e40000100a00 */
[----:B0-----:R-:W2:Y:S01]  /*549a0*/  LDL.LU.64 R6, [R1+0x56f8] ;  /* 0x0056f80001067983 */ /* 0x001ea20000300a00 */
[----:B------:R-:W2:Y:S02]  /*549b0*/  LDL.LU.64 R4, [R1+0x56f0] ;  /* 0x0056f00001047983 */ /* 0x000ea40000300a00 */
[C---:B--2---:R-:W-:Y:S11]  /*549c0*/  HMMA.16816.F32.BF16 R4, R24.reuse, R12, R4 ;  /* 0x0000000c1804723c */ /* 0x044ff60000041804 */
[----:B------:R-:W-:Y:S11]  /*549d0*/  @!UPT UIADD3 URZ, URZ, URZ, URZ ;  /* 0x0000003f3f3ff290 */ /* 0x000ff6000fffe03f */
[----:B------:R-:W-:Y:S01]  /*549e0*/  @!UPT UIADD3 URZ, URZ, URZ, URZ ;  /* 0x0000003f3f3ff290 */ /* 0x000fe2000fffe03f */
[----:B------:R0:W-:Y:S01]  /*549f0*/  STL.64 [R1+0x210], R4 ;  /* 0x0002100401007387 */ /* 0x0001e20000100a00 */
[----:B------:R1:W-:Y:S03]  /*54a00*/  STL.64 [R1+0x218], R6 ;  /* 0x0002180601007387 */ /* 0x0003e60000100a00 */
[----:B0-----:R-:W2:Y:S01]  /*54a10*/  LDL.LU.64 R4, [R1+0x56e8] ;  /* 0x0056e80001047983 */ /* 0x001ea20000300a00 */
[----:B-1----:R-:W-:Y:S02]  /*54a20*/  MOV R7, R12 ;  /* 0x0000000c00077202 */ /* 0x002fe40000000f00 */
[----:B------:R-:W-:Y:S01]  /*54a30*/  MOV R6, R13 ;  /* 0x0000000d00067202 */ /* 0x000fe20000000f00 */
[----:B------:R-:W2:Y:S01]  /*54a40*/  LDL.LU.64 R14, [R1+0x56e0] ;  /* 0x0056e000010e7983 */ /* 0x000ea20000300a00 */
[----:B------:R-:W2:Y:S02]  /*54a50*/  LDL.LU.64 R12, [R1+0x56d8] ;  /* 0x0056d800010c7983 */ /* 0x000ea40000300a00 */
[C---:B--2---:R-:W-:Y:S11]  /*54a60*/  HMMA.16816.F32.BF16 R12, R24.reuse, R4, R12 ;  /* 0x00000004180c723c */ /* 0x044ff6000004180c */
[----:B------:R-:W-:Y:S11]  /*54a70*/  @!UPT UIADD3 URZ, URZ, URZ, URZ ;  /* 0x0000003f3f3ff290 */ /* 0x000ff6000fffe03f */
[----:B------:R-:W-:Y:S01]  /*54a80*/  @!UPT UIADD3 URZ, URZ, URZ, URZ ;  /* 0x0000003f3f3ff290 */ /* 0x000fe2000fffe03f */
[----:B------:R0:W-:Y:S01]  /*54a90*/  STL.64 [R1+0x1f0], R12 ;  /* 0x0001f00c01007387 */ /* 0x0001e20000100a00 */
[----:B------:R1:W-:Y:S03]  /*54aa0*/  STL.64 [R1+0x1f8], R14 ;  /* 0x0001f80e01007387 */ /* 0x0003e60000100a00 */
[----:B0-----:R-:W2:Y:S01]  /*54ab0*/  LDL.LU.64 R12, [R1+0x56d0] ;  /* 0x0056d000010c7983 */ /* 0x001ea20000300a00 */
[----:B------:R-:W-:Y:S01]  /*54ac0*/  MOV R18, R2 ;  /* 0x0000000200127202 */ /* 0x000fe20000000f00 */
[----:B------:R-:W-:Y:S01]  /*54ad0*/  IMAD.MOV.U32 R19, RZ, RZ, R0 ;  /* 0x000000ffff137224 */ /* 0x000fe200078e0000 */
[----:B--2---:R-:W-:Y:S01]  /*54ae0*/  HMMA.16816.F32.BF16 R24, R24, R12, R20 ;  /* 0x0000000c1818723c */ /* 0x004fe20000041814 */
[----:B------:R-:W2:Y:S01]  /*54af0*/  LDL.LU.64 R22, [R1+0x56c8] ;  /* 0x0056c80001167983 */ /* 0x000ea20000300a00 */
[----:B------:R-:W2:Y:S01]  /*54b00*/  LDL.LU.64 R20, [R1+0x56c0] ;  /* 0x0056c00001147983 */ /* 0x000ea20000300a00 */
[----:B------:R-:W-:Y:S01]  /*54b10*/  MOV R0, R12 ;  /* 0x0000000c00007202 */ /* 0x000fe20000000f00 */
[----:B------:R-:W-:Y:S11]  /*54b20*/  IMAD.MOV.U32 R2, RZ, RZ, R13 ;  /* 0x000000ffff027224 */ /* 0x000ff600078e000d */
[----:B------:R-:W-:Y:S08]  /*54b30*/  @!UPT UIADD3 URZ, URZ, URZ, URZ ;  /* 0x0000003f3f3ff290 */ /* 0x000ff0000fffe03f */
[----:B------:R-:W-:Y:S01]  /*54b40*/  STL.64 [R1+0x190], R24 ;  /* 0x0001901801007387 */ /* 0x000fe20000100a00 */
[----:B------:R-:W-:Y:S02]  /*54b50*/  STL.64 [R1+0x198], R26 ;  /* 0x0001981a01007387 */ /* 0x000fe40000100a00 */
[----:B-1----:R-:W2:Y:S02]  /*54b60*/  LDL.LU.64 R14, [R1+0x56b8] ;  /* 0x0056b800010e7983 */ /* 0x002ea40000300a00 */
[----:B------:R-:W2:Y:S02]  /*54b70*/  LDL.LU.64 R12, [R1+0x56b0] ;  /* 0x0056b000010c7983 */ /* 0x000ea40000300a00 */
        /* <DEDUP_REMOVED lines=8> */
[----:B------:R-:W-:Y:S02]  /*54c00*/  MOV R25, R6 ;  /* 0x0000000600197202 */ /* 0x000fe40000000f00 */
[----:B----4-:R-:W-:-:S05]  /*54c10*/  MOV R27, R29 ;  /* 0x0000001d001b7202 */ /* 0x010fca0000000f00 */
        /* <DEDUP_REMOVED lines=11> */
[----:B------:R-:W3:Y:S01]  /*54cd0*/  LDL.LU R29, [R1+0x5688] ;  /* 0x00568800011d7983 */ /* 0x000ee20000300800 */
[----:B------:R0:W-:Y:S01]  /*54ce0*/  STL.64 [R1+0x5660], R4 ;  /* 0x0056600401007387 */ /* 0x0001e20000100a00 */
[----:B--2---:R-:W-:Y:S03]  /*54cf0*/  HMMA.16816.F32.BF16 R12, R16, R4, R12 ;  /* 0x00000004100c723c */ /* 0x004fe6000004180c */
[----:B0-----:R-:W2:Y:S11]  /*54d00*/  LDL.LU R4, [R1+0x180] ;  /* 0x0001800001047983 */ /* 0x001eb60000300800 */
[----:B------:R-:W-:Y:S09]  /*54d10*/  @!UPT UIADD3 URZ, URZ, URZ, URZ ;  /* 0x0000003f3f3ff290 */ /* 0x000ff2000fffe03f */
[----:B------:R-:W-:Y:S01]  /*54d20*/  STL.64 [R1+0x320], R12 ;  /* 0x0003200c01007387 */ /* 0x000fe20000100a00 */
[----:B------:R-:W-:Y:S02]  /*54d30*/  STL.64 [R1+0x328], R14 ;  /* 0x0003280e01007387 */ /* 0x000fe40000100a00 */
[----:B---3--:R-:W0:Y:S04]  /*54d40*/  LDSM.16.MT88.4 R12, [R29+0x13000] ;  /* 0x013000001d0c783b */ /* 0x008e280000004200 */
[----:B------:R-:W2:Y:S01]  /*54d50*/  LDL.LU R5, [R1+0x184] ;  /* 0x0001840001057983 */ /* 0x000ea20000300800 */
[----:B------:R-:W2:Y:S01]  /*54d60*/  LDL.LU R6, [R1+0x188] ;  /* 0x0001880001067983 */ /* 0x000ea20000300800 */
[----:B------:R-:W2:Y:S03]  /*54d70*/  LDL.LU R7, [R1+0x18c] ;  /* 0x00018c0001077983 */ /* 0x000ea60000300800 */
[----:B0-----:R-:W-:Y:S01]  /*54d80*/  STL.64 [R1], R12 ;  /* 0x0000000c01007387 */ /* 0x001fe20000100a00 */
[----:B------:R-:W-:Y:S02]  /*54d90*/  STL [R1+0x8], R14 ;  /* 0x0000080e01007387 */ /* 0x000fe40000100800 */
[----:B------:R-:W-:-:S02]  /*54da0*/  IMAD.MOV.U32 R28, RZ, RZ, R15 ;  /* 0x000000ffff1c7224 */ /* 0x000fc400078e000f */
[----:B------:R-:W0:Y:S04]  /*54db0*/  LDSM.16.MT88.4 R12, [R29+0x13080] ;  /* 0x013080001d0c783b */ /* 0x000e280000004200 */
[----:B0-----:R-:W-:Y:S01]  /*54dc0*/  STL.64 [R1+0x55d8], R14 ;  /* 0x0055d80e01007387 */ /* 0x001fe20000100a00 */
[----:B------:R0:W-:Y:S02]  /*54dd0*/  STL.64 [R1+0x55d0], R12 ;  /* 0x0055d00c01007387 */ /* 0x0001e40000100a00 */
[----:B0-----:R-:W-:Y:S02]  /*54de0*/  MOV R12, R0 ;  /* 0x00000000000c7202 */ /* 0x001fe40000000f00 */
[----:B------:R-:W-:Y:S01]  /*54df0*/  MOV R13, R2 ;  /* 0x00000002000d7202 */ /* 0x000fe20000000f00 */
[----:B------:R-:W3:Y:S01]  /*54e00*/  LDL.LU R0, [R1+0x5684] ;  /* 0x0056840001007983 */ /* 0x000ee20000300800 */
[----:B------:R-:W2:Y:S05]  /*54e10*/  LDL.LU R2, [R1+0x5680] ;  /* 0x0056800001027983 */ /* 0x000eaa0000300800 */
[----:B------:R-:W-:Y:S01]  /*54e20*/  HMMA.16816.F32.BF16 R16, R16, R12, R20 ;  /* 0x0000000c1010723c */ /* 0x000fe20000041814 */
[----:B------:R-:W4:Y:S01]  /*54e30*/  LDL.LU.64 R22, [R1+0x5678] ;  /* 0x0056780001167983 */ /* 0x000f220000300a00 */
[----:B------:R-:W4:Y:S02]  /*54e40*/  LDL.LU.64 R20, [R1+0x5670] ;  /* 0x0056700001147983 */ /* 0x000f240000300a00 */
[----:B------:R0:W-:Y:S02]  /*54e50*/  STL.64 [R1+0x5658], R12 ;  /* 0x0056580c01007387 */ /* 0x0001e40000100a00 */
[----:B0-----:R-:W2:Y:S11]  /*54e60*/  LDL.LU R12, [R1+0x170] ;  /* 0x00017000010c7983 */ /* 0x001eb60000300800 */
[----:B------:R-:W-:Y:S06]  /*54e70*/  @!UPT UIADD3 URZ, URZ, URZ, URZ ;  /* 0x0000003f3f3ff290 */ /* 0x000fec000fffe03f */
        /* <DEDUP_REMOVED lines=8> */
[----:B0-----:R-:W2:Y:S01]  /*54f00*/  LDL.LU R16, [R1+0x110] ;  /* 0x0001100001107983 */ /* 0x001ea20000300800 */
[----:B------:R-:W2:Y:S01]  /*54f10*/  LDL.LU R17, [R1+0x114] ;  /* 0x0001140001117983 */ /* 0x000ea20000300800 */
[C---:B----4-:R-:W-:Y:S11]  /*54f20*/  HMMA.16816.F32.BF16 R24, R20.reuse, R8, R24 ;  /* 0x000000081418723c */ /* 0x050ff60000041818 */
        /* <DEDUP_REMOVED lines=15> */
[----:B------:R0:W-:Y:S01]  /*55020*/  STL.64 [R1+0x2c0], R12 ;  /* 0x0002c00c01007387 */ /* 0x0001e20000100a00 */
[----:B------:R1:W-:Y:S03]  /*55030*/  STL.64 [R1+0x2c8], R14 ;  /* 0x0002c80e01007387 */ /* 0x0003e60000100a00 */
[----:B0-----:R-:W1:Y:S01]  /*55040*/  LDL.LU.64 R12, [R1+0x5658] ;  /* 0x00565800010c7983 */ /* 0x001e620000300a00 */
[----:B------:R-:W1:Y:S02]  /*55050*/  LDL.LU.64 R6, [R1+0x5650] ;  /* 0x0056500001067983 */ /* 0x000e640000300a00 */
[----:B------:R-:W1:Y:S01]  /*55060*/  LDL.LU.64 R4, [R1+0x5648] ;  /* 0x0056480001047983 */ /* 0x000e620000300a00 */
[----:B------:R-:W-:Y:S01]  /*55070*/  MOV R18, R2 ;  /* 0x0000000200127202 */ /* 0x000fe20000000f00 */
[----:B---3--:R-:W-:Y:S01]  /*55080*/  IMAD.MOV.U32 R19, RZ, RZ, R0 ;  /* 0x000000ffff137224 */ /* 0x008fe200078e0000 */
[----:B-1----:R-:W-:Y:S01]  /*55090*/  HMMA.16816.F32.BF16 R12, R20, R12, R4 ;  /* 0x0000000c140c723c */ /* 0x002fe20000041804 */
[----:B------:R-:W2:Y:S01]  /*550a0*/  LDL.LU.64 R6, [R1+0x5640] ;  /* 0x0056400001067983 */ /* 0x000ea20000300a00 */
[----:B------:R-:W2:Y:S11]  /*550b0*/  LDL.LU.64 R4, [R1+0x5638] ;  /* 0x0056380001047983 */ /* 0x000eb60000300a00 */
[----:B------:R-:W-:Y:S10]  /*550c0*/  @!UPT UIADD3 URZ, URZ, URZ, URZ ;  /* 0x0000003f3f3ff290 */ /* 0x000ff4000fffe03f */
[----:B------:R0:W-:Y:S01]  /*550d0*/  STL.64 [R1+0x290], R12 ;  /* 0x0002900c01007387 */ /* 0x0001e20000100a00 */
[----:B------:R-:W3:Y:S02]  /*550e0*/  LDL.LU R20, [R1+0x100] ;  /* 0x0001000001147983 */ /* 0x000ee40000300800 */
[----:B------:R-:W3:Y:S02]  /*550f0*/  LDL.LU R21, [R1+0x104] ;  /* 0x0001040001157983 */ /* 0x000ee40000300800 */
[----:B------:R-:W3:Y:S02]  /*55100*/  LDL.LU R22, [R1+0x108] ;  /* 0x0001080001167983 */ /* 0x000ee40000300800 */
[----:B------:R-:W-:Y:S01]  /*55110*/  IMAD.MOV.U32 R0, RZ, RZ, R15 ;  /* 0x000000ffff007224 */ /* 0x000fe200078e000f */
[----:B------:R-:W3:Y:S01]  /*55120*/  LDL.LU R23, [R1+0x10c] ;  /* 0x00010c0001177983 */ /* 0x000ee20000300800 */
[----:B------:R-:W-:-:S03]  /*55130*/  MOV R2, R14 ;  /* 0x0000000e00027202 */ /* 0x000fc60000000f00 */
[----:B0-----:R-:W4:Y:S01]  /*55140*/  LDL.LU R12, [R1+0x80] ;  /* 0x00008000010c7983 */ /* 0x001f220000300800 */
[----:B------:R-:W4:Y:S02]  /*55150*/  LDL.LU R13, [R1+0x84] ;  /* 0x00008400010d7983 */ /* 0x000f240000300800 */
[----:B------:R-:W4:Y:S02]  /*55160*/  LDL.LU R14, [R1+0x88] ;  /* 0x00008800010e7983 */ /* 0x000f240000300800 */
[----:B------:R-:W4:Y:S01]  /*55170*/  LDL.LU R15, [R1+0x8c] ;  /* 0x00008c00010f7983 */ /* 0x000f220000300800 */
[----:B------:R0:W-:Y:S04]  /*55180*/  STL [R1+0x54b4], R0 ;  /* 0x0054b40001007387 */ /* 0x0001e80000100800 */
[----:B0-----:R-:W4:Y:S01]  /*55190*/  LDL R0, [R1+0x1704] ;  /* 0x0017040001007983 */ /* 0x001f220000100800 */
[----:B------:R-:W-:Y:S01]  /*551a0*/  STL [R1+0x54b0], R2 ;  /* 0x0054b00201007387 */ /* 0x000fe20000100800 */
[C---:B--2---:R-:W-:Y:S11]  /*551b0*/  HMMA.16816.F32.BF16 R16, R4.reuse, R8, R16 ;  /* 0x000000080410723c */ /* 0x044ff60000041810 */
        /* <DEDUP_REMOVED lines=8> */
[----:B---3--:R-:W-:Y:S11]  /*55240*/  HMMA.16816.F32.BF16 R20, R4, R24, R20 ;  /* 0x000000180414723c */ /* 0x008ff60000041814 */
[----:B------:R-:W-:Y:S11]  /*55250*/  @!UPT UIADD3 URZ, URZ, URZ, URZ ;  /* 0x0000003f3f3ff290 */ /* 0x000ff6000fffe03f */
[----:B------:R-:W-:Y:S02]  /*55260*/  @!UPT UIADD3 URZ, URZ, URZ, URZ ;  /* 0x0000003f3f3ff290 */ /* 0x000fe4000fffe03f */
[----:B------:R-:W-:Y:S01]  /*55270*/  MOV R9, R22 ;  /* 0x0000001600097202 */ /* 0x000fe20000000f00 */
[----:B------:R-:W-:Y:S01]  /*55280*/  IMAD.MOV.U32 R8, RZ, RZ, R23 ;  /* 0x000000ffff087224 */ /* 0x000fe200078e0017 */
[----:B--2---:R0:W-:Y:S01]  /*55290*/  STL.64 [R1+0x5590], R18 ;  /* 0x0055901201007387 */ /* 0x0041e20000100a00 */
[----:B------:R1:W-:Y:S03]  /*552a0*/  STL.64 [R1+0x5588], R16 ;  /* 0x0055881001007387 */ /* 0x0003e60000100a00 */
[----:B0-----:R-:W2:Y:S04]  /*552b0*/  LDL R18, [R1+0x48] ;  /* 0x0000480001127983 */ /* 0x001ea80000100800 */
[----:B------:R-:W2:Y:S01]  /*552c0*/  LDL R19, [R1+0x4c] ;  /* 0x00004c0001137983 */ /* 0x000ea20000100800 */
[----:B------:R-:W-:Y:S02]  /*552d0*/  STL.64 [R1+0x310], R20 ;  /* 0x0003101401007387 */ /* 0x000fe40000100a00 */
[----:B------:R-:W0:Y:S01]  /*552e0*/  LDSM.16.MT88.4 R20, [R3+0x13080] ;  /* 0x013080000314783b */ /* 0x000e220000004200 */
[----:B-1----:R-:W-:-:S02]  /*552f0*/  MOV R16, R27 ;  /* 0x0000001b00107202 */ /* 0x002fc40000000f00 */
[----:B------:R-:W-:Y:S02]  /*55300*/  MOV R17, R26 ;  /* 0x0000001a00117202 */ /* 0x000fe40000000f00 */
[----:B----4-:R-:W1:Y:S04]  /*55310*/  LDSM.16.MT88.4 R24, [R0+0x13000] ;  /* 0x013000000018783b */ /* 0x010e680000004200 */
[----:B------:R-:W-:Y:S01]  /*55320*/  STL [R1+0x5434], R9 ;  /* 0x0054340901007387 */ /* 0x000fe20000100800 */
[----:B------:R-:W-:Y:S02]  /*55330*/  STL.64 [R1+0x5628], R10 ;  /* 0x0056280a01007387 */ /* 0x000fe40000100a00 */
[----:B------:R3:W-:Y:S02]  /*55340*/  STL [R1+0x5620], R8 ;  /* 0x0056200801007387 */ /* 0x0007e40000100800 */
[----:B---3--:R-:W3:Y:S01]  /*55350*/  LDL.LU R8, [R1+0xf0] ;  /* 0x0000f00001087983 */ /* 0x008ee20000300800 */
[----:B------:R-:W3:Y:S02]  /*55360*/  LDL.LU R9, [R1+0xf4] ;  /* 0x0000f40001097983 */ /* 0x000ee40000300800 */
[----:B------:R-:W3:Y:S02]  /*55370*/  LDL.LU R10, [R1+0xf8] ;  /* 0x0000f800010a7983 */ /* 0x000ee40000300800 */
[----:B------:R-:W3:Y:S01]  /*55380*/  LDL.LU R11, [R1+0xfc] ;  /* 0x0000fc00010b7983 */ /* 0x000ee20000300800 */
[----:B0-----:R-:W-:Y:S01]  /*55390*/  STL.64 [R1+0x5558], R22 ;  /* 0x0055581601007387 */ /* 0x001fe20000100a00 */
[----:B------:R0:W-:Y:S03]  /*553a0*/  STL.64 [R1+0x5550], R20 ;  /* 0x0055501401007387 */ /* 0x0001e60000100a00 */
[----:B-1----:R-:W-:Y:S01]  /*553b0*/  STL.64 [R1+0x5520], R26 ;  /* 0x0055201a01007387 */ /* 0x002fe20000100a00 */
[----:B------:R1:W-:Y:S01]  /*553c0*/  STL.64 [R1+0x5518], R24 ;  /* 0x0055181801007387 */ /* 0x0003e20000100a00 */
[----:B0-----:R-:W-:Y:S02]  /*553d0*/  HMMA.16816.F32.BF16 R20, R4, R16, R12 ;  /* 0x000000100414723c */ /* 0x001fe4000004180c */
[----:B-1----:R-:W3:Y:S01]  /*553e0*/  LDL.LU.64 R24, [R1+0x20] ;  /* 0x0000200001187983 */ /* 0x002ee20000300a00 */
[----:B------:R-:W4:Y:S04]  /*553f0*/  LDL.64 R26, [R1+0x28] ;  /* 0x00002800011a7983 */ /* 0x000f280000100a00 */
[----:B------:R-:W-:Y:S01]  /*55400*/  MOV R15, R28 ;  /* 0x0000001c000f7202 */ /* 0x000fe20000000f00 */
[----:B--2---:R-:W-:Y:S02]  /*55410*/  STL.64 [R1+0x55f8], R18 ;  /* 0x0055f81201007387 */ /* 0x004fe40000100a00 */
[----:B------:R-:W0:Y:S04]  /*55420*/  LDSM.16.MT88.4 R16, [R0+0x13080] ;  /* 0x013080000010783b */ /* 0x000e280000004200 */
[----:B------:R-:W2:Y:S09]  /*55430*/  LDL.LU R12, [R1] ;  /* 0x00000000010c7983 */ /* 0x000eb20000300800 */
[----:B------:R0:W-:Y:S01]  /*55440*/  STL.64 [R1+0x330], R20 ;  /* 0x0003301401007387 */ /* 0x0001e20000100a00 */
[----:B------:R-:W-:Y:S01]  /*55450*/  STL.64 [R1+0x338], R22 ;  /* 0x0003381601007387 */ /* 0x000fe20000100a00 */
[----:B------:R-:W2:Y:S02]  /*55460*/  LDL.LU R13, [R1+0x4] ;  /* 0x00000400010d7983 */ /* 0x000ea40000300800 */
[----:B------:R-:W2:Y:S02]  /*55470*/  LDL.LU R14, [R1+0x8] ;  /* 0x00000800010e7983 */ /* 0x000ea40000300800 */
[----:B------:R-:W2:Y:S01]  /*55480*/  LDL.LU R28, [R1+0x5630] ;  /* 0x00563000011c7983 */ /* 0x000ea20000300800 */
[----:B0-----:R-:W-:-:S02]  /*55490*/  MOV R21, R16 ;  /* 0x0000001000157202 */ /* 0x001fc40000000f00 */
[----:B------:R-:W-:-:S05]  /*554a0*/  MOV R20, R17 ;  /* 0x0000001100147202 */ /* 0x000fca0000000f00 */
[----:B------:R0:W-:Y:S01]  /*554b0*/  STL.64 [R1+0x5598], R20 ;  /* 0x0055981401007387 */ /* 0x0001e20000100a00 */
[----:B------:R-:W-:Y:S01]  /*554c0*/  IMAD.MOV.U32 R2, RZ, RZ, R18 ;  /* 0x000000ffff027224 */ /* 0x000fe200078e0012 */
[----:B------:R-:W-:Y:S02]  /*554d0*/  MOV R0, R19 ;  /* 0x0000001300007202 */ /* 0x000fe40000000f00 */
        /* <DEDUP_REMOVED lines=8> */
[----:B---3--:R-:W-:Y:S01]  /*55560*/  HMMA.16816.F32.BF16 R4, R4, R24, R8 ;  /* 0x000000180404723c */ /* 0x008fe20000041808 */
[----:B--2---:R-:W-:Y:S01]  /*55570*/  STL.64 [R1+0x5608], R18 ;  /* 0x0056081201007387 */ /* 0x004fe20000100a00 */
[----:B------:R0:W-:Y:S03]  /*55580*/  STL.64 [R1+0x5600], R16 ;  /* 0x0056001001007387 */ /* 0x0001e60000100a00 */
[----:B0-----:R-:W2:Y:S01]  /*55590*/  LDL.LU R16, [R1+0xe0] ;  /* 0x0000e00001107983 */ /* 0x001ea20000300800 */
[----:B------:R-:W2:Y:S02]  /*555a0*/  LDL.LU R17, [R1+0xe4] ;  /* 0x0000e40001117983 */ /* 0x000ea40000300800 */
[----:B------:R-:W2:Y:S02]  /*555b0*/  LDL.LU R18, [R1+0xe8] ;  /* 0x0000e80001127983 */ /* 0x000ea40000300800 */
[----:B------:R-:W2:Y:S01]  /*555c0*/  LDL.LU R19, [R1+0xec] ;  /* 0x0000ec0001137983 */ /* 0x000ea20000300800 */
[----:B------:R0:W-:Y:S01]  /*555d0*/  STL.64 [R1+0x55a8], R22 ;  /* 0x0055a81601007387 */ /* 0x0001e20000100a00 */
[----:B------:R-:W-:Y:S03]  /*555e0*/  STL.64 [R1+0x55a0], R20 ;  /* 0x0055a01401007387 */ /* 0x000fe60000100a00 */
[----:B0-----:R-:W3:Y:S04]  /*555f0*/  LDL R22, [R1+0x18] ;  /* 0x0000180001167983 */ /* 0x001ee80000100800 */
[----:B------:R-:W3:Y:S01]  /*55600*/  LDL R23, [R1+0x1c] ;  /* 0x00001c0001177983 */ /* 0x000ee20000100800 */
[----:B------:R-:W2:Y:S02]  /*55610*/  LDL.LU.64 R10, [R1+0x5628] ;  /* 0x00562800010a7983 */ /* 0x000ea40000300a00 */
[----:B------:R-:W3:Y:S02]  /*55620*/  LDL.LU R8, [R1+0x5620] ;  /* 0x0056200001087983 */ /* 0x000ee40000300800 */
[----:B----4-:R0:W-:Y:S01]  /*55630*/  STL.64 [R1+0x55f0], R26 ;  /* 0x0055f01a01007387 */ /* 0x0101e20000100a00 */
[----:B------:R-:W4:Y:S01]  /*55640*/  LDL.LU R24, [R1+0xc0] ;  /* 0x0000c00001187983 */ /* 0x000f220000300800 */
[----:B------:R1:W-:Y:S02]  /*55650*/  STL.64 [R1+0x300], R4 ;  /* 0x0003000401007387 */ /* 0x0003e40000100a00 */
[----:B------:R2:W-:Y:S02]  /*55660*/  STL.64 [R1+0x308], R6 ;  /* 0x0003080601007387 */ /* 0x0005e40000100a00 */
[----:B------:R-:W4:Y:S01]  /*55670*/  LDL.LU R25, [R1+0xc4] ;  /* 0x0000c40001197983 */ /* 0x000f220000300800 */
[----:B0-----:R-:W4:Y:S01]  /*55680*/  LDL.LU R26, [R1+0xc8] ;  /* 0x0000c800011a7983 */ /* 0x001f220000300800 */
[----:B------:R-:W4:Y:S02]  /*55690*/  LDL.LU R27, [R1+0xcc] ;  /* 0x0000cc00011b7983 */ /* 0x000f240000300800 */
[----:B-1----:R-:W3:Y:S02]  /*556a0*/  LDL.LU R4, [R1+0x60] ;  /* 0x0000600001047983 */ /* 0x002ee40000300800 */
[----:B------:R-:W3:Y:S01]  /*556b0*/  LDL.LU R5, [R1+0x64] ;  /* 0x0000640001057983 */ /* 0x000ee20000300800 */
[----:B--2---:R-:W-:-:S02]  /*556c0*/  MOV R6, R11 ;  /* 0x0000000b00067202 */ /* 0x004fc40000000f00 */
        /* <DEDUP_REMOVED lines=10> */
[----:B---3--:R1:W-:Y:S02]  /*55770*/  STL.64 [R1+0x55c0], R4 ;  /* 0x0055c00401007387 */ /* 0x0083e40000100a00 */
[----:B0-----:R-:W-:Y:S01]  /*55780*/  IMAD.MOV.U32 R6, RZ, RZ, R10 ;  /* 0x000000ffff067224 */ /* 0x001fe200078e000a */
[----:B-1----:R-:W2:Y:S01]  /*55790*/  LDL.LU R4, [R1+0xa0] ;  /* 0x0000a00001047983 */ /* 0x002ea20000300800 */
[----:B------:R-:W2:Y:S02]  /*557a0*/  LDL.LU R5, [R1+0xa4] ;  /* 0x0000a40001057983 */ /* 0x000ea40000300800 */
[----:B------:R-:W3:Y:S01]  /*557b0*/  LDL.LU R10, [R1+0x5614] ;  /* 0x00561400010a7983 */ /* 0x000ee20000300800 */
[----:B------:R-:W-:-:S02]  /*557c0*/  MOV R7, R11 ;  /* 0x0000000b00077202 */ /* 0x000fc40000000f00 */
[----:B------:R-:W3:Y:S03]  /*557d0*/  LDL.LU R11, [R1+0x5610] ;  /* 0x00561000010b7983 */ /* 0x000ee60000300800 */
[----:B------:R-:W-:Y:S01]  /*557e0*/  STL.64 [R1+0x55e8], R6 ;  /* 0x0055e80601007387 */ /* 0x000fe20000100a00 */
[C---:B---3--:R-:W-:Y:S01]  /*557f0*/  HMMA.16816.F32.BF16 R16, R12.reuse, R10, R16 ;  /* 0x0000000a0c10723c */ /* 0x048fe20000041810 */
        /* <DEDUP_REMOVED lines=45> */
[C---:B---3--:R-:W-:Y:S01]  /*55ad0*/  HMMA.16816.F32.BF16 R16, R12.reuse, R18, R20 ;  /* 0x000000120c10723c */ /* 0x048fe20000041814 */
[----:B------:R-:W3:Y:S11]  /*55ae0*/  LDL.LU.64 R20, [R1+0x5598] ;  /* 0x0055980001147983 */ /* 0x000ef60000300a00 */
[----:B------:R-:W-:Y:S11]  /*55af0*/  @!UPT UIADD3 URZ, URZ, URZ, URZ ;  /* 0x0000003f3f3ff290 */ /* 0x000ff6000fffe03f */
[----:B------:R-:W-:Y:S01]  /*55b00*/  STL.64 [R1+0x140], R16 ;  /* 0x0001401001007387 */ /* 0x000fe20000100a00 */
[----:B------:R0:W-:Y:S03]  /*55b10*/  STL.64 [R1+0x148], R18 ;  /* 0x0001481201007387 */ /* 0x0001e60000100a00 */
[----:B0-----:R-:W4:Y:S01]  /*55b20*/  LDL.LU.64 R18, [R1+0x5590] ;  /* 0x0055900001127983 */ /* 0x001f220000300a00 */
[----:B------:R-:W4:Y:S02]  /*55b30*/  LDL.LU.64 R16, [R1+0x5588] ;  /* 0x0055880001107983 */ /* 0x000f240000300a00 */
[----:B----4-:R-:W-:Y:S01]  /*55b40*/  HMMA.16816.F32.BF16 R12, R12, R26, R16 ;  /* 0x0000001a0c0c723c */ /* 0x010fe20000041810 */
[----:B------:R-:W2:Y:S01]  /*55b50*/  LDL.LU.64 R18, [R1+0x5580] ;  /* 0x0055800001127983 */ /* 0x000ea20000300a00 */
[----:B------:R-:W2:Y:S02]  /*55b60*/  LDL.LU.64 R16, [R1+0x5578] ;  /* 0x0055780001107983 */ /* 0x000ea40000300a00 */
[----:B------:R0:W-:Y:S02]  /*55b70*/  STL.64 [R1+0x5560], R26 ;  /* 0x0055601a01007387 */ /* 0x0001e40000100a00 */
[----:B0-----:R-:W4:Y:S11]  /*55b80*/  LDL.64 R26, [R1+0x18] ;  /* 0x00001800011a7983 */ /* 0x001f360000100a00 */
[----:B------:R-:W-:Y:S06]  /*55b90*/  @!UPT UIADD3 URZ, URZ, URZ, URZ ;  /* 0x0000003f3f3ff290 */ /* 0x000fec000fffe03f */
[----:B------:R-:W-:Y:S01]  /*55ba0*/  STL.64 [R1+0xe0], R12 ;  /* 0x0000e00c01007387 */ /* 0x000fe20000100a00 */
[----:B------:R-:W-:Y:S02]  /*55bb0*/  STL.64 [R1+0xe8], R14 ;  /* 0x0000e80e01007387 */ /* 0x000fe40000100a00 */
[----:B------:R-:W-:Y:S02]  /*55bc0*/  STL.64 [R1+0x5570], R10 ;  /* 0x0055700a01007387 */ /* 0x000fe40000100a00 */
[----:B------:R0:W-:Y:S01]  /*55bd0*/  STL [R1+0x5568], R8 ;  /* 0x0055680801007387 */ /* 0x0001e20000100800 */
[----:B--2---:R-:W-:Y:S11]  /*55be0*/  HMMA.16816.F32.BF16 R4, R16, R10, R4 ;  /* 0x0000000a1004723c */ /* 0x004ff60000041804 */
[----:B------:R-:W-:Y:S11]  /*55bf0*/  @!UPT UIADD3 URZ, URZ, URZ, URZ ;  /* 0x0000003f3f3ff290 */ /* 0x000ff6000fffe03f */
[----:B------:R-:W-:Y:S01]  /*55c00*/  @!UPT UIADD3 URZ, URZ, URZ, URZ ;  /* 0x0000003f3f3ff290 */ /* 0x000fe2000fffe03f */
[----:B------:R-:W-:Y:S01]  /*55c10*/  STL.64 [R1+0xa0], R4 ;  /* 0x0000a00401007387 */ /* 0x000fe20000100a00 */
[----:B------:R-:W-:Y:S02]  /*55c20*/  STL.64 [R1+0xa8], R6 ;  /* 0x0000a80601007387 */ /* 0x000fe40000100a00 */
[----:B------:R-:W1:Y:S04]  /*55c30*/  LDSM.16.MT88.4 R4, [R28+0x13000] ;  /* 0x013000001c04783b */ /* 0x000e680000004200 */
[----:B0-----:R-:W2:Y:S01]  /*55c40*/  LDL.LU R8, [R1+0x1b0] ;  /* 0x0001b00001087983 */ /* 0x001ea20000300800 */
[----:B------:R-:W2:Y:S01]  /*55c50*/  LDL.LU R9, [R1+0x1b4] ;  /* 0x0001b40001097983 */ /* 0x000ea20000300800 */
[----:B------:R-:W2:Y:S02]  /*55c60*/  LDL.LU R10, [R1+0x1b8] ;  /* 0x0001b800010a7983 */ /* 0x000ea40000300800 */
[----:B------:R-:W2:Y:S02]  /*55c70*/  LDL.LU R11, [R1+0x1bc] ;  /* 0x0001bc00010b7983 */ /* 0x000ea40000300800 */
[----:B------:R-:W2:Y:S01]  /*55c80*/  LDL R15, [R1+0xe10] ;  /* 0x000e1000010f7983 */ /* 0x000ea20000100800 */
[----:B-1----:R0:W-:Y:S01]  /*55c90*/  STL.64 [R1+0x5488], R6 ;  /* 0x0054880601007387 */ /* 0x0021e20000100a00 */
[----:B------:R3:W-:Y:S02]  /*55ca0*/  STL.64 [R1+0x5480], R4 ;  /* 0x0054800401007387 */ /* 0x0007e40000100a00 */
[----:B0-----:R-:W-:Y:S01]  /*55cb0*/  IMAD.MOV.U32 R6, RZ, RZ, R2 ;  /* 0x000000ffff067224 */ /* 0x001fe200078e0002 */
[----:B------:R-:W-:-:S02]  /*55cc0*/  MOV R7, R0 ;  /* 0x0000000000077202 */ /* 0x000fc40000000f00 */
[----:B---3--:R-:W-:Y:S02]  /*55cd0*/  MOV R4, R21 ;  /* 0x0000001500047202 */ /* 0x008fe40000000f00 */
[----:B------:R-:W-:Y:S01]  /*55ce0*/  MOV R5, R20 ;  /* 0x0000001400057202 */ /* 0x000fe20000000f00 */
[----:B------:R-:W-:Y:S04]  /*55cf0*/  STL.64 [R1+0x54c0], R6 ;  /* 0x0054c00601007387 */ /* 0x000fe80000100a00 */
[----:B------:R0:W-:Y:S02]  /*55d00*/  STL.64 [R1+0x54b8], R4 ;  /* 0x0054b80401007387 */ /* 0x0001e40000100a00 */
        /* <DEDUP_REMOVED lines=8> */
[----:B----4-:R-:W-:Y:S01]  /*55d90*/  MOV R2, R27 ;  /* 0x0000001b00027202 */ /* 0x010fe20000000f00 */
[----:B--2---:R-:W-:Y:S01]  /*55da0*/  HMMA.16816.F32.BF16 R8, R16, R26, R8 ;  /* 0x0000001a1008723c */ /* 0x004fe20000041808 */
[----:B---3--:R0:W-:Y:S01]  /*55db0*/  STL.64 [R1+0x54d0], R6 ;  /* 0x0054d00601007387 */ /* 0x0081e20000100a00 */
[----:B------:R1:W-:Y:S03]  /*55dc0*/  STL.64 [R1+0x54c8], R4 ;  /* 0x0054c80401007387 */ /* 0x0003e60000100a00 */
[----:B0-----:R-:W2:Y:S01]  /*55dd0*/  LDL.LU.64 R6, [R1+0x48] ;  /* 0x0000480001067983 */ /* 0x001ea20000300a00 */
[----:B-1----:R-:W-:-:S02]  /*55de0*/  MOV R4, R26 ;  /* 0x0000001a00047202 */ /* 0x002fc40000000f00 */
[----:B------:R-:W0:Y:S11]  /*55df0*/  LDSM.16.MT88.4 R24, [R28+0x13080] ;  /* 0x013080001c18783b */ /* 0x000e360000004200 */
[----:B------:R-:W-:Y:S04]  /*55e00*/  @!UPT UIADD3 URZ, URZ, URZ, URZ ;  /* 0x0000003f3f3ff290 */ /* 0x000fe8000fffe03f */
[----:B------:R-:W-:Y:S01]  /*55e10*/  STL.64 [R1+0x110], R8 ;  /* 0x0001100801007387 */ /* 0x000fe20000100a00 */
[----:B------:R1:W-:Y:S04]  /*55e20*/  STL.64 [R1+0x118], R10 ;  /* 0x0001180a01007387 */ /* 0x0003e80000100a00 */
[----:B-1----:R-:W3:Y:S01]  /*55e30*/  LDL.LU.64 R10, [R1+0x5570] ;  /* 0x00557000010a7983 */ /* 0x002ee20000300a00 */
[----:B------:R-:W4:Y:S01]  /*55e40*/  LDL.LU R8, [R1+0x5568] ;  /* 0x0055680001087983 */ /* 0x000f220000300800 */
[----:B0-----:R-:W-:Y:S02]  /*55e50*/  MOV R14, R25 ;  /* 0x00000019000e7202 */ /* 0x001fe40000000f00 */
[----:B------:R-:W-:Y:S02]  /*55e60*/  MOV R13, R26 ;  /* 0x0000001a000d7202 */ /* 0x000fe40000000f00 */
[----:B------:R-:W-:-:S02]  /*55e70*/  MOV R12, R27 ;  /* 0x0000001b000c7202 */ /* 0x000fc40000000f00 */
[----:B------:R-:W2:Y:S01]  /*55e80*/  LDL.LU.64 R26, [R1+0x5560] ;  /* 0x00556000011a7983 */ /* 0x000ea20000300a00 */
[----:B------:R-:W-:Y:S02]  /*55e90*/  STL.64 [R1+0x54e0], R14 ;  /* 0x0054e00e01007387 */ /* 0x000fe40000100a00 */
[----:B------:R0:W-:Y:S02]  /*55ea0*/  STL.64 [R1+0x54d8], R12 ;  /* 0x0054d80c01007387 */ /* 0x0001e40000100a00 */
[----:B0-----:R-:W2:Y:S01]  /*55eb0*/  LDL.LU R12, [R1+0x1f0] ;  /* 0x0001f000010c7983 */ /* 0x001ea20000300800 */
[----:B------:R-:W2:Y:S02]  /*55ec0*/  LDL.LU R13, [R1+0x1f4] ;  /* 0x0001f400010d7983 */ /* 0x000ea40000300800 */
[----:B------:R-:W2:Y:S02]  /*55ed0*/  LDL.LU R14, [R1+0x1f8] ;  /* 0x0001f800010e7983 */ /* 0x000ea40000300800 */
[----:B------:R-:W2:Y:S02]  /*55ee0*/  LDL.LU R15, [R1+0x1fc] ;  /* 0x0001fc00010f7983 */ /* 0x000ea40000300800 */
[----:B--2---:R0:W-:Y:S01]  /*55ef0*/  STL.64 [R1+0x54f0], R14 ;  /* 0x0054f00e01007387 */ /* 0x0041e20000100a00 */
[----:B------:R1:W-:Y:S02]  /*55f00*/  STL.64 [R1+0x54e8], R12 ;  /* 0x0054e80c01007387 */ /* 0x0003e40000100a00 */
[----:B0-----:R-:W-:Y:S01]  /*55f10*/  IMAD.MOV.U32 R14, RZ, RZ, R4 ;  /* 0x000000ffff0e7224 */ /* 0x001fe200078e0004 */
[----:B------:R-:W-:-:S05]  /*55f20*/  MOV R15, R2 ;  /* 0x00000002000f7202 */ /* 0x000fca0000000f00 */
[----:B------:R0:W-:Y:S01]  /*55f30*/  STL.64 [R1+0x5548], R14 ;  /* 0x0055480e01007387 */ /* 0x0001e20000100a00 */
[----:B-1----:R-:W2:Y:S02]  /*55f40*/  LDL.LU R12, [R1+0x270] ;  /* 0x00027000010c7983 */ /* 0x002ea40000300800 */
[----:B------:R-:W2:Y:S01]  /*55f50*/  LDL.LU R13, [R1+0x274] ;  /* 0x00027400010d7983 */ /* 0x000ea20000300800 */
[----:B0-----:R-:W2:Y:S01]  /*55f60*/  LDL.LU R14, [R1+0x278] ;  /* 0x00027800010e7983 */ /* 0x001ea20000300800 */
[----:B------:R-:W2:Y:S02]  /*55f70*/  LDL.LU R15, [R1+0x27c] ;  /* 0x00027c00010f7983 */ /* 0x000ea40000300800 */
[----:B------:R-:W-:Y:S02]  /*55f80*/  STL [R1+0x5430], R28 ;  /* 0x0054301c01007387 */ /* 0x000fe40000100800 */
[----:B------:R-:W-:Y:S01]  /*55f90*/  IMAD.MOV.U32 R0, RZ, RZ, R24 ;  /* 0x000000ffff007224 */ /* 0x000fe200078e0018 */
[C---:B--2---:R-:W-:Y:S08]  /*55fa0*/  HMMA.16816.F32.BF16 R12, R16.reuse, R6, R12 ;  /* 0x00000006100c723c */ /* 0x044ff0000004180c */
[----:B------:R-:W-:Y:S11]  /*55fb0*/  HMMA.16816.F32.BF16 R16, R16, R26, R20 ;  /* 0x0000001a1010723c */ /* 0x000ff60000041814 */
[----:B------:R-:W-:Y:S04]  /*55fc0*/  @!UPT UIADD3 URZ, URZ, URZ, URZ ;  /* 0x0000003f3f3ff290 */ /* 0x000fe8000fffe03f */
[----:B------:R0:W-:Y:S01]  /*55fd0*/  STL.64 [R1+0x130], R12 ;  /* 0x0001300c01007387 */ /* 0x0001e20000100a00 */
[----:B------:R1:W-:Y:S03]  /*55fe0*/  STL.64 [R1+0x138], R14 ;  /* 0x0001380e01007387 */ /* 0x0003e60000100a00 */
[----:B0-----:R-:W3:Y:S01]  /*55ff0*/  LDL.LU R12, [R1+0x250] ;  /* 0x00025000010c7983 */ /* 0x001ee20000300800 */
[----:B------:R-:W3:Y:S02]  /*56000*/  LDL.LU R13, [R1+0x254] ;  /* 0x00025400010d7983 */ /* 0x000ee40000300800 */
[----:B-1----:R-:W3:Y:S02]  /*56010*/  LDL.LU R14, [R1+0x258] ;  /* 0x00025800010e7983 */ /* 0x002ee40000300800 */
[----:B------:R-:W3:Y:S01]  /*56020*/  LDL.LU R15, [R1+0x25c] ;  /* 0x00025c00010f7983 */ /* 0x000ee20000300800 */
[----:B------:R0:W-:Y:S01]  /*56030*/  STL.64 [R1+0x5540], R6 ;  /* 0x0055400601007387 */ /* 0x0001e20000100a00 */
[----:B------:R-:W2:Y:S02]  /*56040*/  LDL.LU R4, [R1+0x240] ;  /* 0x0002400001047983 */ /* 0x000ea40000300800 */
[----:B------:R-:W2:Y:S01]  /*56050*/  LDL.LU R5, [R1+0x244] ;  /* 0x0002440001057983 */ /* 0x000ea20000300800 */
[----:B0-----:R-:W2:Y:S01]  /*56060*/  LDL.LU R6, [R1+0x248] ;  /* 0x0002480001067983 */ /* 0x001ea20000300800 */
[----:B------:R-:W2:Y:S02]  /*56070*/  LDL.LU R7, [R1+0x24c] ;  /* 0x00024c0001077983 */ /* 0x000ea40000300800 */
[----:B------:R-:W3:Y:S02]  /*56080*/  LDL.LU.64 R22, [R1+0x5558] ;  /* 0x0055580001167983 */ /* 0x000ee40000300a00 */
[----:B------:R-:W3:Y:S01]  /*56090*/  LDL.LU.64 R20, [R1+0x5550] ;  /* 0x0055500001147983 */ /* 0x000ee20000300a00 */
        /* <DEDUP_REMOVED lines=9> */
[----:B----4-:R-:W4:Y:S01]  /*56130*/  LDL.LU R18, [R1+0x1e8] ;  /* 0x0001e80001127983 */ /* 0x010f220000300800 */
[----:B------:R-:W4:Y:S03]  /*56140*/  LDL.LU R19, [R1+0x1ec] ;  /* 0x0001ec0001137983 */ /* 0x000f260000300800 */
        /* <DEDUP_REMOVED lines=41> */
[----:B------:R-:W-:Y:S02]  /*563e0*/  STL.64 [R1+0x98], R22 ;  /* 0x0000981601007387 */ /* 0x000fe40000100a00 */
        /* <DEDUP_REMOVED lines=16> */
[----:B------:R-:W3:Y:S01]  /*564f0*/  LDL.LU.64 R12, [R1+0x54e8] ;  /* 0x0054e800010c7983 */ /* 0x000ee20000300a00 */
[----:B------:R-:W-:Y:S01]  /*56500*/  MOV R23, R2 ;  /* 0x0000000200177202 */ /* 0x000fe20000000f00 */
[----:B------:R-:W-:Y:S01]  /*56510*/  MOV R2, R6 ;  /* 0x0000000600027202 */ /* 0x000fe20000000f00 */
        /* <DEDUP_REMOVED lines=8> */
[----:B------:R-:W4:Y:S02]  /*565a0*/  LDL.LU.64 R12, [R1+0x54d8] ;  /* 0x0054d800010c7983 */ /* 0x000f240000300a00 */
[----:B------:R-:W2:Y:S02]  /*565b0*/  LDL.LU.64 R6, [R1+0x54d0] ;  /* 0x0054d00001067983 */ /* 0x000ea40000300a00 */
[----:B------:R-:W2:Y:S02]  /*565c0*/  LDL.LU.64 R4, [R1+0x54c8] ;  /* 0x0054c80001047983 */ /* 0x000ea40000300a00 */
[----:B--2---:R-:W-:Y:S01]  /*565d0*/  HMMA.16816.F32.BF16 R24, R24, R22, R4 ;  /* 0x000000161818723c */ /* 0x004fe20000041804 */
[----:B------:R-:W2:Y:S01]  /*565e0*/  LDL.LU.64 R6, [R1+0x54c0] ;  /* 0x0054c00001067983 */ /* 0x000ea20000300a00 */
[----:B------:R-:W2:Y:S03]  /*565f0*/  LDL.LU.64 R4, [R1+0x54b8] ;  /* 0x0054b80001047983 */ /* 0x000ea60000300a00 */
[----:B------:R-:W0:Y:S04]  /*56600*/  LDSM.16.MT88.4 R20, [R29+0x14000] ;  /* 0x014000001d14783b */ /* 0x000e280000004200 */
[----:B0-----:R4:W-:Y:S11]  /*56610*/  STL.64 [R1+0x5408], R22 ;  /* 0x0054081601007387 */ /* 0x0019f60000100a00 */
[----:B------:R-:W-:Y:S03]  /*56620*/  @!UPT UIADD3 URZ, URZ, URZ, URZ ;  /* 0x0000003f3f3ff290 */ /* 0x000fe6000fffe03f */
[----:B------:R-:W-:Y:S02]  /*56630*/  STL.64 [R1+0x150], R24 ;  /* 0x0001501801007387 */ /* 0x000fe40000100a00 */
[----:B------:R-:W-:Y:S02]  /*56640*/  STL.64 [R1+0x158], R26 ;  /* 0x0001581a01007387 */ /* 0x000fe40000100a00 */
[----:B------:R0:W-:Y:S01]  /*56650*/  STL.64 [R1+0x5400], R20 ;  /* 0x0054001401007387 */ /* 0x0001e20000100a00 */
[----:B---3--:R-:W-:Y:S01]  /*56660*/  LDSM.16.M88.4 R24, [R15+0x28280] ;  /* 0x028280000f18783b */ /* 0x008fe20000000200 */
[----:B----4-:R-:W-:Y:S02]  /*56670*/  MOV R22, R13 ;  /* 0x0000000d00167202 */ /* 0x010fe40000000f00 */
[----:B------:R-:W-:Y:S01]  /*56680*/  MOV R23, R12 ;  /* 0x0000000c00177202 */ /* 0x000fe20000000f00 */
[----:B0-----:R-:W-:Y:S01]  /*56690*/  IMAD.MOV.U32 R20, RZ, RZ, R0 ;  /* 0x000000ffff147224 */ /* 0x001fe200078e0000 */
[----:B------:R-:W-:Y:S01]  /*566a0*/  MOV R21, R14 ;  /* 0x0000000e00157202 */ /* 0x000fe20000000f00 */
[----:B------:R-:W3:Y:S02]  /*566b0*/  LDL.LU R0, [R1+0x54b4] ;  /* 0x0054b40001007983 */ /* 0x000ee40000300800 */
[----:B------:R0:W-:Y:S02]  /*566c0*/  STL.64 [R1+0x5440], R22 ;  /* 0x0054401601007387 */ /* 0x0001e40000100a00 */
[----:B------:R-:W-:Y:S04]  /*566d0*/  STL.64 [R1+0x5438], R20 ;  /* 0x0054381401007387 */ /* 0x000fe80000100a00 */
[----:B0-----:R-:W4:Y:S01]  /*566e0*/  LDL.LU.64 R22, [R1+0x28] ;  /* 0x0000280001167983 */ /* 0x001f220000300a00 */
[----:B------:R-:W-:Y:S02]  /*566f0*/  STL.64 [R1+0x5498], R10 ;  /* 0x0054980a01007387 */ /* 0x000fe40000100a00 */
[----:B------:R-:W-:Y:S01]  /*56700*/  STL [R1+0x5490], R8 ;  /* 0x0054900801007387 */ /* 0x000fe20000100800 */
[----:B--2---:R-:W-:Y:S11]  /*56710*/  HMMA.16816.F32.BF16 R16, R4, R10, R16 ;  /* 0x0000000a0410723c */ /* 0x004ff60000041810 */
[----:B------:R-:W-:Y:S11]  /*56720*/  @!UPT UIADD3 URZ, URZ, URZ, URZ ;  /* 0x0000003f3f3ff290 */ /* 0x000ff6000fffe03f */
[----:B------:R-:W-:Y:S01]  /*56730*/  @!UPT UIADD3 URZ, URZ, URZ, URZ ;  /* 0x0000003f3f3ff290 */ /* 0x000fe2000fffe03f */
[----:B------:R-:W-:Y:S01]  /*56740*/  STL.64 [R1+0x190], R16 ;  /* 0x0001901001007387 */ /* 0x000fe20000100a00 */
[----:B------:R-:W-:Y:S02]  /*56750*/  STL.64 [R1+0x198], R18 ;  /* 0x0001981201007387 */ /* 0x000fe40000100a00 */
[----:B------:R-:W0:Y:S02]  /*56760*/  LDSM.16.M88.4 R16, [R15+0x20280] ;  /* 0x020280000f10783b */ /* 0x000e240000000200 */
[----:B0-----:R-:W-:Y:S02]  /*56770*/  STL.64 [R1], R16 ;  /* 0x0000001001007387 */ /* 0x001fe40000100a00 */
[----:B------:R-:W-:Y:S02]  /*56780*/  STL.64 [R1+0x8], R18 ;  /* 0x0000081201007387 */ /* 0x000fe40000100a00 */
[----:B------:R-:W0:Y:S02]  /*56790*/  LDSM.16.M88.4 R16, [R15+0x30280] ;  /* 0x030280000f10783b */ /* 0x000e240000000200 */
[----:B------:R-:W1:Y:S04]  /*567a0*/  LDSM.16.M88.4 R12, [R15+0x38280] ;  /* 0x038280000f0c783b */ /* 0x000e680000000200 */
[----:B0-----:R-:W-:Y:S01]  /*567b0*/  STL.64 [R1+0x60], R16 ;  /* 0x0000601001007387 */ /* 0x001fe20000100a00 */
[----:B------:R-:W-:Y:S02]  /*567c0*/  STL.64 [R1+0x70], R24 ;  /* 0x0000701801007387 */ /* 0x000fe40000100a00 */
[----:B------:R-:W-:Y:S02]  /*567d0*/  STL.64 [R1+0x78], R26 ;  /* 0x0000781a01007387 */ /* 0x000fe40000100a00 */
[----:B------:R-:W-:Y:S02]  /*567e0*/  STL.64 [R1+0x68], R18 ;  /* 0x0000681201007387 */ /* 0x000fe40000100a00 */
[----:B------:R-:W-:-:S02]  /*567f0*/  IMAD.MOV.U32 R28, RZ, RZ, R17 ;  /* 0x000000ffff1c7224 */ /* 0x000fc400078e0011 */
[----:B------:R-:W0:Y:S04]  /*56800*/  LDSM.16.MT88.4 R16, [R29+0x14080] ;  /* 0x014080001d10783b */ /* 0x000e280000004200 */
[----:B-1----:R1:W-:Y:S01]  /*56810*/  STL.64 [R1+0x50], R12 ;  /* 0x0000500c01007387 */ /* 0x0023e20000100a00 */
[----:B------:R-:W-:Y:S01]  /*56820*/  MOV R21, R12 ;  /* 0x0000000c00157202 */ /* 0x000fe20000000f00 */
[----:B------:R2:W-:Y:S01]  /*56830*/  STL.64 [R1+0x58], R14 ;  /* 0x0000580e01007387 */ /* 0x0005e20000100a00 */
[----:B------:R-:W-:Y:S01]  /*56840*/  MOV R20, R13 ;  /* 0x0000000d00147202 */ /* 0x000fe20000000f00 */
[----:B-1----:R-:W3:Y:S01]  /*56850*/  LDL.LU R12, [R1+0x2b0] ;  /* 0x0002b000010c7983 */ /* 0x002ee20000300800 */
[----:B------:R-:W3:Y:S02]  /*56860*/  LDL.LU R13, [R1+0x2b4] ;  /* 0x0002b400010d7983 */ /* 0x000ee40000300800 */
[----:B--2---:R-:W2:Y:S02]  /*56870*/  LDL.LU R14, [R1+0x2b8] ;  /* 0x0002b800010e7983 */ /* 0x004ea40000300800 */
[----:B------:R-:W2:Y:S01]  /*56880*/  LDL.LU R15, [R1+0x2bc] ;  /* 0x0002bc00010f7983 */ /* 0x000ea20000300800 */
[----:B----4-:R-:W-:Y:S01]  /*56890*/  STL.64 [R1+0x54a8], R22 ;  /* 0x0054a81601007387 */ /* 0x010fe20000100a00 */
[----:B------:R-:W-:Y:S03]  /*568a0*/  STL.64 [R1+0x54a0], R20 ;  /* 0x0054a01401007387 */ /* 0x000fe60000100a00 */
[----:B0-----:R0:W-:Y:S01]  /*568b0*/  STL.64 [R1+0x53d8], R18 ;  /* 0x0053d81201007387 */ /* 0x0011e20000100a00 */
[----:B------:R-:W-:Y:S01]  /*568c0*/  STL.64 [R1+0x53d0], R16 ;  /* 0x0053d01001007387 */ /* 0x000fe20000100a00 */
[----:B0-----:R-:W-:-:S02]  /*568d0*/  MOV R18, R2 ;  /* 0x0000000200127202 */ /* 0x001fc40000000f00 */
[----:B------:R-:W4:Y:S01]  /*568e0*/  LDL.LU R2, [R1+0x54b0] ;  /* 0x0054b00001027983 */ /* 0x000f220000300800 */
[----:B------:R-:W2:Y:S02]  /*568f0*/  LDL.LU R24, [R1+0x280] ;  /* 0x0002800001187983 */ /* 0x000ea40000300800 */
[----:B------:R-:W2:Y:S02]  /*56900*/  LDL.LU R25, [R1+0x284] ;  /* 0x0002840001197983 */ /* 0x000ea40000300800 */
[----:B------:R-:W2:Y:S01]  /*56910*/  LDL.LU R26, [R1+0x288] ;  /* 0x00028800011a7983 */ /* 0x000ea20000300800 */
[----:B------:R-:W2:Y:S01]  /*56920*/  LDL.LU R27, [R1+0x28c] ;  /* 0x00028c00011b7983 */ /* 0x000ea20000300800 */
[----:B------:R-:W-:Y:S02]  /*56930*/  IMAD.MOV.U32 R19, RZ, RZ, R9 ;  /* 0x000000ffff137224 */ /* 0x000fe400078e0009 */
[----:B------:R-:W3:Y:S02]  /*56940*/  LDL.LU R8, [R1+0x2a0] ;  /* 0x0002a00001087983 */ /* 0x000ee40000300800 */
[----:B------:R-:W3:Y:S01]  /*56950*/  LDL.LU R9, [R1+0x2a4] ;  /* 0x0002a40001097983 */ /* 0x000ee20000300800 */
[----:B------:R-:W3:Y:S01]  /*56960*/  LDL.LU R10, [R1+0x2a8] ;  /* 0x0002a800010a7983 */ /* 0x000ee20000300800 */
[----:B------:R-:W3:Y:S02]  /*56970*/  LDL.LU R11, [R1+0x2ac] ;  /* 0x0002ac00010b7983 */ /* 0x000ee40000300800 */
[----:B------:R-:W3:Y:S02]  /*56980*/  LDL.LU R20, [R1+0x320] ;  /* 0x0003200001147983 */ /* 0x000ee40000300800 */
[----:B------:R-:W3:Y:S01]  /*56990*/  LDL.LU R21, [R1+0x324] ;  /* 0x0003240001157983 */ /* 0x000ee20000300800 */
[----:B------:R-:W3:Y:S01]  /*569a0*/  LDL.LU R22, [R1+0x328] ;  /* 0x0003280001167983 */ /* 0x000ee20000300800 */
[----:B------:R-:W3:Y:S03]  /*569b0*/  LDL.LU R23, [R1+0x32c] ;  /* 0x00032c0001177983 */ /* 0x000ee60000300800 */
[----:B--2---:R-:W-:Y:S01]  /*569c0*/  STL.64 [R1+0x5450], R26 ;  /* 0x0054501a01007387 */ /* 0x004fe20000100a00 */
[----:B------:R0:W-:Y:S03]  /*569d0*/  STL.64 [R1+0x5448], R24 ;  /* 0x0054481801007387 */ /* 0x0001e60000100a00 */
[----:B0-----:R-:W2:Y:S01]  /*569e0*/  LDL.LU R24, [R1+0x290] ;  /* 0x0002900001187983 */ /* 0x001ea20000300800 */
[----:B------:R-:W2:Y:S01]  /*569f0*/  LDL.LU R25, [R1+0x294] ;  /* 0x0002940001197983 */ /* 0x000ea20000300800 */
[----:B----4-:R-:W-:-:S02]  /*56a00*/  MOV R26, R2 ;  /* 0x00000002001a7202 */ /* 0x010fc40000000f00 */
[----:B---3--:R-:W-:-:S05]  /*56a10*/  MOV R27, R0 ;  /* 0x00000000001b7202 */ /* 0x008fca0000000f00 */
[----:B------:R0:W-:Y:S04]  /*56a20*/  STL.64 [R1+0x5460], R26 ;  /* 0x0054601a01007387 */ /* 0x0001e80000100a00 */
[----:B--2---:R1:W-:Y:S01]  /*56a30*/  STL.64 [R1+0x5458], R24 ;  /* 0x0054581801007387 */ /* 0x0043e20000100a00 */
[----:B0-----:R-:W2:Y:S02]  /*56a40*/  LDL.LU.64 R26, [R1+0x18] ;  /* 0x00001800011a7983 */ /* 0x001ea40000300a00 */
[----:B------:R-:W3:Y:S02]  /*56a50*/  LDL R17, [R1+0x1704] ;  /* 0x0017040001117983 */ /* 0x000ee40000100800 */
[----:B------:R-:W-:Y:S01]  /*56a60*/  STL [R1+0x52b8], R29 ;  /* 0x0052b81d01007387 */ /* 0x000fe20000100800 */
[C---:B--2---:R-:W-:Y:S11]  /*56a70*/  HMMA.16816.F32.BF16 R12, R4.reuse, R26, R12 ;  /* 0x0000001a040c723c */ /* 0x044ff6000004180c */
[----:B------:R-:W-:Y:S11]  /*56a80*/  @!UPT UIADD3 URZ, URZ, URZ, URZ ;  /* 0x0000003f3f3ff290 */ /* 0x000ff6000fffe03f */
[----:B------:R-:W-:Y:S01]  /*56a90*/  @!UPT UIADD3 URZ, URZ, URZ, URZ ;  /* 0x0000003f3f3ff290 */ /* 0x000fe2000fffe03f */
[----:B------:R-:W-:Y:S01]  /*56aa0*/  STL.64 [R1+0x1b0], R12 ;  /* 0x0001b00c01007387 */ /* 0x000fe20000100a00 */
[----:B------:R-:W-:Y:S01]  /*56ab0*/  MOV R2, R14 ;  /* 0x0000000e00027202 */ /* 0x000fe20000000f00 */
[----:B------:R-:W-:Y:S02]  /*56ac0*/  IMAD.MOV.U32 R0, RZ, RZ, R15 ;  /* 0x000000ffff007224 */ /* 0x000fe400078e000f */
[----:B------:R-:W0:Y:S01]  /*56ad0*/  LDSM.16.MT88.4 R12, [R3+0x14000] ;  /* 0x01400000030c783b */ /* 0x000e220000004200 */
[----:B------:R2:W-:Y:S02]  /*56ae0*/  STL.64 [R1+0x5478], R26 ;  /* 0x0054781a01007387 */ /* 0x0005e40000100a00 */
[----:B-1----:R-:W4:Y:S02]  /*56af0*/  LDL.LU R24, [R1+0x2e0] ;  /* 0x0002e00001187983 */ /* 0x002f240000300800 */
[----:B------:R-:W4:Y:S01]  /*56b00*/  LDL.LU R25, [R1+0x2e4] ;  /* 0x0002e40001197983 */ /* 0x000f220000300800 */
[----:B--2---:R-:W4:Y:S01]  /*56b10*/  LDL.LU R26, [R1+0x2e8] ;  /* 0x0002e800011a7983 */ /* 0x004f220000300800 */
[----:B------:R-:W4:Y:S02]  /*56b20*/  LDL.LU R27, [R1+0x2ec] ;  /* 0x0002ec00011b7983 */ /* 0x000f240000300800 */
[----:B------:R-:W-:Y:S02]  /*56b30*/  STL [R1+0x5374], R0 ;  /* 0x0053740001007387 */ /* 0x000fe40000100800 */
[----:B------:R-:W-:Y:S01]  /*56b40*/  STL [R1+0x5370], R2 ;  /* 0x0053700201007387 */ /* 0x000fe20000100800 */
[----:B0-----:R-:W-:Y:S01]  /*56b50*/  STL.64 [R1+0x5390], R14 ;  /* 0x0053900e01007387 */ /* 0x001fe20000100a00 */
        /* <DEDUP_REMOVED lines=11> */
[----:B------:R-:W2:Y:S11]  /*56c10*/  LDL.LU R15, [R1+0x2dc] ;  /* 0x0002dc00010f7983 */ /* 0x000eb60000300800 */
[----:B------:R-:W-:Y:S02]  /*56c20*/  @!UPT UIADD3 URZ, URZ, URZ, URZ ;  /* 0x0000003f3f3ff290 */ /* 0x000fe4000fffe03f */
[----:B------:R-:W-:Y:S01]  /*56c30*/  STL.64 [R1+0x200], R20 ;  /* 0x0002001401007387 */ /* 0x000fe20000100a00 */
[----:B------:R0:W-:Y:S03]  /*56c40*/  STL.64 [R1+0x208], R22 ;  /* 0x0002081601007387 */ /* 0x0001e60000100a00 */
[----:B0-----:R-:W2:Y:S01]  /*56c50*/  LDL.LU.64 R22, [R1+0x54a8] ;  /* 0x0054a80001167983 */ /* 0x001ea20000300a00 */
[----:B------:R-:W3:Y:S01]  /*56c60*/  LDL.LU.64 R20, [R1+0x54a0] ;  /* 0x0054a00001147983 */ /* 0x000ee20000300a00 */
[----:B--2---:R-:W-:Y:S02]  /*56c70*/  HMMA.16816.F32.BF16 R4, R4, R22, R8 ;  /* 0x000000160404723c */ /* 0x004fe40000041808 */
[----:B------:R-:W4:Y:S01]  /*56c80*/  LDL.LU.64 R10, [R1+0x5498] ;  /* 0x00549800010a7983 */ /* 0x000f220000300a00 */
[----:B------:R-:W2:Y:S11]  /*56c90*/  LDL.LU R8, [R1+0x5490] ;  /* 0x0054900001087983 */ /* 0x000eb60000300800 */
[----:B------:R-:W-:Y:S09]  /*56ca0*/  @!UPT UIADD3 URZ, URZ, URZ, URZ ;  /* 0x0000003f3f3ff290 */ /* 0x000ff2000fffe03f */
[----:B------:R-:W-:Y:S01]  /*56cb0*/  STL.64 [R1+0x80], R4 ;  /* 0x0000800401007387 */ /* 0x000fe20000100a00 */
[----:B------:R0:W-:Y:S03]  /*56cc0*/  STL.64 [R1+0x88], R6 ;  /* 0x0000880601007387 */ /* 0x0001e60000100a00 */
[----:B0-----:R-:W4:Y:S01]  /*56cd0*/  LDL.LU.64 R6, [R1+0x5488] ;  /* 0x0054880001067983 */ /* 0x001f220000300a00 */
[----:B------:R-:W4:Y:S02]  /*56ce0*/  LDL.LU.64 R4, [R1+0x5480] ;  /* 0x0054800001047983 */ /* 0x000f240000300a00 */
[----:B----4-:R-:W-:Y:S11]  /*56cf0*/  HMMA.16816.F32.BF16 R24, R4, R10, R24 ;  /* 0x0000000a0418723c */ /* 0x010ff60000041818 */
[----:B------:R-:W-:Y:S11]  /*56d00*/  @!UPT UIADD3 URZ, URZ, URZ, URZ ;  /* 0x0000003f3f3ff290 */ /* 0x000ff6000fffe03f */
[----:B------:R-:W-:Y:S01]  /*56d10*/  @!UPT UIADD3 URZ, URZ, URZ, URZ ;  /* 0x0000003f3f3ff290 */ /* 0x000fe2000fffe03f */
[----:B------:R-:W-:Y:S01]  /*56d20*/  STL [R1+0x244], R25 ;  /* 0x0002441901007387 */ /* 0x000fe20000100800 */
[----:B------:R0:W-:Y:S03]  /*56d30*/  STL.64 [R1+0x248], R26 ;  /* 0x0002481a01007387 */ /* 0x0001e60000100a00 */
[----:B0-----:R-:W4:Y:S01]  /*56d40*/  LDL.LU.64 R26, [R1+0x5478] ;  /* 0x00547800011a7983 */ /* 0x001f220000300a00 */
[----:B------:R-:W-:-:S05]  /*56d50*/  MOV R29, R24 ;  /* 0x00000018001d7202 */ /* 0x000fca0000000f00 */
[----:B------:R-:W-:Y:S01]  /*56d60*/  STL [R1+0x52bc], R29 ;  /* 0x0052bc1d01007387 */ /* 0x000fe20000100800 */
[----:B----4-:R-:W-:Y:S11]  /*56d70*/  HMMA.16816.F32.BF16 R12, R4, R26, R12 ;  /* 0x0000001a040c723c */ /* 0x010ff6000004180c */
[----:B------:R-:W-:Y:S11]  /*56d80*/  @!UPT UIADD3 URZ, URZ, URZ, URZ ;  /* 0x0000003f3f3ff290 */ /* 0x000ff6000fffe03f */
[----:B------:R-:W-:Y:S01]  /*56d90*/  @!UPT UIADD3 URZ, URZ, URZ, URZ ;  /* 0x0000003f3f3ff290 */ /* 0x000fe2000fffe03f */
[----:B------:R-:W-:Y:S01]  /*56da0*/  STL.64 [R1+0x2a0], R12 ;  /* 0x0002a00c01007387 */ /* 0x000fe20000100a00 */
[----:B------:R0:W-:Y:S03]  /*56db0*/  STL.64 [R1+0x2a8], R14 ;  /* 0x0002a80e01007387 */ /* 0x0001e60000100a00 */
[----:B0-----:R-:W4:Y:S01]  /*56dc0*/  LDL.LU.64 R14, [R1+0x5470] ;  /* 0x00547000010e7983 */ /* 0x001f220000300a00 */
[----:B------:R-:W4:Y:S01]  /*56dd0*/  LDL.LU.64 R12, [R1+0x5468] ;  /* 0x00546800010c7983 */ /* 0x000f220000300a00 */
[----:B------:R-:W-:Y:S02]  /*56de0*/  MOV R9, R26 ;  /* 0x0000001a00097202 */ /* 0x000fe40000000f00 */
[----:B------:R-:W-:Y:S02]  /*56df0*/  MOV R16, R27 ;  /* 0x0000001b00107202 */ /* 0x000fe40000000f00 */
[----:B------:R-:W2:Y:S01]  /*56e00*/  LDL.LU.64 R26, [R1+0x5460] ;  /* 0x00546000011a7983 */ /* 0x000ea20000300a00 */
[----:B------:R-:W2:Y:S01]  /*56e10*/  LDL.LU.64 R24, [R1+0x5458] ;  /* 0x0054580001187983 */ /* 0x000ea20000300a00 */
[----:B------:R-:W-:-:S02]  /*56e20*/  MOV R2, R22 ;  /* 0x0000001600027202 */ /* 0x000fc40000000f00 */
[----:B------:R-:W-:Y:S01]  /*56e30*/  MOV R0, R23 ;  /* 0x0000001700007202 */ /* 0x000fe20000000f00 */
[C---:B----4-:R-:W-:Y:S08]  /*56e40*/  HMMA.16816.F32.BF16 R12, R4.reuse, R18, R12 ;  /* 0x00000012040c723c */ /* 0x050ff0000004180c */
[----:B--2---:R-:W-:Y:S11]  /*56e50*/  HMMA.16816.F32.BF16 R4, R4, R22, R24 ;  /* 0x000000160404723c */ /* 0x004ff60000041818 */
[----:B------:R-:W-:Y:S04]  /*56e60*/  @!UPT UIADD3 URZ, URZ, URZ, URZ ;  /* 0x0000003f3f3ff290 */ /* 0x000fe8000fffe03f */
[----:B------:R3:W-:Y:S01]  /*56e70*/  STL.64 [R1+0x2d0], R12 ;  /* 0x0002d00c01007387 */ /* 0x0007e20000100a00 */
[----:B------:R-:W-:Y:S02]  /*56e80*/  STL.64 [R1+0x2d8], R14 ;  /* 0x0002d80e01007387 */ /* 0x000fe40000100a00 */
[----:B---3--:R-:W-:Y:S01]  /*56e90*/  IMAD.MOV.U32 R12, RZ, RZ, R21 ;  /* 0x000000ffff0c7224 */ /* 0x008fe200078e0015 */
[----:B------:R-:W-:-:S05]  /*56ea0*/  MOV R13, R20 ;  /* 0x00000014000d7202 */ /* 0x000fca0000000f00 */
[----:B------:R0:W-:Y:S04]  /*56eb0*/  STL.64 [R1+0x53e0], R12 ;  /* 0x0053e00c01007387 */ /* 0x0001e80000100a00 */
[----:B0-----:R-:W2:Y:S01]  /*56ec0*/  LDL.LU R12, [R1+0x330] ;  /* 0x00033000010c7983 */ /* 0x001ea20000300800 */
[----:B------:R-:W2:Y:S02]  /*56ed0*/  LDL.LU R13, [R1+0x334] ;  /* 0x00033400010d7983 */ /* 0x000ea40000300800 */
[----:B------:R-:W2:Y:S02]  /*56ee0*/  LDL.LU R14, [R1+0x338] ;  /* 0x00033800010e7983 */ /* 0x000ea40000300800 */
[----:B------:R-:W2:Y:S01]  /*56ef0*/  LDL.LU R15, [R1+0x33c] ;  /* 0x00033c00010f7983 */ /* 0x000ea20000300800 */
[----:B------:R-:W3:Y:S01]  /*56f00*/  LDL.LU.64 R26, [R1+0x5450] ;  /* 0x00545000011a7983 */ /* 0x000ee20000300a00 */
[----:B------:R-:W3:Y:S02]  /*56f10*/  LDL.LU.64 R24, [R1+0x5448] ;  /* 0x0054480001187983 */ /* 0x000ee40000300a00 */
[----:B------:R-:W3:Y:S02]  /*56f20*/  LDL.LU.64 R22, [R1+0x5440] ;  /* 0x0054400001167983 */ /* 0x000ee40000300a00 */
[----:B------:R-:W3:Y:S01]  /*56f30*/  LDL.LU.64 R20, [R1+0x5438] ;  /* 0x0054380001147983 */ /* 0x000ee20000300a00 */
[----:B------:R-:W-:Y:S01]  /*56f40*/  STL.64 [R1+0x290], R4 ;  /* 0x0002900401007387 */ /* 0x000fe20000100a00 */
[----:B------:R0:W-:Y:S02]  /*56f50*/  STL [R1+0x298], R6 ;  /* 0x0002980601007387 */ /* 0x0001e40000100800 */
[----:B0-----:R-:W-:-:S02]  /*56f60*/  MOV R6, R9 ;  /* 0x0000000900067202 */ /* 0x001fc40000000f00 */
[----:B------:R-:W4:Y:S01]  /*56f70*/  LDL.LU R9, [R1+0x5434] ;  /* 0x0054340001097983 */ /* 0x000f220000300800 */
[----:B---3--:R-:W-:Y:S11]  /*56f80*/  HMMA.16816.F32.BF16 R24, R20, R10, R24 ;  /* 0x0000000a1418723c */ /* 0x008ff60000041818 */
[----:B------:R-:W-:Y:S11]  /*56f90*/  @!UPT UIADD3 URZ, URZ, URZ, URZ ;  /* 0x0000003f3f3ff290 */ /* 0x000ff6000fffe03f */
[----:B------:R-:W-:Y:S01]  /*56fa0*/  @!UPT UIADD3 URZ, URZ, URZ, URZ ;  /* 0x0000003f3f3ff290 */ /* 0x000fe2000fffe03f */
[----:B------:R-:W-:Y:S01]  /*56fb0*/  STL.64 [R1+0x280], R24 ;  /* 0x0002801801007387 */ /* 0x000fe20000100a00 */
[----:B------:R-:W-:Y:S02]  /*56fc0*/  STL.64 [R1+0x288], R26 ;  /* 0x0002881a01007387 */ /* 0x000fe40000100a00 */
[----:B------:R-:W0:Y:S02]  /*56fd0*/  LDSM.16.MT88.4 R24, [R3+0x14080] ;  /* 0x014080000318783b */ /* 0x000e240000004200 */
[----:B0-----:R-:W-:Y:S02]  /*56fe0*/  STL.64 [R1+0x5368], R26 ;  /* 0x0053681a01007387 */ /* 0x001fe40000100a00 */
[----:B------:R0:W-:Y:S02]  /*56ff0*/  STL.64 [R1+0x5360], R24 ;  /* 0x0053601801007387 */ /* 0x0001e40000100a00 */
[----:B0-----:R-:W3:Y:S01]  /*57000*/  LDL.LU R24, [R1+0x310] ;  /* 0x0003100001187983 */ /* 0x001ee20000300800 */
[----:B------:R-:W3:Y:S01]  /*57010*/  LDL.LU R25, [R1+0x314] ;  /* 0x0003140001197983 */ /* 0x000ee20000300800 */
[----:B----4-:R-:W-:Y:S01]  /*57020*/  MOV R26, R9 ;  /* 0x00000009001a7202 */ /* 0x010fe20000000f00 */
[----:B------:R-:W-:-:S02]  /*57030*/  IMAD.MOV.U32 R27, RZ, RZ, R8 ;  /* 0x000000ffff1b7224 */ /* 0x000fc400078e0008 */
[----:B------:R-:W0:Y:S01]  /*57040*/  LDSM.16.MT88.4 R8, [R17+0x14000] ;  /* 0x014000001108783b */ /* 0x000e220000004200 */
[----:B------:R-:W-:Y:S01]  /*57050*/  IMAD.MOV.U32 R29, RZ, RZ, R7 ;  /* 0x000000ffff1d7224 */ /* 0x000fe200078e0007 */
[----:B------:R-:W-:Y:S02]  /*57060*/  MOV R7, R16 ;  /* 0x0000001000077202 */ /* 0x000fe40000000f00 */
[----:B0-----:R-:W-:Y:S01]  /*57070*/  STL.64 [R1+0x5328], R10 ;  /* 0x0053280a01007387 */ /* 0x001fe20000100a00 */
[----:B------:R3:W-:Y:S04]  /*57080*/  STL.64 [R1+0x5320], R8 ;  /* 0x0053200801007387 */ /* 0x0007e80000100a00 */
[C---:B---3--:R-:W-:Y:S01]  /*57090*/  HMMA.16816.F32.BF16 R8, R20.reuse, R6, R24 ;  /* 0x000000061408723c */ /* 0x048fe20000041818 */
[----:B------:R-:W0:Y:S04]  /*570a0*/  LDSM.16.MT88.4 R4, [R17+0x14080] ;  /* 0x014080001104783b */ /* 0x000e280000004200 */
[----:B0-----:R-:W-:Y:S11]  /*570b0*/  STL.64 [R1+0x52d8], R6 ;  /* 0x0052d80601007387 */ /* 0x001ff60000100a00 */
[----:B------:R-:W-:Y:S07]  /*570c0*/  @!UPT UIADD3 URZ, URZ, URZ, URZ ;  /* 0x0000003f3f3ff290 */ /* 0x000fee000fffe03f */
[----:B------:R-:W-:Y:S02]  /*570d0*/  STL.64 [R1+0x270], R8 ;  /* 0x0002700801007387 */ /* 0x000fe40000100a00 */
[----:B------:R-:W-:Y:S02]  /*570e0*/  STL.64 [R1+0x278], R10 ;  /* 0x0002780a01007387 */ /* 0x000fe40000100a00 */
[----:B------:R0:W-:Y:S02]  /*570f0*/  STL.64 [R1+0x52d0], R4 ;  /* 0x0052d00401007387 */ /* 0x0001e40000100a00 */
[----:B0-----:R-:W3:Y:S04]  /*57100*/  LDL R4, [R1+0x70] ;  /* 0x0000700001047983 */ /* 0x001ee80000100800 */
[----:B------:R-:W3:Y:S04]  /*57110*/  LDL R5, [R1+0x74] ;  /* 0x0000740001057983 */ /* 0x000ee80000100800 */
[----:B---3--:R2:W-:Y:S02]  /*57120*/  STL.64 [R1+0x53f8], R4 ;  /* 0x0053f80401007387 */ /* 0x0085e40000100a00 */
[----:B--2---:R-:W-:Y:S02]  /*57130*/  HMMA.16816.F32.BF16 R4, R20, R18, R12 ;  /* 0x000000121404723c */ /* 0x004fe4000004180c */
[----:B------:R-:W2:Y:S11]  /*57140*/  LDL.LU R12, [R1+0x1c0] ;  /* 0x0001c000010c7983 */ /* 0x000eb60000300800 */
[----:B------:R-:W-:Y:S10]  /*57150*/  @!UPT UIADD3 URZ, URZ, URZ, URZ ;  /* 0x0000003f3f3ff290 */ /* 0x000ff4000fffe03f */
[----:B------:R0:W-:Y:S01]  /*57160*/  STL.64 [R1+0x2c0], R4 ;  /* 0x0002c00401007387 */ /* 0x0001e20000100a00 */
[----:B------:R1:W-:Y:S02]  /*57170*/  STL.64 [R1+0x2c8], R6 ;  /* 0x0002c80601007387 */ /* 0x0003e40000100a00 */
[----:B------:R-:W2:Y:S02]  /*57180*/  LDL.LU R13, [R1+0x1c4] ;  /* 0x0001c400010d7983 */ /* 0x000ea40000300800 */
[----:B------:R-:W3:Y:S01]  /*57190*/  LDL.LU R14, [R1+0x1c8] ;  /* 0x0001c800010e7983 */ /* 0x000ee20000300800 */
[----:B------:R-:W3:Y:S04]  /*571a0*/  LDL.LU R15, [R1+0x1cc] ;  /* 0x0001cc00010f7983 */ /* 0x000ee80000300800 */
[----:B0-----:R-:W4:Y:S01]  /*571b0*/  LDL.LU R4, [R1+0x2f0] ;  /* 0x0002f00001047983 */ /* 0x001f220000300800 */
[----:B------:R-:W4:Y:S02]  /*571c0*/  LDL.LU R5, [R1+0x2f4] ;  /* 0x0002f40001057983 */ /* 0x000f240000300800 */
[----:B-1----:R-:W2:Y:S02]  /*571d0*/  LDL.LU R6, [R1+0x2f8] ;  /* 0x0002f80001067983 */ /* 0x002ea40000300800 */
[----:B------:R-:W2:Y:S02]  /*571e0*/  LDL.LU R7, [R1+0x2fc] ;  /* 0x0002fc0001077983 */ /* 0x000ea40000300800 */
[----:B--2---:R-:W-:Y:S01]  /*571f0*/  STL.64 [R1+0x5418], R6 ;  /* 0x0054180601007387 */ /* 0x004fe20000100a00 */
[----:B----4-:R-:W-:Y:S02]  /*57200*/  STL.64 [R1+0x5410], R4 ;  /* 0x0054100401007387 */ /* 0x010fe40000100a00 */
[----:B---3--:R-:W-:Y:S02]  /*57210*/  STL.64 [R1+0x53f0], R14 ;  /* 0x0053f00e01007387 */ /* 0x008fe40000100a00 */
[----:B------:R0:W-:Y:S02]  /*57220*/  STL.64 [R1+0x53e8], R12 ;  /* 0x0053e80c01007387 */ /* 0x0001e40000100a00 */
        /* <DEDUP_REMOVED lines=20> */
[----:B0-----:R-:W3:Y:S01]  /*57370*/  LDL.64 R24, [R1] ;  /* 0x0000000001187983 */ /* 0x001ee20000100a00 */
[----:B------:R-:W4:Y:S02]  /*57380*/  LDL.LU R8, [R1+0x100] ;  /* 0x0001000001087983 */ /* 0x000f240000300800 */
[----:B------:R-:W4:Y:S02]  /*57390*/  LDL.LU R9, [R1+0x104] ;  /* 0x0001040001097983 */ /* 0x000f240000300800 */
[----:B------:R-:W3:Y:S01]  /*573a0*/  LDL.LU R10, [R1+0x108] ;  /* 0x00010800010a7983 */ /* 0x000ee20000300800 */
[----:B------:R-:W3:Y:S01]  /*573b0*/  LDL.LU R11, [R1+0x10c] ;  /* 0x00010c00010b7983 */ /* 0x000ee20000300800 */
[----:B------:R-:W-:-:S02]  /*573c0*/  MOV R6, R2 ;  /* 0x0000000200067202 */ /* 0x000fc40000000f00 */
[----:B------:R-:W-:-:S07]  /*573d0*/  MOV R7, R0 ;  /* 0x0000000000077202 */ /* 0x000fce0000000f00 */
[----:B--2---:R-:W-:Y:S01]  /*573e0*/  HMMA.16816.F32.BF16 R20, R20, R6, R12 ;  /* 0x000000061414723c */ /* 0x004fe2000004180c */
[----:B---3--:R-:W-:Y:S01]  /*573f0*/  STL.64 [R1+0x53a0], R10 ;  /* 0x0053a00a01007387 */ /* 0x008fe20000100a00 */
[----:B----4-:R0:W-:Y:S03]  /*57400*/  STL.64 [R1+0x5398], R8 ;  /* 0x0053980801007387 */ /* 0x0101e60000100a00 */
[----:B0-----:R-:W2:Y:S01]  /*57410*/  LDL.LU R8, [R1+0xe0] ;  /* 0x0000e00001087983 */ /* 0x001ea20000300800 */
[----:B------:R-:W2:Y:S02]  /*57420*/  LDL.LU R9, [R1+0xe4] ;  /* 0x0000e40001097983 */ /* 0x000ea40000300800 */
[----:B------:R-:W3:Y:S02]  /*57430*/  LDL.LU R10, [R1+0xe8] ;  /* 0x0000e800010a7983 */ /* 0x000ee40000300800 */
[----:B------:R-:W3:Y:S02]  /*57440*/  LDL.LU R11, [R1+0xec] ;  /* 0x0000ec00010b7983 */ /* 0x000ee40000300800 */
[----:B---3--:R-:W-:Y:S01]  /*57450*/  STL.64 [R1+0x53b0], R10 ;  /* 0x0053b00a01007387 */ /* 0x008fe20000100a00 */
[----:B--2---:R0:W-:Y:S03]  /*57460*/  STL.64 [R1+0x53a8], R8 ;  /* 0x0053a80801007387 */ /* 0x0041e60000100a00 */
[----:B0-----:R-:W2:Y:S01]  /*57470*/  LDL R8, [R1+0x60] ;  /* 0x0000600001087983 */ /* 0x001ea20000100800 */
[----:B------:R-:W-:-:S02]  /*57480*/  MOV R9, R28 ;  /* 0x0000001c00097202 */ /* 0x000fc40000000f00 */
[----:B------:R-:W3:Y:S02]  /*57490*/  LDL.LU R28, [R1+0x5430] ;  /* 0x00543000011c7983 */ /* 0x000ee40000300800 */
[----:B------:R-:W4:Y:S01]  /*574a0*/  LDL.LU.64 R14, [R1+0x5428] ;  /* 0x00542800010e7983 */ /* 0x000f220000300a00 */
[----:B------:R-:W4:Y:S01]  /*574b0*/  LDL.LU.64 R12, [R1+0x5420] ;  /* 0x00542000010c7983 */ /* 0x000f220000300a00 */
[----:B------:R-:W2:Y:S02]  /*574c0*/  LDL.LU.64 R6, [R1+0x5418] ;  /* 0x0054180001067983 */ /* 0x000ea40000300a00 */
[----:B------:R-:W2:Y:S02]  /*574d0*/  LDL.LU.64 R4, [R1+0x5410] ;  /* 0x0054100001047983 */ /* 0x000ea40000300a00 */
[----:B------:R-:W-:Y:S01]  /*574e0*/  STL.64 [R1+0x2b0], R20 ;  /* 0x0002b01401007387 */ /* 0x000fe20000100a00 */
[----:B------:R0:W-:Y:S04]  /*574f0*/  STL.64 [R1+0x2b8], R22 ;  /* 0x0002b81601007387 */ /* 0x0001e80000100a00 */
[----:B0-----:R-:W2:Y:S01]  /*57500*/  LDL.LU.64 R22, [R1+0x5408] ;  /* 0x0054080001167983 */ /* 0x001ea20000300a00 */
[----:B------:R-:W2:Y:S02]  /*57510*/  LDL.LU.64 R20, [R1+0x5400] ;  /* 0x0054000001147983 */ /* 0x000ea40000300a00 */
[C---:B--2---:R-:W-:Y:S11]  /*57520*/  HMMA.16816.F32.BF16 R4, R20.reuse, R24, R4 ;  /* 0x000000181404723c */ /* 0x044ff60000041804 */
        /* <DEDUP_REMOVED lines=20> */
[----:B------:R0:W-:Y:S01]  /*57670*/  STL.64 [R1+0x2e0], R12 ;  /* 0x0002e00c01007387 */ /* 0x0001e20000100a00 */
[----:B------:R-:W-:Y:S03]  /*57680*/  STL.64 [R1+0x2e8], R14 ;  /* 0x0002e80e01007387 */ /* 0x000fe60000100a00 */
[----:B0-----:R-:W2:Y:S01]  /*57690*/  LDL.LU.64 R12, [R1+0x53e0] ;  /* 0x0053e000010c7983 */ /* 0x001ea20000300a00 */
[----:B------:R0:W-:Y:S03]  /*576a0*/  STL.64 [R1+0x53c0], R8 ;  /* 0x0053c00801007387 */ /* 0x0001e60000100a00 */
        /* <DEDUP_REMOVED lines=18> */
[----:B------:R-:W2:Y:S01]  /*577d0*/  LDL.LU R23, [R1+0x11c] ;  /* 0x00011c0001177983 */ /* 0x000ea20000300800 */
        /* <DEDUP_REMOVED lines=19> */
[----:B--2---:R-:W-:Y:S01]  /*57910*/  HMMA.16816.F32.BF16 R16, R16, R12, R8 ;  /* 0x0000000c1010723c */ /* 0x004fe20000041808 */
[----:B------:R-:W2:Y:S01]  /*57920*/  LDL.LU.64 R10, [R1+0x53a0] ;  /* 0x0053a000010a7983 */ /* 0x000ea20000300a00 */
[----:B------:R-:W2:Y:S02]  /*57930*/  LDL.LU.64 R8, [R1+0x5398] ;  /* 0x0053980001087983 */ /* 0x000ea40000300a00 */
[----:B------:R-:W3:Y:S02]  /*57940*/  LDL.LU.64 R14, [R1+0x5390] ;  /* 0x00539000010e7983 */ /* 0x000ee40000300a00 */
[----:B------:R-:W3:Y:S11]  /*57950*/  LDL.LU.64 R12, [R1+0x5388] ;  /* 0x00538800010c7983 */ /* 0x000ef60000300a00 */
[----:B------:R-:W-:Y:S06]  /*57960*/  @!UPT UIADD3 URZ, URZ, URZ, URZ ;  /* 0x0000003f3f3ff290 */ /* 0x000fec000fffe03f */
[----:B------:R0:W-:Y:S01]  /*57970*/  STL.64 [R1+0x210], R16 ;  /* 0x0002101001007387 */ /* 0x0001e20000100a00 */
[----:B------:R1:W-:Y:S03]  /*57980*/  STL.64 [R1+0x218], R18 ;  /* 0x0002181201007387 */ /* 0x0003e60000100a00 */
[----:B0-----:R-:W3:Y:S01]  /*57990*/  LDL.LU R16, [R1+0xa0] ;  /* 0x0000a00001107983 */ /* 0x001ee20000300800 */
[----:B------:R-:W3:Y:S02]  /*579a0*/  LDL.LU R17, [R1+0xa4] ;  /* 0x0000a40001117983 */ /* 0x000ee40000300800 */
[----:B-1----:R-:W3:Y:S02]  /*579b0*/  LDL.LU R18, [R1+0xa8] ;  /* 0x0000a80001127983 */ /* 0x002ee40000300800 */
[----:B------:R-:W3:Y:S02]  /*579c0*/  LDL.LU R19, [R1+0xac] ;  /* 0x0000ac0001137983 */ /* 0x000ee40000300800 */
[----:B------:R-:W-:Y:S01]  /*579d0*/  IMAD.MOV.U32 R0, RZ, RZ, R24 ;  /* 0x000000ffff007224 */ /* 0x000fe200078e0018 */
[----:B------:R-:W-:Y:S01]  /*579e0*/  MOV R2, R25 ;  /* 0x0000001900027202 */ /* 0x000fe20000000f00 */
[C---:B---3--:R-:W-:Y:S11]  /*579f0*/  HMMA.16816.F32.BF16 R16, R12.reuse, R24, R16 ;  /* 0x000000180c10723c */ /* 0x048ff60000041810 */
[----:B------:R-:W-:Y:S11]  /*57a00*/  @!UPT UIADD3 URZ, URZ, URZ, URZ ;  /* 0x0000003f3f3ff290 */ /* 0x000ff6000fffe03f */
[----:B------:R-:W-:Y:S01]  /*57a10*/  @!UPT UIADD3 URZ, URZ, URZ, URZ ;  /* 0x0000003f3f3ff290 */ /* 0x000fe2000fffe03f */
[----:B------:R-:W-:Y:S01]  /*57a20*/  STL.64 [R1+0x1f0], R16 ;  /* 0x0001f01001007387 */ /* 0x000fe20000100a00 */
[----:B------:R-:W-:Y:S02]  /*57a30*/  STL.64 [R1+0x1f8], R18 ;  /* 0x0001f81201007387 */ /* 0x000fe40000100a00 */
[----:B------:R-:W0:Y:S01]  /*57a40*/  LDSM.16.MT88.4 R16, [R28+0x14000] ;  /* 0x014000001c10783b */ /* 0x000e220000004200 */
[C---:B------:R-:W-:Y:S01]  /*57a50*/  HMMA.16816.F32.BF16 R20, R12.reuse, R4, R20 ;  /* 0x000000040c14723c */ /* 0x040fe20000041814 */
[----:B------:R-:W3:Y:S02]  /*57a60*/  LDL.LU.64 R26, [R1+0x5380] ;  /* 0x00538000011a7983 */ /* 0x000ee40000300a00 */
[----:B------:R-:W3:Y:S02]  /*57a70*/  LDL.LU.64 R24, [R1+0x5378] ;  /* 0x0053780001187983 */ /* 0x000ee40000300a00 */
[----:B0-----:R-:W-:Y:S01]  /*57a80*/  STL.64 [R1+0x52b0], R18 ;  /* 0x0052b01201007387 */ /* 0x001fe20000100a00 */
[----:B------:R0:W-:Y:S03]  /*57a90*/  STL.64 [R1+0x52a8], R16 ;  /* 0x0052a81001007387 */ /* 0x0001e60000100a00 */
[----:B0-----:R-:W2:Y:S01]  /*57aa0*/  LDL.LU.64 R16, [R1+0x50] ;  /* 0x0000500001107983 */ /* 0x001ea20000300a00 */
[----:B------:R-:W4:Y:S11]  /*57ab0*/  LDL.LU R4, [R1+0x150] ;  /* 0x0001500001047983 */ /* 0x000f360000300800 */
[----:B------:R-:W-:Y:S02]  /*57ac0*/  @!UPT UIADD3 URZ, URZ, URZ, URZ ;  /* 0x0000003f3f3ff290 */ /* 0x000fe4000fffe03f */
[----:B------:R-:W-:Y:S02]  /*57ad0*/  STL.64 [R1+0x1e0], R20 ;  /* 0x0001e01401007387 */ /* 0x000fe40000100a00 */
[----:B------:R-:W-:Y:S01]  /*57ae0*/  STL.64 [R1+0x1e8], R22 ;  /* 0x0001e81601007387 */ /* 0x000fe20000100a00 */
[----:B------:R-:W4:Y:S01]  /*57af0*/  LDL.LU R5, [R1+0x154] ;  /* 0x0001540001057983 */ /* 0x000f220000300800 */
[----:B------:R-:W2:Y:S02]  /*57b00*/  LDL.LU R6, [R1+0x158] ;  /* 0x0001580001067983 */ /* 0x000ea40000300800 */
[----:B------:R-:W2:Y:S01]  /*57b10*/  LDL.LU R7, [R1+0x15c] ;  /* 0x00015c0001077983 */ /* 0x000ea20000300800 */
[----:B------:R-:W0:Y:S04]  /*57b20*/  LDSM.16.MT88.4 R20, [R28+0x14080] ;  /* 0x014080001c14783b */ /* 0x000e280000004200 */
[----:B--2---:R-:W-:Y:S01]  /*57b30*/  STL.64 [R1+0x52e8], R6 ;  /* 0x0052e80601007387 */ /* 0x004fe20000100a00 */
[----:B----4-:R1:W-:Y:S03]  /*57b40*/  STL.64 [R1+0x52e0], R4 ;  /* 0x0052e00401007387 */ /* 0x0103e60000100a00 */
[----:B-1----:R-:W3:Y:S01]  /*57b50*/  LDL.64 R4, [R1+0x60] ;  /* 0x0000600001047983 */ /* 0x002ee20000100a00 */
[----:B------:R-:W-:Y:S01]  /*57b60*/  HMMA.16816.F32.BF16 R8, R12, R16, R8 ;  /* 0x000000100c08723c */ /* 0x000fe20000041808 */
[----:B0-----:R-:W-:Y:S02]  /*57b70*/  STL.64 [R1+0x5260], R22 ;  /* 0x0052601601007387 */ /* 0x001fe40000100a00 */
[----:B------:R0:W-:Y:S02]  /*57b80*/  STL.64 [R1+0x5258], R20 ;  /* 0x0052581401007387 */ /* 0x0001e40000100a00 */
[----:B0-----:R-:W-:-:S02]  /*57b90*/  MOV R20, R0 ;  /* 0x0000000000147202 */ /* 0x001fc40000000f00 */
[----:B------:R-:W-:Y:S01]  /*57ba0*/  MOV R21, R2 ;  /* 0x0000000200157202 */ /* 0x000fe20000000f00 */
[----:B------:R-:W2:Y:S01]  /*57bb0*/  LDL.LU R0, [R1+0x5374] ;  /* 0x0053740001007983 */ /* 0x000ea20000300800 */
[----:B------:R-:W4:Y:S02]  /*57bc0*/  LDL.LU R2, [R1+0x5370] ;  /* 0x0053700001027983 */ /* 0x000f240000300800 */
[----:B------:R-:W-:Y:S01]  /*57bd0*/  STL [R1+0x51a4], R28 ;  /* 0x0051a41c01007387 */ /* 0x000fe20000100800 */
[----:B---3--:R-:W-:Y:S11]  /*57be0*/  HMMA.16816.F32.BF16 R24, R12, R4, R24 ;  /* 0x000000040c18723c */ /* 0x008ff60000041818 */
[----:B------:R-:W-:Y:S11]  /*57bf0*/  @!UPT UIADD3 URZ, URZ, URZ, URZ ;  /* 0x0000003f3f3ff290 */ /* 0x000ff6000fffe03f */
[----:B------:R-:W-:Y:S01]  /*57c00*/  @!UPT UIADD3 URZ, URZ, URZ, URZ ;  /* 0x0000003f3f3ff290 */ /* 0x000fe2000fffe03f */
[----:B------:R-:W-:Y:S01]  /*57c10*/  STL.64 [R1+0x1d0], R24 ;  /* 0x0001d01801007387 */ /* 0x000fe20000100a00 */
[----:B------:R0:W-:Y:S03]  /*57c20*/  STL.64 [R1+0x1d8], R26 ;  /* 0x0001d81a01007387 */ /* 0x0001e60000100a00 */
[----:B0-----:R-:W3:Y:S01]  /*57c30*/  LDL.LU.64 R26, [R1+0x5368] ;  /* 0x00536800011a7983 */ /* 0x001ee20000300a00 */
[----:B------:R-:W3:Y:S02]  /*57c40*/  LDL.LU.64 R24, [R1+0x5360] ;  /* 0x0053600001187983 */ /* 0x000ee40000300a00 */
[----:B------:R-:W-:Y:S02]  /*57c50*/  STL.64 [R1+0x5348], R4 ;  /* 0x0053480401007387 */ /* 0x000fe40000100a00 */
[----:B------:R-:W-:Y:S01]  /*57c60*/  STL.64 [R1+0x1c0], R8 ;  /* 0x0001c00801007387 */ /* 0x000fe20000100a00 */
[----:B------:R-:W-:Y:S01]  /*57c70*/  STL [R1+0x1c8], R10 ;  /* 0x0001c80a01007387 */ /* 0x000fe20000100800 */
[----:B------:R0:W-:Y:S02]  /*57c80*/  STL.64 [R1+0x5330], R16 ;  /* 0x0053301001007387 */ /* 0x0001e40000100a00 */
[----:B------:R-:W2:Y:S02]  /*57c90*/  LDL.LU R12, [R1+0x200] ;  /* 0x00020000010c7983 */ /* 0x000ea40000300800 */
[----:B------:R-:W2:Y:S01]  /*57ca0*/  LDL.LU R13, [R1+0x204] ;  /* 0x00020400010d7983 */ /* 0x000ea20000300800 */
[----:B------:R-:W2:Y:S01]  /*57cb0*/  LDL.LU R14, [R1+0x208] ;  /* 0x00020800010e7983 */ /* 0x000ea20000300800 */
[----:B------:R-:W2:Y:S03]  /*57cc0*/  LDL.LU R15, [R1+0x20c] ;  /* 0x00020c00010f7983 */ /* 0x000ea60000300800 */
[----:B0-----:R-:W2:Y:S01]  /*57cd0*/  LDL.LU R16, [R1+0xb0] ;  /* 0x0000b00001107983 */ /* 0x001ea20000300800 */
[----:B------:R-:W2:Y:S02]  /*57ce0*/  LDL.LU R17, [R1+0xb4] ;  /* 0x0000b40001117983 */ /* 0x000ea40000300800 */
[----:B------:R-:W2:Y:S02]  /*57cf0*/  LDL.LU R18, [R1+0xb8] ;  /* 0x0000b80001127983 */ /* 0x000ea40000300800 */
[----:B------:R-:W2:Y:S01]  /*57d00*/  LDL.LU R19, [R1+0xbc] ;  /* 0x0000bc0001137983 */ /* 0x000ea20000300800 */
[----:B------:R-:W2:Y:S01]  /*57d10*/  LDL.LU R4, [R1+0xc0] ;  /* 0x0000c00001047983 */ /* 0x000ea20000300800 */
[----:B------:R-:W2:Y:S02]  /*57d20*/  LDL.LU R5, [R1+0xc4] ;  /* 0x0000c40001057983 */ /* 0x000ea40000300800 */
[----:B------:R-:W2:Y:S02]  /*57d30*/  LDL.LU R6, [R1+0xc8] ;  /* 0x0000c80001067983 */ /* 0x000ea40000300800 */
[----:B------:R-:W2:Y:S02]  /*57d40*/  LDL.LU R7, [R1+0xcc] ;  /* 0x0000cc0001077983 */ /* 0x000ea40000300800 */
[----:B------:R-:W-:Y:S01]  /*57d50*/  IMAD.MOV.U32 R28, RZ, RZ, R11 ;  /* 0x000000ffff1c7224 */ /* 0x000fe200078e000b */
[----:B--2---:R-:W-:Y:S01]  /*57d60*/  STL.64 [R1+0x5358], R6 ;  /* 0x0053580601007387 */ /* 0x004fe20000100a00 */
[----:B------:R0:W-:Y:S03]  /*57d70*/  STL.64 [R1+0x5350], R4 ;  /* 0x0053500401007387 */ /* 0x0001e60000100a00 */
[----:B0-----:R-:W3:Y:S01]  /*57d80*/  LDL.LU R4, [R1+0xd0] ;  /* 0x0000d00001047983 */ /* 0x001ee20000300800 */
[----:B------:R-:W3:Y:S02]  /*57d90*/  LDL.LU R5, [R1+0xd4] ;  /* 0x0000d40001057983 */ /* 0x000ee40000300800 */
[----:B------:R-:W3:Y:S02]  /*57da0*/  LDL.LU R6, [R1+0xd8] ;  /* 0x0000d80001067983 */ /* 0x000ee40000300800 */
[----:B------:R-:W3:Y:S01]  /*57db0*/  LDL.LU R7, [R1+0xdc] ;  /* 0x0000dc0001077983 */ /* 0x000ee20000300800 */
[----:B------:R-:W-:Y:S01]  /*57dc0*/  STL.64 [R1+0x5340], R18 ;  /* 0x0053401201007387 */ /* 0x000fe20000100a00 */
[----:B------:R0:W-:Y:S03]  /*57dd0*/  STL.64 [R1+0x5338], R16 ;  /* 0x0053381001007387 */ /* 0x0001e60000100a00 */
[----:B0-----:R-:W2:Y:S01]  /*57de0*/  LDL.LU.64 R16, [R1+0x70] ;  /* 0x0000700001107983 */ /* 0x001ea20000300a00 */
[----:B------:R-:W2:Y:S02]  /*57df0*/  LDL.LU R8, [R1+0x90] ;  /* 0x0000900001087983 */ /* 0x000ea40000300800 */
[----:B------:R-:W2:Y:S02]  /*57e00*/  LDL.LU R9, [R1+0x94] ;  /* 0x0000940001097983 */ /* 0x000ea40000300800 */
[----:B------:R-:W2:Y:S01]  /*57e10*/  LDL.LU R10, [R1+0x98] ;  /* 0x00009800010a7983 */ /* 0x000ea20000300800 */
[----:B------:R-:W2:Y:S01]  /*57e20*/  LDL.LU R11, [R1+0x9c] ;  /* 0x00009c00010b7983 */ /* 0x000ea20000300800 */
[----:B------:R-:W-:Y:S02]  /*57e30*/  STL.64 [R1+0x52c8], R14 ;  /* 0x0052c80e01007387 */ /* 0x000fe40000100a00 */
        /* <DEDUP_REMOVED lines=24> */
[----:B------:R-:W-:Y:S01]  /*57fc0*/  STL [R1+0x51a8], R28 ;  /* 0x0051a81c01007387 */ /* 0x000fe20000100800 */
[----:B------:R-:W-:Y:S02]  /*57fd0*/  STL.64 [R1+0x1a0], R4 ;  /* 0x0001a00401007387 */ /* 0x000fe40000100a00 */
[----:B------:R0:W-:Y:S02]  /*57fe0*/  STL.64 [R1+0x1a8], R6 ;  /* 0x0001a80601007387 */ /* 0x0001e40000100a00 */
[----:B0-----:R-:W3:Y:S01]  /*57ff0*/  LDL.LU.64 R6, [R1+0x5358] ;  /* 0x0053580001067983 */ /* 0x001ee20000300a00 */
[----:B------:R-:W3:Y:S02]  /*58000*/  LDL.LU.64 R4, [R1+0x5350] ;  /* 0x0053500001047983 */ /* 0x000ee40000300a00 */
        /* <DEDUP_REMOVED lines=13> */
[----:B------:R0:W-:Y:S01]  /*580e0*/  STL [R1+0x170], R16 ;  /* 0x0001701001007387 */ /* 0x0001e20000100800 */
[----:B------:R-:W-:Y:S01]  /*580f0*/  STL.64 [R1+0x178], R18 ;  /* 0x0001781201007387 */ /* 0x000fe20000100a00 */
[----:B------:R-:W-:Y:S02]  /*58100*/  MOV R28, R17 ;  /* 0x00000011001c7202 */ /* 0x000fe40000000f00 */
[----:B0-----:R-:W3:Y:S02]  /*58110*/  LDL.LU.64 R16, [R1+0x5330] ;  /* 0x0053300001107983 */ /* 0x001ee40000300a00 */
[----:B---3--:R-:W-:Y:S02]  /*58120*/  HMMA.16816.F32.BF16 R24, R24, R16, R8 ;  /* 0x000000101818723c */ /* 0x008fe40000041808 */
[----:B------:R-:W2:Y:S01]  /*58130*/  LDL.LU.64 R10, [R1+0x5328] ;  /* 0x00532800010a7983 */ /* 0x000ea20000300a00 */
[----:B------:R-:W2:Y:S11]  /*58140*/  LDL.LU.64 R8, [R1+0x5320] ;  /* 0x0053200001087983 */ /* 0x000eb60000300a00 */
[----:B------:R-:W-:Y:S09]  /*58150*/  @!UPT UIADD3 URZ, URZ, URZ, URZ ;  /* 0x0000003f3f3ff290 */ /* 0x000ff2000fffe03f */
        /* <DEDUP_REMOVED lines=37> */
[----:B----4-:R-:W-:Y:S01]  /*583b0*/  IMAD.MOV.U32 R10, RZ, RZ, R2 ;  /* 0x000000ffff0a7224 */ /* 0x010fe200078e0002 */
[----:B------:R-:W-:Y:S01]  /*583c0*/  MOV R11, R0 ;  /* 0x00000000000b7202 */ /* 0x000fe20000000f00 */
[----:B--2---:R-:W-:Y:S01]  /*583d0*/  HMMA.16816.F32.BF16 R20, R4, R20, R12 ;  /* 0x000000140414723c */ /* 0x004fe2000004180c */
[----:B------:R-:W2:Y:S01]  /*583e0*/  LDL.LU.64 R14, [R1+0x52c8] ;  /* 0x0052c800010e7983 */ /* 0x000ea20000300a00 */
[----:B------:R-:W2:Y:S11]  /*583f0*/  LDL.LU.64 R12, [R1+0x52c0] ;  /* 0x0052c000010c7983 */ /* 0x000eb60000300a00 */
[----:B------:R-:W-:Y:S10]  /*58400*/  @!UPT UIADD3 URZ, URZ, URZ, URZ ;  /* 0x0000003f3f3ff290 */ /* 0x000ff4000fffe03f */
[----:B------:R0:W-:Y:S01]  /*58410*/  STL.64 [R1+0x20], R20 ;  /* 0x0000201401007387 */ /* 0x0001e20000100a00 */
[----:B------:R-:W-:-:S03]  /*58420*/  MOV R2, R22 ;  /* 0x0000001600027202 */ /* 0x000fc60000000f00 */
[----:B0-----:R-:W4:Y:S01]  /*58430*/  LDL.LU R20, [R1+0x290] ;  /* 0x0002900001147983 */ /* 0x001f220000300800 */
[----:B------:R-:W4:Y:S02]  /*58440*/  LDL.LU R21, [R1+0x294] ;  /* 0x0002940001157983 */ /* 0x000f240000300800 */
[----:B------:R-:W2:Y:S01]  /*58450*/  LDL.LU R22, [R1+0x298] ;  /* 0x0002980001167983 */ /* 0x000ea20000300800 */
[----:B------:R-:W-:Y:S01]  /*58460*/  MOV R0, R23 ;  /* 0x0000001700007202 */ /* 0x000fe20000000f00 */
[----:B------:R-:W-:Y:S02]  /*58470*/  IMAD.MOV.U32 R23, RZ, RZ, R29 ;  /* 0x000000ffff177224 */ /* 0x000fe400078e001d */
[----:B------:R-:W4:Y:S01]  /*58480*/  LDL.LU R29, [R1+0x52bc] ;  /* 0x0052bc00011d7983 */ /* 0x000f220000300800 */
[----:B---3--:R-:W-:Y:S03]  /*58490*/  HMMA.16816.F32.BF16 R8, R4, R24, R8 ;  /* 0x000000180408723c */ /* 0x008fe60000041808 */
[----:B--2---:R-:W-:Y:S01]  /*584a0*/  STL.64 [R1+0x5270], R22 ;  /* 0x0052701601007387 */ /* 0x004fe20000100a00 */
[----:B----4-:R0:W-:Y:S03]  /*584b0*/  STL.64 [R1+0x5268], R20 ;  /* 0x0052681401007387 */ /* 0x0101e60000100a00 */
[----:B------:R-:W-:Y:S01]  /*584c0*/  STL [R1+0x51a0], R2 ;  /* 0x0051a00201007387 */ /* 0x000fe20000100800 */
[----:B------:R-:W-:Y:S11]  /*584d0*/  STL.64 [R1+0x52a0], R24 ;  /* 0x0052a01801007387 */ /* 0x000ff60000100a00 */
[----:B------:R-:W-:Y:S04]  /*584e0*/  @!UPT UIADD3 URZ, URZ, URZ, URZ ;  /* 0x0000003f3f3ff290 */ /* 0x000fe8000fffe03f */
[----:B------:R-:W-:Y:S01]  /*584f0*/  STL.64 [R1+0x110], R8 ;  /* 0x0001100801007387 */ /* 0x000fe20000100a00 */
[----:B------:R1:W-:Y:S01]  /*58500*/  STL.64 [R1+0x118], R10 ;  /* 0x0001180a01007387 */ /* 0x0003e20000100a00 */
[----:B0-----:R-:W-:Y:S02]  /*58510*/  MOV R20, R19 ;  /* 0x0000001300147202 */ /* 0x001fe40000000f00 */
[----:B------:R-:W-:-:S07]  /*58520*/  MOV R21, R18 ;  /* 0x0000001200157202 */ /* 0x000fce0000000f00 */
[----:B-1----:R-:W-:Y:S01]  /*58530*/  HMMA.16816.F32.BF16 R8, R4, R20, R12 ;  /* 0x000000140408723c */ /* 0x002fe2000004180c */
[----:B------:R0:W-:Y:S01]  /*58540*/  STL.64 [R1+0x5288], R20 ;  /* 0x0052881401007387 */ /* 0x0001e20000100a00 */
[----:B------:R-:W-:-:S03]  /*58550*/  MOV R24, R29 ;  /* 0x0000001d00187202 */ /* 0x000fc60000000f00 */
        /* <DEDUP_REMOVED lines=8> */
[----:B------:R-:W2:Y:S02]  /*585e0*/  LDL.LU R25, [R1+0x244] ;  /* 0x0002440001197983 */ /* 0x000ea40000300800 */
[----:B------:R-:W2:Y:S01]  /*585f0*/  LDL.LU R26, [R1+0x248] ;  /* 0x00024800011a7983 */ /* 0x000ea20000300800 */
[----:B------:R-:W2:Y:S04]  /*58600*/  LDL.LU R27, [R1+0x24c] ;  /* 0x00024c00011b7983 */ /* 0x000ea80000300800 */
[----:B----4-:R-:W0:Y:S04]  /*58610*/  LDSM.16.MT88.4 R12, [R29+0x15000] ;  /* 0x015000001d0c783b */ /* 0x010e280000004200 */
[----:B---3--:R-:W-:Y:S01]  /*58620*/  STL.64 [R1+0x5298], R22 ;  /* 0x0052981601007387 */ /* 0x008fe20000100a00 */
[----:B--2---:R1:W-:Y:S03]  /*58630*/  STL.64 [R1+0x5290], R20 ;  /* 0x0052901401007387 */ /* 0x0043e60000100a00 */
[----:B------:R-:W2:Y:S04]  /*58640*/  LDSM.16.MT88.4 R8, [R29+0x15080] ;  /* 0x015080001d08783b */ /* 0x000ea80000004200 */
[----:B-1----:R-:W3:Y:S01]  /*58650*/  LDL.LU.64 R20, [R1] ;  /* 0x0000000001147983 */ /* 0x002ee20000300a00 */
[----:B------:R-:W4:Y:S03]  /*58660*/  LDL R2, [R1+0x1704] ;  /* 0x0017040001027983 */ /* 0x000f260000100800 */
[----:B0-----:R-:W-:Y:S01]  /*58670*/  STL.64 [R1+0x5240], R14 ;  /* 0x0052400e01007387 */ /* 0x001fe20000100a00 */
        /* <DEDUP_REMOVED lines=13> */
[----:B0-----:R-:W2:Y:S01]  /*58750*/  LDL.LU R8, [R1+0x80] ;  /* 0x0000800001087983 */ /* 0x001ea20000300800 */
[----:B------:R-:W2:Y:S02]  /*58760*/  LDL.LU R9, [R1+0x84] ;  /* 0x0000840001097983 */ /* 0x000ea40000300800 */
[----:B------:R-:W2:Y:S02]  /*58770*/  LDL.LU R10, [R1+0x88] ;  /* 0x00008800010a7983 */ /* 0x000ea40000300800 */
[----:B------:R-:W2:Y:S02]  /*58780*/  LDL.LU R11, [R1+0x8c] ;  /* 0x00008c00010b7983 */ /* 0x000ea40000300800 */
[----:B------:R-:W-:Y:S01]  /*58790*/  IMAD.MOV.U32 R23, RZ, RZ, R16 ;  /* 0x000000ffff177224 */ /* 0x000fe200078e0010 */
[----:B------:R-:W-:Y:S01]  /*587a0*/  MOV R22, R17 ;  /* 0x0000001100167202 */ /* 0x000fe20000000f00 */
[----:B--2---:R-:W-:Y:S11]  /*587b0*/  HMMA.16816.F32.BF16 R4, R4, R16, R8 ;  /* 0x000000100404723c */ /* 0x004ff60000041808 */
[----:B------:R-:W-:Y:S11]  /*587c0*/  @!UPT UIADD3 URZ, URZ, URZ, URZ ;  /* 0x0000003f3f3ff290 */ /* 0x000ff6000fffe03f */
[----:B------:R-:W-:Y:S01]  /*587d0*/  @!UPT UIADD3 URZ, URZ, URZ, URZ ;  /* 0x0000003f3f3ff290 */ /* 0x000fe2000fffe03f */
[----:B------:R-:W-:Y:S01]  /*587e0*/  STL.64 [R1+0x100], R4 ;  /* 0x0001000401007387 */ /* 0x000fe20000100a00 */
[----:B------:R-:W-:Y:S02]  /*587f0*/  STL.64 [R1+0x108], R6 ;  /* 0x0001080601007387 */ /* 0x000fe40000100a00 */
[----:B------:R-:W3:Y:S02]  /*58800*/  LDL.LU.64 R18, [R1+0x52b0] ;  /* 0x0052b00001127983 */ /* 0x000ee40000300a00 */
[----:B------:R-:W3:Y:S01]  /*58810*/  LDL.LU.64 R16, [R1+0x52a8] ;  /* 0x0052a80001107983 */ /* 0x000ee20000300a00 */
[----:B------:R-:W0:Y:S04]  /*58820*/  LDSM.16.MT88.4 R4, [R3+0x15000] ;  /* 0x015000000304783b */ /* 0x000e280000004200 */
[----:B------:R-:W2:Y:S01]  /*58830*/  LDL.LU R8, [R1+0x2c0] ;  /* 0x0002c00001087983 */ /* 0x000ea20000300800 */
[----:B------:R-:W2:Y:S02]  /*58840*/  LDL.LU R9, [R1+0x2c4] ;  /* 0x0002c40001097983 */ /* 0x000ea40000300800 */
[----:B------:R-:W2:Y:S02]  /*58850*/  LDL.LU R10, [R1+0x2c8] ;  /* 0x0002c800010a7983 */ /* 0x000ea40000300800 */
[----:B------:R-:W2:Y:S01]  /*58860*/  LDL.LU R11, [R1+0x2cc] ;  /* 0x0002cc00010b7983 */ /* 0x000ea20000300800 */
[----:B0-----:R0:W-:Y:S01]  /*58870*/  STL.64 [R1+0x51b8], R6 ;  /* 0x0051b80601007387 */ /* 0x0011e20000100a00 */
[----:B------:R1:W-:Y:S03]  /*58880*/  STL.64 [R1+0x51b0], R4 ;  /* 0x0051b00401007387 */ /* 0x0003e60000100a00 */
[----:B0-----:R-:W2:Y:S04]  /*58890*/  LDL R6, [R1+0x58] ;  /* 0x0000580001067983 */ /* 0x001ea80000100800 */
[----:B------:R-:W2:Y:S01]  /*588a0*/  LDL R7, [R1+0x5c] ;  /* 0x00005c0001077983 */ /* 0x000ea20000100800 */
[----:B-1----:R-:W-:-:S02]  /*588b0*/  MOV R4, R23 ;  /* 0x0000001700047202 */ /* 0x002fc40000000f00 */
[----:B------:R-:W-:Y:S01]  /*588c0*/  MOV R5, R22 ;  /* 0x0000001600057202 */ /* 0x000fe20000000f00 */
[C---:B---3--:R-:W-:Y:S11]  /*588d0*/  HMMA.16816.F32.BF16 R24, R16.reuse, R20, R24 ;  /* 0x000000141018723c */ /* 0x048ff60000041818 */
[----:B------:R-:W-:Y:S11]  /*588e0*/  @!UPT UIADD3 URZ, URZ, URZ, URZ ;  /* 0x0000003f3f3ff290 */ /* 0x000ff6000fffe03f */
[----:B------:R-:W-:Y:S01]  /*588f0*/  @!UPT UIADD3 URZ, URZ, URZ, URZ ;  /* 0x0000003f3f3ff290 */ /* 0x000fe2000fffe03f */
[----:B------:R0:W-:Y:S01]  /*58900*/  STL.64 [R1+0x140], R24 ;  /* 0x0001401801007387 */ /* 0x0001e20000100a00 */
[----:B------:R1:W-:Y:S03]  /*58910*/  STL.64 [R1+0x148], R26 ;  /* 0x0001481a01007387 */ /* 0x0003e60000100a00 */
[----:B0-----:R-:W3:Y:S01]  /*58920*/  LDL.LU.64 R24, [R1+0x52a0] ;  /* 0x0052a00001187983 */ /* 0x001ee20000300a00 */
[----:B-1----:R-:W-:Y:S01]  /*58930*/  IMAD.MOV.U32 R27, RZ, RZ, R20 ;  /* 0x000000ffff1b7224 */ /* 0x002fe200078e0014 */
        /* <DEDUP_REMOVED lines=21> */
[----:B------:R-:W-:Y:S01]  /*58a90*/  STL.64 [R1+0xd0], R16 ;  /* 0x0000d01001007387 */ /* 0x000fe20000100a00 */
[----:B------:R-:W-:Y:S02]  /*58aa0*/  STL.64 [R1+0xd8], R18 ;  /* 0x0000d81201007387 */ /* 0x000fe40000100a00 */
[----:B------:R-:W-:Y:S02]  /*58ab0*/  STL.64 [R1+0x5250], R6 ;  /* 0x0052500601007387 */ /* 0x000fe40000100a00 */
[----:B------:R0:W-:Y:S02]  /*58ac0*/  STL.64 [R1+0x5248], R4 ;  /* 0x0052480401007387 */ /* 0x0001e40000100a00 */
[----:B0-----:R-:W2:Y:S01]  /*58ad0*/  LDL.LU R4, [R1+0x280] ;  /* 0x0002800001047983 */ /* 0x001ea20000300800 */
[----:B------:R-:W2:Y:S02]  /*58ae0*/  LDL.LU R5, [R1+0x284] ;  /* 0x0002840001057983 */ /* 0x000ea40000300800 */
[----:B------:R-:W2:Y:S02]  /*58af0*/  LDL.LU R6, [R1+0x288] ;  /* 0x0002880001067983 */ /* 0x000ea40000300800 */
[----:B------:R-:W2:Y:S01]  /*58b00*/  LDL.LU R7, [R1+0x28c] ;  /* 0x00028c0001077983 */ /* 0x000ea20000300800 */
[----:B------:R-:W-:-:S02]  /*58b10*/  MOV R16, R27 ;  /* 0x0000001b00107202 */ /* 0x000fc40000000f00 */
[----:B------:R-:W-:-:S07]  /*58b20*/  MOV R17, R26 ;  /* 0x0000001a00117202 */ /* 0x000fce0000000f00 */
[C---:B--2---:R-:W-:Y:S08]  /*58b30*/  HMMA.16816.F32.BF16 R16, R20.reuse, R16, R4 ;  /* 0x000000101410723c */ /* 0x044ff00000041804 */
[C---:B---3--:R-:W-:Y:S01]  /*58b40*/  HMMA.16816.F32.BF16 R4, R20.reuse, R24, R12 ;  /* 0x000000181404723c */ /* 0x048fe2000004180c */
[----:B------:R-:W0:Y:S11]  /*58b50*/  LDSM.16.MT88.4 R24, [R3+0x15080] ;  /* 0x015080000318783b */ /* 0x000e360000004200 */
[----:B------:R-:W-:Y:S03]  /*58b60*/  @!UPT UIADD3 URZ, URZ, URZ, URZ ;  /* 0x0000003f3f3ff290 */ /* 0x000fe6000fffe03f */
[----:B------:R-:W-:Y:S01]  /*58b70*/  STL.64 [R1+0xc0], R16 ;  /* 0x0000c01001007387 */ /* 0x000fe20000100a00 */
[----:B------:R-:W-:Y:S02]  /*58b80*/  STL.64 [R1+0xc8], R18 ;  /* 0x0000c81201007387 */ /* 0x000fe40000100a00 */
[----:B----4-:R-:W1:Y:S01]  /*58b90*/  LDSM.16.MT88.4 R16, [R2+0x15000] ;  /* 0x015000000210783b */ /* 0x010e620000004200 */
[----:B0-----:R0:W-:Y:S04]  /*58ba0*/  STL.64 [R1+0x5188], R26 ;  /* 0x0051881a01007387 */ /* 0x0011e80000100a00 */
[----:B------:R-:W-:Y:S02]  /*58bb0*/  STL.64 [R1+0xf0], R4 ;  /* 0x0000f00401007387 */ /* 0x000fe40000100a00 */
[----:B------:R-:W-:Y:S02]  /*58bc0*/  STL.64 [R1+0xf8], R6 ;  /* 0x0000f80601007387 */ /* 0x000fe40000100a00 */
[----:B------:R-:W-:Y:S01]  /*58bd0*/  STL.64 [R1+0x5180], R24 ;  /* 0x0051801801007387 */ /* 0x000fe20000100a00 */
[----:B0-----:R-:W2:Y:S04]  /*58be0*/  LDL R26, [R1+0x8] ;  /* 0x00000800011a7983 */ /* 0x001ea80000100800 */
[----:B------:R-:W2:Y:S01]  /*58bf0*/  LDL R27, [R1+0xc] ;  /* 0x00000c00011b7983 */ /* 0x000ea20000100800 */
[----:B------:R-:W3:Y:S02]  /*58c00*/  LDL.LU R12, [R1+0x2b0] ;  /* 0x0002b000010c7983 */ /* 0x000ee40000300800 */
[----:B------:R-:W3:Y:S02]  /*58c10*/  LDL.LU R13, [R1+0x2b4] ;  /* 0x0002b400010d7983 */ /* 0x000ee40000300800 */
[----:B------:R-:W3:Y:S01]  /*58c20*/  LDL.LU R14, [R1+0x2b8] ;  /* 0x0002b800010e7983 */ /* 0x000ee20000300800 */
[----:B------:R-:W3:Y:S01]  /*58c30*/  LDL.LU R15, [R1+0x2bc] ;  /* 0x0002bc00010f7983 */ /* 0x000ee20000300800 */
[----:B------:R-:W-:Y:S03]  /*58c40*/  STL [R1+0x50f0], R3 ;  /* 0x0050f00301007387 */ /* 0x000fe60000100800 */
[----:B-1----:R-:W-:Y:S01]  /*58c50*/  STL.64 [R1+0x5148], R18 ;  /* 0x0051481201007387 */ /* 0x002fe20000100a00 */
[----:B------:R0:W-:Y:S03]  /*58c60*/  STL.64 [R1+0x5140], R16 ;  /* 0x0051401001007387 */ /* 0x0001e60000100a00 */
[----:B0-----:R-:W4:Y:S01]  /*58c70*/  LDL.LU.64 R16, [R1+0x60] ;  /* 0x0000600001107983 */ /* 0x001f220000300a00 */
[----:B------:R-:W2:Y:S01]  /*58c80*/  LDL.64 R18, [R1+0x68] ;  /* 0x0000680001127983 */ /* 0x000ea20000100a00 */
[----:B----4-:R-:W-:Y:S02]  /*58c90*/  HMMA.16816.F32.BF16 R4, R20, R16, R8 ;  /* 0x000000101404723c */ /* 0x010fe40000041808 */
[----:B------:R-:W4:Y:S11]  /*58ca0*/  LDL.LU R8, [R1+0x260] ;  /* 0x0002600001087983 */ /* 0x000f360000300800 */
[----:B------:R-:W-:Y:S10]  /*58cb0*/  @!UPT UIADD3 URZ, URZ, URZ, URZ ;  /* 0x0000003f3f3ff290 */ /* 0x000ff4000fffe03f */
[----:B------:R-:W-:Y:S01]  /*58cc0*/  STL.64 [R1+0xe0], R4 ;  /* 0x0000e00401007387 */ /* 0x000fe20000100a00 */
[----:B------:R-:W-:Y:S02]  /*58cd0*/  STL.64 [R1+0xe8], R6 ;  /* 0x0000e80601007387 */ /* 0x000fe40000100a00 */
[----:B------:R-:W4:Y:S02]  /*58ce0*/  LDL.LU R9, [R1+0x264] ;  /* 0x0002640001097983 */ /* 0x000f240000300800 */
[----:B------:R-:W2:Y:S01]  /*58cf0*/  LDL.LU R10, [R1+0x268] ;  /* 0x00026800010a7983 */ /* 0x000ea20000300800 */
[----:B------:R-:W2:Y:S04]  /*58d00*/  LDL.LU R11, [R1+0x26c] ;  /* 0x00026c00010b7983 */ /* 0x000ea80000300800 */
[----:B------:R-:W0:Y:S04]  /*58d10*/  LDSM.16.MT88.4 R4, [R2+0x15080] ;  /* 0x015080000204783b */ /* 0x000e280000004200 */
[----:B--2---:R-:W-:Y:S01]  /*58d20*/  STL.64 [R1+0x5210], R10 ;  /* 0x0052100a01007387 */ /* 0x004fe20000100a00 */
[----:B----4-:R1:W-:Y:S03]  /*58d30*/  STL.64 [R1+0x5208], R8 ;  /* 0x0052080801007387 */ /* 0x0103e60000100a00 */
[----:B-1----:R-:W2:Y:S01]  /*58d40*/  LDL.LU R8, [R1+0x2e0] ;  /* 0x0002e00001087983 */ /* 0x002ea20000300800 */
[----:B------:R-:W2:Y:S02]  /*58d50*/  LDL.LU R9, [R1+0x2e4] ;  /* 0x0002e40001097983 */ /* 0x000ea40000300800 */
[----:B------:R-:W4:Y:S02]  /*58d60*/  LDL.LU R10, [R1+0x2e8] ;  /* 0x0002e800010a7983 */ /* 0x000f240000300800 */
[----:B------:R-:W4:Y:S02]  /*58d70*/  LDL.LU R11, [R1+0x2ec] ;  /* 0x0002ec00010b7983 */ /* 0x000f240000300800 */
[----:B----4-:R-:W-:Y:S01]  /*58d80*/  STL.64 [R1+0x5220], R10 ;  /* 0x0052200a01007387 */ /* 0x010fe20000100a00 */
[----:B--2---:R1:W-:Y:S03]  /*58d90*/  STL.64 [R1+0x5218], R8 ;  /* 0x0052180801007387 */ /* 0x0043e60000100a00 */
[----:B-1----:R-:W2:Y:S01]  /*58da0*/  LDL.LU R8, [R1+0x2f0] ;  /* 0x0002f00001087983 */ /* 0x002ea20000300800 */
[----:B------:R-:W2:Y:S02]  /*58db0*/  LDL.LU R9, [R1+0x2f4] ;  /* 0x0002f40001097983 */ /* 0x000ea40000300800 */
[----:B------:R-:W4:Y:S02]  /*58dc0*/  LDL.LU R10, [R1+0x2f8] ;  /* 0x0002f800010a7983 */ /* 0x000f240000300800 */
[----:B------:R-:W4:Y:S01]  /*58dd0*/  LDL.LU R11, [R1+0x2fc] ;  /* 0x0002fc00010b7983 */ /* 0x000f220000300800 */
[----:B0-----:R-:W-:-:S02]  /*58de0*/  MOV R16, R6 ;  /* 0x0000000600107202 */ /* 0x001fc40000000f00 */
[----:B------:R-:W-:Y:S01]  /*58df0*/  MOV R3, R7 ;  /* 0x0000000700037202 */ /* 0x000fe20000000f00 */
[----:B------:R-:W-:Y:S01]  /*58e00*/  IMAD.MOV.U32 R2, RZ, RZ, R4 ;  /* 0x000000ffff027224 */ /* 0x000fe200078e0004 */
[----:B------:R-:W-:Y:S01]  /*58e10*/  MOV R17, R5 ;  /* 0x0000000500117202 */ /* 0x000fe20000000f00 */
[----:B----4-:R-:W-:Y:S01]  /*58e20*/  STL.64 [R1+0x5230], R10 ;  /* 0x0052300a01007387 */ /* 0x010fe20000100a00 */
[----:B--2---:R0:W-:Y:S03]  /*58e30*/  STL.64 [R1+0x5228], R8 ;  /* 0x0052280801007387 */ /* 0x0041e60000100a00 */
[----:B0-----:R-:W2:Y:S01]  /*58e40*/  LDL.LU R8, [R1+0x300] ;  /* 0x0003000001087983 */ /* 0x001ea20000300800 */
[----:B------:R-:W2:Y:S02]  /*58e50*/  LDL.LU R9, [R1+0x304] ;  /* 0x0003040001097983 */ /* 0x000ea40000300800 */
[----:B------:R-:W2:Y:S02]  /*58e60*/  LDL.LU R10, [R1+0x308] ;  /* 0x00030800010a7983 */ /* 0x000ea40000300800 */
[----:B------:R-:W2:Y:S01]  /*58e70*/  LDL.LU R11, [R1+0x30c] ;  /* 0x00030c00010b7983 */ /* 0x000ea20000300800 */
[----:B------:R-:W4:Y:S01]  /*58e80*/  LDL.LU.64 R6, [R1+0x5250] ;  /* 0x0052500001067983 */ /* 0x000f220000300a00 */
        /* <DEDUP_REMOVED lines=9> */
[----:B-1----:R-:W2:Y:S02]  /*58f20*/  LDL.LU R22, [R1+0x1f8] ;  /* 0x0001f80001167983 */ /* 0x002ea40000300800 */
[----:B------:R-:W2:Y:S02]  /*58f30*/  LDL.LU R23, [R1+0x1fc] ;  /* 0x0001fc0001177983 */ /* 0x000ea40000300800 */
[----:B--2---:R-:W-:Y:S01]  /*58f40*/  STL.64 [R1+0x51c8], R22 ;  /* 0x0051c81601007387 */ /* 0x004fe20000100a00 */
[----:B---3--:R0:W-:Y:S03]  /*58f50*/  STL.64 [R1+0x51c0], R20 ;  /* 0x0051c01401007387 */ /* 0x0081e60000100a00 */
[----:B0-----:R-:W2:Y:S01]  /*58f60*/  LDL.LU R20, [R1+0x210] ;  /* 0x0002100001147983 */ /* 0x001ea20000300800 */
[----:B------:R-:W2:Y:S02]  /*58f70*/  LDL.LU R21, [R1+0x214] ;  /* 0x0002140001157983 */ /* 0x000ea40000300800 */
[----:B------:R-:W3:Y:S02]  /*58f80*/  LDL.LU R22, [R1+0x218] ;  /* 0x0002180001167983 */ /* 0x000ee40000300800 */
[----:B------:R-:W3:Y:S01]  /*58f90*/  LDL.LU R23, [R1+0x21c] ;  /* 0x00021c0001177983 */ /* 0x000ee20000300800 */
[C---:B------:R-:W-:Y:S01]  /*58fa0*/  HMMA.16816.F32.BF16 R8, R12.reuse, R26, R8 ;  /* 0x0000001a0c08723c */ /* 0x040fe20000041808 */
[----:B---3--:R-:W-:Y:S01]  /*58fb0*/  STL.64 [R1+0x51d8], R22 ;  /* 0x0051d81601007387 */ /* 0x008fe20000100a00 */
[----:B--2---:R0:W-:Y:S03]  /*58fc0*/  STL.64 [R1+0x51d0], R20 ;  /* 0x0051d01401007387 */ /* 0x0041e60000100a00 */
[----:B0-----:R-:W2:Y:S01]  /*58fd0*/  LDL.LU R20, [R1+0x220] ;  /* 0x0002200001147983 */ /* 0x001ea20000300800 */
[----:B------:R-:W2:Y:S02]  /*58fe0*/  LDL.LU R21, [R1+0x224] ;  /* 0x0002240001157983 */ /* 0x000ea40000300800 */
[----:B------:R-:W3:Y:S02]  /*58ff0*/  LDL.LU R22, [R1+0x228] ;  /* 0x0002280001167983 */ /* 0x000ee40000300800 */
[----:B------:R-:W3:Y:S02]  /*59000*/  LDL.LU R23, [R1+0x22c] ;  /* 0x00022c0001177983 */ /* 0x000ee40000300800 */
[----:B---3--:R0:W-:Y:S01]  /*59010*/  STL.64 [R1+0x51e8], R22 ;  /* 0x0051e81601007387 */ /* 0x0081e20000100a00 */
[----:B--2---:R-:W-:Y:S03]  /*59020*/  STL.64 [R1+0x51e0], R20 ;  /* 0x0051e01401007387 */ /* 0x004fe60000100a00 */
[----:B0-----:R-:W2:Y:S07]  /*59030*/  LDL.64 R22, [R1+0x78] ;  /* 0x0000780001167983 */ /* 0x001eae0000100a00 */
        /* <DEDUP_REMOVED lines=16> */
[C---:B--2---:R-:W-:Y:S11]  /*59140*/  HMMA.16816.F32.BF16 R8, R12.reuse, R18, R8 ;  /* 0x000000120c08723c */ /* 0x044ff60000041808 */
[----:B------:R-:W-:Y:S11]  /*59150*/  @!UPT UIADD3 URZ, URZ, URZ, URZ ;  /* 0x0000003f3f3ff290 */ /* 0x000ff6000fffe03f */
[----:B------:R-:W-:Y:S01]  /*59160*/  @!UPT UIADD3 URZ, URZ, URZ, URZ ;  /* 0x0000003f3f3ff290 */ /* 0x000fe2000fffe03f */
[----:B------:R-:W-:Y:S01]  /*59170*/  STL.64 [R1+0x2d0], R8 ;  /* 0x0002d00801007387 */ /* 0x000fe20000100a00 */
[----:B------:R0:W-:Y:S03]  /*59180*/  STL.64 [R1+0x2d8], R10 ;  /* 0x0002d80a01007387 */ /* 0x0001e60000100a00 */
[----:B0-----:R-:W4:Y:S01]  /*59190*/  LDL.LU.64 R10, [R1+0x5210] ;  /* 0x00521000010a7983 */ /* 0x001f220000300a00 */
[----:B------:R-:W4:Y:S02]  /*591a0*/  LDL.LU.64 R8, [R1+0x5208] ;  /* 0x0052080001087983 */ /* 0x000f240000300a00 */
[----:B----4-:R-:W-:Y:S01]  /*591b0*/  HMMA.16816.F32.BF16 R12, R12, R6, R8 ;  /* 0x000000060c0c723c */ /* 0x010fe20000041808 */
[----:B------:R-:W3:Y:S01]  /*591c0*/  LDL.LU.64 R10, [R1+0x5200] ;  /* 0x00520000010a7983 */ /* 0x000ee20000300a00 */
[----:B------:R-:W3:Y:S11]  /*591d0*/  LDL.LU.64 R8, [R1+0x51f8] ;  /* 0x0051f80001087983 */ /* 0x000ef60000300a00 */
[----:B------:R-:W-:Y:S10]  /*591e0*/  @!UPT UIADD3 URZ, URZ, URZ, URZ ;  /* 0x0000003f3f3ff290 */ /* 0x000ff4000fffe03f */
[----:B------:R0:W-:Y:S01]  /*591f0*/  STL.64 [R1+0x290], R12 ;  /* 0x0002900c01007387 */ /* 0x0001e20000100a00 */
[----:B------:R1:W-:Y:S03]  /*59200*/  STL.64 [R1+0x298], R14 ;  /* 0x0002980e01007387 */ /* 0x0003e60000100a00 */
[----:B0-----:R-:W2:Y:S01]  /*59210*/  LDL.LU R12, [R1+0x230] ;  /* 0x00023000010c7983 */ /* 0x001ea20000300800 */
[----:B------:R-:W2:Y:S02]  /*59220*/  LDL.LU R13, [R1+0x234] ;  /* 0x00023400010d7983 */ /* 0x000ea40000300800 */
[----:B-1----:R-:W2:Y:S02]  /*59230*/  LDL.LU R14, [R1+0x238] ;  /* 0x00023800010e7983 */ /* 0x002ea40000300800 */
[----:B------:R-:W2:Y:S01]  /*59240*/  LDL.LU R15, [R1+0x23c] ;  /* 0x00023c00010f7983 */ /* 0x000ea20000300800 */
        /* <DEDUP_REMOVED lines=29> */
[----:B------:R2:W-:Y:S02]  /*59420*/  STL.64 [R1+0x208], R10 ;  /* 0x0002080a01007387 */ /* 0x0005e40000100a00 */
[----:B--2---:R-:W-:Y:S01]  /*59430*/  HMMA.16816.F32.BF16 R8, R4, R26, R20 ;  /* 0x0000001a0408723c */ /* 0x004fe20000041814 */
[----:B------:R-:W2:Y:S11]  /*59440*/  LDL.LU R20, [R1+0x30] ;  /* 0x0000300001147983 */ /* 0x000eb60000300800 */
[----:B------:R-:W-:Y:S11]  /*59450*/  @!UPT UIADD3 URZ, URZ, URZ, URZ ;  /* 0x0000003f3f3ff290 */ /* 0x000ff6000fffe03f */
[----:B------:R0:W-:Y:S01]  /*59460*/  STL.64 [R1+0x230], R8 ;  /* 0x0002300801007387 */ /* 0x0001e20000100a00 */
[----:B------:R1:W-:Y:S02]  /*59470*/  STL.64 [R1+0x238], R10 ;  /* 0x0002380a01007387 */ /* 0x0003e40000100a00 */
[----:B------:R-:W2:Y:S02]  /*59480*/  LDL.LU R21, [R1+0x34] ;  /* 0x0000340001157983 */ /* 0x000ea40000300800 */
[----:B------:R-:W3:Y:S01]  /*59490*/  LDL.LU R22, [R1+0x38] ;  /* 0x0000380001167983 */ /* 0x000ee20000300800 */
[----:B------:R-:W3:Y:S04]  /*594a0*/  LDL.LU R23, [R1+0x3c] ;  /* 0x00003c0001177983 */ /* 0x000ee80000300800 */
[----:B0-----:R-:W4:Y:S01]  /*594b0*/  LDL.LU R8, [R1+0x1e0] ;  /* 0x0001e00001087983 */ /* 0x001f220000300800 */
[----:B------:R-:W4:Y:S02]  /*594c0*/  LDL.LU R9, [R1+0x1e4] ;  /* 0x0001e40001097983 */ /* 0x000f240000300800 */
[----:B-1----:R-:W4:Y:S02]  /*594d0*/  LDL.LU R10, [R1+0x1e8] ;  /* 0x0001e800010a7983 */ /* 0x002f240000300800 */
[----:B------:R-:W4:Y:S01]  /*594e0*/  LDL.LU R11, [R1+0x1ec] ;  /* 0x0001ec00010b7983 */ /* 0x000f220000300800 */
[----:B---3--:R-:W-:Y:S01]  /*594f0*/  STL.64 [R1+0x5158], R22 ;  /* 0x0051581601007387 */ /* 0x008fe20000100a00 */
[----:B--2---:R0:W-:Y:S03]  /*59500*/  STL.64 [R1+0x5150], R20 ;  /* 0x0051501401007387 */ /* 0x0041e60000100a00 */
[----:B0-----:R-:W2:Y:S01]  /*59510*/  LDL.LU R20, [R1+0x170] ;  /* 0x0001700001147983 */ /* 0x001ea20000300800 */
[----:B------:R-:W-:-:S02]  /*59520*/  MOV R21, R28 ;  /* 0x0000001c00157202 */ /* 0x000fc40000000f00 */
[----:B------:R-:W3:Y:S02]  /*59530*/  LDL.LU R28, [R1+0x51a8] ;  /* 0x0051a800011c7983 */ /* 0x000ee40000300800 */
[----:B------:R-:W2:Y:S01]  /*59540*/  LDL.LU R22, [R1+0x178] ;  /* 0x0001780001167983 */ /* 0x000ea20000300800 */
[----:B------:R-:W2:Y:S01]  /*59550*/  LDL.LU R23, [R1+0x17c] ;  /* 0x00017c0001177983 */ /* 0x000ea20000300800 */
[----:B------:R-:W2:Y:S02]  /*59560*/  LDL.LU R24, [R1+0x1c0] ;  /* 0x0001c00001187983 */ /* 0x000ea40000300800 */
[----:B------:R-:W2:Y:S02]  /*59570*/  LDL.LU R25, [R1+0x1c4] ;  /* 0x0001c40001197983 */ /* 0x000ea40000300800 */
[----:B------:R-:W2:Y:S01]  /*59580*/  LDL.LU R26, [R1+0x1c8] ;  /* 0x0001c800011a7983 */ /* 0x000ea20000300800 */
[----:B---3--:R-:W-:Y:S02]  /*59590*/  MOV R27, R28 ;  /* 0x0000001c001b7202 */ /* 0x008fe40000000f00 */
[----:B------:R-:W3:Y:S03]  /*595a0*/  LDL.LU R28, [R1+0x51a4] ;  /* 0x0051a400011c7983 */ /* 0x000ee60000300800 */
[----:B--2---:R-:W-:Y:S02]  /*595b0*/  STL.64 [R1+0x5198], R26 ;  /* 0x0051981a01007387 */ /* 0x004fe40000100a00 */
[----:B------:R0:W-:Y:S02]  /*595c0*/  STL.64 [R1+0x5190], R24 ;  /* 0x0051901801007387 */ /* 0x0001e40000100a00 */
[----:B0-----:R-:W2:Y:S01]  /*595d0*/  LDL.LU R24, [R1+0x1d0] ;  /* 0x0001d00001187983 */ /* 0x001ea20000300800 */
[----:B------:R-:W2:Y:S02]  /*595e0*/  LDL.LU R25, [R1+0x1d4] ;  /* 0x0001d40001197983 */ /* 0x000ea40000300800 */
[----:B------:R-:W2:Y:S02]  /*595f0*/  LDL.LU R26, [R1+0x1d8] ;  /* 0x0001d800011a7983 */ /* 0x000ea40000300800 */
[----:B------:R-:W2:Y:S01]  /*59600*/  LDL.LU R27, [R1+0x1dc] ;  /* 0x0001dc00011b7983 */ /* 0x000ea20000300800 */
[----:B------:R0:W-:Y:S02]  /*59610*/  STL.64 [R1+0x5168], R22 ;  /* 0x0051681601007387 */ /* 0x0001e40000100a00 */
[----:B0-----:R-:W-:Y:S01]  /*59620*/  IMAD.MOV.U32 R22, RZ, RZ, R13 ;  /* 0x000000ffff167224 */ /* 0x001fe200078e000d */
[----:B------:R-:W-:-:S07]  /*59630*/  MOV R23, R12 ;  /* 0x0000000c00177202 */ /* 0x000fce0000000f00 */
[----:B----4-:R-:W-:Y:S01]  /*59640*/  HMMA.16816.F32.BF16 R8, R4, R22, R8 ;  /* 0x000000160408723c */ /* 0x010fe20000041808 */
[----:B------:R-:W-:Y:S04]  /*59650*/  STL.64 [R1+0x5160], R20 ;  /* 0x0051601401007387 */ /* 0x000fe80000100a00 */
[----:B---3--:R-:W0:Y:S04]  /*59660*/  LDSM.16.MT88.4 R12, [R28+0x15000] ;  /* 0x015000001c0c783b */ /* 0x008e280000004200 */
[----:B0-----:R0:W-:Y:S01]  /*59670*/  STL.64 [R1+0x50d0], R14 ;  /* 0x0050d00e01007387 */ /* 0x0011e20000100a00 */
[----:B------:R1:W-:Y:S02]  /*59680*/  STL.64 [R1+0x50c8], R12 ;  /* 0x0050c80c01007387 */ /* 0x0003e40000100a00 */
[----:B0-----:R-:W-:Y:S01]  /*59690*/  IMAD.MOV.U32 R14, RZ, RZ, R16 ;  /* 0x000000ffff0e7224 */ /* 0x001fe200078e0010 */
[----:B------:R-:W-:-:S02]  /*596a0*/  MOV R15, R3 ;  /* 0x00000003000f7202 */ /* 0x000fc40000000f00 */
[----:B-1----:R-:W-:Y:S02]  /*596b0*/  MOV R12, R2 ;  /* 0x00000002000c7202 */ /* 0x002fe40000000f00 */
[----:B------:R-:W-:Y:S01]  /*596c0*/  MOV R13, R17 ;  /* 0x00000011000d7202 */ /* 0x000fe20000000f00 */
[----:B------:R-:W3:Y:S01]  /*596d0*/  LDL.LU R2, [R1+0x51a0] ;  /* 0x0051a00001027983 */ /* 0x000ee20000300800 */
[----:B------:R0:W-:Y:S03]  /*596e0*/  STL.64 [R1+0x5100], R14 ;  /* 0x0051000e01007387 */ /* 0x0001e60000100a00 */
[----:B------:R-:W-:Y:S04]  /*596f0*/  STL.64 [R1+0x50f8], R12 ;  /* 0x0050f80c01007387 */ /* 0x000fe80000100a00 */
[----:B0-----:R-:W4:Y:S01]  /*59700*/  LDL.LU.64 R14, [R1+0x58] ;  /* 0x00005800010e7983 */ /* 0x001f220000300a00 */
[----:B------:R0:W-:Y:S02]  /*59710*/  STL.64 [R1+0x5178], R22 ;  /* 0x0051781601007387 */ /* 0x0001e40000100a00 */
[----:B------:R-:W3:Y:S02]  /*59720*/  LDL.LU R20, [R1+0x1a0] ;  /* 0x0001a00001147983 */ /* 0x000ee40000300800 */
[----:B------:R-:W-:Y:S01]  /*59730*/  STL.64 [R1+0x220], R8 ;  /* 0x0002200801007387 */ /* 0x000fe20000100a00 */
[----:B------:R-:W-:Y:S02]  /*59740*/  STL.64 [R1+0x228], R10 ;  /* 0x0002280a01007387 */ /* 0x000fe40000100a00 */
[----:B------:R-:W1:Y:S01]  /*59750*/  LDSM.16.MT88.4 R8, [R28+0x15080] ;  /* 0x015080001c08783b */ /* 0x000e620000004200 */
[C---:B--2---:R-:W-:Y:S03]  /*59760*/  HMMA.16816.F32.BF16 R24, R4.reuse, R18, R24 ;  /* 0x000000120418723c */ /* 0x044fe60000041818 */
[----:B------:R-:W3:Y:S01]  /*59770*/  LDL.LU R21, [R1+0x1a4] ;  /* 0x0001a40001157983 */ /* 0x000ee20000300800 */
[----:B0-----:R-:W3:Y:S01]  /*59780*/  LDL.LU R22, [R1+0x1a8] ;  /* 0x0001a80001167983 */ /* 0x001ee20000300800 */
[----:B------:R-:W3:Y:S03]  /*59790*/  LDL.LU R23, [R1+0x1ac] ;  /* 0x0001ac0001177983 */ /* 0x000ee60000300800 */
[----:B-1----:R0:W-:Y:S01]  /*597a0*/  STL.64 [R1+0x5088], R10 ;  /* 0x0050880a01007387 */ /* 0x0021e20000100a00 */
[----:B------:R-:W-:Y:S03]  /*597b0*/  STL.64 [R1+0x5080], R8 ;  /* 0x0050800801007387 */ /* 0x000fe60000100a00 */
[----:B0-----:R-:W3:Y:S01]  /*597c0*/  LDL.LU.64 R10, [R1+0x8] ;  /* 0x00000800010a7983 */ /* 0x001ee20000300a00 */
[----:B------:R-:W-:Y:S10]  /*597d0*/  STL [R1+0x4fb0], R28 ;  /* 0x004fb01c01007387 */ /* 0x000ff40000100800 */
[----:B------:R-:W-:Y:S02]  /*597e0*/  STL.64 [R1+0x210], R24 ;  /* 0x0002101801007387 */ /* 0x000fe40000100a00 */
[----:B------:R0:W-:Y:S02]  /*597f0*/  STL.64 [R1+0x218], R26 ;  /* 0x0002181a01007387 */ /* 0x0001e40000100a00 */
        /* <DEDUP_REMOVED lines=8> */
[----:B------:R-:W3:Y:S01]  /*59880*/  LDL.LU.64 R26, [R1+0x5188] ;  /* 0x00518800011a7983 */ /* 0x000ee20000300a00 */
[----:B------:R-:W3:Y:S11]  /*59890*/  LDL.LU.64 R24, [R1+0x5180] ;  /* 0x0051800001187983 */ /* 0x000ef60000300a00 */
[----:B------:R-:W-:Y:S09]  /*598a0*/  @!UPT UIADD3 URZ, URZ, URZ, URZ ;  /* 0x0000003f3f3ff290 */ /* 0x000ff2000fffe03f */
[----:B------:R0:W-:Y:S01]  /*598b0*/  STL.64 [R1+0x1f0], R4 ;  /* 0x0001f00401007387 */ /* 0x0001e20000100a00 */
[----:B------:R1:W-:Y:S03]  /*598c0*/  STL.64 [R1+0x1f8], R6 ;  /* 0x0001f80601007387 */ /* 0x0003e60000100a00 */
[----:B0-----:R-:W4:Y:S01]  /*598d0*/  LDL.LU R4, [R1+0x90] ;  /* 0x0000900001047983 */ /* 0x001f220000300800 */
[----:B------:R-:W4:Y:S02]  /*598e0*/  LDL.LU R5, [R1+0x94] ;  /* 0x0000940001057983 */ /* 0x000f240000300800 */
[----:B-1----:R-:W2:Y:S02]  /*598f0*/  LDL.LU R6, [R1+0x98] ;  /* 0x0000980001067983 */ /* 0x002ea40000300800 */
[----:B------:R-:W2:Y:S01]  /*59900*/  LDL.LU R7, [R1+0x9c] ;  /* 0x00009c0001077983 */ /* 0x000ea20000300800 */
[C---:B---3--:R-:W-:Y:S01]  /*59910*/  HMMA.16816.F32.BF16 R20, R24.reuse, R10, R20 ;  /* 0x0000000a1814723c */ /* 0x048fe20000041814 */
[----:B--2---:R-:W-:Y:S01]  /*59920*/  STL.64 [R1+0x5138], R6 ;  /* 0x0051380601007387 */ /* 0x004fe20000100a00 */
[----:B----4-:R0:W-:Y:S03]  /*59930*/  STL.64 [R1+0x5130], R4 ;  /* 0x0051300401007387 */ /* 0x0101e60000100a00 */
        /* <DEDUP_REMOVED lines=25> */
[----:B------:R-:W2:Y:S02]  /*59ad0*/  LDL.LU.64 R16, [R1+0x5140] ;  /* 0x0051400001107983 */ /* 0x000ea40000300a00 */
[----:B------:R0:W-:Y:S01]  /*59ae0*/  STL.64 [R1+0x5110], R14 ;  /* 0x0051100e01007387 */ /* 0x0001e20000100a00 */
[----:B---3--:R-:W-:Y:S07]  /*59af0*/  HMMA.16816.F32.BF16 R24, R24, R14, R20 ;  /* 0x0000000e1818723c */ /* 0x008fee0000041814 */
[----:B0-----:R-:W-:Y:S01]  /*59b00*/  IMAD.MOV.U32 R14, RZ, RZ, R8 ;  /* 0x000000ffff0e7224 */ /* 0x001fe200078e0008 */
[----:B------:R-:W-:-:S05]  /*59b10*/  MOV R15, R3 ;  /* 0x00000003000f7202 */ /* 0x000fca0000000f00 */
[----:B------:R0:W-:Y:S04]  /*59b20*/  STL.64 [R1+0x5128], R14 ;  /* 0x0051280e01007387 */ /* 0x0001e80000100a00 */
[----:B0-----:R-:W3:Y:S01]  /*59b30*/  LDL.LU.64 R14, [R1+0x78] ;  /* 0x00007800010e7983 */ /* 0x001ee20000300a00 */
[----:B------:R-:W4:Y:S01]  /*59b40*/  LDL R23, [R1+0x27bc] ;  /* 0x0027bc0001177983 */ /* 0x000f220000100800 */
[C---:B--2---:R-:W-:Y:S02]  /*59b50*/  HMMA.16816.F32.BF16 R4, R16.reuse, R10, R4 ;  /* 0x0000000a1004723c */ /* 0x044fe40000041804 */
[----:B----4-:R0:W-:Y:S01]  /*59b60*/  STL [R1+0x5108], R23 ;  /* 0x0051081701007387 */ /* 0x0101e20000100800 */
[----:B------:R-:W2:Y:S02]  /*59b70*/  LDL.LU R20, [R1+0x10] ;  /* 0x0000100001147983 */ /* 0x000ea40000300800 */
[----:B------:R-:W2:Y:S02]  /*59b80*/  LDL.LU R21, [R1+0x14] ;  /* 0x0000140001157983 */ /* 0x000ea40000300800 */
[----:B------:R-:W4:Y:S01]  /*59b90*/  LDL.LU R22, [R1+0x18] ;  /* 0x0000180001167983 */ /* 0x000f220000300800 */
[----:B0-----:R-:W4:Y:S04]  /*59ba0*/  LDL.LU R23, [R1+0x1c] ;  /* 0x00001c0001177983 */ /* 0x001f280000300800 */
[----:B----4-:R-:W-:Y:S01]  /*59bb0*/  STL.64 [R1+0x5120], R22 ;  /* 0x0051201601007387 */ /* 0x010fe20000100a00 */
[----:B--2---:R0:W-:Y:S03]  /*59bc0*/  STL.64 [R1+0x5118], R20 ;  /* 0x0051181401007387 */ /* 0x0041e60000100a00 */
        /* <DEDUP_REMOVED lines=8> */
[----:B------:R-:W-:Y:S02]  /*59c50*/  STL.64 [R1+0x2c0], R4 ;  /* 0x0002c00401007387 */ /* 0x000fe40000100a00 */
[----:B------:R0:W-:Y:S02]  /*59c60*/  STL.64 [R1+0x2c8], R6 ;  /* 0x0002c80601007387 */ /* 0x0001e40000100a00 */
[----:B0-----:R-:W2:Y:S01]  /*59c70*/  LDL.LU.64 R6, [R1+0x5138] ;  /* 0x0051380001067983 */ /* 0x001ea20000300a00 */
[----:B------:R-:W2:Y:S02]  /*59c80*/  LDL.LU.64 R4, [R1+0x5130] ;  /* 0x0051300001047983 */ /* 0x000ea40000300a00 */
[----:B---3--:R-:W-:Y:S01]  /*59c90*/  IMAD.MOV.U32 R3, RZ, RZ, R14 ;  /* 0x000000ffff037224 */ /* 0x008fe200078e000e */
[----:B------:R-:W-:Y:S01]  /*59ca0*/  MOV R28, R15 ;  /* 0x0000000f001c7202 */ /* 0x000fe20000000f00 */
[----:B--2---:R-:W-:Y:S01]  /*59cb0*/  HMMA.16816.F32.BF16 R4, R16, R14, R4 ;  /* 0x0000000e1004723c */ /* 0x004fe20000041804 */
[----:B------:R-:W2:Y:S01]  /*59cc0*/  LDL.LU.64 R14, [R1+0x5128] ;  /* 0x00512800010e7983 */ /* 0x000ea20000300a00 */
[----:B------:R-:W-:-:S02]  /*59cd0*/  MOV R27, R0 ;  /* 0x00000000001b7202 */ /* 0x000fc40000000f00 */
[----:B------:R-:W-:Y:S11]  /*59ce0*/  MOV R26, R2 ;  /* 0x00000002001a7202 */ /* 0x000ff60000000f00 */
[----:B------:R-:W-:Y:S08]  /*59cf0*/  @!UPT UIADD3 URZ, URZ, URZ, URZ ;  /* 0x0000003f3f3ff290 */ /* 0x000ff0000fffe03f */
[----:B------:R0:W-:Y:S01]  /*59d00*/  STL.64 [R1+0x310], R4 ;  /* 0x0003100401007387 */ /* 0x0001e20000100a00 */
[----:B------:R-:W-:Y:S02]  /*59d10*/  MOV R0, R7 ;  /* 0x0000000700007202 */ /* 0x000fe40000000f00 */
[----:B------:R-:W-:Y:S01]  /*59d20*/  MOV R2, R6 ;  /* 0x0000000600027202 */ /* 0x000fe20000000f00 */
[----:B0-----:R-:W3:Y:S01]  /*59d30*/  LDL.LU R4, [R1+0x110] ;  /* 0x0001100001047983 */ /* 0x001ee20000300800 */
[----:B------:R-:W3:Y:S02]  /*59d40*/  LDL.LU R5, [R1+0x114] ;  /* 0x0001140001057983 */ /* 0x000ee40000300800 */
[----:B------:R-:W3:Y:S02]  /*59d50*/  LDL.LU R6, [R1+0x118] ;  /* 0x0001180001067983 */ /* 0x000ee40000300800 */
[----:B------:R-:W3:Y:S01]  /*59d60*/  LDL.LU R7, [R1+0x11c] ;  /* 0x00011c0001077983 */ /* 0x000ee20000300800 */
[----:B------:R-:W-:Y:S01]  /*59d70*/  STL [R1+0x5010], R0 ;  /* 0x0050100001007387 */ /* 0x000fe20000100800 */
[----:B------:R-:W-:Y:S01]  /*59d80*/  STL [R1+0x4fb4], R2 ;  /* 0x004fb40201007387 */ /* 0x000fe20000100800 */
[C---:B--2---:R-:W-:Y:S02]  /*59d90*/  HMMA.16816.F32.BF16 R12, R16.reuse, R14, R20 ;  /* 0x0000000e100c723c */ /* 0x044fe40000041814 */
[----:B------:R-:W2:Y:S01]  /*59da0*/  LDL.LU.64 R22, [R1+0x5120] ;  /* 0x0051200001167983 */ /* 0x000ea20000300a00 */
[----:B------:R-:W2:Y:S11]  /*59db0*/  LDL.LU.64 R20, [R1+0x5118] ;  /* 0x0051180001147983 */ /* 0x000eb60000300a00 */
[----:B------:R-:W-:Y:S09]  /*59dc0*/  @!UPT UIADD3 URZ, URZ, URZ, URZ ;  /* 0x0000003f3f3ff290 */ /* 0x000ff2000fffe03f */
[----:B------:R-:W-:Y:S01]  /*59dd0*/  STL.64 [R1+0x320], R12 ;  /* 0x0003200c01007387 */ /* 0x000fe20000100a00 */
[----:B------:R0:W-:Y:S03]  /*59de0*/  STL.64 [R1+0x328], R14 ;  /* 0x0003280e01007387 */ /* 0x0001e60000100a00 */
[----:B0-----:R-:W2:Y:S02]  /*59df0*/  LDL.LU.64 R14, [R1+0x5110] ;  /* 0x00511000010e7983 */ /* 0x001ea40000300a00 */
[----:B--2---:R-:W-:Y:S02]  /*59e00*/  HMMA.16816.F32.BF16 R16, R16, R14, R20 ;  /* 0x0000000e1010723c */ /* 0x004fe40000041814 */
[----:B------:R-:W2:Y:S01]  /*59e10*/  LDL.LU R23, [R1+0x5108] ;  /* 0x0051080001177983 */ /* 0x000ea20000300800 */
[----:B------:R-:W-:Y:S01]  /*59e20*/  IMAD.MOV.U32 R2, RZ, RZ, R14 ;  /* 0x000000ffff027224 */ /* 0x000fe200078e000e */
[----:B------:R-:W-:Y:S11]  /*59e30*/  MOV R0, R15 ;  /* 0x0000000f00007202 */ /* 0x000ff60000000f00 */
[----:B------:R-:W-:Y:S08]  /*59e40*/  @!UPT UIADD3 URZ, URZ, URZ, URZ ;  /* 0x0000003f3f3ff290 */ /* 0x000ff0000fffe03f */
[----:B------:R-:W-:Y:S01]  /*59e50*/  STL.64 [R1+0x300], R16 ;  /* 0x0003001001007387 */ /* 0x000fe20000100a00 */
[----:B------:R-:W-:Y:S02]  /*59e60*/  STL.64 [R1+0x308], R18 ;  /* 0x0003081201007387 */ /* 0x000fe40000100a00 */
[----:B------:R-:W4:Y:S02]  /*59e70*/  LDL.LU.64 R14, [R1+0x5100] ;  /* 0x00510000010e7983 */ /* 0x000f240000300a00 */
[----:B------:R-:W4:Y:S01]  /*59e80*/  LDL.LU.64 R12, [R1+0x50f8] ;  /* 0x0050f800010c7983 */ /* 0x000f220000300a00 */
[----:B------:R-:W0:Y:S04]  /*59e90*/  LDSM.16.MT88.4 R16, [R29+0x16000] ;  /* 0x016000001d10783b */ /* 0x000e280000004200 */
[----:B0-----:R0:W-:Y:S01]  /*59ea0*/  STL.64 [R1+0x5058], R18 ;  /* 0x0050581201007387 */ /* 0x0011e20000100a00 */
[----:B------:R-:W-:Y:S01]  /*59eb0*/  STL.64 [R1+0x5050], R16 ;  /* 0x0050501001007387 */ /* 0x000fe20000100a00 */
[----:B0-----:R-:W-:-:S02]  /*59ec0*/  MOV R18, R2 ;  /* 0x0000000200127202 */ /* 0x001fc40000000f00 */
[----:B------:R-:W-:-:S05]  /*59ed0*/  MOV R19, R0 ;  /* 0x0000000000137202 */ /* 0x000fca0000000f00 */
[----:B------:R4:W-:Y:S01]  /*59ee0*/  STL.64 [R1+0x50e8], R18 ;  /* 0x0050e81201007387 */ /* 0x0009e20000100a00 */
[----:B------:R-:W-:Y:S01]  /*59ef0*/  IMAD.MOV.U32 R2, RZ, RZ, R10 ;  /* 0x000000ffff027224 */ /* 0x000fe200078e000a */
[----:B------:R-:W-:Y:S01]  /*59f00*/  MOV R0, R11 ;  /* 0x0000000b00007202 */ /* 0x000fe20000000f00 */
[----:B----4-:R-:W-:Y:S01]  /*59f10*/  HMMA.16816.F32.BF16 R16, R12, R10, R24 ;  /* 0x0000000a0c10723c */ /* 0x010fe20000041818 */
[----:B--2---:R-:W0:Y:S11]  /*59f20*/  LDSM.16.M88.4 R24, [R23+0x20280] ;  /* 0x020280001718783b */ /* 0x004e360000000200 */
[----:B------:R-:W-:Y:S11]  /*59f30*/  @!UPT UIADD3 URZ, URZ, URZ, URZ ;  /* 0x0000003f3f3ff290 */ /* 0x000ff6000fffe03f */
[----:B------:R-:W-:Y:S01]  /*59f40*/  STL.64 [R1+0x2f0], R16 ;  /* 0x0002f01001007387 */ /* 0x000fe20000100a00 */
[----:B------:R-:W-:Y:S02]  /*59f50*/  STL.64 [R1+0x2f8], R18 ;  /* 0x0002f81201007387 */ /* 0x000fe40000100a00 */
[----:B------:R-:W2:Y:S02]  /*59f60*/  LDL.LU R8, [R1+0xd0] ;  /* 0x0000d00001087983 */ /* 0x000ea40000300800 */
[----:B------:R-:W2:Y:S01]  /*59f70*/  LDL.LU R9, [R1+0xd4] ;  /* 0x0000d40001097983 */ /* 0x000ea20000300800 */
[----:B------:R-:W4:Y:S01]  /*59f80*/  LDL.LU R10, [R1+0xd8] ;  /* 0x0000d800010a7983 */ /* 0x000f220000300800 */
[----:B------:R-:W4:Y:S03]  /*59f90*/  LDL.LU R11, [R1+0xdc] ;  /* 0x0000dc00010b7983 */ /* 0x000f260000300800 */
[----:B------:R-:W1:Y:S04]  /*59fa0*/  LDSM.16.M88.4 R16, [R23+0x28280] ;  /* 0x028280001710783b */ /* 0x000e680000000200 */
[----:B----4-:R4:W-:Y:S01]  /*59fb0*/  STL.64 [R1+0x5098], R10 ;  /* 0x0050980a01007387 */ /* 0x0109e20000100a00 */
[----:B--2---:R-:W-:Y:S03]  /*59fc0*/  STL.64 [R1+0x5090], R8 ;  /* 0x0050900801007387 */ /* 0x004fe60000100a00 */
[----:B----4-:R-:W2:Y:S01]  /*59fd0*/  LDL.LU.64 R10, [R1+0x68] ;  /* 0x00006800010a7983 */ /* 0x010ea20000300a00 */
[----:B0-----:R-:W-:Y:S02]  /*59fe0*/  STL.64 [R1+0x40], R24 ;  /* 0x0000401801007387 */ /* 0x001fe40000100a00 */
[----:B------:R-:W-:Y:S02]  /*59ff0*/  STL.64 [R1+0x48], R26 ;  /* 0x0000481a01007387 */ /* 0x000fe40000100a00 */
[----:B-1----:R-:W-:Y:S01]  /*5a000*/  STL.64 [R1+0x30], R16 ;  /* 0x0000301001007387 */ /* 0x002fe20000100a00 */
[----:B------:R-:W-:Y:S04]  /*5a010*/  STL.64 [R1+0x38], R18 ;  /* 0x0000381201007387 */ /* 0x000fe80000100a00 */
[----:B------:R-:W-:Y:S01]  /*5a020*/  LDSM.16.M88.4 R24, [R23+0x30280] ;  /* 0x030280001718783b */ /* 0x000fe20000000200 */
[----:B------:R-:W-:Y:S04]  /*5a030*/  LDSM.16.M88.4 R16, [R23+0x38280] ;  /* 0x038280001710783b */ /* 0x000fe80000000200 */
[----:B------:R-:W0:Y:S02]  /*5a040*/  LDSM.16.MT88.4 R20, [R29+0x16080] ;  /* 0x016080001d14783b */ /* 0x000e240000004200 */
[----:B0-----:R0:W-:Y:S02]  /*5a050*/  STL.64 [R1+0x5020], R22 ;  /* 0x0050201601007387 */ /* 0x0011e40000100a00 */
[----:B0-----:R-:W-:-:S02]  /*5a060*/  MOV R22, R3 ;  /* 0x0000000300167202 */ /* 0x001fc40000000f00 */
[----:B------:R-:W-:-:S07]  /*5a070*/  MOV R23, R28 ;  /* 0x0000001c00177202 */ /* 0x000fce0000000f00 */
[C---:B---3--:R-:W-:Y:S01]  /*5a080*/  HMMA.16816.F32.BF16 R4, R12.reuse, R22, R4 ;  /* 0x000000160c04723c */ /* 0x048fe20000041804 */
[----:B------:R-:W-:Y:S01]  /*5a090*/  STL.64 [R1+0x10], R16 ;  /* 0x0000101001007387 */ /* 0x000fe20000100a00 */
[----:B------:R-:W-:Y:S02]  /*5a0a0*/  STL.64 [R1+0x18], R18 ;  /* 0x0000181201007387 */ /* 0x000fe40000100a00 */
[----:B------:R0:W-:Y:S02]  /*5a0b0*/  STL.64 [R1+0x5018], R20 ;  /* 0x0050181401007387 */ /* 0x0001e40000100a00 */
[----:B------:R-:W3:Y:S01]  /*5a0c0*/  LDL.LU R3, [R1+0x50f0] ;  /* 0x0050f00001037983 */ /* 0x000ee20000300800 */
[----:B------:R-:W-:Y:S01]  /*5a0d0*/  STL [R1+0x5014], R29 ;  /* 0x0050141d01007387 */ /* 0x000fe20000100800 */
[----:B------:R1:W-:Y:S03]  /*5a0e0*/  STL.64 [R1+0x50c0], R22 ;  /* 0x0050c01601007387 */ /* 0x0003e60000100a00 */
[----:B0-----:R-:W4:Y:S11]  /*5a0f0*/  LDL.LU R20, [R1+0x140] ;  /* 0x0001400001147983 */ /* 0x001f360000300800 */
[----:B------:R-:W-:Y:S01]  /*5a100*/  @!UPT UIADD3 URZ, URZ, URZ, URZ ;  /* 0x0000003f3f3ff290 */ /* 0x000fe2000fffe03f */
[----:B------:R-:W-:Y:S01]  /*5a110*/  STL.64 [R1+0x2e0], R4 ;  /* 0x0002e00401007387 */ /* 0x000fe20000100a00 */
[----:B------:R-:W-:Y:S02]  /*5a120*/  STL.64 [R1+0x2e8], R6 ;  /* 0x0002e80601007387 */ /* 0x000fe40000100a00 */
[----:B------:R-:W4:Y:S02]  /*5a130*/  LDL.LU R21, [R1+0x144] ;  /* 0x0001440001157983 */ /* 0x000f240000300800 */
[----:B-1----:R-:W2:Y:S01]  /*5a140*/  LDL.LU R22, [R1+0x148] ;  /* 0x0001480001167983 */ /* 0x002ea20000300800 */
[----:B------:R-:W2:Y:S01]  /*5a150*/  LDL.LU R23, [R1+0x14c] ;  /* 0x00014c0001177983 */ /* 0x000ea20000300800 */
[----:B------:R-:W4:Y:S02]  /*5a160*/  LDL.LU R16, [R1+0x150] ;  /* 0x0001500001107983 */ /* 0x000f240000300800 */
[----:B------:R-:W4:Y:S02]  /*5a170*/  LDL.LU R17, [R1+0x154] ;  /* 0x0001540001117983 */ /* 0x000f240000300800 */
[----:B------:R-:W4:Y:S01]  /*5a180*/  LDL.LU R18, [R1+0x158] ;  /* 0x0001580001127983 */ /* 0x000f220000300800 */
[----:B------:R-:W4:Y:S04]  /*5a190*/  LDL.LU R19, [R1+0x15c] ;  /* 0x00015c0001137983 */ /* 0x000f280000300800 */
[----:B---3--:R-:W0:Y:S04]  /*5a1a0*/  LDSM.16.MT88.4 R4, [R3+0x16000] ;  /* 0x016000000304783b */ /* 0x008e280000004200 */
[----:B--2---:R-:W-:Y:S01]  /*5a1b0*/  STL.64 [R1+0x50e0], R22 ;  /* 0x0050e01601007387 */ /* 0x004fe20000100a00 */
[----:B----4-:R1:W-:Y:S03]  /*5a1c0*/  STL.64 [R1+0x50d8], R20 ;  /* 0x0050d81401007387 */ /* 0x0103e60000100a00 */
[----:B-1----:R-:W2:Y:S01]  /*5a1d0*/  LDL.LU R20, [R1+0x100] ;  /* 0x0001000001147983 */ /* 0x002ea20000300800 */
[----:B------:R-:W2:Y:S02]  /*5a1e0*/  LDL.LU R21, [R1+0x104] ;  /* 0x0001040001157983 */ /* 0x000ea40000300800 */
[----:B------:R-:W2:Y:S02]  /*5a1f0*/  LDL.LU R22, [R1+0x108] ;  /* 0x0001080001167983 */ /* 0x000ea40000300800 */
[----:B------:R-:W2:Y:S01]  /*5a200*/  LDL.LU R23, [R1+0x10c] ;  /* 0x00010c0001177983 */ /* 0x000ea20000300800 */
[----:B------:R-:W-:Y:S01]  /*5a210*/  STL.64 [R1+0x20], R24 ;  /* 0x0000201801007387 */ /* 0x000fe20000100a00 */
[----:B------:R-:W-:Y:S02]  /*5a220*/  STL.64 [R1+0x28], R26 ;  /* 0x0000281a01007387 */ /* 0x000fe40000100a00 */
[----:B------:R1:W-:Y:S02]  /*5a230*/  STL.64 [R1+0x5028], R24 ;  /* 0x0050281801007387 */ /* 0x0003e40000100a00 */
[----:B-1----:R-:W3:Y:S01]  /*5a240*/  LDL.LU R24, [R1+0xf0] ;  /* 0x0000f00001187983 */ /* 0x002ee20000300800 */
[----:B------:R-:W3:Y:S02]  /*5a250*/  LDL.LU R25, [R1+0xf4] ;  /* 0x0000f40001197983 */ /* 0x000ee40000300800 */
[----:B------:R-:W4:Y:S02]  /*5a260*/  LDL.LU R26, [R1+0xf8] ;  /* 0x0000f800011a7983 */ /* 0x000f240000300800 */
[----:B------:R-:W4:Y:S01]  /*5a270*/  LDL.LU R27, [R1+0xfc] ;  /* 0x0000fc00011b7983 */ /* 0x000f220000300800 */
[C---:B------:R-:W-:Y:S01]  /*5a280*/  HMMA.16816.F32.BF16 R16, R12.reuse, R10, R16 ;  /* 0x0000000a0c10723c */ /* 0x040fe20000041810 */
        /* <DEDUP_REMOVED lines=14> */
[----:B------:R-:W-:Y:S02]  /*5a370*/  STL.64 [R1+0x2b0], R16 ;  /* 0x0002b01001007387 */ /* 0x000fe40000100a00 */
[----:B------:R0:W-:Y:S02]  /*5a380*/  STL.64 [R1+0x2b8], R18 ;  /* 0x0002b81201007387 */ /* 0x0001e40000100a00 */
        /* <DEDUP_REMOVED lines=44> */
[----:B------:R-:W3:Y:S01]  /*5a650*/  LDL.LU R15, [R1+0xcc] ;  /* 0x0000cc00010f7983 */ /* 0x000ee20000300800 */
[----:B------:R-:W-:Y:S01]  /*5a660*/  STL.64 [R1+0x5068], R18 ;  /* 0x0050681201007387 */ /* 0x000fe20000100a00 */
[C---:B---3--:R-:W-:Y:S03]  /*5a670*/  HMMA.16816.F32.BF16 R4, R8.reuse, R6, R12 ;  /* 0x000000060804723c */ /* 0x048fe6000004180c */
[----:B------:R-:W0:Y:S04]  /*5a680*/  LDSM.16.MT88.4 R12, [R3+0x16080] ;  /* 0x01608000030c783b */ /* 0x000e280000004200 */
[----:B0-----:R-:W-:Y:S11]  /*5a690*/  STL.64 [R1+0x4fa0], R14 ;  /* 0x004fa00e01007387 */ /* 0x001ff60000100a00 */
[----:B------:R-:W-:Y:S05]  /*5a6a0*/  @!UPT UIADD3 URZ, URZ, URZ, URZ ;  /* 0x0000003f3f3ff290 */ /* 0x000fea000fffe03f */
[----:B------:R-:W-:Y:S02]  /*5a6b0*/  STL.64 [R1+0x170], R4 ;  /* 0x0001700401007387 */ /* 0x000fe40000100a00 */
[----:B------:R-:W-:Y:S02]  /*5a6c0*/  STL.64 [R1+0x178], R6 ;  /* 0x0001780601007387 */ /* 0x000fe40000100a00 */
[----:B------:R0:W-:Y:S02]  /*5a6d0*/  STL.64 [R1+0x4f98], R12 ;  /* 0x004f980c01007387 */ /* 0x0001e40000100a00 */
[----:B0-----:R-:W3:Y:S01]  /*5a6e0*/  LDL.64 R12, [R1+0x10] ;  /* 0x00001000010c7983 */ /* 0x001ee20000100a00 */
[----:B--2---:R-:W-:Y:S03]  /*5a6f0*/  HMMA.16816.F32.BF16 R4, R8, R22, R24 ;  /* 0x000000160804723c */ /* 0x004fe60000041818 */
[----:B---3--:R0:W-:Y:S04]  /*5a700*/  STL.64 [R1+0x5060], R12 ;  /* 0x0050600c01007387 */ /* 0x0081e80000100a00 */
[----:B0-----:R-:W2:Y:S11]  /*5a710*/  LDL.LU R12, [R1+0xb0] ;  /* 0x0000b000010c7983 */ /* 0x001eb60000300800 */
[----:B------:R-:W-:Y:S05]  /*5a720*/  @!UPT UIADD3 URZ, URZ, URZ, URZ ;  /* 0x0000003f3f3ff290 */ /* 0x000fea000fffe03f */
[----:B------:R-:W-:Y:S02]  /*5a730*/  STL.64 [R1+0x160], R4 ;  /* 0x0001600401007387 */ /* 0x000fe40000100a00 */
[----:B------:R-:W-:Y:S02]  /*5a740*/  STL.64 [R1+0x168], R6 ;  /* 0x0001680601007387 */ /* 0x000fe40000100a00 */
[----:B------:R-:W2:Y:S01]  /*5a750*/  LDL.LU R13, [R1+0xb4] ;  /* 0x0000b400010d7983 */ /* 0x000ea20000300800 */
[----:B------:R-:W3:Y:S01]  /*5a760*/  LDL.LU R14, [R1+0xb8] ;  /* 0x0000b800010e7983 */ /* 0x000ee20000300800 */
[----:B------:R-:W3:Y:S03]  /*5a770*/  LDL.LU R15, [R1+0xbc] ;  /* 0x0000bc00010f7983 */ /* 0x000ee60000300800 */
        /* <DEDUP_REMOVED lines=10> */
[----:B----4-:R-:W-:Y:S01]  /*5a820*/  STL.64 [R1+0x5038], R26 ;  /* 0x0050381a01007387 */ /* 0x010fe20000100a00 */
[----:B---3--:R0:W-:Y:S03]  /*5a830*/  STL.64 [R1+0x5030], R24 ;  /* 0x0050301801007387 */ /* 0x0081e60000100a00 */
[----:B0-----:R-:W3:Y:S01]  /*5a840*/  LDL.64 R24, [R1+0x40] ;  /* 0x0000400001187983 */ /* 0x001ee20000100a00 */
[----:B------:R-:W4:Y:S02]  /*5a850*/  LDL.LU R4, [R1+0x200] ;  /* 0x0002000001047983 */ /* 0x000f240000300800 */
[----:B------:R-:W4:Y:S02]  /*5a860*/  LDL.LU R5, [R1+0x204] ;  /* 0x0002040001057983 */ /* 0x000f240000300800 */
[----:B------:R-:W2:Y:S01]  /*5a870*/  LDL.LU R6, [R1+0x208] ;  /* 0x0002080001067983 */ /* 0x000ea20000300800 */
[----:B------:R-:W2:Y:S01]  /*5a880*/  LDL.LU R7, [R1+0x20c] ;  /* 0x00020c0001077983 */ /* 0x000ea20000300800 */
[----:B------:R-:W2:Y:S02]  /*5a890*/  LDL.LU R20, [R1+0x2d0] ;  /* 0x0002d00001147983 */ /* 0x000ea40000300800 */
[----:B------:R-:W2:Y:S02]  /*5a8a0*/  LDL.LU R21, [R1+0x2d4] ;  /* 0x0002d40001157983 */ /* 0x000ea40000300800 */
[----:B------:R-:W2:Y:S01]  /*5a8b0*/  LDL.LU R22, [R1+0x2d8] ;  /* 0x0002d80001167983 */ /* 0x000ea20000300800 */
[----:B------:R-:W2:Y:S01]  /*5a8c0*/  LDL.LU R23, [R1+0x2dc] ;  /* 0x0002dc0001177983 */ /* 0x000ea20000300800 */
[----:B------:R-:W-:Y:S01]  /*5a8d0*/  IMAD.MOV.U32 R18, RZ, RZ, R2 ;  /* 0x000000ffff127224 */ /* 0x000fe200078e0002 */
[----:B------:R-:W-:-:S02]  /*5a8e0*/  MOV R19, R0 ;  /* 0x0000000000137202 */ /* 0x000fc40000000f00 */
[----:B--2---:R-:W-:Y:S01]  /*5a8f0*/  STL.64 [R1+0x5048], R22 ;  /* 0x0050481601007387 */ /* 0x004fe20000100a00 */
[----:B------:R0:W-:Y:S03]  /*5a900*/  STL.64 [R1+0x5040], R20 ;  /* 0x0050401401007387 */ /* 0x0001e60000100a00 */
[----:B0-----:R-:W2:Y:S01]  /*5a910*/  LDL.LU R20, [R1+0x190] ;  /* 0x0001900001147983 */ /* 0x001ea20000300800 */
[----:B------:R-:W2:Y:S02]  /*5a920*/  LDL.LU R21, [R1+0x194] ;  /* 0x0001940001157983 */ /* 0x000ea40000300800 */
[----:B------:R-:W2:Y:S02]  /*5a930*/  LDL.LU R22, [R1+0x198] ;  /* 0x0001980001167983 */ /* 0x000ea40000300800 */
[----:B------:R-:W2:Y:S01]  /*5a940*/  LDL.LU R23, [R1+0x19c] ;  /* 0x00019c0001177983 */ /* 0x000ea20000300800 */
[----:B------:R-:W-:Y:S01]  /*5a950*/  STL.64 [R1+0x4fe8], R6 ;  /* 0x004fe80601007387 */ /* 0x000fe20000100a00 */
[----:B----4-:R0:W-:Y:S03]  /*5a960*/  STL.64 [R1+0x4fe0], R4 ;  /* 0x004fe00401007387 */ /* 0x0101e60000100a00 */
[----:B0-----:R-:W4:Y:S01]  /*5a970*/  LDL.LU R4, [R1+0x260] ;  /* 0x0002600001047983 */ /* 0x001f220000300800 */
[----:B------:R-:W4:Y:S02]  /*5a980*/  LDL.LU R5, [R1+0x264] ;  /* 0x0002640001057983 */ /* 0x000f240000300800 */
[----:B------:R-:W2:Y:S02]  /*5a990*/  LDL.LU R6, [R1+0x268] ;  /* 0x0002680001067983 */ /* 0x000ea40000300800 */
[----:B------:R-:W2:Y:S01]  /*5a9a0*/  LDL.LU R7, [R1+0x26c] ;  /* 0x00026c0001077983 */ /* 0x000ea20000300800 */
[C---:B------:R-:W-:Y:S01]  /*5a9b0*/  HMMA.16816.F32.BF16 R16, R8.reuse, R18, R12 ;  /* 0x000000120810723c */ /* 0x040fe2000004180c */
[----:B--2---:R-:W-:Y:S01]  /*5a9c0*/  STL.64 [R1+0x4ff8], R6 ;  /* 0x004ff80601007387 */ /* 0x004fe20000100a00 */
[----:B----4-:R0:W-:Y:S03]  /*5a9d0*/  STL.64 [R1+0x4ff0], R4 ;  /* 0x004ff00401007387 */ /* 0x0101e60000100a00 */
[----:B0-----:R-:W2:Y:S01]  /*5a9e0*/  LDL.64 R4, [R1+0x30] ;  /* 0x0000300001047983 */ /* 0x001ea20000100a00 */
[----:B------:R-:W4:Y:S02]  /*5a9f0*/  LDL.LU.64 R14, [R1+0x5078] ;  /* 0x00507800010e7983 */ /* 0x000f240000300a00 */
[----:B------:R-:W4:Y:S11]  /*5aa00*/  LDL.LU.64 R12, [R1+0x5070] ;  /* 0x00507000010c7983 */ /* 0x000f360000300a00 */
[----:B------:R-:W-:Y:S04]  /*5aa10*/  @!UPT UIADD3 URZ, URZ, URZ, URZ ;  /* 0x0000003f3f3ff290 */ /* 0x000fe8000fffe03f */
[----:B------:R-:W-:Y:S01]  /*5aa20*/  STL.64 [R1+0x140], R16 ;  /* 0x0001401001007387 */ /* 0x000fe20000100a00 */
[----:B------:R0:W-:Y:S04]  /*5aa30*/  STL.64 [R1+0x148], R18 ;  /* 0x0001481201007387 */ /* 0x0001e80000100a00 */
[----:B0-----:R-:W4:Y:S02]  /*5aa40*/  LDL.LU.64 R18, [R1+0x5068] ;  /* 0x0050680001127983 */ /* 0x001f240000300a00 */
[----:B----4-:R-:W-:Y:S02]  /*5aa50*/  HMMA.16816.F32.BF16 R16, R8, R18, R12 ;  /* 0x000000120810723c */ /* 0x010fe4000004180c */
[----:B------:R-:W4:Y:S01]  /*5aa60*/  LDL.LU.64 R12, [R1+0x5060] ;  /* 0x00506000010c7983 */ /* 0x000f220000300a00 */
[----:B------:R-:W2:Y:S11]  /*5aa70*/  LDL R11, [R1+0x1704] ;  /* 0x00170400010b7983 */ /* 0x000eb60000100800 */
[----:B------:R-:W-:Y:S09]  /*5aa80*/  @!UPT UIADD3 URZ, URZ, URZ, URZ ;  /* 0x0000003f3f3ff290 */ /* 0x000ff2000fffe03f */
[----:B------:R-:W-:Y:S01]  /*5aa90*/  STL.64 [R1+0x120], R16 ;  /* 0x0001201001007387 */ /* 0x000fe20000100a00 */
[----:B------:R-:W-:Y:S03]  /*5aaa0*/  STL.64 [R1+0x128], R18 ;  /* 0x0001281201007387 */ /* 0x000fe60000100a00 */
[----:B--2---:R-:W0:Y:S02]  /*5aab0*/  LDSM.16.MT88.4 R16, [R11+0x16000] ;  /* 0x016000000b10783b */ /* 0x004e240000004200 */
[----:B0-----:R-:W-:Y:S01]  /*5aac0*/  IMAD.MOV.U32 R15, RZ, RZ, R18 ;  /* 0x000000ffff0f7224 */ /* 0x001fe200078e0012 */
[----:B------:R-:W-:Y:S02]  /*5aad0*/  MOV R14, R19 ;  /* 0x00000013000e7202 */ /* 0x000fe40000000f00 */
[----:B------:R-:W-:Y:S02]  /*5aae0*/  MOV R2, R16 ;  /* 0x0000001000027202 */ /* 0x000fe40000000f00 */
[----:B------:R-:W-:Y:S01]  /*5aaf0*/  MOV R28, R17 ;  /* 0x00000011001c7202 */ /* 0x000fe20000000f00 */
[----:B------:R-:W2:Y:S01]  /*5ab00*/  LDL.LU.64 R18, [R1+0x5058] ;  /* 0x0050580001127983 */ /* 0x000ea20000300a00 */
[----:B------:R-:W2:Y:S02]  /*5ab10*/  LDL.LU.64 R16, [R1+0x5050] ;  /* 0x0050500001107983 */ /* 0x000ea40000300a00 */
[----:B------:R0:W-:Y:S02]  /*5ab20*/  STL [R1+0x4fb8], R11 ;  /* 0x004fb80b01007387 */ /* 0x0001e40000100800 */
[----:B------:R-:W4:Y:S01]  /*5ab30*/  LDL.LU R8, [R1+0x290] ;  /* 0x0002900001087983 */ /* 0x000f220000300800 */
[----:B------:R-:W4:Y:S01]  /*5ab40*/  LDL.LU R9, [R1+0x294] ;  /* 0x0002940001097983 */ /* 0x000f220000300800 */
[----:B------:R-:W4:Y:S01]  /*5ab50*/  LDL.LU R10, [R1+0x298] ;  /* 0x00029800010a7983 */ /* 0x000f220000300800 */
[----:B---3--:R-:W-:-:S02]  /*5ab60*/  MOV R29, R24 ;  /* 0x00000018001d7202 */ /* 0x008fc40000000f00 */
[----:B------:R-:W-:Y:S01]  /*5ab70*/  MOV R0, R25 ;  /* 0x0000001900007202 */ /* 0x000fe20000000f00 */
[----:B0-----:R-:W4:Y:S01]  /*5ab80*/  LDL.LU R11, [R1+0x29c] ;  /* 0x00029c00010b7983 */ /* 0x001f220000300800 */
        /* <DEDUP_REMOVED lines=20> */
[C---:B--2---:R-:W-:Y:S08]  /*5acd0*/  HMMA.16816.F32.BF16 R20, R16.reuse, R24, R20 ;  /* 0x000000181014723c */ /* 0x044ff00000041814 */
[----:B----4-:R-:W-:Y:S11]  /*5ace0*/  HMMA.16816.F32.BF16 R16, R16, R12, R8 ;  /* 0x0000000c1010723c */ /* 0x010ff60000041808 */
[----:B------:R-:W-:Y:S04]  /*5acf0*/  @!UPT UIADD3 URZ, URZ, URZ, URZ ;  /* 0x0000003f3f3ff290 */ /* 0x000fe8000fffe03f */
[----:B------:R-:W-:Y:S01]  /*5ad00*/  STL.64 [R1+0xf0], R20 ;  /* 0x0000f01401007387 */ /* 0x000fe20000100a00 */
[----:B------:R0:W-:Y:S03]  /*5ad10*/  STL.64 [R1+0xf8], R22 ;  /* 0x0000f81601007387 */ /* 0x0001e60000100a00 */
[----:B0-----:R-:W3:Y:S01]  /*5ad20*/  LDL.LU.64 R22, [R1+0x5020] ;  /* 0x0050200001167983 */ /* 0x001ee20000300a00 */
[----:B------:R-:W3:Y:S02]  /*5ad30*/  LDL.LU.64 R20, [R1+0x5018] ;  /* 0x0050180001147983 */ /* 0x000ee40000300a00 */
[----:B------:R0:W-:Y:S02]  /*5ad40*/  STL.64 [R1+0x5000], R24 ;  /* 0x0050001801007387 */ /* 0x0001e40000100a00 */
[----:B0-----:R-:W2:Y:S01]  /*5ad50*/  LDL.LU R24, [R1+0x270] ;  /* 0x0002700001187983 */ /* 0x001ea20000300800 */
[----:B------:R-:W2:Y:S02]  /*5ad60*/  LDL.LU R25, [R1+0x274] ;  /* 0x0002740001197983 */ /* 0x000ea40000300800 */
[----:B------:R-:W2:Y:S02]  /*5ad70*/  LDL.LU R26, [R1+0x278] ;  /* 0x00027800011a7983 */ /* 0x000ea40000300800 */
[----:B------:R-:W2:Y:S01]  /*5ad80*/  LDL.LU R27, [R1+0x27c] ;  /* 0x00027c00011b7983 */ /* 0x000ea20000300800 */
[----:B------:R-:W4:Y:S01]  /*5ad90*/  LDL.LU R8, [R1+0x210] ;  /* 0x0002100001087983 */ /* 0x000f220000300800 */
[----:B------:R0:W-:Y:S02]  /*5ada0*/  STL.64 [R1+0xe0], R16 ;  /* 0x0000e01001007387 */ /* 0x0001e40000100a00 */
[----:B------:R-:W-:Y:S02]  /*5adb0*/  STL.64 [R1+0xe8], R18 ;  /* 0x0000e81201007387 */ /* 0x000fe40000100a00 */
[----:B------:R-:W4:Y:S01]  /*5adc0*/  LDL.LU R9, [R1+0x214] ;  /* 0x0002140001097983 */ /* 0x000f220000300800 */
[----:B------:R-:W2:Y:S01]  /*5add0*/  LDL.LU R10, [R1+0x218] ;  /* 0x00021800010a7983 */ /* 0x000ea20000300800 */
[----:B------:R-:W2:Y:S02]  /*5ade0*/  LDL.LU R11, [R1+0x21c] ;  /* 0x00021c00010b7983 */ /* 0x000ea40000300800 */
[----:B0-----:R-:W-:Y:S01]  /*5adf0*/  IMAD.MOV.U32 R16, RZ, RZ, R29 ;  /* 0x000000ffff107224 */ /* 0x001fe200078e001d */
[----:B------:R-:W-:-:S07]  /*5ae00*/  MOV R17, R0 ;  /* 0x0000000000117202 */ /* 0x000fce0000000f00 */
[C---:B---3--:R-:W-:Y:S01]  /*5ae10*/  HMMA.16816.F32.BF16 R4, R20.reuse, R16, R4 ;  /* 0x000000101404723c */ /* 0x048fe20000041804 */
[----:B--2---:R-:W-:Y:S01]  /*5ae20*/  STL.64 [R1+0x4fc8], R10 ;  /* 0x004fc80a01007387 */ /* 0x004fe20000100a00 */
[----:B----4-:R0:W-:Y:S03]  /*5ae30*/  STL.64 [R1+0x4fc0], R8 ;  /* 0x004fc00801007387 */ /* 0x0101e60000100a00 */
[----:B0-----:R-:W2:Y:S01]  /*5ae40*/  LDL.LU R8, [R1+0x230] ;  /* 0x0002300001087983 */ /* 0x001ea20000300800 */
[----:B------:R-:W2:Y:S02]  /*5ae50*/  LDL.LU R9, [R1+0x234] ;  /* 0x0002340001097983 */ /* 0x000ea40000300800 */
[----:B------:R-:W2:Y:S02]  /*5ae60*/  LDL.LU R10, [R1+0x238] ;  /* 0x00023800010a7983 */ /* 0x000ea40000300800 */
[----:B------:R-:W2:Y:S01]  /*5ae70*/  LDL.LU R11, [R1+0x23c] ;  /* 0x00023c00010b7983 */ /* 0x000ea20000300800 */
[----:B------:R-:W3:Y:S01]  /*5ae80*/  LDL.LU R29, [R1+0x5014] ;  /* 0x00501400011d7983 */ /* 0x000ee20000300800 */
[----:B------:R-:W4:Y:S11]  /*5ae90*/  LDL.LU R0, [R1+0x5010] ;  /* 0x0050100001007983 */ /* 0x000f360000300800 */
[----:B------:R0:W-:Y:S02]  /*5aea0*/  STL.64 [R1+0xd0], R4 ;  /* 0x0000d00401007387 */ /* 0x0001e40000100a00 */
[----:B------:R-:W-:Y:S01]  /*5aeb0*/  STL.64 [R1+0xd8], R6 ;  /* 0x0000d80601007387 */ /* 0x000fe20000100a00 */
[----:B0-----:R-:W2:Y:S02]  /*5aec0*/  LDL.LU.64 R4, [R1+0x5008] ;  /* 0x0050080001047983 */ /* 0x001ea40000300a00 */
[----:B--2---:R-:W-:Y:S01]  /*5aed0*/  HMMA.16816.F32.BF16 R24, R20, R4, R24 ;  /* 0x000000041418723c */ /* 0x004fe20000041818 */
[----:B------:R-:W-:-:S02]  /*5aee0*/  MOV R19, R4 ;  /* 0x0000000400137202 */ /* 0x000fc40000000f00 */
[----:B------:R-:W-:Y:S11]  /*5aef0*/  MOV R18, R5 ;  /* 0x0000000500127202 */ /* 0x000ff60000000f00 */
[----:B------:R-:W-:Y:S09]  /*5af00*/  @!UPT UIADD3 URZ, URZ, URZ, URZ ;  /* 0x0000003f3f3ff290 */ /* 0x000ff2000fffe03f */
[----:B------:R0:W-:Y:S01]  /*5af10*/  STL.64 [R1+0xc0], R24 ;  /* 0x0000c01801007387 */ /* 0x0001e20000100a00 */
[----:B------:R-:W-:Y:S03]  /*5af20*/  STL.64 [R1+0xc8], R26 ;  /* 0x0000c81a01007387 */ /* 0x000fe60000100a00 */
[----:B0-----:R-:W2:Y:S01]  /*5af30*/  LDL.LU.64 R24, [R1+0x5000] ;  /* 0x0050000001187983 */ /* 0x001ea20000300a00 */
        /* <DEDUP_REMOVED lines=14> */
[----:B------:R-:W-:Y:S01]  /*5b020*/  STL.64 [R1+0x78], R22 ;  /* 0x0000781601007387 */ /* 0x000fe20000100a00 */
[----:B0-----:R-:W-:Y:S01]  /*5b030*/  MOV R21, R18 ;  /* 0x0000001200157202 */ /* 0x001fe20000000f00 */
        /* <DEDUP_REMOVED lines=9> */
[----:B0-----:R-:W2:Y:S01]  /*5b0d0*/  LDL.LU R16, [R1+0x220] ;  /* 0x0002200001107983 */ /* 0x001ea20000300800 */
[----:B------:R-:W2:Y:S02]  /*5b0e0*/  LDL.LU R17, [R1+0x224] ;  /* 0x0002240001117983 */ /* 0x000ea40000300800 */
[----:B------:R-:W2:Y:S02]  /*5b0f0*/  LDL.LU R18, [R1+0x228] ;  /* 0x0002280001127983 */ /* 0x000ea40000300800 */
[----:B------:R-:W2:Y:S02]  /*5b100*/  LDL.LU R19, [R1+0x22c] ;  /* 0x00022c0001137983 */ /* 0x000ea40000300800 */
[C---:B--2---:R-:W-:Y:S01]  /*5b110*/  HMMA.16816.F32.BF16 R20, R4.reuse, R20, R16 ;  /* 0x000000140414723c */ /* 0x044fe20000041810 */
[----:B------:R-:W2:Y:S11]  /*5b120*/  LDL.LU R16, [R1+0x1f0] ;  /* 0x0001f00001107983 */ /* 0x000eb60000300800 */
[----:B------:R-:W-:Y:S11]  /*5b130*/  @!UPT UIADD3 URZ, URZ, URZ, URZ ;  /* 0x0000003f3f3ff290 */ /* 0x000ff6000fffe03f */
        /* <DEDUP_REMOVED lines=18> */
[----:B0-----:R-:W2:Y:S04]  /*5b260*/  LDL.LU.64 R20, [R1+0x30] ;  /* 0x0000300001147983 */ /* 0x001ea80000300a00 */
[----:B--2---:R0:W-:Y:S04]  /*5b270*/  STL.64 [R1+0x4f90], R20 ;  /* 0x004f901401007387 */ /* 0x0041e80000100a00 */
[----:B0-----:R-:W2:Y:S01]  /*5b280*/  LDL.LU R20, [R1+0x250] ;  /* 0x0002500001147983 */ /* 0x001ea20000300800 */
[----:B------:R-:W2:Y:S02]  /*5b290*/  LDL.LU R21, [R1+0x254] ;  /* 0x0002540001157983 */ /* 0x000ea40000300800 */
[----:B------:R-:W2:Y:S02]  /*5b2a0*/  LDL.LU R22, [R1+0x258] ;  /* 0x0002580001167983 */ /* 0x000ea40000300800 */
[----:B------:R-:W2:Y:S05]  /*5b2b0*/  LDL.LU R23, [R1+0x25c] ;  /* 0x00025c0001177983 */ /* 0x000eaa0000300800 */
[----:B------:R-:W-:Y:S01]  /*5b2c0*/  STL.64 [R1+0x80], R8 ;  /* 0x0000800801007387 */ /* 0x000fe20000100a00 */
[----:B------:R0:W-:Y:S03]  /*5b2d0*/  STL.64 [R1+0x88], R10 ;  /* 0x0000880a01007387 */ /* 0x0001e60000100a00 */
[----:B0-----:R-:W2:Y:S01]  /*5b2e0*/  LDL.LU R11, [R1+0x4fb8] ;  /* 0x004fb800010b7983 */ /* 0x001ea20000300800 */
[----:B------:R0:W-:Y:S01]  /*5b2f0*/  STL.64 [R1+0x4f88], R24 ;  /* 0x004f881801007387 */ /* 0x0001e20000100a00 */
[----:B------:R-:W-:Y:S02]  /*5b300*/  HMMA.16816.F32.BF16 R4, R4, R12, R16 ;  /* 0x0000000c0404723c */ /* 0x000fe40000041810 */
[----:B0-----:R-:W3:Y:S01]  /*5b310*/  LDL.LU R24, [R1+0x240] ;  /* 0x0002400001187983 */ /* 0x001ee20000300800 */
[----:B------:R-:W3:Y:S02]  /*5b320*/  LDL.LU R25, [R1+0x244] ;  /* 0x0002440001197983 */ /* 0x000ee40000300800 */
[----:B------:R-:W3:Y:S02]  /*5b330*/  LDL.LU R26, [R1+0x248] ;  /* 0x00024800011a7983 */ /* 0x000ee40000300800 */
[----:B------:R-:W3:Y:S01]  /*5b340*/  LDL.LU R27, [R1+0x24c] ;  /* 0x00024c00011b7983 */ /* 0x000ee20000300800 */
[----:B------:R-:W-:-:S02]  /*5b350*/  MOV R19, R12 ;  /* 0x0000000c00137202 */ /* 0x000fc40000000f00 */
[----:B------:R-:W-:Y:S01]  /*5b360*/  MOV R18, R13 ;  /* 0x0000000d00127202 */ /* 0x000fe20000000f00 */
[----:B--2---:R-:W0:Y:S04]  /*5b370*/  LDSM.16.MT88.4 R8, [R11+0x16080] ;  /* 0x016080000b08783b */ /* 0x004e280000004200 */
[----:B0-----:R-:W-:Y:S01]  /*5b380*/  STL.64 [R1+0x4f38], R10 ;  /* 0x004f380a01007387 */ /* 0x001fe20000100a00 */
[----:B------:R0:W-:Y:S02]  /*5b390*/  STL.64 [R1+0x4f30], R8 ;  /* 0x004f300801007387 */ /* 0x0001e40000100a00 */
[----:B0-----:R-:W-:Y:S02]  /*5b3a0*/  MOV R8, R2 ;  /* 0x0000000200087202 */ /* 0x001fe40000000f00 */
[----:B------:R-:W-:Y:S01]  /*5b3b0*/  MOV R9, R28 ;  /* 0x0000001c00097202 */ /* 0x000fe20000000f00 */
[----:B------:R-:W2:Y:S01]  /*5b3c0*/  LDL.LU R2, [R1+0x4fb4] ;  /* 0x004fb40001027983 */ /* 0x000ea20000300800 */
[----:B------:R-:W2:Y:S02]  /*5b3d0*/  LDL.LU R28, [R1+0x4fb0] ;  /* 0x004fb000011c7983 */ /* 0x000ea40000300800 */
[----:B------:R-:W3:Y:S02]  /*5b3e0*/  LDL.LU.64 R16, [R1+0x4fa8] ;  /* 0x004fa80001107983 */ /* 0x000ee40000300a00 */
[----:B------:R-:W-:Y:S02]  /*5b3f0*/  STL.64 [R1+0x60], R4 ;  /* 0x0000600401007387 */ /* 0x000fe40000100a00 */
[----:B------:R-:W-:Y:S01]  /*5b400*/  IMAD.MOV.U32 R10, RZ, RZ, R15 ;  /* 0x000000ffff0a7224 */ /* 0x000fe200078e000f */
[----:B------:R-:W-:Y:S01]  /*5b410*/  MOV R11, R14 ;  /* 0x0000000e000b7202 */ /* 0x000fe20000000f00 */
[----:B------:R-:W-:Y:S01]  /*5b420*/  STL.64 [R1+0x68], R6 ;  /* 0x0000680601007387 */ /* 0x000fe20000100a00 */
[----:B------:R-:W3:Y:S02]  /*5b430*/  LDL.LU.64 R14, [R1+0x4fa0] ;  /* 0x004fa000010e7983 */ /* 0x000ee40000300a00 */
[----:B------:R-:W3:Y:S01]  /*5b440*/  LDL.LU.64 R12, [R1+0x4f98] ;  /* 0x004f9800010c7983 */ /* 0x000ee20000300a00 */
[----:B--2---:R-:W0:Y:S01]  /*5b450*/  LDSM.16.MT88.4 R4, [R28+0x16000] ;  /* 0x016000001c04783b */ /* 0x004e220000004200 */
[C---:B---3--:R-:W-:Y:S03]  /*5b460*/  HMMA.16816.F32.BF16 R20, R12.reuse, R16, R20 ;  /* 0x000000100c14723c */ /* 0x048fe60000041814 */
[----:B0-----:R-:W-:Y:S01]  /*5b470*/  STL.64 [R1+0x4ef0], R6 ;  /* 0x004ef00601007387 */ /* 0x001fe20000100a00 */
[----:B------:R-:W-:Y:S11]  /*5b480*/  STL.64 [R1+0x4ee8], R4 ;  /* 0x004ee80401007387 */ /* 0x000ff60000100a00 */
[----:B------:R-:W-:Y:S08]  /*5b490*/  @!UPT UIADD3 URZ, URZ, URZ, URZ ;  /* 0x0000003f3f3ff290 */ /* 0x000ff0000fffe03f */
[----:B------:R0:W-:Y:S02]  /*5b4a0*/  STL.64 [R1+0x130], R20 ;  /* 0x0001301401007387 */ /* 0x0001e40000100a00 */
[----:B------:R-:W-:Y:S01]  /*5b4b0*/  STL.64 [R1+0x138], R22 ;  /* 0x0001381601007387 */ /* 0x000fe20000100a00 */
        /* <DEDUP_REMOVED lines=9> */
[----:B------:R-:W1:Y:S02]  /*5b550*/  LDL.LU.64 R20, [R1+0x4f78] ;  /* 0x004f780001147983 */ /* 0x000e640000300a00 */
[----:B-1----:R-:W-:Y:S01]  /*5b560*/  HMMA.16816.F32.BF16 R24, R12, R24, R20 ;  /* 0x000000180c18723c */ /* 0x002fe20000041814 */
[----:B------:R-:W2:Y:S01]  /*5b570*/  LDL.LU.64 R22, [R1+0x4f70] ;  /* 0x004f700001167983 */ /* 0x000ea20000300a00 */
[----:B------:R-:W2:Y:S11]  /*5b580*/  LDL.LU.64 R20, [R1+0x4f68] ;  /* 0x004f680001147983 */ /* 0x000eb60000300a00 */
[----:B------:R-:W-:Y:S10]  /*5b590*/  @!UPT UIADD3 URZ, URZ, URZ, URZ ;  /* 0x0000003f3f3ff290 */ /* 0x000ff4000fffe03f */
[----:B------:R-:W-:Y:S01]  /*5b5a0*/  STL.64 [R1+0x190], R24 ;  /* 0x0001901801007387 */ /* 0x000fe20000100a00 */
[----:B------:R0:W-:Y:S03]  /*5b5b0*/  STL.64 [R1+0x198], R26 ;  /* 0x0001981a01007387 */ /* 0x0001e60000100a00 */
[----:B0-----:R-:W3:Y:S01]  /*5b5c0*/  LDL.LU.64 R26, [R1+0x4f60] ;  /* 0x004f6000011a7983 */ /* 0x001ee20000300a00 */
[----:B------:R-:W3:Y:S02]  /*5b5d0*/  LDL.LU.64 R24, [R1+0x4f58] ;  /* 0x004f580001187983 */ /* 0x000ee40000300a00 */
[----:B------:R-:W-:Y:S01]  /*5b5e0*/  IMAD.MOV.U32 R4, RZ, RZ, R19 ;  /* 0x000000ffff047224 */ /* 0x000fe200078e0013 */
[----:B------:R-:W-:-:S07]  /*5b5f0*/  MOV R5, R18 ;  /* 0x0000001200057202 */ /* 0x000fce0000000f00 */
[----:B---3--:R-:W-:Y:S01]  /*5b600*/  HMMA.16816.F32.BF16 R12, R12, R4, R24 ;  /* 0x000000040c0c723c */ /* 0x008fe20000041818 */
[----:B------:R-:W3:Y:S11]  /*5b610*/  LDL.LU R24, [R1+0x310] ;  /* 0x0003100001187983 */ /* 0x000ef60000300800 */
[----:B------:R-:W-:Y:S11]  /*5b620*/  @!UPT UIADD3 URZ, URZ, URZ, URZ ;  /* 0x0000003f3f3ff290 */ /* 0x000ff6000fffe03f */
[----:B------:R-:W-:Y:S01]  /*5b630*/  STL.64 [R1+0x180], R12 ;  /* 0x0001800c01007387 */ /* 0x000fe20000100a00 */
[----:B------:R-:W-:Y:S02]  /*5b640*/  STL.64 [R1+0x188], R14 ;  /* 0x0001880e01007387 */ /* 0x000fe40000100a00 */
[----:B------:R-:W3:Y:S02]  /*5b650*/  LDL.LU R25, [R1+0x314] ;  /* 0x0003140001197983 */ /* 0x000ee40000300800 */
[----:B------:R-:W0:Y:S01]  /*5b660*/  LDSM.16.MT88.4 R12, [R28+0x16080] ;  /* 0x016080001c0c783b */ /* 0x000e220000004200 */
[----:B------:R-:W-:Y:S04]  /*5b670*/  STL.64 [R1+0x4f50], R4 ;  /* 0x004f500401007387 */ /* 0x000fe80000100a00 */
[----:B0-----:R-:W-:Y:S01]  /*5b680*/  STL.64 [R1+0x4eb0], R14 ;  /* 0x004eb00e01007387 */ /* 0x001fe20000100a00 */
[----:B------:R-:W-:Y:S02]  /*5b690*/  STL.64 [R1+0x4ea8], R12 ;  /* 0x004ea80c01007387 */ /* 0x000fe40000100a00 */
[----:B------:R-:W0:Y:S04]  /*5b6a0*/  LDSM.16.MT88.4 R12, [R29+0x17000] ;  /* 0x017000001d0c783b */ /* 0x000e280000004200 */
[----:B------:R-:W-:Y:S01]  /*5b6b0*/  STL [R1+0x4db8], R28 ;  /* 0x004db81c01007387 */ /* 0x000fe20000100800 */
[----:B0-----:R-:W-:Y:S01]  /*5b6c0*/  STL.64 [R1], R12 ;  /* 0x0000000c01007387 */ /* 0x001fe20000100a00 */
[----:B------:R2:W-:Y:S02]  /*5b6d0*/  STL.64 [R1+0x8], R14 ;  /* 0x0000080e01007387 */ /* 0x0005e40000100a00 */
[----:B--2---:R-:W-:Y:S01]  /*5b6e0*/  HMMA.16816.F32.BF16 R12, R8, R16, R20 ;  /* 0x00000010080c723c */ /* 0x004fe20000041814 */
[----:B------:R-:W0:Y:S04]  /*5b6f0*/  LDSM.16.MT88.4 R16, [R29+0x17080] ;  /* 0x017080001d10783b */ /* 0x000e280000004200 */
[----:B------:R-:W1:Y:S01]  /*5b700*/  LDSM.16.MT88.4 R20, [R3+0x17000] ;  /* 0x017000000314783b */ /* 0x000e620000004200 */
[----:B------:R-:W-:Y:S01]  /*5b710*/  IMAD.MOV.U32 R26, RZ, RZ, R2 ;  /* 0x000000ffff1a7224 */ /* 0x000fe200078e0002 */
[----:B----4-:R-:W-:Y:S11]  /*5b720*/  MOV R27, R0 ;  /* 0x00000000001b7202 */ /* 0x010ff60000000f00 */
[----:B------:R-:W-:Y:S06]  /*5b730*/  @!UPT UIADD3 URZ, URZ, URZ, URZ ;  /* 0x0000003f3f3ff290 */ /* 0x000fec000fffe03f */
[----:B------:R-:W-:Y:S01]  /*5b740*/  MOV R28, R13 ;  /* 0x0000000d001c7202 */ /* 0x000fe20000000f00 */
[----:B------:R-:W-:Y:S04]  /*5b750*/  STL [R1+0x1f0], R12 ;  /* 0x0001f00c01007387 */ /* 0x000fe80000100800 */
[----:B------:R2:W-:Y:S04]  /*5b760*/  STL [R1+0x4dbc], R28 ;  /* 0x004dbc1c01007387 */ /* 0x0005e80000100800 */
[----:B--2---:R-:W2:Y:S01]  /*5b770*/  LDL R28, [R1+0x1704] ;  /* 0x00170400011c7983 */ /* 0x004ea20000100800 */
[----:B0-----:R-:W-:Y:S02]  /*5b780*/  STL.64 [R1+0x4e68], R18 ;  /* 0x004e681201007387 */ /* 0x001fe40000100a00 */
[----:B------:R0:W-:Y:S02]  /*5b790*/  STL.64 [R1+0x4e60], R16 ;  /* 0x004e601001007387 */ /* 0x0001e40000100a00 */
[----:B0-----:R-:W-:-:S02]  /*5b7a0*/  MOV R16, R7 ;  /* 0x0000000700107202 */ /* 0x001fc40000000f00 */
[----:B------:R-:W-:Y:S01]  /*5b7b0*/  MOV R17, R6 ;  /* 0x0000000600117202 */ /* 0x000fe20000000f00 */
[----:B------:R-:W-:Y:S01]  /*5b7c0*/  STL [R1+0x4d80], R29 ;  /* 0x004d801d01007387 */ /* 0x000fe20000100800 */
[----:B-1----:R-:W-:Y:S02]  /*5b7d0*/  STL.64 [R1+0x4e18], R22 ;  /* 0x004e181601007387 */ /* 0x002fe40000100a00 */
[----:B------:R-:W-:Y:S01]  /*5b7e0*/  STL.64 [R1+0x4e10], R20 ;  /* 0x004e101401007387 */ /* 0x000fe20000100a00 */
[----:B------:R-:W-:Y:S01]  /*5b7f0*/  STL.64 [R1+0x4f28], R16 ;  /* 0x004f281001007387 */ /* 0x000fe20000100a00 */
[----:B------:R-:W4:Y:S01]  /*5b800*/  LDL.LU R12, [R1+0x1a0] ;  /* 0x0001a000010c7983 */ /* 0x000f220000300800 */
[----:B------:R-:W-:Y:S01]  /*5b810*/  MOV R2, R14 ;  /* 0x0000000e00027202 */ /* 0x000fe20000000f00 */
[----:B------:R-:W-:Y:S01]  /*5b820*/  IMAD.MOV.U32 R0, RZ, RZ, R15 ;  /* 0x000000ffff007224 */ /* 0x000fe200078e000f */
[C---:B---3--:R-:W-:Y:S01]  /*5b830*/  HMMA.16816.F32.BF16 R4, R8.reuse, R16, R24 ;  /* 0x000000100804723c */ /* 0x048fe20000041818 */
[----:B------:R-:W0:Y:S11]  /*5b840*/  LDSM.16.MT88.4 R24, [R3+0x17080] ;  /* 0x017080000318783b */ /* 0x000e360000004200 */
[----:B------:R-:W-:Y:S11]  /*5b850*/  @!UPT UIADD3 URZ, URZ, URZ, URZ ;  /* 0x0000003f3f3ff290 */ /* 0x000ff6000fffe03f */
[----:B------:R-:W-:Y:S01]  /*5b860*/  STL.64 [R1+0x200], R4 ;  /* 0x0002000401007387 */ /* 0x000fe20000100a00 */
[----:B------:R-:W-:Y:S02]  /*5b870*/  STL.64 [R1+0x208], R6 ;  /* 0x0002080601007387 */ /* 0x000fe40000100a00 */
[----:B------:R-:W4:Y:S02]  /*5b880*/  LDL.LU R13, [R1+0x1a4] ;  /* 0x0001a400010d7983 */ /* 0x000f240000300800 */
[----:B------:R-:W3:Y:S01]  /*5b890*/  LDL.LU R14, [R1+0x1a8] ;  /* 0x0001a800010e7983 */ /* 0x000ee20000300800 */
[----:B------:R-:W3:Y:S04]  /*5b8a0*/  LDL.LU R15, [R1+0x1ac] ;  /* 0x0001ac00010f7983 */ /* 0x000ee80000300800 */
[----:B---3--:R-:W-:Y:S01]  /*5b8b0*/  STL.64 [R1+0x4ec0], R14 ;  /* 0x004ec00e01007387 */ /* 0x008fe20000100a00 */
[----:B----4-:R1:W-:Y:S03]  /*5b8c0*/  STL.64 [R1+0x4eb8], R12 ;  /* 0x004eb80c01007387 */ /* 0x0103e60000100a00 */
        /* <DEDUP_REMOVED lines=48> */
[----:B-1----:R-:W2:Y:S01]  /*5bbd0*/  LDL.LU.64 R20, [R1+0x40] ;  /* 0x0000400001147983 */ /* 0x002ea20000300a00 */
[----:B0-----:R-:W-:Y:S02]  /*5bbe0*/  STL.64 [R1+0x4dc8], R26 ;  /* 0x004dc81a01007387 */ /* 0x001fe40000100a00 */
[----:B------:R0:W-:Y:S02]  /*5bbf0*/  STL.64 [R1+0x4dc0], R24 ;  /* 0x004dc01801007387 */ /* 0x0001e40000100a00 */
[----:B0-----:R-:W4:Y:S01]  /*5bc00*/  LDL.LU R24, [R1+0x20] ;  /* 0x0000200001187983 */ /* 0x001f220000300800 */
[----:B------:R-:W4:Y:S02]  /*5bc10*/  LDL.LU R25, [R1+0x24] ;  /* 0x0000240001197983 */ /* 0x000f240000300800 */
[----:B------:R-:W2:Y:S02]  /*5bc20*/  LDL R26, [R1+0x28] ;  /* 0x00002800011a7983 */ /* 0x000ea40000100800 */
[----:B------:R-:W2:Y:S01]  /*5bc30*/  LDL R27, [R1+0x2c] ;  /* 0x00002c00011b7983 */ /* 0x000ea20000100800 */
[----:B------:R-:W-:Y:S01]  /*5bc40*/  STL [R1+0x4d40], R3 ;  /* 0x004d400301007387 */ /* 0x000fe20000100800 */
[C---:B----4-:R-:W-:Y:S11]  /*5bc50*/  HMMA.16816.F32.BF16 R4, R8.reuse, R24, R4 ;  /* 0x000000180804723c */ /* 0x050ff60000041804 */
[----:B------:R-:W-:Y:S11]  /*5bc60*/  @!UPT UIADD3 URZ, URZ, URZ, URZ ;  /* 0x0000003f3f3ff290 */ /* 0x000ff6000fffe03f */
[----:B------:R-:W-:Y:S01]  /*5bc70*/  @!UPT UIADD3 URZ, URZ, URZ, URZ ;  /* 0x0000003f3f3ff290 */ /* 0x000fe2000fffe03f */
[----:B------:R0:W-:Y:S01]  /*5bc80*/  STL.64 [R1+0x230], R4 ;  /* 0x0002300401007387 */ /* 0x0001e20000100a00 */
[----:B------:R-:W-:Y:S03]  /*5bc90*/  STL [R1+0x238], R6 ;  /* 0x0002380601007387 */ /* 0x000fe60000100800 */
[----:B0-----:R-:W4:Y:S02]  /*5bca0*/  LDL.LU.64 R4, [R1+0x4f50] ;  /* 0x004f500001047983 */ /* 0x001f240000300a00 */
[----:B----4-:R-:W-:Y:S02]  /*5bcb0*/  HMMA.16816.F32.BF16 R8, R8, R4, R16 ;  /* 0x000000040808723c */ /* 0x010fe40000041810 */
        /* <DEDUP_REMOVED lines=48> */
[C---:B--2---:R-:W-:Y:S01]  /*5bfc0*/  HMMA.16816.F32.BF16 R12, R4.reuse, R16, R12 ;  /* 0x00000010040c723c */ /* 0x044fe2000004180c */
[----:B------:R-:W2:Y:S02]  /*5bfd0*/  LDL.LU.64 R22, [R1+0x4ee0] ;  /* 0x004ee00001167983 */ /* 0x000ea40000300a00 */
[----:B------:R-:W2:Y:S11]  /*5bfe0*/  LDL.LU.64 R20, [R1+0x4ed8] ;  /* 0x004ed80001147983 */ /* 0x000eb60000300a00 */
[----:B------:R-:W-:Y:S10]  /*5bff0*/  @!UPT UIADD3 URZ, URZ, URZ, URZ ;  /* 0x0000003f3f3ff290 */ /* 0x000ff4000fffe03f */
[----:B------:R-:W-:Y:S01]  /*5c000*/  MOV R3, R15 ;  /* 0x0000000f00037202 */ /* 0x000fe20000000f00 */
[----:B0-----:R-:W-:Y:S01]  /*5c010*/  STL.64 [R1+0x4d90], R10 ;  /* 0x004d900a01007387 */ /* 0x001fe20000100a00 */
[----:B------:R0:W-:Y:S03]  /*5c020*/  STL.64 [R1+0x4d88], R8 ;  /* 0x004d880801007387 */ /* 0x0001e60000100a00 */
[----:B0-----:R-:W3:Y:S01]  /*5c030*/  LDL.LU.64 R8, [R1+0x10] ;  /* 0x0000100001087983 */ /* 0x001ee20000300a00 */
[----:B------:R-:W4:Y:S02]  /*5c040*/  LDL.LU.64 R10, [R1+0x18] ;  /* 0x00001800010a7983 */ /* 0x000f240000300a00 */
[----:B------:R-:W-:Y:S02]  /*5c050*/  STL.64 [R1+0x260], R12 ;  /* 0x0002600c01007387 */ /* 0x000fe40000100a00 */
[----:B------:R0:W-:Y:S02]  /*5c060*/  STL [R1+0x268], R14 ;  /* 0x0002680e01007387 */ /* 0x0001e40000100800 */
        /* <DEDUP_REMOVED lines=15> */
[----:B------:R-:W-:Y:S02]  /*5c160*/  STL [R1+0x248], R6 ;  /* 0x0002480601007387 */ /* 0x000fe40000100800 */
[----:B----4-:R-:W-:Y:S02]  /*5c170*/  STL.64 [R1+0x4ea0], R10 ;  /* 0x004ea00a01007387 */ /* 0x010fe40000100a00 */
[----:B------:R0:W-:Y:S02]  /*5c180*/  STL.64 [R1+0x4e98], R8 ;  /* 0x004e980801007387 */ /* 0x0001e40000100a00 */
[----:B0-----:R-:W2:Y:S01]  /*5c190*/  LDL.LU R8, [R1+0x170] ;  /* 0x0001700001087983 */ /* 0x001ea20000300800 */
[----:B------:R-:W2:Y:S02]  /*5c1a0*/  LDL.LU R9, [R1+0x174] ;  /* 0x0001740001097983 */ /* 0x000ea40000300800 */
[----:B------:R-:W2:Y:S02]  /*5c1b0*/  LDL.LU R10, [R1+0x178] ;  /* 0x00017800010a7983 */ /* 0x000ea40000300800 */
[----:B------:R-:W2:Y:S02]  /*5c1c0*/  LDL.LU R11, [R1+0x17c] ;  /* 0x00017c00010b7983 */ /* 0x000ea40000300800 */
[----:B------:R-:W-:Y:S01]  /*5c1d0*/  IMAD.MOV.U32 R4, RZ, RZ, R19 ;  /* 0x000000ffff047224 */ /* 0x000fe200078e0013 */
[----:B------:R-:W-:-:S02]  /*5c1e0*/  MOV R5, R18 ;  /* 0x0000001200057202 */ /* 0x000fc40000000f00 */
[----:B------:R-:W-:-:S05]  /*5c1f0*/  MOV R3, R7 ;  /* 0x0000000700037202 */ /* 0x000fca0000000f00 */
[----:B------:R-:W-:Y:S01]  /*5c200*/  STL [R1+0x4d48], R3 ;  /* 0x004d480301007387 */ /* 0x000fe20000100800 */
[C---:B--2---:R-:W-:Y:S08]  /*5c210*/  HMMA.16816.F32.BF16 R4, R12.reuse, R4, R8 ;  /* 0x000000040c04723c */ /* 0x044ff00000041808 */
[C---:B------:R-:W-:Y:S11]  /*5c220*/  HMMA.16816.F32.BF16 R8, R12.reuse, R16, R20 ;  /* 0x000000100c08723c */ /* 0x040ff60000041814 */
[----:B------:R-:W-:Y:S04]  /*5c230*/  @!UPT UIADD3 URZ, URZ, URZ, URZ ;  /* 0x0000003f3f3ff290 */ /* 0x000fe8000fffe03f */
[----:B------:R0:W-:Y:S01]  /*5c240*/  STL.64 [R1+0x220], R4 ;  /* 0x0002200401007387 */ /* 0x0001e20000100a00 */
[----:B------:R1:W-:Y:S03]  /*5c250*/  STL.64 [R1+0x228], R6 ;  /* 0x0002280601007387 */ /* 0x0003e60000100a00 */
[----:B0-----:R-:W2:Y:S04]  /*5c260*/  LDL.LU R4, [R1+0x130] ;  /* 0x0001300001047983 */ /* 0x001ea80000300800 */
[----:B------:R-:W-:Y:S02]  /*5c270*/  STL.64 [R1+0x210], R8 ;  /* 0x0002100801007387 */ /* 0x000fe40000100a00 */
[----:B------:R-:W-:Y:S02]  /*5c280*/  STL.64 [R1+0x218], R10 ;  /* 0x0002180a01007387 */ /* 0x000fe40000100a00 */
[----:B------:R-:W2:Y:S01]  /*5c290*/  LDL.LU R5, [R1+0x134] ;  /* 0x0001340001057983 */ /* 0x000ea20000300800 */
[----:B-1----:R-:W3:Y:S01]  /*5c2a0*/  LDL.LU R6, [R1+0x138] ;  /* 0x0001380001067983 */ /* 0x002ee20000300800 */
[----:B------:R-:W3:Y:S03]  /*5c2b0*/  LDL.LU R7, [R1+0x13c] ;  /* 0x00013c0001077983 */ /* 0x000ee60000300800 */
        /* <DEDUP_REMOVED lines=20> */
[----:B--2---:R0:W-:Y:S01]  /*5c400*/  STL.64 [R1+0x4e38], R22 ;  /* 0x004e381601007387 */ /* 0x0041e20000100a00 */
[----:B------:R1:W-:Y:S03]  /*5c410*/  STL.64 [R1+0x4e30], R20 ;  /* 0x004e301401007387 */ /* 0x0003e60000100a00 */
[----:B0-----:R-:W2:Y:S01]  /*5c420*/  LDL.64 R22, [R1+0x38] ;  /* 0x0000380001167983 */ /* 0x001ea20000100a00 */
[C---:B----4-:R-:W-:Y:S03]  /*5c430*/  HMMA.16816.F32.BF16 R8, R12.reuse, R24, R8 ;  /* 0x000000180c08723c */ /* 0x050fe60000041808 */
        /* <DEDUP_REMOVED lines=9> */
[----:B------:R-:W4:Y:S02]  /*5c4d0*/  LDL.LU R6, [R1+0x98] ;  /* 0x0000980001067983 */ /* 0x000f240000300800 */
[----:B------:R-:W4:Y:S01]  /*5c4e0*/  LDL.LU R7, [R1+0x9c] ;  /* 0x00009c0001077983 */ /* 0x000f220000300800 */
[----:B------:R-:W2:Y:S01]  /*5c4f0*/  LDL.LU R16, [R1] ;  /* 0x0000000001107983 */ /* 0x000ea20000300800 */
[----:B------:R-:W2:Y:S02]  /*5c500*/  LDL.LU R17, [R1+0x4] ;  /* 0x0000040001117983 */ /* 0x000ea40000300800 */
[----:B------:R-:W2:Y:S02]  /*5c510*/  LDL.LU R18, [R1+0x8] ;  /* 0x0000080001127983 */ /* 0x000ea40000300800 */
[----:B------:R-:W2:Y:S01]  /*5c520*/  LDL.LU R19, [R1+0xc] ;  /* 0x00000c0001137983 */ /* 0x000ea20000300800 */
[----:B------:R-:W-:Y:S01]  /*5c530*/  MOV R3, R11 ;  /* 0x0000000b00037202 */ /* 0x000fe20000000f00 */
[----:B----4-:R0:W-:Y:S01]  /*5c540*/  STL.64 [R1+0x4df8], R6 ;  /* 0x004df80601007387 */ /* 0x0101e20000100a00 */
[----:B---3--:R-:W-:Y:S03]  /*5c550*/  STL.64 [R1+0x4df0], R4 ;  /* 0x004df00401007387 */ /* 0x008fe60000100a00 */
[----:B0-----:R-:W3:Y:S04]  /*5c560*/  LDL R6, [R1+0x48] ;  /* 0x0000480001067983 */ /* 0x001ee80000100800 */
[----:B------:R-:W3:Y:S01]  /*5c570*/  LDL R7, [R1+0x4c] ;  /* 0x00004c0001077983 */ /* 0x000ee20000100800 */
[----:B------:R-:W-:Y:S02]  /*5c580*/  STL.64 [R1+0x1e0], R8 ;  /* 0x0001e00801007387 */ /* 0x000fe40000100a00 */
[----:B------:R0:W-:Y:S02]  /*5c590*/  STL [R1+0x1e8], R10 ;  /* 0x0001e80a01007387 */ /* 0x0001e40000100800 */
[----:B0-----:R-:W4:Y:S01]  /*5c5a0*/  LDL.LU.64 R10, [R1+0x4ea0] ;  /* 0x004ea000010a7983 */ /* 0x001f220000300a00 */
[----:B------:R-:W2:Y:S02]  /*5c5b0*/  LDL.LU.64 R8, [R1+0x4e98] ;  /* 0x004e980001087983 */ /* 0x000ea40000300a00 */
[----:B------:R-:W-:Y:S02]  /*5c5c0*/  STL.64 [R1+0x4e88], R26 ;  /* 0x004e881a01007387 */ /* 0x000fe40000100a00 */
[----:B------:R-:W-:Y:S01]  /*5c5d0*/  STL [R1+0x4d4c], R3 ;  /* 0x004d4c0301007387 */ /* 0x000fe20000100800 */
[----:B--2---:R-:W-:Y:S01]  /*5c5e0*/  HMMA.16816.F32.BF16 R12, R12, R8, R20 ;  /* 0x000000080c0c723c */ /* 0x004fe20000041814 */
[----:B----4-:R0:W-:Y:S01]  /*5c5f0*/  STL.64 [R1+0x4e80], R10 ;  /* 0x004e800a01007387 */ /* 0x0101e20000100a00 */
[----:B------:R-:W2:Y:S11]  /*5c600*/  LDL.LU R8, [R1+0xf0] ;  /* 0x0000f00001087983 */ /* 0x000eb60000300800 */
[----:B------:R-:W-:Y:S10]  /*5c610*/  @!UPT UIADD3 URZ, URZ, URZ, URZ ;  /* 0x0000003f3f3ff290 */ /* 0x000ff4000fffe03f */
[----:B------:R1:W-:Y:S01]  /*5c620*/  STL.64 [R1+0x1d0], R12 ;  /* 0x0001d00c01007387 */ /* 0x0003e20000100a00 */
[----:B------:R4:W-:Y:S02]  /*5c630*/  STL.64 [R1+0x1d8], R14 ;  /* 0x0001d80e01007387 */ /* 0x0009e40000100a00 */
[----:B------:R-:W2:Y:S02]  /*5c640*/  LDL.LU R9, [R1+0xf4] ;  /* 0x0000f40001097983 */ /* 0x000ea40000300800 */
[----:B0-----:R-:W2:Y:S01]  /*5c650*/  LDL.LU R10, [R1+0xf8] ;  /* 0x0000f800010a7983 */ /* 0x001ea20000300800 */
[----:B------:R-:W2:Y:S01]  /*5c660*/  LDL.LU R11, [R1+0xfc] ;  /* 0x0000fc00010b7983 */ /* 0x000ea20000300800 */
[----:B------:R-:W3:Y:S02]  /*5c670*/  LDL.LU R20, [R1+0x110] ;  /* 0x0001100001147983 */ /* 0x000ee40000300800 */
[----:B------:R-:W3:Y:S02]  /*5c680*/  LDL.LU R21, [R1+0x114] ;  /* 0x0001140001157983 */ /* 0x000ee40000300800 */
[----:B------:R-:W3:Y:S01]  /*5c690*/  LDL.LU R22, [R1+0x118] ;  /* 0x0001180001167983 */ /* 0x000ee20000300800 */
[----:B------:R-:W3:Y:S01]  /*5c6a0*/  LDL.LU R23, [R1+0x11c] ;  /* 0x00011c0001177983 */ /* 0x000ee20000300800 */
[----:B------:R-:W2:Y:S02]  /*5c6b0*/  LDL.LU R24, [R1+0x100] ;  /* 0x0001000001187983 */ /* 0x000ea40000300800 */
[----:B------:R-:W2:Y:S02]  /*5c6c0*/  LDL.LU R25, [R1+0x104] ;  /* 0x0001040001197983 */ /* 0x000ea40000300800 */
[----:B------:R-:W2:Y:S01]  /*5c6d0*/  LDL.LU R26, [R1+0x108] ;  /* 0x00010800011a7983 */ /* 0x000ea20000300800 */
[----:B------:R-:W2:Y:S01]  /*5c6e0*/  LDL.LU R27, [R1+0x10c] ;  /* 0x00010c00011b7983 */ /* 0x000ea20000300800 */
[----:B-1----:R-:W2:Y:S02]  /*5c6f0*/  LDL.LU R12, [R1+0x60] ;  /* 0x00006000010c7983 */ /* 0x002ea40000300800 */
[----:B------:R-:W2:Y:S02]  /*5c700*/  LDL.LU R13, [R1+0x64] ;  /* 0x00006400010d7983 */ /* 0x000ea40000300800 */
[----:B----4-:R-:W4:Y:S01]  /*5c710*/  LDL.LU R14, [R1+0x68] ;  /* 0x00006800010e7983 */ /* 0x010f220000300800 */
[----:B------:R-:W4:Y:S04]  /*5c720*/  LDL.LU R15, [R1+0x6c] ;  /* 0x00006c00010f7983 */ /* 0x000f280000300800 */
        /* <DEDUP_REMOVED lines=18> */
[----:B------:R-:W3:Y:S11]  /*5c850*/  LDL.LU R15, [R1+0xdc] ;  /* 0x0000dc00010f7983 */ /* 0x000ef60000300800 */
[----:B------:R-:W-:Y:S03]  /*5c860*/  @!UPT UIADD3 URZ, URZ, URZ, URZ ;  /* 0x0000003f3f3ff290 */ /* 0x000fe6000fffe03f */
[----:B------:R-:W-:Y:S01]  /*5c870*/  MOV R3, R23 ;  /* 0x0000001700037202 */ /* 0x000fe20000000f00 */
[----:B---3--:R-:W-:Y:S01]  /*5c880*/  STL.64 [R1+0x4e78], R14 ;  /* 0x004e780e01007387 */ /* 0x008fe20000100a00 */
[----:B--2---:R0:W-:Y:S03]  /*5c890*/  STL.64 [R1+0x4e70], R12 ;  /* 0x004e700c01007387 */ /* 0x0041e60000100a00 */
[----:B0-----:R-:W2:Y:S01]  /*5c8a0*/  LDL.LU R12, [R1+0xe0] ;  /* 0x0000e000010c7983 */ /* 0x001ea20000300800 */
[----:B------:R-:W2:Y:S02]  /*5c8b0*/  LDL.LU R13, [R1+0xe4] ;  /* 0x0000e400010d7983 */ /* 0x000ea40000300800 */
[----:B------:R-:W2:Y:S02]  /*5c8c0*/  LDL.LU R14, [R1+0xe8] ;  /* 0x0000e800010e7983 */ /* 0x000ea40000300800 */
[----:B------:R-:W2:Y:S01]  /*5c8d0*/  LDL.LU R15, [R1+0xec] ;  /* 0x0000ec00010f7983 */ /* 0x000ea20000300800 */
[----:B------:R-:W-:Y:S01]  /*5c8e0*/  STL.64 [R1+0x1c0], R20 ;  /* 0x0001c01401007387 */ /* 0x000fe20000100a00 */
[----:B------:R0:W-:Y:S03]  /*5c8f0*/  STL [R1+0x1c8], R22 ;  /* 0x0001c81601007387 */ /* 0x0001e60000100800 */
        /* <DEDUP_REMOVED lines=53> */
[----:B------:R-:W-:Y:S02]  /*5cc50*/  MOV R19, R4 ;  /* 0x0000000400137202 */ /* 0x000fe40000000f00 */
        /* <DEDUP_REMOVED lines=24> */
[----:B------:R0:W-:Y:S02]  /*5cde0*/  STL.64 [R1+0x4da0], R10 ;  /* 0x004da00a01007387 */ /* 0x0001e40000100a00 */
[----:B------:R-:W3:Y:S01]  /*5cdf0*/  LDL.LU R8, [R1+0x190] ;  /* 0x0001900001087983 */ /* 0x000ee20000300800 */
[----:B------:R-:W-:Y:S01]  /*5ce00*/  STL.64 [R1], R12 ;  /* 0x0000000c01007387 */ /* 0x000fe20000100a00 */
[----:B------:R-:W-:Y:S02]  /*5ce10*/  STL.64 [R1+0x8], R14 ;  /* 0x0000080e01007387 */ /* 0x000fe40000100a00 */
[----:B------:R-:W3:Y:S02]  /*5ce20*/  LDL.LU R9, [R1+0x194] ;  /* 0x0001940001097983 */ /* 0x000ee40000300800 */
[----:B------:R-:W1:Y:S01]  /*5ce30*/  LDSM.16.MT88.4 R12, [R28+0x17080] ;  /* 0x017080001c0c783b */ /* 0x000e620000004200 */
[----:B0-----:R-:W4:Y:S03]  /*5ce40*/  LDL.LU R10, [R1+0x198] ;  /* 0x00019800010a7983 */ /* 0x001f260000300800 */
[----:B------:R-:W4:Y:S02]  /*5ce50*/  LDL.LU R11, [R1+0x19c] ;  /* 0x00019c00010b7983 */ /* 0x000f240000300800 */
[----:B----4-:R-:W-:Y:S01]  /*5ce60*/  STL.64 [R1+0x4db0], R10 ;  /* 0x004db00a01007387 */ /* 0x010fe20000100a00 */
[----:B---3--:R0:W-:Y:S03]  /*5ce70*/  STL.64 [R1+0x4da8], R8 ;  /* 0x004da80801007387 */ /* 0x0081e60000100a00 */
[----:B0-----:R-:W3:Y:S01]  /*5ce80*/  LDL.LU R8, [R1+0x150] ;  /* 0x0001500001087983 */ /* 0x001ee20000300800 */
[----:B------:R-:W3:Y:S02]  /*5ce90*/  LDL.LU R9, [R1+0x154] ;  /* 0x0001540001097983 */ /* 0x000ee40000300800 */
[----:B------:R-:W3:Y:S02]  /*5cea0*/  LDL.LU R10, [R1+0x158] ;  /* 0x00015800010a7983 */ /* 0x000ee40000300800 */
[----:B------:R-:W3:Y:S01]  /*5ceb0*/  LDL.LU R11, [R1+0x15c] ;  /* 0x00015c00010b7983 */ /* 0x000ee20000300800 */
[----:B------:R-:W2:Y:S02]  /*5cec0*/  LDL.64 R22, [R1+0x48] ;  /* 0x0000480001167983 */ /* 0x000ea40000100a00 */
[C---:B--2---:R-:W-:Y:S02]  /*5ced0*/  HMMA.16816.F32.BF16 R4, R24.reuse, R22, R4 ;  /* 0x000000161804723c */ /* 0x044fe40000041804 */
[----:B------:R0:W-:Y:S01]  /*5cee0*/  STL.64 [R1+0x4d98], R22 ;  /* 0x004d981601007387 */ /* 0x0001e20000100a00 */
[----:B------:R-:W2:Y:S11]  /*5cef0*/  LDL.LU R20, [R1+0x180] ;  /* 0x0001800001147983 */ /* 0x000eb60000300800 */
[----:B------:R-:W-:Y:S09]  /*5cf00*/  @!UPT UIADD3 URZ, URZ, URZ, URZ ;  /* 0x0000003f3f3ff290 */ /* 0x000ff2000fffe03f */
[----:B------:R4:W-:Y:S01]  /*5cf10*/  STL.64 [R1+0x90], R4 ;  /* 0x0000900401007387 */ /* 0x0009e20000100a00 */
[----:B------:R1:W-:Y:S02]  /*5cf20*/  STL.64 [R1+0x98], R6 ;  /* 0x0000980601007387 */ /* 0x0003e40000100a00 */
[----:B------:R-:W2:Y:S02]  /*5cf30*/  LDL.LU R21, [R1+0x184] ;  /* 0x0001840001157983 */ /* 0x000ea40000300800 */
[----:B0-----:R-:W2:Y:S01]  /*5cf40*/  LDL.LU R22, [R1+0x188] ;  /* 0x0001880001167983 */ /* 0x001ea20000300800 */
[----:B------:R-:W2:Y:S01]  /*5cf50*/  LDL.LU R23, [R1+0x18c] ;  /* 0x00018c0001177983 */ /* 0x000ea20000300800 */
[----:B------:R-:W2:Y:S03]  /*5cf60*/  LDL.LU R28, [R1+0x4dbc] ;  /* 0x004dbc00011c7983 */ /* 0x000ea60000300800 */
[----:B----4-:R-:W4:Y:S01]  /*5cf70*/  LDL.LU R4, [R1+0x200] ;  /* 0x0002000001047983 */ /* 0x010f220000300800 */
[----:B------:R-:W4:Y:S02]  /*5cf80*/  LDL.LU R5, [R1+0x204] ;  /* 0x0002040001057983 */ /* 0x000f240000300800 */
[----:B-1----:R-:W2:Y:S02]  /*5cf90*/  LDL.LU R6, [R1+0x208] ;  /* 0x0002080001067983 */ /* 0x002ea40000300800 */
[----:B------:R-:W2:Y:S01]  /*5cfa0*/  LDL.LU R7, [R1+0x20c] ;  /* 0x00020c0001077983 */ /* 0x000ea20000300800 */
[----:B---3--:R-:W-:Y:S01]  /*5cfb0*/  HMMA.16816.F32.BF16 R16, R24, R18, R8 ;  /* 0x000000121810723c */ /* 0x008fe20000041808 */
[----:B--2---:R-:W-:Y:S01]  /*5cfc0*/  STL.64 [R1+0x4d78], R6 ;  /* 0x004d780601007387 */ /* 0x004fe20000100a00 */
[----:B----4-:R0:W-:Y:S03]  /*5cfd0*/  STL.64 [R1+0x4d70], R4 ;  /* 0x004d700401007387 */ /* 0x0101e60000100a00 */
[----:B0-----:R-:W2:Y:S01]  /*5cfe0*/  LDL.LU R4, [R1+0x1f0] ;  /* 0x0001f00001047983 */ /* 0x001ea20000300800 */
[----:B------:R-:W-:-:S02]  /*5cff0*/  IMAD.MOV.U32 R5, RZ, RZ, R28 ;  /* 0x000000ffff057224 */ /* 0x000fc400078e001c */
[----:B------:R-:W3:Y:S02]  /*5d000*/  LDL.LU R28, [R1+0x4db8] ;  /* 0x004db800011c7983 */ /* 0x000ee40000300800 */
[----:B------:R0:W-:Y:S01]  /*5d010*/  STL.64 [R1+0x4d58], R14 ;  /* 0x004d580e01007387 */ /* 0x0001e20000100a00 */
[----:B------:R-:W-:Y:S04]  /*5d020*/  STL.64 [R1+0x4d50], R12 ;  /* 0x004d500c01007387 */ /* 0x000fe80000100a00 */
[----:B0-----:R-:W4:Y:S01]  /*5d030*/  LDL.LU.64 R14, [R1+0x28] ;  /* 0x00002800010e7983 */ /* 0x001f220000300a00 */
[----:B------:R-:W4:Y:S02]  /*5d040*/  LDL.LU.64 R10, [R1+0x4db0] ;  /* 0x004db000010a7983 */ /* 0x000f240000300a00 */
[----:B------:R-:W4:Y:S05]  /*5d050*/  LDL.LU.64 R8, [R1+0x4da8] ;  /* 0x004da80001087983 */ /* 0x000f2a0000300a00 */
[----:B------:R-:W-:Y:S01]  /*5d060*/  STL.64 [R1+0xb0], R16 ;  /* 0x0000b01001007387 */ /* 0x000fe20000100a00 */
[----:B------:R-:W-:Y:S01]  /*5d070*/  STL.64 [R1+0xb8], R18 ;  /* 0x0000b81201007387 */ /* 0x000fe20000100a00 */
[----:B------:R-:W-:-:S02]  /*5d080*/  MOV R6, R2 ;  /* 0x0000000200067202 */ /* 0x000fc40000000f00 */
[----:B------:R-:W-:Y:S01]  /*5d090*/  MOV R7, R0 ;  /* 0x0000000000077202 */ /* 0x000fe20000000f00 */
[----:B---3--:R-:W0:Y:S01]  /*5d0a0*/  LDSM.16.MT88.4 R16, [R28+0x17000] ;  /* 0x017000001c10783b */ /* 0x008e220000004200 */
[C---:B----4-:R-:W-:Y:S03]  /*5d0b0*/  HMMA.16816.F32.BF16 R8, R24.reuse, R14, R8 ;  /* 0x0000000e1808723c */ /* 0x050fe60000041808 */
[----:B0-----:R-:W-:Y:S01]  /*5d0c0*/  STL.64 [R1+0x4d30], R18 ;  /* 0x004d301201007387 */ /* 0x001fe20000100a00 */
[----:B------:R0:W-:Y:S11]  /*5d0d0*/  STL.64 [R1+0x4d28], R16 ;  /* 0x004d281001007387 */ /* 0x0001f60000100a00 */
[----:B------:R-:W-:Y:S09]  /*5d0e0*/  @!UPT UIADD3 URZ, URZ, URZ, URZ ;  /* 0x0000003f3f3ff290 */ /* 0x000ff2000fffe03f */
[----:B------:R-:W-:Y:S01]  /*5d0f0*/  MOV R2, R10 ;  /* 0x0000000a00027202 */ /* 0x000fe20000000f00 */
[----:B------:R-:W-:Y:S01]  /*5d100*/  IMAD.MOV.U32 R0, RZ, RZ, R11 ;  /* 0x000000ffff007224 */ /* 0x000fe200078e000b */
[----:B0-----:R-:W3:Y:S01]  /*5d110*/  LDL R17, [R1+0xe10] ;  /* 0x000e100001117983 */ /* 0x001ee20000100800 */
[----:B------:R-:W4:Y:S02]  /*5d120*/  LDL.LU.64 R18, [R1+0x38] ;  /* 0x0000380001127983 */ /* 0x000f240000300a00 */
[----:B------:R0:W-:Y:S02]  /*5d130*/  STL.64 [R1+0xd0], R8 ;  /* 0x0000d00801007387 */ /* 0x0001e40000100a00 */
[----:B------:R-:W2:Y:S01]  /*5d140*/  LDL.LU.64 R10, [R1+0x4da0] ;  /* 0x004da000010a7983 */ /* 0x000ea20000300a00 */
[----:B------:R-:W-:Y:S01]  /*5d150*/  STL [R1+0x4c78], R0 ;  /* 0x004c780001007387 */ /* 0x000fe20000100800 */
[----:B------:R-:W-:Y:S01]  /*5d160*/  STL [R1+0x4c28], R2 ;  /* 0x004c280201007387 */ /* 0x000fe20000100800 */
[----:B--2---:R-:W-:Y:S02]  /*5d170*/  HMMA.16816.F32.BF16 R24, R24, R10, R20 ;  /* 0x0000000a1818723c */ /* 0x004fe40000041814 */
[----:B------:R-:W2:Y:S01]  /*5d180*/  LDL.LU.64 R22, [R1+0x4d98] ;  /* 0x004d980001167983 */ /* 0x000ea20000300a00 */
[----:B------:R-:W-:-:S02]  /*5d190*/  MOV R13, R10 ;  /* 0x0000000a000d7202 */ /* 0x000fc40000000f00 */
[----:B------:R-:W-:Y:S02]  /*5d1a0*/  MOV R12, R11 ;  /* 0x0000000b000c7202 */ /* 0x000fe40000000f00 */
[----:B------:R-:W2:Y:S01]  /*5d1b0*/  LDL.LU.64 R10, [R1+0x4d90] ;  /* 0x004d9000010a7983 */ /* 0x000ea20000300a00 */
[----:B0-----:R-:W2:Y:S11]  /*5d1c0*/  LDL.LU.64 R8, [R1+0x4d88] ;  /* 0x004d880001087983 */ /* 0x001eb60000300a00 */
[----:B------:R-:W-:Y:S04]  /*5d1d0*/  @!UPT UIADD3 URZ, URZ, URZ, URZ ;  /* 0x0000003f3f3ff290 */ /* 0x000fe8000fffe03f */
[----:B------:R-:W-:Y:S01]  /*5d1e0*/  STL.64 [R1+0x4bd0], R26 ;  /* 0x004bd01a01007387 */ /* 0x000fe20000100a00 */
[----:B------:R0:W-:Y:S03]  /*5d1f0*/  STL.64 [R1+0x4bc8], R24 ;  /* 0x004bc81801007387 */ /* 0x0001e60000100a00 */
[----:B0-----:R-:W3:Y:S01]  /*5d200*/  LDL.LU R24, [R1+0x50] ;  /* 0x0000500001187983 */ /* 0x001ee20000300800 */
[----:B------:R-:W3:Y:S02]  /*5d210*/  LDL.LU R25, [R1+0x54] ;  /* 0x0000540001197983 */ /* 0x000ee40000300800 */
[----:B------:R-:W3:Y:S02]  /*5d220*/  LDL.LU R26, [R1+0x58] ;  /* 0x00005800011a7983 */ /* 0x000ee40000300800 */
[----:B------:R-:W3:Y:S01]  /*5d230*/  LDL.LU R27, [R1+0x5c] ;  /* 0x00005c00011b7983 */ /* 0x000ee20000300800 */
[----:B--2---:R-:W-:Y:S01]  /*5d240*/  HMMA.16816.F32.BF16 R4, R8, R22, R4 ;  /* 0x000000160804723c */ /* 0x004fe20000041804 */
[----:B---3--:R-:W-:Y:S01]  /*5d250*/  STL.64 [R1+0x4d68], R26 ;  /* 0x004d681a01007387 */ /* 0x008fe20000100a00 */
[----:B------:R0:W-:Y:S03]  /*5d260*/  STL.64 [R1+0x4d60], R24 ;  /* 0x004d601801007387 */ /* 0x0001e60000100a00 */
[----:B0-----:R-:W2:Y:S01]  /*5d270*/  LDL.LU R24, [R1+0x230] ;  /* 0x0002300001187983 */ /* 0x001ea20000300800 */
[----:B------:R-:W2:Y:S02]  /*5d280*/  LDL.LU R25, [R1+0x234] ;  /* 0x0002340001197983 */ /* 0x000ea40000300800 */
[----:B------:R-:W2:Y:S01]  /*5d290*/  LDL.LU R26, [R1+0x238] ;  /* 0x00023800011a7983 */ /* 0x000ea20000300800 */
[----:B------:R-:W-:-:S02]  /*5d2a0*/  MOV R27, R29 ;  /* 0x0000001d001b7202 */ /* 0x000fc40000000f00 */
[----:B------:R-:W3:Y:S11]  /*5d2b0*/  LDL.LU R29, [R1+0x4d80] ;  /* 0x004d8000011d7983 */ /* 0x000ef60000300800 */
[----:B------:R-:W-:Y:S01]  /*5d2c0*/  @!UPT UIADD3 URZ, URZ, URZ, URZ ;  /* 0x0000003f3f3ff290 */ /* 0x000fe2000fffe03f */
[----:B------:R-:W-:Y:S02]  /*5d2d0*/  STL.64 [R1+0xf0], R4 ;  /* 0x0000f00401007387 */ /* 0x000fe40000100a00 */
[----:B------:R0:W-:Y:S02]  /*5d2e0*/  STL.64 [R1+0xf8], R6 ;  /* 0x0000f80601007387 */ /* 0x0001e40000100a00 */
[----:B0-----:R-:W4:Y:S01]  /*5d2f0*/  LDL.LU.64 R6, [R1+0x4d78] ;  /* 0x004d780001067983 */ /* 0x001f220000300a00 */
[----:B------:R-:W4:Y:S02]  /*5d300*/  LDL.LU.64 R4, [R1+0x4d70] ;  /* 0x004d700001047983 */ /* 0x000f240000300a00 */
[----:B------:R-:W2:Y:S02]  /*5d310*/  LDL R2, [R1+0x1704] ;  /* 0x0017040001027983 */ /* 0x000ea40000100800 */
[----:B------:R-:W-:Y:S01]  /*5d320*/  IMAD.MOV.U32 R16, RZ, RZ, R22 ;  /* 0x000000ffff107224 */ /* 0x000fe200078e0016 */
[----:B------:R-:W-:-:S02]  /*5d330*/  MOV R0, R23 ;  /* 0x0000001700007202 */ /* 0x000fc40000000f00 */
[----:B------:R-:W0:Y:S01]  /*5d340*/  LDSM.16.MT88.4 R20, [R28+0x17080] ;  /* 0x017080001c14783b */ /* 0x000e220000004200 */
[C---:B----4-:R-:W-:Y:S03]  /*5d350*/  HMMA.16816.F32.BF16 R4, R8.reuse, R18, R4 ;  /* 0x000000120804723c */ /* 0x050fe60000041804 */
[----:B--2---:R-:W-:Y:S05]  /*5d360*/  STL [R1+0x4d18], R2 ;  /* 0x004d180201007387 */ /* 0x004fea0000100800 */
[----:B------:R-:W-:Y:S11]  /*5d370*/  HMMA.16816.F32.BF16 R24, R8, R14, R24 ;  /* 0x0000000e0818723c */ /* 0x000ff60000041818 */
[----:B------:R-:W-:Y:S04]  /*5d380*/  @!UPT UIADD3 URZ, URZ, URZ, URZ ;  /* 0x0000003f3f3ff290 */ /* 0x000fe8000fffe03f */
[----:B------:R-:W-:Y:S01]  /*5d390*/  STL.64 [R1+0x110], R4 ;  /* 0x0001100401007387 */ /* 0x000fe20000100a00 */
[----:B------:R-:W-:Y:S02]  /*5d3a0*/  STL.64 [R1+0x118], R6 ;  /* 0x0001180601007387 */ /* 0x000fe40000100a00 */
[----:B---3--:R-:W1:Y:S04]  /*5d3b0*/  LDSM.16.MT88.4 R4, [R29+0x18000] ;  /* 0x018000001d04783b */ /* 0x008e680000004200 */
[----:B0-----:R-:W-:Y:S01]  /*5d3c0*/  STL.64 [R1+0x4cf0], R22 ;  /* 0x004cf01601007387 */ /* 0x001fe20000100a00 */
[----:B------:R0:W-:Y:S04]  /*5d3d0*/  STL.64 [R1+0x4ce8], R20 ;  /* 0x004ce81401007387 */ /* 0x0001e80000100a00 */
[----:B0-----:R-:W2:Y:S01]  /*5d3e0*/  LDL.LU R20, [R1+0x2a0] ;  /* 0x0002a00001147983 */ /* 0x001ea20000300800 */
[----:B------:R-:W2:Y:S02]  /*5d3f0*/  LDL.LU R21, [R1+0x2a4] ;  /* 0x0002a40001157983 */ /* 0x000ea40000300800 */
[----:B------:R-:W2:Y:S02]  /*5d400*/  LDL.LU R22, [R1+0x2a8] ;  /* 0x0002a80001167983 */ /* 0x000ea40000300800 */
[----:B------:R-:W2:Y:S01]  /*5d410*/  LDL.LU R23, [R1+0x2ac] ;  /* 0x0002ac0001177983 */ /* 0x000ea20000300800 */
[----:B------:R-:W-:Y:S04]  /*5d420*/  STL [R1+0x4c7c], R28 ;  /* 0x004c7c1c01007387 */ /* 0x000fe80000100800 */
[----:B-1----:R-:W-:Y:S01]  /*5d430*/  STL.64 [R1+0x4c88], R6 ;  /* 0x004c880601007387 */ /* 0x002fe20000100a00 */
[----:B------:R-:W-:Y:S02]  /*5d440*/  STL.64 [R1+0x4c80], R4 ;  /* 0x004c800401007387 */ /* 0x000fe40000100a00 */
[----:B------:R-:W-:Y:S02]  /*5d450*/  STL.64 [R1+0x130], R24 ;  /* 0x0001301801007387 */ /* 0x000fe40000100a00 */
[----:B------:R0:W-:Y:S02]  /*5d460*/  STL.64 [R1+0x138], R26 ;  /* 0x0001381a01007387 */ /* 0x0001e40000100a00 */
[----:B0-----:R-:W3:Y:S01]  /*5d470*/  LDL.LU.64 R26, [R1+0x4d68] ;  /* 0x004d6800011a7983 */ /* 0x001ee20000300a00 */
[----:B------:R-:W3:Y:S01]  /*5d480*/  LDL.LU.64 R24, [R1+0x4d60] ;  /* 0x004d600001187983 */ /* 0x000ee20000300a00 */
[----:B------:R-:W-:-:S02]  /*5d490*/  MOV R6, R13 ;  /* 0x0000000d00067202 */ /* 0x000fc40000000f00 */
[----:B------:R-:W-:Y:S01]  /*5d4a0*/  MOV R7, R12 ;  /* 0x0000000c00077202 */ /* 0x000fe20000000f00 */
[----:B------:R-:W-:Y:S01]  /*5d4b0*/  IMAD.MOV.U32 R5, RZ, RZ, R14 ;  /* 0x000000ffff057224 */ /* 0x000fe200078e000e */
[----:B------:R-:W-:Y:S02]  /*5d4c0*/  MOV R4, R15 ;  /* 0x0000000f00047202 */ /* 0x000fe40000000f00 */
[----:B------:R-:W0:Y:S04]  /*5d4d0*/  LDSM.16.M88.4 R12, [R17+0x20300] ;  /* 0x02030000110c783b */ /* 0x000e280000000200 */
[----:B0-----:R-:W-:Y:S01]  /*5d4e0*/  STL.64 [R1+0x80], R12 ;  /* 0x0000800c01007387 */ /* 0x001fe20000100a00 */
[----:B------:R0:W-:Y:S03]  /*5d4f0*/  STL.64 [R1+0x88], R14 ;  /* 0x0000880e01007387 */ /* 0x0001e60000100a00 */
[----:B0-----:R-:W4:Y:S01]  /*5d500*/  LDL.LU.64 R14, [R1+0x4d58] ;  /* 0x004d5800010e7983 */ /* 0x001f220000300a00 */
[----:B------:R-:W4:Y:S02]  /*5d510*/  LDL.LU.64 R12, [R1+0x4d50] ;  /* 0x004d5000010c7983 */ /* 0x000f240000300a00 */
[----:B------:R-:W-:Y:S01]  /*5d520*/  STL.64 [R1+0x4d38], R6 ;  /* 0x004d380601007387 */ /* 0x000fe20000100a00 */
[----:B---3--:R-:W-:Y:S01]  /*5d530*/  HMMA.16816.F32.BF16 R8, R8, R6, R24 ;  /* 0x000000060808723c */ /* 0x008fe20000041818 */
[----:B------:R-:W-:Y:S11]  /*5d540*/  LDSM.16.M88.4 R24, [R17+0x28300] ;  /* 0x028300001118783b */ /* 0x000ff60000000200 */
[----:B------:R-:W-:Y:S11]  /*5d550*/  @!UPT UIADD3 URZ, URZ, URZ, URZ ;  /* 0x0000003f3f3ff290 */ /* 0x000ff6000fffe03f */
[----:B------:R-:W-:Y:S01]  /*5d560*/  STL.64 [R1+0x150], R8 ;  /* 0x0001500801007387 */ /* 0x000fe20000100a00 */
[----:B------:R-:W-:Y:S02]  /*5d570*/  STL.64 [R1+0x158], R10 ;  /* 0x0001580a01007387 */ /* 0x000fe40000100a00 */
[----:B------:R-:W0:Y:S02]  /*5d580*/  LDSM.16.M88.4 R8, [R17+0x30300] ;  /* 0x030300001108783b */ /* 0x000e240000000200 */
[----:B0-----:R-:W-:Y:S02]  /*5d590*/  STL.64 [R1+0x60], R8 ;  /* 0x0000600801007387 */ /* 0x001fe40000100a00 */
[----:B------:R-:W-:Y:S02]  /*5d5a0*/  STL.64 [R1+0x68], R10 ;  /* 0x0000680a01007387 */ /* 0x000fe40000100a00 */
[----:B------:R-:W-:Y:S02]  /*5d5b0*/  IMAD.MOV.U32 R2, RZ, RZ, R9 ;  /* 0x000000ffff027224 */ /* 0x000fe400078e0009 */
[----:B------:R-:W0:Y:S01]  /*5d5c0*/  LDSM.16.M88.4 R8, [R17+0x38300] ;  /* 0x038300001108783b */ /* 0x000e220000000200 */
[----:B------:R-:W-:-:S03]  /*5d5d0*/  MOV R7, R0 ;  /* 0x0000000000077202 */ /* 0x000fc60000000f00 */
[----:B0-----:R-:W-:Y:S01]  /*5d5e0*/  STL.64 [R1+0x50], R8 ;  /* 0x0000500801007387 */ /* 0x001fe20000100a00 */
[----:B------:R-:W-:Y:S01]  /*5d5f0*/  MOV R28, R8 ;  /* 0x00000008001c7202 */ /* 0x000fe20000000f00 */
[----:B------:R-:W-:Y:S01]  /*5d600*/  STL.64 [R1+0x58], R10 ;  /* 0x0000580a01007387 */ /* 0x000fe20000100a00 */
[----:B------:R-:W-:Y:S02]  /*5d610*/  MOV R0, R9 ;  /* 0x0000000900007202 */ /* 0x000fe40000000f00 */
[----:B------:R-:W0:Y:S04]  /*5d620*/  LDSM.16.MT88.4 R8, [R29+0x18080] ;  /* 0x018080001d08783b */ /* 0x000e280000004200 */
[----:B0-----:R-:W-:Y:S01]  /*5d630*/  STL.64 [R1+0x4c60], R10 ;  /* 0x004c600a01007387 */ /* 0x001fe20000100a00 */
[----:B------:R-:W-:Y:S02]  /*5d640*/  STL.64 [R1+0x4c58], R8 ;  /* 0x004c580801007387 */ /* 0x000fe40000100a00 */
[----:B------:R-:W-:Y:S02]  /*5d650*/  STL.64 [R1+0x70], R24 ;  /* 0x0000701801007387 */ /* 0x000fe40000100a00 */
[----:B------:R-:W-:Y:S01]  /*5d660*/  STL.64 [R1+0x78], R26 ;  /* 0x0000781a01007387 */ /* 0x000fe20000100a00 */
[----:B------:R0:W-:Y:S04]  /*5d670*/  STL.64 [R1+0x4c70], R24 ;  /* 0x004c701801007387 */ /* 0x0001e80000100a00 */
[----:B0-----:R-:W4:Y:S01]  /*5d680*/  LDL.LU R24, [R1+0x2c0] ;  /* 0x0002c00001187983 */ /* 0x001f220000300800 */
[----:B------:R-:W4:Y:S02]  /*5d690*/  LDL.LU R25, [R1+0x2c4] ;  /* 0x0002c40001197983 */ /* 0x000f240000300800 */
[----:B------:R-:W4:Y:S02]  /*5d6a0*/  LDL.LU R26, [R1+0x2c8] ;  /* 0x0002c800011a7983 */ /* 0x000f240000300800 */
[----:B------:R-:W4:Y:S01]  /*5d6b0*/  LDL.LU R27, [R1+0x2cc] ;  /* 0x0002cc00011b7983 */ /* 0x000f220000300800 */
[----:B------:R-:W-:-:S02]  /*5d6c0*/  MOV R6, R16 ;  /* 0x0000001000067202 */ /* 0x000fc40000000f00 */
[----:B------:R-:W-:Y:S01]  /*5d6d0*/  MOV R10, R5 ;  /* 0x00000005000a7202 */ /* 0x000fe20000000f00 */
[----:B------:R-:W-:Y:S01]  /*5d6e0*/  IMAD.MOV.U32 R11, RZ, RZ, R4 ;  /* 0x000000ffff0b7224 */ /* 0x000fe200078e0004 */
[----:B------:R-:W-:Y:S03]  /*5d6f0*/  STL [R1+0x4bc0], R29 ;  /* 0x004bc01d01007387 */ /* 0x000fe60000100800 */
[C---:B----4-:R-:W-:Y:S08]  /*5d700*/  HMMA.16816.F32.BF16 R24, R12.reuse, R6, R24 ;  /* 0x000000060c18723c */ /* 0x050ff00000041818 */
[----:B--2---:R-:W-:Y:S11]  /*5d710*/  HMMA.16816.F32.BF16 R4, R12, R18, R20 ;  /* 0x000000120c04723c */ /* 0x004ff60000041814 */
[----:B------:R-:W-:Y:S04]  /*5d720*/  @!UPT UIADD3 URZ, URZ, URZ, URZ ;  /* 0x0000003f3f3ff290 */ /* 0x000fe8000fffe03f */
[----:B------:R0:W-:Y:S01]  /*5d730*/  STL.64 [R1+0x230], R24 ;  /* 0x0002301801007387 */ /* 0x0001e20000100a00 */
[----:B------:R1:W-:Y:S07]  /*5d740*/  STL.64 [R1+0x238], R26 ;  /* 0x0002381a01007387 */ /* 0x0003ee0000100a00 */
[----:B------:R-:W-:Y:S02]  /*5d750*/  STL.64 [R1+0x2d0], R4 ;  /* 0x0002d00401007387 */ /* 0x000fe40000100a00 */
[----:B------:R-:W-:Y:S01]  /*5d760*/  STL [R1+0x2d8], R6 ;  /* 0x0002d80601007387 */ /* 0x000fe20000100800 */
[----:B0-----:R-:W2:Y:S01]  /*5d770*/  LDL.LU R24, [R1+0x1c0] ;  /* 0x0001c00001187983 */ /* 0x001ea20000300800 */
[----:B------:R-:W2:Y:S02]  /*5d780*/  LDL.LU R25, [R1+0x1c4] ;  /* 0x0001c40001197983 */ /* 0x000ea40000300800 */
[----:B-1----:R-:W3:Y:S02]  /*5d790*/  LDL.LU R26, [R1+0x1c8] ;  /* 0x0001c800011a7983 */ /* 0x002ee40000300800 */
[----:B------:R-:W-:-:S02]  /*5d7a0*/  IMAD.MOV.U32 R27, RZ, RZ, R3 ;  /* 0x000000ffff1b7224 */ /* 0x000fc400078e0003 */
        /* <DEDUP_REMOVED lines=8> */
[----:B------:R-:W-:Y:S01]  /*5d830*/  MOV R9, R18 ;  /* 0x0000001200097202 */ /* 0x000fe20000000f00 */
[----:B------:R-:W4:Y:S01]  /*5d840*/  LDL.LU R17, [R1+0x284] ;  /* 0x0002840001117983 */ /* 0x000f220000300800 */
[----:B------:R-:W-:Y:S01]  /*5d850*/  MOV R8, R19 ;  /* 0x0000001300087202 */ /* 0x000fe20000000f00 */
[----:B------:R-:W4:Y:S01]  /*5d860*/  LDL.LU R18, [R1+0x288] ;  /* 0x0002880001127983 */ /* 0x000f220000300800 */
[----:B------:R-:W4:Y:S02]  /*5d870*/  LDL.LU R19, [R1+0x28c] ;  /* 0x00028c0001137983 */ /* 0x000f240000300800 */
[----:B------:R-:W4:Y:S02]  /*5d880*/  LDL.LU R4, [R1+0x290] ;  /* 0x0002900001047983 */ /* 0x000f240000300800 */
[----:B------:R-:W4:Y:S01]  /*5d890*/  LDL.LU R5, [R1+0x294] ;  /* 0x0002940001057983 */ /* 0x000f220000300800 */
[----:B------:R-:W-:Y:S01]  /*5d8a0*/  MOV R29, R7 ;  /* 0x00000007001d7202 */ /* 0x000fe20000000f00 */
[----:B------:R-:W4:Y:S01]  /*5d8b0*/  LDL.LU R6, [R1+0x298] ;  /* 0x0002980001067983 */ /* 0x000f220000300800 */
[----:B------:R-:W4:Y:S03]  /*5d8c0*/  LDL.LU R7, [R1+0x29c] ;  /* 0x00029c0001077983 */ /* 0x000f260000300800 */
[----:B---3--:R-:W-:Y:S01]  /*5d8d0*/  STL.64 [R1+0x4ca8], R26 ;  /* 0x004ca81a01007387 */ /* 0x008fe20000100a00 */
[----:B--2---:R0:W-:Y:S03]  /*5d8e0*/  STL.64 [R1+0x4ca0], R24 ;  /* 0x004ca01801007387 */ /* 0x0041e60000100a00 */
[----:B0-----:R-:W2:Y:S01]  /*5d8f0*/  LDL.LU R24, [R1+0x1e0] ;  /* 0x0001e00001187983 */ /* 0x001ea20000300800 */
[----:B------:R-:W2:Y:S02]  /*5d900*/  LDL.LU R25, [R1+0x1e4] ;  /* 0x0001e40001197983 */ /* 0x000ea40000300800 */
[----:B------:R-:W3:Y:S01]  /*5d910*/  LDL.LU R26, [R1+0x1e8] ;  /* 0x0001e800011a7983 */ /* 0x000ee20000300800 */
[----:B----4-:R-:W-:-:S02]  /*5d920*/  MOV R27, R3 ;  /* 0x00000003001b7202 */ /* 0x010fc40000000f00 */
[----:B------:R-:W4:Y:S04]  /*5d930*/  LDL.LU R3, [R1+0x4d48] ;  /* 0x004d480001037983 */ /* 0x000f280000300800 */
[----:B---3--:R0:W-:Y:S01]  /*5d940*/  STL.64 [R1+0x4cb8], R26 ;  /* 0x004cb81a01007387 */ /* 0x0081e20000100a00 */
[----:B--2---:R1:W-:Y:S01]  /*5d950*/  STL.64 [R1+0x4cb0], R24 ;  /* 0x004cb01801007387 */ /* 0x0043e20000100a00 */
[----:B0-----:R-:W-:Y:S02]  /*5d960*/  MOV R26, R9 ;  /* 0x00000009001a7202 */ /* 0x001fe40000000f00 */
[----:B------:R-:W-:-:S05]  /*5d970*/  MOV R27, R8 ;  /* 0x00000008001b7202 */ /* 0x000fca0000000f00 */
[----:B------:R0:W-:Y:S01]  /*5d980*/  STL.64 [R1+0x4d20], R26 ;  /* 0x004d201a01007387 */ /* 0x0001e20000100a00 */
[----:B-1----:R-:W2:Y:S02]  /*5d990*/  LDL.LU R24, [R1+0x270] ;  /* 0x0002700001187983 */ /* 0x002ea40000300800 */
[----:B------:R-:W2:Y:S01]  /*5d9a0*/  LDL.LU R25, [R1+0x274] ;  /* 0x0002740001197983 */ /* 0x000ea20000300800 */
[----:B0-----:R-:W2:Y:S01]  /*5d9b0*/  LDL.LU R26, [R1+0x278] ;  /* 0x00027800011a7983 */ /* 0x001ea20000300800 */
[----:B------:R-:W2:Y:S02]  /*5d9c0*/  LDL.LU R27, [R1+0x27c] ;  /* 0x00027c00011b7983 */ /* 0x000ea40000300800 */
[----:B------:R-:W3:Y:S02]  /*5d9d0*/  LDL.LU R20, [R1+0x240] ;  /* 0x0002400001147983 */ /* 0x000ee40000300800 */
[----:B------:R-:W3:Y:S01]  /*5d9e0*/  LDL.LU R21, [R1+0x244] ;  /* 0x0002440001157983 */ /* 0x000ee20000300800 */
[----:B------:R-:W2:Y:S01]  /*5d9f0*/  LDL.LU R22, [R1+0x248] ;  /* 0x0002480001167983 */ /* 0x000ea20000300800 */
[----:B----4-:R-:W-:-:S02]  /*5da00*/  IMAD.MOV.U32 R23, RZ, RZ, R3 ;  /* 0x000000ffff177224 */ /* 0x010fc400078e0003 */
[----:B------:R-:W4:Y:S01]  /*5da10*/  LDL.LU R3, [R1+0x4d44] ;  /* 0x004d440001037983 */ /* 0x000f220000300800 */
[----:B------:R-:W-:Y:S02]  /*5da20*/  HMMA.16816.F32.BF16 R4, R12, R10, R4 ;  /* 0x0000000a0c04723c */ /* 0x000fe40000041804 */
[----:B--2---:R-:W-:Y:S01]  /*5da30*/  STL.64 [R1+0x4d00], R22 ;  /* 0x004d001601007387 */ /* 0x004fe20000100a00 */
        /* <DEDUP_REMOVED lines=10> */
[----:B----4-:R-:W-:-:S02]  /*5dae0*/  MOV R23, R3 ;  /* 0x0000000300177202 */ /* 0x010fc40000000f00 */
[----:B------:R-:W3:Y:S01]  /*5daf0*/  LDL.LU R3, [R1+0x4d40] ;  /* 0x004d400001037983 */ /* 0x000ee20000300800 */
[----:B------:R-:W-:Y:S02]  /*5db00*/  STL.64 [R1+0x2c0], R4 ;  /* 0x0002c00401007387 */ /* 0x000fe40000100a00 */
[----:B------:R0:W-:Y:S02]  /*5db10*/  STL.64 [R1+0x2c8], R6 ;  /* 0x0002c80601007387 */ /* 0x0001e40000100a00 */
[----:B0-----:R-:W4:Y:S02]  /*5db20*/  LDL.LU.64 R6, [R1+0x4d38] ;  /* 0x004d380001067983 */ /* 0x001f240000300a00 */
[----:B----4-:R-:W-:Y:S02]  /*5db30*/  HMMA.16816.F32.BF16 R12, R12, R6, R16 ;  /* 0x000000060c0c723c */ /* 0x010fe40000041810 */
[----:B------:R-:W4:Y:S01]  /*5db40*/  LDL.LU.64 R18, [R1+0x4d30] ;  /* 0x004d300001127983 */ /* 0x000f220000300a00 */
[----:B------:R-:W4:Y:S11]  /*5db50*/  LDL.LU.64 R16, [R1+0x4d28] ;  /* 0x004d280001107983 */ /* 0x000f360000300a00 */
[----:B------:R-:W-:Y:S09]  /*5db60*/  @!UPT UIADD3 URZ, URZ, URZ, URZ ;  /* 0x0000003f3f3ff290 */ /* 0x000ff2000fffe03f */
[----:B------:R-:W-:Y:S01]  /*5db70*/  STL.64 [R1+0x280], R12 ;  /* 0x0002800c01007387 */ /* 0x000fe20000100a00 */
[----:B------:R0:W-:Y:S03]  /*5db80*/  STL.64 [R1+0x288], R14 ;  /* 0x0002880e01007387 */ /* 0x0001e60000100a00 */
[----:B0-----:R-:W4:Y:S02]  /*5db90*/  LDL.LU.64 R14, [R1+0x48] ;  /* 0x00004800010e7983 */ /* 0x001f240000300a00 */
[----:B----4-:R-:W-:Y:S01]  /*5dba0*/  HMMA.16816.F32.BF16 R24, R16, R14, R24 ;  /* 0x0000000e1018723c */ /* 0x010fe20000041818 */
[----:B------:R-:W-:Y:S02]  /*5dbb0*/  MOV R5, R14 ;  /* 0x0000000e00057202 */ /* 0x000fe40000000f00 */
[----:B------:R-:W-:Y:S02]  /*5dbc0*/  MOV R4, R15 ;  /* 0x0000000f00047202 */ /* 0x000fe40000000f00 */
[----:B---3--:R-:W0:Y:S11]  /*5dbd0*/  LDSM.16.MT88.4 R12, [R3+0x18000] ;  /* 0x01800000030c783b */ /* 0x008e360000004200 */
[----:B------:R-:W-:Y:S07]  /*5dbe0*/  @!UPT UIADD3 URZ, URZ, URZ, URZ ;  /* 0x0000003f3f3ff290 */ /* 0x000fee000fffe03f */
[----:B------:R-:W-:Y:S01]  /*5dbf0*/  STL.64 [R1+0x2b0], R24 ;  /* 0x0002b01801007387 */ /* 0x000fe20000100a00 */
[----:B------:R1:W-:Y:S03]  /*5dc00*/  STL.64 [R1+0x2b8], R26 ;  /* 0x0002b81a01007387 */ /* 0x0003e60000100a00 */
[----:B-1----:R-:W2:Y:S04]  /*5dc10*/  LDL.LU.64 R26, [R1+0x4d20] ;  /* 0x004d2000011a7983 */ /* 0x002ea80000300a00 */
[----:B0-----:R-:W-:Y:S01]  /*5dc20*/  STL.64 [R1+0x4c38], R14 ;  /* 0x004c380e01007387 */ /* 0x001fe20000100a00 */
[----:B------:R0:W-:Y:S03]  /*5dc30*/  STL.64 [R1+0x4c30], R12 ;  /* 0x004c300c01007387 */ /* 0x0001e60000100a00 */
[----:B0-----:R-:W3:Y:S01]  /*5dc40*/  LDL R12, [R1+0x60] ;  /* 0x00006000010c7983 */ /* 0x001ee20000100800 */
[----:B------:R-:W-:-:S02]  /*5dc50*/  IMAD.MOV.U32 R13, RZ, RZ, R2 ;  /* 0x000000ffff0d7224 */ /* 0x000fc400078e0002 */
[----:B------:R-:W4:Y:S03]  /*5dc60*/  LDL.LU R2, [R1+0x4d18] ;  /* 0x004d180001027983 */ /* 0x000f260000300800 */
[----:B---3--:R0:W-:Y:S04]  /*5dc70*/  STL.64 [R1+0x4c68], R12 ;  /* 0x004c680c01007387 */ /* 0x0081e80000100a00 */
[----:B0-----:R-:W3:Y:S01]  /*5dc80*/  LDL.LU R12, [R1+0x1b0] ;  /* 0x0001b000010c7983 */ /* 0x001ee20000300800 */
[----:B------:R-:W3:Y:S02]  /*5dc90*/  LDL.LU R13, [R1+0x1b4] ;  /* 0x0001b400010d7983 */ /* 0x000ee40000300800 */
[----:B------:R-:W3:Y:S02]  /*5dca0*/  LDL.LU R14, [R1+0x1b8] ;  /* 0x0001b800010e7983 */ /* 0x000ee40000300800 */
[----:B------:R-:W3:Y:S01]  /*5dcb0*/  LDL.LU R15, [R1+0x1bc] ;  /* 0x0001bc00010f7983 */ /* 0x000ee20000300800 */
[C---:B--2---:R-:W-:Y:S01]  /*5dcc0*/  HMMA.16816.F32.BF16 R20, R16.reuse, R26, R20 ;  /* 0x0000001a1014723c */ /* 0x044fe20000041814 */
[----:B---3--:R-:W-:Y:S01]  /*5dcd0*/  STL.64 [R1+0x4cc8], R14 ;  /* 0x004cc80e01007387 */ /* 0x008fe20000100a00 */
[----:B------:R0:W-:Y:S03]  /*5dce0*/  STL.64 [R1+0x4cc0], R12 ;  /* 0x004cc00c01007387 */ /* 0x0001e60000100a00 */
[----:B0-----:R-:W2:Y:S01]  /*5dcf0*/  LDL.LU R12, [R1+0x210] ;  /* 0x00021000010c7983 */ /* 0x001ea20000300800 */
[----:B------:R-:W2:Y:S02]  /*5dd00*/  LDL.LU R13, [R1+0x214] ;  /* 0x00021400010d7983 */ /* 0x000ea40000300800 */
[----:B------:R-:W3:Y:S02]  /*5dd10*/  LDL.LU R14, [R1+0x218] ;  /* 0x00021800010e7983 */ /* 0x000ee40000300800 */
[----:B------:R-:W3:Y:S02]  /*5dd20*/  LDL.LU R15, [R1+0x21c] ;  /* 0x00021c00010f7983 */ /* 0x000ee40000300800 */
[----:B---3--:R-:W-:Y:S01]  /*5dd30*/  STL.64 [R1+0x4cd8], R14 ;  /* 0x004cd80e01007387 */ /* 0x008fe20000100a00 */
[----:B--2---:R-:W-:Y:S10]  /*5dd40*/  STL.64 [R1+0x4cd0], R12 ;  /* 0x004cd00c01007387 */ /* 0x004ff40000100a00 */
[----:B------:R-:W-:Y:S02]  /*5dd50*/  STL.64 [R1+0x2a0], R20 ;  /* 0x0002a01401007387 */ /* 0x000fe40000100a00 */
[----:B------:R0:W-:Y:S02]  /*5dd60*/  STL.64 [R1+0x2a8], R22 ;  /* 0x0002a81601007387 */ /* 0x0001e40000100a00 */
        /* <DEDUP_REMOVED lines=16> */
[----:B--2---:R-:W-:Y:S01]  /*5de70*/  HMMA.16816.F32.BF16 R16, R16, R6, R20 ;  /* 0x000000061010723c */ /* 0x004fe20000041814 */
[----:B------:R-:W3:Y:S01]  /*5de80*/  LDL.LU.64 R22, [R1+0x4cf0] ;  /* 0x004cf00001167983 */ /* 0x000ee20000300a00 */
[----:B------:R-:W3:Y:S11]  /*5de90*/  LDL.LU.64 R20, [R1+0x4ce8] ;  /* 0x004ce80001147983 */ /* 0x000ef60000300a00 */
[----:B------:R-:W-:Y:S10]  /*5dea0*/  @!UPT UIADD3 URZ, URZ, URZ, URZ ;  /* 0x0000003f3f3ff290 */ /* 0x000ff4000fffe03f */
[----:B------:R0:W-:Y:S01]  /*5deb0*/  STL.64 [R1+0x270], R16 ;  /* 0x0002701001007387 */ /* 0x0001e20000100a00 */
[----:B------:R-:W-:Y:S03]  /*5dec0*/  STL.64 [R1+0x278], R18 ;  /* 0x0002781201007387 */ /* 0x000fe60000100a00 */
[----:B0-----:R-:W2:Y:S01]  /*5ded0*/  LDL.64 R16, [R1+0x80] ;  /* 0x0000800001107983 */ /* 0x001ea20000100a00 */
[C---:B---3--:R-:W-:Y:S03]  /*5dee0*/  HMMA.16816.F32.BF16 R12, R20.reuse, R14, R24 ;  /* 0x0000000e140c723c */ /* 0x048fe60000041818 */
[----:B------:R-:W3:Y:S11]  /*5def0*/  LDL.LU.64 R26, [R1+0x4ce0] ;  /* 0x004ce000011a7983 */ /* 0x000ef60000300a00 */
[----:B------:R-:W-:Y:S09]  /*5df00*/  @!UPT UIADD3 URZ, URZ, URZ, URZ ;  /* 0x0000003f3f3ff290 */ /* 0x000ff2000fffe03f */
[----:B------:R-:W-:Y:S01]  /*5df10*/  STL.64 [R1+0x260], R12 ;  /* 0x0002600c01007387 */ /* 0x000fe20000100a00 */
[----:B------:R0:W-:Y:S03]  /*5df20*/  STL.64 [R1+0x268], R14 ;  /* 0x0002680e01007387 */ /* 0x0001e60000100a00 */
[----:B0-----:R-:W3:Y:S01]  /*5df30*/  LDL.LU.64 R14, [R1+0x4cd8] ;  /* 0x004cd800010e7983 */ /* 0x001ee20000300a00 */
[----:B------:R-:W3:Y:S02]  /*5df40*/  LDL.LU.64 R12, [R1+0x4cd0] ;  /* 0x004cd000010c7983 */ /* 0x000ee40000300a00 */
[C---:B---3--:R-:W-:Y:S01]  /*5df50*/  HMMA.16816.F32.BF16 R24, R20.reuse, R26, R12 ;  /* 0x0000001a1418723c */ /* 0x048fe2000004180c */
[----:B------:R-:W3:Y:S01]  /*5df60*/  LDL.LU.64 R14, [R1+0x4cc8] ;  /* 0x004cc800010e7983 */ /* 0x000ee20000300a00 */
[----:B------:R-:W3:Y:S11]  /*5df70*/  LDL.LU.64 R12, [R1+0x4cc0] ;  /* 0x004cc000010c7983 */ /* 0x000ef60000300a00 */
        /* <DEDUP_REMOVED lines=15> */
[----:B--2---:R-:W-:Y:S01]  /*5e070*/  HMMA.16816.F32.BF16 R20, R20, R6, R24 ;  /* 0x000000061414723c */ /* 0x004fe20000041818 */
[----:B------:R-:W2:Y:S01]  /*5e080*/  LDL.LU.64 R26, [R1+0x4c98] ;  /* 0x004c9800011a7983 */ /* 0x000ea20000300a00 */
[----:B------:R-:W2:Y:S02]  /*5e090*/  LDL.LU.64 R24, [R1+0x4c90] ;  /* 0x004c900001187983 */ /* 0x000ea40000300a00 */
[----:B------:R-:W2:Y:S02]  /*5e0a0*/  LDL.LU.64 R6, [R1+0x4c88] ;  /* 0x004c880001067983 */ /* 0x000ea40000300a00 */
[----:B------:R-:W2:Y:S11]  /*5e0b0*/  LDL.LU.64 R4, [R1+0x4c80] ;  /* 0x004c800001047983 */ /* 0x000eb60000300a00 */
[----:B------:R-:W-:Y:S06]  /*5e0c0*/  @!UPT UIADD3 URZ, URZ, URZ, URZ ;  /* 0x0000003f3f3ff290 */ /* 0x000fec000fffe03f */
[----:B------:R-:W-:Y:S01]  /*5e0d0*/  STL.64 [R1+0x220], R20 ;  /* 0x0002201401007387 */ /* 0x000fe20000100a00 */
[----:B------:R-:W-:Y:S02]  /*5e0e0*/  STL.64 [R1+0x228], R22 ;  /* 0x0002281601007387 */ /* 0x000fe40000100a00 */
[----:B------:R-:W0:Y:S02]  /*5e0f0*/  LDSM.16.MT88.4 R20, [R3+0x18080] ;  /* 0x018080000314783b */ /* 0x000e240000004200 */
[----:B0-----:R-:W-:Y:S02]  /*5e100*/  STL.64 [R1+0x4c08], R22 ;  /* 0x004c081601007387 */ /* 0x001fe40000100a00 */
[----:B------:R0:W-:Y:S02]  /*5e110*/  STL.64 [R1+0x4c00], R20 ;  /* 0x004c001401007387 */ /* 0x0001e40000100a00 */
[----:B0-----:R-:W-:Y:S01]  /*5e120*/  MOV R20, R28 ;  /* 0x0000001c00147202 */ /* 0x001fe20000000f00 */
[----:B------:R-:W-:Y:S01]  /*5e130*/  IMAD.MOV.U32 R21, RZ, RZ, R0 ;  /* 0x000000ffff157224 */ /* 0x000fe200078e0000 */
[----:B------:R-:W3:Y:S01]  /*5e140*/  LDL.LU R28, [R1+0x4c7c] ;  /* 0x004c7c00011c7983 */ /* 0x000ee20000300800 */
[----:B------:R-:W3:Y:S01]  /*5e150*/  LDL.LU R0, [R1+0x4c78] ;  /* 0x004c780001007983 */ /* 0x000ee20000300800 */
[C---:B--2---:R-:W-:Y:S11]  /*5e160*/  HMMA.16816.F32.BF16 R24, R4.reuse, R16, R24 ;  /* 0x000000100418723c */ /* 0x044ff60000041818 */
[----:B------:R-:W-:Y:S11]  /*5e170*/  @!UPT UIADD3 URZ, URZ, URZ, URZ ;  /* 0x0000003f3f3ff290 */ /* 0x000ff6000fffe03f */
[----:B------:R-:W-:Y:S01]  /*5e180*/  @!UPT UIADD3 URZ, URZ, URZ, URZ ;  /* 0x0000003f3f3ff290 */ /* 0x000fe2000fffe03f */
[----:B------:R0:W-:Y:S01]  /*5e190*/  STL.64 [R1+0x210], R24 ;  /* 0x0002101801007387 */ /* 0x0001e20000100a00 */
[----:B------:R-:W-:Y:S03]  /*5e1a0*/  STL.64 [R1+0x218], R26 ;  /* 0x0002181a01007387 */ /* 0x000fe60000100a00 */
[----:B0-----:R-:W3:Y:S01]  /*5e1b0*/  LDL.LU.64 R24, [R1+0x4c70] ;  /* 0x004c700001187983 */ /* 0x001ee20000300a00 */
[----:B------:R-:W-:Y:S02]  /*5e1c0*/  MOV R23, R16 ;  /* 0x0000001000177202 */ /* 0x000fe40000000f00 */
[----:B------:R-:W-:Y:S02]  /*5e1d0*/  MOV R22, R17 ;  /* 0x0000001100167202 */ /* 0x000fe40000000f00 */
[----:B----4-:R-:W0:Y:S04]  /*5e1e0*/  LDSM.16.MT88.4 R16, [R2+0x18000] ;  /* 0x018000000210783b */ /* 0x010e280000004200 */
[----:B0-----:R-:W-:Y:S01]  /*5e1f0*/  STL.64 [R1+0x4be0], R18 ;  /* 0x004be01201007387 */ /* 0x001fe20000100a00 */
        /* <DEDUP_REMOVED lines=16> */
[C---:B--2---:R-:W-:Y:S01]  /*5e300*/  HMMA.16816.F32.BF16 R16, R4.reuse, R12, R16 ;  /* 0x0000000c0410723c */ /* 0x044fe20000041810 */
[----:B------:R0:W-:Y:S04]  /*5e310*/  STL.64 [R1+0x4c48], R12 ;  /* 0x004c480c01007387 */ /* 0x0001e80000100a00 */
[----:B0-----:R-:W2:Y:S11]  /*5e320*/  LDL.LU R12, [R1+0x140] ;  /* 0x00014000010c7983 */ /* 0x001eb60000300800 */
[----:B------:R-:W-:Y:S07]  /*5e330*/  @!UPT UIADD3 URZ, URZ, URZ, URZ ;  /* 0x0000003f3f3ff290 */ /* 0x000fee000fffe03f */
[----:B------:R0:W-:Y:S01]  /*5e340*/  STL.64 [R1+0x1f0], R16 ;  /* 0x0001f01001007387 */ /* 0x0001e20000100a00 */
[----:B------:R1:W-:Y:S02]  /*5e350*/  STL.64 [R1+0x1f8], R18 ;  /* 0x0001f81201007387 */ /* 0x0003e40000100a00 */
[----:B------:R-:W2:Y:S02]  /*5e360*/  LDL.LU R13, [R1+0x144] ;  /* 0x00014400010d7983 */ /* 0x000ea40000300800 */
[----:B------:R-:W2:Y:S01]  /*5e370*/  LDL.LU R14, [R1+0x148] ;  /* 0x00014800010e7983 */ /* 0x000ea20000300800 */
[----:B------:R-:W2:Y:S04]  /*5e380*/  LDL.LU R15, [R1+0x14c] ;  /* 0x00014c00010f7983 */ /* 0x000ea80000300800 */
[----:B0-----:R-:W4:Y:S01]  /*5e390*/  LDL.LU R16, [R1+0xb0] ;  /* 0x0000b00001107983 */ /* 0x001f220000300800 */
[----:B------:R-:W4:Y:S02]  /*5e3a0*/  LDL.LU R17, [R1+0xb4] ;  /* 0x0000b40001117983 */ /* 0x000f240000300800 */
[----:B-1----:R-:W2:Y:S02]  /*5e3b0*/  LDL.LU R18, [R1+0xb8] ;  /* 0x0000b80001127983 */ /* 0x002ea40000300800 */
[----:B------:R-:W2:Y:S01]  /*5e3c0*/  LDL.LU R19, [R1+0xbc] ;  /* 0x0000bc0001137983 */ /* 0x000ea20000300800 */
[----:B------:R-:W-:Y:S01]  /*5e3d0*/  HMMA.16816.F32.BF16 R4, R4, R20, R8 ;  /* 0x000000140404723c */ /* 0x000fe20000041808 */
[----:B--2---:R-:W-:Y:S01]  /*5e3e0*/  STL.64 [R1+0x4bf0], R18 ;  /* 0x004bf01201007387 */ /* 0x004fe20000100a00 */
[----:B----4-:R0:W-:Y:S02]  /*5e3f0*/  STL.64 [R1+0x4be8], R16 ;  /* 0x004be81001007387 */ /* 0x0101e40000100a00 */
[----:B------:R-:W3:Y:S02]  /*5e400*/  LDL.LU.64 R10, [R1+0x4c60] ;  /* 0x004c6000010a7983 */ /* 0x000ee40000300a00 */
[----:B------:R-:W3:Y:S01]  /*5e410*/  LDL.LU.64 R8, [R1+0x4c58] ;  /* 0x004c580001087983 */ /* 0x000ee20000300a00 */
[----:B0-----:R-:W-:Y:S01]  /*5e420*/  MOV R16, R23 ;  /* 0x0000001700107202 */ /* 0x001fe20000000f00 */
[----:B------:R-:W-:Y:S01]  /*5e430*/  IMAD.MOV.U32 R17, RZ, RZ, R22 ;  /* 0x000000ffff117224 */ /* 0x000fe200078e0016 */
[----:B------:R0:W-:Y:S04]  /*5e440*/  STL.64 [R1+0x4c40], R20 ;  /* 0x004c401401007387 */ /* 0x0001e80000100a00 */
[----:B0-----:R-:W2:Y:S10]  /*5e450*/  LDL.LU R20, [R1+0x120] ;  /* 0x0001200001147983 */ /* 0x001eb40000300800 */
[----:B------:R0:W-:Y:S02]  /*5e460*/  STL.64 [R1+0x1e0], R4 ;  /* 0x0001e00401007387 */ /* 0x0001e40000100a00 */
[----:B------:R1:W-:Y:S02]  /*5e470*/  STL.64 [R1+0x1e8], R6 ;  /* 0x0001e80601007387 */ /* 0x0003e40000100a00 */
[----:B------:R-:W2:Y:S01]  /*5e480*/  LDL.LU R21, [R1+0x124] ;  /* 0x0001240001157983 */ /* 0x000ea20000300800 */
[----:B------:R-:W2:Y:S01]  /*5e490*/  LDL.LU R22, [R1+0x128] ;  /* 0x0001280001167983 */ /* 0x000ea20000300800 */
[----:B------:R-:W2:Y:S03]  /*5e4a0*/  LDL.LU R23, [R1+0x12c] ;  /* 0x00012c0001177983 */ /* 0x000ea60000300800 */
[----:B0-----:R-:W4:Y:S01]  /*5e4b0*/  LDL.LU R4, [R1+0xe0] ;  /* 0x0000e00001047983 */ /* 0x001f220000300800 */
[----:B------:R-:W4:Y:S02]  /*5e4c0*/  LDL.LU R5, [R1+0xe4] ;  /* 0x0000e40001057983 */ /* 0x000f240000300800 */
[----:B-1----:R-:W4:Y:S02]  /*5e4d0*/  LDL.LU R6, [R1+0xe8] ;  /* 0x0000e80001067983 */ /* 0x002f240000300800 */
[----:B------:R-:W4:Y:S01]  /*5e4e0*/  LDL.LU R7, [R1+0xec] ;  /* 0x0000ec0001077983 */ /* 0x000f220000300800 */
        /* <DEDUP_REMOVED lines=18> */
[----:B------:R-:W4:Y:S11]  /*5e610*/  LDL.LU.64 R20, [R1+0x4c40] ;  /* 0x004c400001147983 */ /* 0x000f360000300a00 */
[----:B------:R-:W-:Y:S11]  /*5e620*/  @!UPT UIADD3 URZ, URZ, URZ, URZ ;  /* 0x0000003f3f3ff290 */ /* 0x000ff6000fffe03f */
[----:B------:R-:W-:Y:S01]  /*5e630*/  STL.64 [R1+0x1b0], R12 ;  /* 0x0001b00c01007387 */ /* 0x000fe20000100a00 */
[----:B------:R0:W-:Y:S03]  /*5e640*/  STL.64 [R1+0x1b8], R14 ;  /* 0x0001b80e01007387 */ /* 0x0001e60000100a00 */
[----:B0-----:R-:W3:Y:S01]  /*5e650*/  LDL.LU.64 R14, [R1+0x4c38] ;  /* 0x004c3800010e7983 */ /* 0x001ee20000300a00 */
[----:B------:R-:W3:Y:S01]  /*5e660*/  LDL.LU.64 R12, [R1+0x4c30] ;  /* 0x004c3000010c7983 */ /* 0x000ee20000300a00 */
[----:B----4-:R-:W-:Y:S02]  /*5e670*/  HMMA.16816.F32.BF16 R4, R8, R20, R4 ;  /* 0x000000140804723c */ /* 0x010fe40000041804 */
[----:B------:R0:W-:Y:S04]  /*5e680*/  STL.64 [R1+0x4c18], R20 ;  /* 0x004c181401007387 */ /* 0x0001e80000100a00 */
[----:B0-----:R-:W2:Y:S11]  /*5e690*/  LDL.LU R20, [R1+0xc0] ;  /* 0x0000c00001147983 */ /* 0x001eb60000300800 */
[----:B------:R-:W-:Y:S06]  /*5e6a0*/  @!UPT UIADD3 URZ, URZ, URZ, URZ ;  /* 0x0000003f3f3ff290 */ /* 0x000fec000fffe03f */
[----:B------:R-:W-:Y:S01]  /*5e6b0*/  STL.64 [R1+0x1a0], R4 ;  /* 0x0001a00401007387 */ /* 0x000fe20000100a00 */
[----:B------:R-:W-:Y:S02]  /*5e6c0*/  STL.64 [R1+0x1a8], R6 ;  /* 0x0001a80601007387 */ /* 0x000fe40000100a00 */
[----:B------:R0:W1:Y:S04]  /*5e6d0*/  LDSM.16.MT88.4 R4, [R2+0x18080] ;  /* 0x018080000204783b */ /* 0x0000680000004200 */
[----:B------:R-:W2:Y:S01]  /*5e6e0*/  LDL.LU R21, [R1+0xc4] ;  /* 0x0000c40001157983 */ /* 0x000ea20000300800 */
[----:B------:R-:W2:Y:S01]  /*5e6f0*/  LDL.LU R22, [R1+0xc8] ;  /* 0x0000c80001167983 */ /* 0x000ea20000300800 */
[----:B------:R-:W2:Y:S02]  /*5e700*/  LDL.LU R23, [R1+0xcc] ;  /* 0x0000cc0001177983 */ /* 0x000ea40000300800 */
[----:B------:R-:W4:Y:S02]  /*5e710*/  LDL.LU R8, [R1+0xa0] ;  /* 0x0000a00001087983 */ /* 0x000f240000300800 */
[----:B------:R-:W4:Y:S01]  /*5e720*/  LDL.LU R9, [R1+0xa4] ;  /* 0x0000a40001097983 */ /* 0x000f220000300800 */
[----:B------:R-:W4:Y:S01]  /*5e730*/  LDL.LU R10, [R1+0xa8] ;  /* 0x0000a800010a7983 */ /* 0x000f220000300800 */
[----:B------:R-:W4:Y:S02]  /*5e740*/  LDL.LU R11, [R1+0xac] ;  /* 0x0000ac00010b7983 */ /* 0x000f240000300800 */
[----:B0-----:R-:W2:Y:S01]  /*5e750*/  LDL.LU R2, [R1+0x4c28] ;  /* 0x004c280001027983 */ /* 0x001ea20000300800 */
[C---:B---3--:R-:W-:Y:S01]  /*5e760*/  HMMA.16816.F32.BF16 R24, R12.reuse, R16, R24 ;  /* 0x000000100c18723c */ /* 0x048fe20000041818 */
[----:B-1----:R-:W-:Y:S01]  /*5e770*/  STL.64 [R1+0x4b90], R6 ;  /* 0x004b900601007387 */ /* 0x002fe20000100a00 */
[----:B------:R0:W-:Y:S03]  /*5e780*/  STL.64 [R1+0x4b88], R4 ;  /* 0x004b880401007387 */ /* 0x0001e60000100a00 */
[----:B0-----:R-:W4:Y:S11]  /*5e790*/  LDL.LU.64 R4, [R1+0x60] ;  /* 0x0000600001047983 */ /* 0x001f360000300a00 */
[----:B------:R-:W-:Y:S07]  /*5e7a0*/  @!UPT UIADD3 URZ, URZ, URZ, URZ ;  /* 0x0000003f3f3ff290 */ /* 0x000fee000fffe03f */
[----:B------:R0:W-:Y:S02]  /*5e7b0*/  STL.64 [R1+0x190], R24 ;  /* 0x0001901801007387 */ /* 0x0001e40000100a00 */
[----:B------:R-:W-:Y:S01]  /*5e7c0*/  STL.64 [R1+0x198], R26 ;  /* 0x0001981a01007387 */ /* 0x000fe20000100a00 */
[----:B0-----:R-:W2:Y:S01]  /*5e7d0*/  LDL.LU.64 R24, [R1+0x4c20] ;  /* 0x004c200001187983 */ /* 0x001ea20000300a00 */
[----:B------:R0:W-:Y:S03]  /*5e7e0*/  STL.64 [R1+0x4c10], R16 ;  /* 0x004c101001007387 */ /* 0x0001e60000100a00 */
[----:B0-----:R-:W3:Y:S01]  /*5e7f0*/  LDL.LU R16, [R1] ;  /* 0x0000000001107983 */ /* 0x001ee20000300800 */
[----:B------:R-:W3:Y:S02]  /*5e800*/  LDL.LU R17, [R1+0x4] ;  /* 0x0000040001117983 */ /* 0x000ee40000300800 */
[----:B------:R-:W3:Y:S02]  /*5e810*/  LDL.LU R18, [R1+0x8] ;  /* 0x0000080001127983 */ /* 0x000ee40000300800 */
[----:B------:R-:W3:Y:S01]  /*5e820*/  LDL.LU R19, [R1+0xc] ;  /* 0x00000c0001137983 */ /* 0x000ee20000300800 */
[C---:B--2---:R-:W-:Y:S11]  /*5e830*/  HMMA.16816.F32.BF16 R20, R12.reuse, R24, R20 ;  /* 0x000000180c14723c */ /* 0x044ff60000041814 */
[----:B------:R-:W-:Y:S11]  /*5e840*/  @!UPT UIADD3 URZ, URZ, URZ, URZ ;  /* 0x0000003f3f3ff290 */ /* 0x000ff6000fffe03f */
[----:B------:R-:W-:Y:S01]  /*5e850*/  @!UPT UIADD3 URZ, URZ, URZ, URZ ;  /* 0x0000003f3f3ff290 */ /* 0x000fe2000fffe03f */
[----:B------:R0:W-:Y:S01]  /*5e860*/  STL.64 [R1+0x180], R20 ;  /* 0x0001801401007387 */ /* 0x0001e20000100a00 */
[----:B------:R-:W-:Y:S03]  /*5e870*/  STL.64 [R1+0x188], R22 ;  /* 0x0001881601007387 */ /* 0x000fe60000100a00 */
[----:B0-----:R-:W3:Y:S01]  /*5e880*/  LDL.LU.64 R20, [R1+0x4c18] ;  /* 0x004c180001147983 */ /* 0x001ee20000300a00 */
[C---:B----4-:R-:W-:Y:S01]  /*5e890*/  HMMA.16816.F32.BF16 R8, R12.reuse, R4, R8 ;  /* 0x000000040c08723c */ /* 0x050fe20000041808 */
[----:B------:R0:W-:Y:S02]  /*5e8a0*/  STL.64 [R1+0x4bf8], R24 ;  /* 0x004bf81801007387 */ /* 0x0001e40000100a00 */
[----:B0-----:R-:W2:Y:S01]  /*5e8b0*/  LDL.LU R24, [R1+0x90] ;  /* 0x0000900001187983 */ /* 0x001ea20000300800 */
[----:B------:R-:W2:Y:S02]  /*5e8c0*/  LDL.LU R25, [R1+0x94] ;  /* 0x0000940001197983 */ /* 0x000ea40000300800 */
[----:B------:R-:W2:Y:S02]  /*5e8d0*/  LDL.LU R26, [R1+0x98] ;  /* 0x00009800011a7983 */ /* 0x000ea40000300800 */
[----:B------:R-:W2:Y:S11]  /*5e8e0*/  LDL.LU R27, [R1+0x9c] ;  /* 0x00009c00011b7983 */ /* 0x000eb60000300800 */
[----:B------:R-:W-:Y:S04]  /*5e8f0*/  @!UPT UIADD3 URZ, URZ, URZ, URZ ;  /* 0x0000003f3f3ff290 */ /* 0x000fe8000fffe03f */
[----:B------:R-:W-:Y:S01]  /*5e900*/  STL.64 [R1+0x170], R8 ;  /* 0x0001700801007387 */ /* 0x000fe20000100a00 */
[----:B------:R-:W-:Y:S02]  /*5e910*/  STL.64 [R1+0x178], R10 ;  /* 0x0001780a01007387 */ /* 0x000fe40000100a00 */
[----:B------:R-:W0:Y:S02]  /*5e920*/  LDSM.16.MT88.4 R8, [R28+0x18000] ;  /* 0x018000001c08783b */ /* 0x000e240000004200 */
[----:B0-----:R-:W-:Y:S02]  /*5e930*/  STL.64 [R1+0x4b60], R10 ;  /* 0x004b600a01007387 */ /* 0x001fe40000100a00 */
[----:B------:R0:W-:Y:S02]  /*5e940*/  STL.64 [R1+0x4b58], R8 ;  /* 0x004b580801007387 */ /* 0x0001e40000100a00 */
[----:B0-----:R-:W4:Y:S01]  /*5e950*/  LDL.LU R8, [R1+0xd0] ;  /* 0x0000d00001087983 */ /* 0x001f220000300800 */
[----:B------:R-:W4:Y:S01]  /*5e960*/  LDL.LU R9, [R1+0xd4] ;  /* 0x0000d40001097983 */ /* 0x000f220000300800 */
[----:B---3--:R-:W-:Y:S02]  /*5e970*/  HMMA.16816.F32.BF16 R12, R12, R20, R16 ;  /* 0x000000140c0c723c */ /* 0x008fe40000041810 */
[----:B------:R-:W2:Y:S01]  /*5e980*/  LDL.LU.64 R16, [R1+0x4c10] ;  /* 0x004c100001107983 */ /* 0x000ea20000300a00 */
[----:B------:R-:W2:Y:S02]  /*5e990*/  LDL.LU.64 R22, [R1+0x4c08] ;  /* 0x004c080001167983 */ /* 0x000ea40000300a00 */
[----:B------:R-:W2:Y:S01]  /*5e9a0*/  LDL.LU.64 R20, [R1+0x4c00] ;  /* 0x004c000001147983 */ /* 0x000ea20000300a00 */
[----:B------:R-:W-:-:S02]  /*5e9b0*/  MOV R10, R2 ;  /* 0x00000002000a7202 */ /* 0x000fc40000000f00 */
[----:B------:R-:W-:Y:S11]  /*5e9c0*/  MOV R11, R0 ;  /* 0x00000000000b7202 */ /* 0x000ff60000000f00 */
[----:B------:R-:W-:Y:S04]  /*5e9d0*/  @!UPT UIADD3 URZ, URZ, URZ, URZ ;  /* 0x0000003f3f3ff290 */ /* 0x000fe8000fffe03f */
[----:B------:R-:W-:Y:S01]  /*5e9e0*/  STL.64 [R1+0x160], R12 ;  /* 0x0001600c01007387 */ /* 0x000fe20000100a00 */
[----:B------:R-:W-:Y:S01]  /*5e9f0*/  MOV R2, R14 ;  /* 0x0000000e00027202 */ /* 0x000fe20000000f00 */
[----:B------:R-:W-:Y:S02]  /*5ea00*/  IMAD.MOV.U32 R0, RZ, RZ, R15 ;  /* 0x000000ffff007224 */ /* 0x000fe400078e000f */
[----:B------:R-:W0:Y:S04]  /*5ea10*/  LDSM.16.MT88.4 R12, [R28+0x18080] ;  /* 0x018080001c0c783b */ /* 0x000e280000004200 */
[----:B------:R-:W-:Y:S01]  /*5ea20*/  STL [R1+0x4aec], R0 ;  /* 0x004aec0001007387 */ /* 0x000fe20000100800 */
[----:B------:R-:W-:Y:S03]  /*5ea30*/  STL [R1+0x4ae8], R2 ;  /* 0x004ae80201007387 */ /* 0x000fe60000100800 */
[----:B0-----:R-:W-:Y:S01]  /*5ea40*/  STL.64 [R1+0x4b28], R14 ;  /* 0x004b280e01007387 */ /* 0x001fe20000100a00 */
[----:B------:R0:W-:Y:S03]  /*5ea50*/  STL.64 [R1+0x4b20], R12 ;  /* 0x004b200c01007387 */ /* 0x0001e60000100a00 */
[----:B0-----:R-:W3:Y:S01]  /*5ea60*/  LDL.LU.64 R12, [R1+0x50] ;  /* 0x00005000010c7983 */ /* 0x001ee20000300a00 */
[----:B------:R-:W-:Y:S01]  /*5ea70*/  STL [R1+0x49d0], R28 ;  /* 0x0049d01c01007387 */ /* 0x000fe20000100800 */
[C---:B--2---:R-:W-:Y:S02]  /*5ea80*/  HMMA.16816.F32.BF16 R16, R20.reuse, R16, R24 ;  /* 0x000000101410723c */ /* 0x044fe40000041818 */
[----:B------:R-:W2:Y:S11]  /*5ea90*/  LDL.LU.64 R24, [R1+0x4bf8] ;  /* 0x004bf80001187983 */ /* 0x000eb60000300a00 */
[----:B------:R-:W-:Y:S10]  /*5eaa0*/  @!UPT UIADD3 URZ, URZ, URZ, URZ ;  /* 0x0000003f3f3ff290 */ /* 0x000ff4000fffe03f */
[----:B------:R-:W-:Y:S01]  /*5eab0*/  STL.64 [R1+0xa0], R16 ;  /* 0x0000a01001007387 */ /* 0x000fe20000100a00 */
[----:B------:R0:W-:Y:S03]  /*5eac0*/  STL.64 [R1+0xa8], R18 ;  /* 0x0000a81201007387 */ /* 0x0001e60000100a00 */
[----:B0-----:R-:W3:Y:S01]  /*5ead0*/  LDL.LU.64 R18, [R1+0x4bf0] ;  /* 0x004bf00001127983 */ /* 0x001ee20000300a00 */
[----:B------:R-:W3:Y:S01]  /*5eae0*/  LDL.LU.64 R16, [R1+0x4be8] ;  /* 0x004be80001107983 */ /* 0x000ee20000300a00 */
[----:B--2---:R-:W-:Y:S02]  /*5eaf0*/  MOV R2, R24 ;  /* 0x0000001800027202 */ /* 0x004fe40000000f00 */
        /* <DEDUP_REMOVED lines=10> */
[----:B----4-:R-:W-:Y:S01]  /*5eba0*/  HMMA.16816.F32.BF16 R8, R20, R4, R8 ;  /* 0x000000041408723c */ /* 0x010fe20000041808 */
[----:B------:R0:W-:Y:S11]  /*5ebb0*/  STL.64 [R1+0x4ba0], R4 ;  /* 0x004ba00401007387 */ /* 0x0001f60000100a00 */
[----:B------:R-:W-:Y:S11]  /*5ebc0*/  @!UPT UIADD3 URZ, URZ, URZ, URZ ;  /* 0x0000003f3f3ff290 */ /* 0x000ff6000fffe03f */
[----:B------:R-:W-:Y:S01]  /*5ebd0*/  STL.64 [R1+0x40], R8 ;  /* 0x0000400801007387 */ /* 0x000fe20000100a00 */
[----:B------:R-:W-:Y:S01]  /*5ebe0*/  STL.64 [R1+0x48], R10 ;  /* 0x0000480a01007387 */ /* 0x000fe20000100a00 */
[----:B0-----:R-:W-:Y:S01]  /*5ebf0*/  MOV R4, R2 ;  /* 0x0000000200047202 */ /* 0x001fe20000000f00 */
[----:B------:R-:W-:-:S05]  /*5ec00*/  IMAD.MOV.U32 R5, RZ, RZ, R0 ;  /* 0x000000ffff057224 */ /* 0x000fca00078e0000 */
[----:B------:R0:W-:Y:S04]  /*5ec10*/  STL.64 [R1+0x4bb8], R4 ;  /* 0x004bb80401007387 */ /* 0x0001e80000100a00 */
[----:B0-----:R-:W2:Y:S01]  /*5ec20*/  LDL.LU R4, [R1+0xf0] ;  /* 0x0000f00001047983 */ /* 0x001ea20000300800 */
[----:B---3--:R-:W-:Y:S11]  /*5ec30*/  HMMA.16816.F32.BF16 R8, R20, R12, R24 ;  /* 0x0000000c1408723c */ /* 0x008ff60000041818 */
[----:B------:R-:W-:Y:S11]  /*5ec40*/  @!UPT UIADD3 URZ, URZ, URZ, URZ ;  /* 0x0000003f3f3ff290 */ /* 0x000ff6000fffe03f */
[----:B------:R-:W-:Y:S01]  /*5ec50*/  @!UPT UIADD3 URZ, URZ, URZ, URZ ;  /* 0x0000003f3f3ff290 */ /* 0x000fe2000fffe03f */
[----:B------:R-:W-:Y:S01]  /*5ec60*/  STL.64 [R1+0x30], R8 ;  /* 0x0000300801007387 */ /* 0x000fe20000100a00 */
[----:B------:R-:W-:Y:S02]  /*5ec70*/  STL.64 [R1+0x38], R10 ;  /* 0x0000380a01007387 */ /* 0x000fe40000100a00 */
[----:B------:R-:W2:Y:S02]  /*5ec80*/  LDL.LU R5, [R1+0xf4] ;  /* 0x0000f40001057983 */ /* 0x000ea40000300800 */
[----:B------:R-:W2:Y:S01]  /*5ec90*/  LDL.LU R6, [R1+0xf8] ;  /* 0x0000f80001067983 */ /* 0x000ea20000300800 */
[----:B------:R-:W2:Y:S01]  /*5eca0*/  LDL.LU R7, [R1+0xfc] ;  /* 0x0000fc0001077983 */ /* 0x000ea20000300800 */
        /* <DEDUP_REMOVED lines=27> */
[----:B------:R-:W2:Y:S01]  /*5ee60*/  LDL.LU R10, [R1+0x2d8] ;  /* 0x0002d800010a7983 */ /* 0x000ea20000300800 */
[----:B------:R-:W-:-:S02]  /*5ee70*/  MOV R11, R29 ;  /* 0x0000001d000b7202 */ /* 0x000fc40000000f00 */
[----:B------:R-:W3:Y:S04]  /*5ee80*/  LDL.LU R29, [R1+0x4bc0] ;  /* 0x004bc000011d7983 */ /* 0x000ee80000300800 */
[----:B--2---:R-:W-:Y:S01]  /*5ee90*/  STL.64 [R1+0x4b80], R10 ;  /* 0x004b800a01007387 */ /* 0x004fe20000100a00 */
[----:B------:R0:W-:Y:S03]  /*5eea0*/  STL.64 [R1+0x4b78], R8 ;  /* 0x004b780801007387 */ /* 0x0001e60000100a00 */
[----:B0-----:R-:W2:Y:S02]  /*5eeb0*/  LDL.LU.64 R8, [R1+0x80] ;  /* 0x0000800001087983 */ /* 0x001ea40000300a00 */
        /* <DEDUP_REMOVED lines=10> */
[----:B------:R0:W-:Y:S01]  /*5ef60*/  STL.64 [R1+0xf0], R4 ;  /* 0x0000f00401007387 */ /* 0x0001e20000100a00 */
[----:B------:R-:W-:Y:S03]  /*5ef70*/  STL [R1+0xf8], R6 ;  /* 0x0000f80601007387 */ /* 0x000fe60000100800 */
[----:B0-----:R-:W2:Y:S01]  /*5ef80*/  LDL.LU.64 R4, [R1+0x4ba0] ;  /* 0x004ba00001047983 */ /* 0x001ea20000300a00 */
[----:B------:R-:W-:-:S05]  /*5ef90*/  MOV R28, R7 ;  /* 0x00000007001c7202 */ /* 0x000fca0000000f00 */
[----:B------:R0:W-:Y:S02]  /*5efa0*/  STL [R1+0x4a00], R28 ;  /* 0x004a001c01007387 */ /* 0x0001e40000100800 */
[----:B0-----:R-:W-:Y:S01]  /*5efb0*/  MOV R28, R29 ;  /* 0x0000001d001c7202 */ /* 0x001fe20000000f00 */
[----:B--2---:R-:W-:Y:S11]  /*5efc0*/  HMMA.16816.F32.BF16 R12, R16, R4, R12 ;  /* 0x00000004100c723c */ /* 0x004ff6000004180c */
[----:B------:R-:W-:Y:S11]  /*5efd0*/  @!UPT UIADD3 URZ, URZ, URZ, URZ ;  /* 0x0000003f3f3ff290 */ /* 0x000ff6000fffe03f */
[----:B------:R-:W-:Y:S01]  /*5efe0*/  @!UPT UIADD3 URZ, URZ, URZ, URZ ;  /* 0x0000003f3f3ff290 */ /* 0x000fe2000fffe03f */
[----:B------:R0:W-:Y:S01]  /*5eff0*/  STL.64 [R1+0xe0], R12 ;  /* 0x0000e00c01007387 */ /* 0x0001e20000100a00 */
[----:B------:R-:W-:Y:S03]  /*5f000*/  STL.64 [R1+0xe8], R14 ;  /* 0x0000e80e01007387 */ /* 0x000fe60000100a00 */
[----:B0-----:R-:W4:Y:S01]  /*5f010*/  LDL.LU.64 R12, [R1+0x4b98] ;  /* 0x004b9800010c7983 */ /* 0x001f220000300a00 */
[----:B------:R-:W-:Y:S01]  /*5f020*/  IMAD.MOV.U32 R2, RZ, RZ, R4 ;  /* 0x000000ffff027224 */ /* 0x000fe200078e0004 */
[----:B------:R-:W-:Y:S02]  /*5f030*/  MOV R0, R5 ;  /* 0x0000000500007202 */ /* 0x000fe40000000f00 */
[----:B------:R-:W0:Y:S04]  /*5f040*/  LDSM.16.MT88.4 R4, [R28+0x19000] ;  /* 0x019000001c04783b */ /* 0x000e280000004200 */
[----:B0-----:R-:W-:Y:S01]  /*5f050*/  STL.64 [R1], R4 ;  /* 0x0000000401007387 */ /* 0x001fe20000100a00 */
[----:B------:R0:W-:Y:S01]  /*5f060*/  STL [R1+0x8], R6 ;  /* 0x0000080601007387 */ /* 0x0001e20000100800 */
[----:B------:R-:W-:-:S02]  /*5f070*/  MOV R15, R7 ;  /* 0x00000007000f7202 */ /* 0x000fc40000000f00 */
[----:B0-----:R-:W2:Y:S01]  /*5f080*/  LDL.LU.64 R6, [R1+0x4b90] ;  /* 0x004b900001067983 */ /* 0x001ea20000300a00 */
[----:B------:R-:W2:Y:S01]  /*5f090*/  LDL.LU.64 R4, [R1+0x4b88] ;  /* 0x004b880001047983 */ /* 0x000ea20000300a00 */
[----:B----4-:R-:W-:Y:S02]  /*5f0a0*/  HMMA.16816.F32.BF16 R20, R16, R12, R20 ;  /* 0x0000000c1014723c */ /* 0x010fe40000041814 */
[----:B------:R-:W0:Y:S04]  /*5f0b0*/  LDSM.16.MT88.4 R16, [R28+0x19080] ;  /* 0x019080001c10783b */ /* 0x000e280000004200 */
[----:B0-----:R-:W-:Y:S11]  /*5f0c0*/  STL.64 [R1+0x4a98], R18 ;  /* 0x004a981201007387 */ /* 0x001ff60000100a00 */
[----:B------:R-:W-:Y:S06]  /*5f0d0*/  @!UPT UIADD3 URZ, URZ, URZ, URZ ;  /* 0x0000003f3f3ff290 */ /* 0x000fec000fffe03f */
[----:B------:R-:W-:Y:S02]  /*5f0e0*/  STL.64 [R1+0xb0], R20 ;  /* 0x0000b01401007387 */ /* 0x000fe40000100a00 */
[----:B------:R-:W-:Y:S02]  /*5f0f0*/  STL.64 [R1+0xb8], R22 ;  /* 0x0000b81601007387 */ /* 0x000fe40000100a00 */
[----:B------:R-:W0:Y:S04]  /*5f100*/  LDSM.16.MT88.4 R20, [R3+0x19000] ;  /* 0x019000000314783b */ /* 0x000e280000004200 */
[----:B------:R1:W-:Y:S04]  /*5f110*/  STL.64 [R1+0x4a90], R16 ;  /* 0x004a901001007387 */ /* 0x0003e80000100a00 */
[----:B-1----:R-:W3:Y:S01]  /*5f120*/  LDL.LU.64 R16, [R1+0x70] ;  /* 0x0000700001107983 */ /* 0x002ee20000300a00 */
[----:B--2---:R-:W-:Y:S03]  /*5f130*/  HMMA.16816.F32.BF16 R24, R4, R8, R24 ;  /* 0x000000080418723c */ /* 0x004fe60000041818 */
[----:B0-----:R-:W-:Y:S01]  /*5f140*/  STL.64 [R1+0x4a68], R22 ;  /* 0x004a681601007387 */ /* 0x001fe20000100a00 */
[----:B------:R0:W-:Y:S02]  /*5f150*/  STL.64 [R1+0x4a60], R20 ;  /* 0x004a601401007387 */ /* 0x0001e40000100a00 */
[----:B------:R-:W3:Y:S01]  /*5f160*/  LDL.LU.64 R10, [R1+0x4b80] ;  /* 0x004b8000010a7983 */ /* 0x000ee20000300a00 */
[----:B0-----:R-:W-:Y:S01]  /*5f170*/  MOV R20, R2 ;  /* 0x0000000200147202 */ /* 0x001fe20000000f00 */
[----:B------:R-:W-:Y:S01]  /*5f180*/  IMAD.MOV.U32 R21, RZ, RZ, R0 ;  /* 0x000000ffff157224 */ /* 0x000fe200078e0000 */
[----:B------:R-:W-:-:S02]  /*5f190*/  MOV R2, R8 ;  /* 0x0000000800027202 */ /* 0x000fc40000000f00 */
[----:B------:R-:W-:Y:S02]  /*5f1a0*/  MOV R0, R9 ;  /* 0x0000000900007202 */ /* 0x000fe40000000f00 */
[----:B------:R-:W3:Y:S10]  /*5f1b0*/  LDL.LU.64 R8, [R1+0x4b78] ;  /* 0x004b780001087983 */ /* 0x000ef40000300a00 */
[----:B------:R-:W-:Y:S02]  /*5f1c0*/  STL.64 [R1+0x20], R24 ;  /* 0x0000201801007387 */ /* 0x000fe40000100a00 */
[----:B------:R-:W-:Y:S01]  /*5f1d0*/  STL [R1+0x28], R26 ;  /* 0x0000281a01007387 */ /* 0x000fe20000100800 */
[----:B------:R-:W-:-:S02]  /*5f1e0*/  MOV R29, R27 ;  /* 0x0000001b001d7202 */ /* 0x000fc40000000f00 */
[----:B------:R-:W0:Y:S04]  /*5f1f0*/  LDSM.16.MT88.4 R24, [R3+0x19080] ;  /* 0x019080000318783b */ /* 0x000e280000004200 */
[----:B------:R-:W-:Y:S04]  /*5f200*/  STL [R1+0x4a04], R29 ;  /* 0x004a041d01007387 */ /* 0x000fe80000100800 */
[----:B0-----:R-:W-:Y:S01]  /*5f210*/  STL [R1+0x4a10], R25 ;  /* 0x004a101901007387 */ /* 0x001fe20000100800 */
[----:B------:R-:W-:Y:S02]  /*5f220*/  STL [R1+0x4a0c], R26 ;  /* 0x004a0c1a01007387 */ /* 0x000fe40000100800 */
[----:B------:R-:W-:Y:S02]  /*5f230*/  STL [R1+0x4a08], R27 ;  /* 0x004a081b01007387 */ /* 0x000fe40000100800 */
[----:B------:R-:W-:Y:S01]  /*5f240*/  STL [R1+0x4908], R3 ;  /* 0x0049080301007387 */ /* 0x000fe20000100800 */
[C---:B---3--:R-:W-:Y:S11]  /*5f250*/  HMMA.16816.F32.BF16 R8, R4.reuse, R16, R8 ;  /* 0x000000100408723c */ /* 0x048ff60000041808 */
        /* <DEDUP_REMOVED lines=8> */
[----:B--2---:R-:W-:Y:S11]  /*5f2e0*/  HMMA.16816.F32.BF16 R8, R4, R20, R8 ;  /* 0x000000140408723c */ /* 0x004ff60000041808 */
[----:B------:R-:W-:Y:S11]  /*5f2f0*/  @!UPT UIADD3 URZ, URZ, URZ, URZ ;  /* 0x0000003f3f3ff290 */ /* 0x000ff6000fffe03f */
[----:B------:R-:W-:Y:S02]  /*5f300*/  @!UPT UIADD3 URZ, URZ, URZ, URZ ;  /* 0x0000003f3f3ff290 */ /* 0x000fe4000fffe03f */
[----:B------:R-:W-:Y:S02]  /*5f310*/  MOV R25, R8 ;  /* 0x0000000800197202 */ /* 0x000fe40000000f00 */
[----:B------:R-:W-:Y:S01]  /*5f320*/  MOV R26, R9 ;  /* 0x00000009001a7202 */ /* 0x000fe20000000f00 */
[----:B------:R-:W2:Y:S01]  /*5f330*/  LDL.LU R8, [R1+0x280] ;  /* 0x0002800001087983 */ /* 0x000ea20000300800 */
[----:B------:R-:W-:Y:S02]  /*5f340*/  IMAD.MOV.U32 R27, RZ, RZ, R10 ;  /* 0x000000ffff1b7224 */ /* 0x000fe400078e000a */
[----:B------:R-:W2:Y:S01]  /*5f350*/  LDL.LU R9, [R1+0x284] ;  /* 0x0002840001097983 */ /* 0x000ea20000300800 */
[----:B------:R-:W-:Y:S01]  /*5f360*/  MOV R29, R11 ;  /* 0x0000000b001d7202 */ /* 0x000fe20000000f00 */
[----:B------:R-:W2:Y:S01]  /*5f370*/  LDL.LU R10, [R1+0x288] ;  /* 0x00028800010a7983 */ /* 0x000ea20000300800 */
[----:B------:R-:W2:Y:S02]  /*5f380*/  LDL.LU R11, [R1+0x28c] ;  /* 0x00028c00010b7983 */ /* 0x000ea40000300800 */
[----:B------:R-:W-:Y:S02]  /*5f390*/  STL.64 [R1+0x4b48], R20 ;  /* 0x004b481401007387 */ /* 0x000fe40000100a00 */
[----:B------:R-:W3:Y:S01]  /*5f3a0*/  LDL.LU R16, [R1] ;  /* 0x0000000001107983 */ /* 0x000ee20000300800 */
[----:B------:R-:W3:Y:S01]  /*5f3b0*/  LDL.LU R17, [R1+0x4] ;  /* 0x0000040001117983 */ /* 0x000ee20000300800 */
[----:B------:R-:W4:Y:S01]  /*5f3c0*/  LDL.LU R18, [R1+0x8] ;  /* 0x0000080001127983 */ /* 0x000f220000300800 */
[----:B------:R-:W-:-:S05]  /*5f3d0*/  MOV R19, R15 ;  /* 0x0000000f00137202 */ /* 0x000fca0000000f00 */
        /* <DEDUP_REMOVED lines=8> */
[----:B---3--:R0:W-:Y:S02]  /*5f460*/  STL.64 [R1+0x4af0], R16 ;  /* 0x004af01001007387 */ /* 0x0081e40000100a00 */
[----:B0-----:R-:W-:Y:S01]  /*5f470*/  MOV R16, R14 ;  /* 0x0000000e00107202 */ /* 0x001fe20000000f00 */
[----:B------:R-:W-:-:S05]  /*5f480*/  IMAD.MOV.U32 R17, RZ, RZ, R3 ;  /* 0x000000ffff117224 */ /* 0x000fca00078e0003 */
[----:B------:R0:W-:Y:S01]  /*5f490*/  STL.64 [R1+0x4b50], R16 ;  /* 0x004b501001007387 */ /* 0x0001e20000100a00 */
[----:B------:R-:W2:Y:S02]  /*5f4a0*/  LDL.LU R20, [R1+0x2a0] ;  /* 0x0002a00001147983 */ /* 0x000ea40000300800 */
[----:B------:R-:W2:Y:S02]  /*5f4b0*/  LDL.LU R21, [R1+0x2a4] ;  /* 0x0002a40001157983 */ /* 0x000ea40000300800 */
[----:B------:R-:W2:Y:S01]  /*5f4c0*/  LDL.LU R22, [R1+0x2a8] ;  /* 0x0002a80001167983 */ /* 0x000ea20000300800 */
[----:B------:R-:W2:Y:S04]  /*5f4d0*/  LDL.LU R23, [R1+0x2ac] ;  /* 0x0002ac0001177983 */ /* 0x000ea80000300800 */
[----:B0-----:R-:W3:Y:S01]  /*5f4e0*/  LDL.LU R16, [R1+0x2b0] ;  /* 0x0002b00001107983 */ /* 0x001ee20000300800 */
[----:B------:R-:W3:Y:S02]  /*5f4f0*/  LDL.LU R17, [R1+0x2b4] ;  /* 0x0002b40001117983 */ /* 0x000ee40000300800 */
[----:B------:R-:W3:Y:S02]  /*5f500*/  LDL.LU R18, [R1+0x2b8] ;  /* 0x0002b80001127983 */ /* 0x000ee40000300800 */
[----:B------:R-:W3:Y:S01]  /*5f510*/  LDL.LU R19, [R1+0x2bc] ;  /* 0x0002bc0001137983 */ /* 0x000ee20000300800 */
[----:B------:R0:W-:Y:S01]  /*5f520*/  STL.64 [R1+0x4a20], R26 ;  /* 0x004a201a01007387 */ /* 0x0001e20000100a00 */
[----:B------:R-:W-:Y:S03]  /*5f530*/  STL.64 [R1+0x4a18], R24 ;  /* 0x004a181801007387 */ /* 0x000fe60000100a00 */
[----:B0-----:R-:W4:Y:S04]  /*5f540*/  LDL R26, [R1+0x88] ;  /* 0x00008800011a7983 */ /* 0x001f280000100800 */
[----:B------:R-:W4:Y:S01]  /*5f550*/  LDL R27, [R1+0x8c] ;  /* 0x00008c00011b7983 */ /* 0x000f220000100800 */
[----:B------:R-:W3:Y:S02]  /*5f560*/  LDL.LU.64 R10, [R1+0x4b60] ;  /* 0x004b6000010a7983 */ /* 0x000ee40000300a00 */
[----:B------:R-:W3:Y:S02]  /*5f570*/  LDL.LU.64 R8, [R1+0x4b58] ;  /* 0x004b580001087983 */ /* 0x000ee40000300a00 */
[----:B------:R0:W-:Y:S02]  /*5f580*/  STL.64 [R1+0x4b40], R12 ;  /* 0x004b400c01007387 */ /* 0x0001e40000100a00 */
[----:B0-----:R-:W2:Y:S01]  /*5f590*/  LDL.LU R12, [R1+0x290] ;  /* 0x00029000010c7983 */ /* 0x001ea20000300800 */
[----:B------:R0:W-:Y:S02]  /*5f5a0*/  STL.64 [R1+0xc0], R4 ;  /* 0x0000c00401007387 */ /* 0x0001e40000100a00 */
[----:B------:R1:W-:Y:S02]  /*5f5b0*/  STL.64 [R1+0xc8], R6 ;  /* 0x0000c80601007387 */ /* 0x0003e40000100a00 */
[----:B------:R-:W2:Y:S01]  /*5f5c0*/  LDL.LU R13, [R1+0x294] ;  /* 0x00029400010d7983 */ /* 0x000ea20000300800 */
[----:B------:R-:W2:Y:S01]  /*5f5d0*/  LDL.LU R14, [R1+0x298] ;  /* 0x00029800010e7983 */ /* 0x000ea20000300800 */
[----:B------:R-:W2:Y:S03]  /*5f5e0*/  LDL.LU R15, [R1+0x29c] ;  /* 0x00029c00010f7983 */ /* 0x000ea60000300800 */
        /* <DEDUP_REMOVED lines=42> */
[----:B------:R-:W2:Y:S01]  /*5f890*/  LDL.LU.64 R4, [R1+0x4b30] ;  /* 0x004b300001047983 */ /* 0x000ea20000300a00 */
[----:B------:R-:W-:Y:S01]  /*5f8a0*/  MOV R0, R12 ;  /* 0x0000000c00007202 */ /* 0x000fe20000000f00 */
[----:B------:R-:W-:Y:S11]  /*5f8b0*/  IMAD.MOV.U32 R2, RZ, RZ, R13 ;  /* 0x000000ffff027224 */ /* 0x000ff600078e000d */
[----:B------:R-:W-:Y:S07]  /*5f8c0*/  @!UPT UIADD3 URZ, URZ, URZ, URZ ;  /* 0x0000003f3f3ff290 */ /* 0x000fee000fffe03f */
[----:B------:R-:W-:Y:S01]  /*5f8d0*/  STL.64 [R1+0x110], R8 ;  /* 0x0001100801007387 */ /* 0x000fe20000100a00 */
[----:B------:R0:W-:Y:S02]  /*5f8e0*/  STL.64 [R1+0x118], R10 ;  /* 0x0001180a01007387 */ /* 0x0001e40000100a00 */
[----:B-1----:R-:W2:Y:S02]  /*5f8f0*/  LDL.LU.64 R14, [R1+0x4b28] ;  /* 0x004b2800010e7983 */ /* 0x002ea40000300a00 */
[----:B------:R-:W2:Y:S01]  /*5f900*/  LDL.LU.64 R12, [R1+0x4b20] ;  /* 0x004b2000010c7983 */ /* 0x000ea20000300a00 */
[----:B0-----:R-:W3:Y:S01]  /*5f910*/  LDL R11, [R1+0x1704] ;  /* 0x00170400010b7983 */ /* 0x001ee20000100800 */
        /* <DEDUP_REMOVED lines=11> */
[----:B------:R-:W-:Y:S01]  /*5f9d0*/  STL [R1+0x2f0], R16 ;  /* 0x0002f01001007387 */ /* 0x000fe20000100800 */
[----:B------:R-:W-:Y:S01]  /*5f9e0*/  MOV R3, R17 ;  /* 0x0000001100037202 */ /* 0x000fe20000000f00 */
[----:B------:R0:W-:Y:S02]  /*5f9f0*/  STL.64 [R1+0x2f8], R18 ;  /* 0x0002f81201007387 */ /* 0x0001e40000100a00 */
[----:B0-----:R-:W4:Y:S01]  /*5fa00*/  LDL.LU.64 R18, [R1+0x4af8] ;  /* 0x004af80001127983 */ /* 0x001f220000300a00 */
[----:B------:R-:W4:Y:S02]  /*5fa10*/  LDL.LU.64 R16, [R1+0x4af0] ;  /* 0x004af00001107983 */ /* 0x000f240000300a00 */
[----:B------:R-:W-:Y:S01]  /*5fa20*/  STL [R1+0x490c], R3 ;  /* 0x00490c0301007387 */ /* 0x000fe20000100800 */
[----:B--2---:R-:W-:Y:S01]  /*5fa30*/  HMMA.16816.F32.BF16 R4, R12, R20, R4 ;  /* 0x000000140c04723c */ /* 0x004fe20000041804 */
[----:B------:R-:W2:Y:S11]  /*5fa40*/  LDL.LU R20, [R1+0x200] ;  /* 0x0002000001147983 */ /* 0x000eb60000300800 */
[----:B------:R-:W-:Y:S11]  /*5fa50*/  @!UPT UIADD3 URZ, URZ, URZ, URZ ;  /* 0x0000003f3f3ff290 */ /* 0x000ff6000fffe03f */
[----:B------:R-:W-:Y:S01]  /*5fa60*/  STL.64 [R1+0x2e0], R4 ;  /* 0x0002e00401007387 */ /* 0x000fe20000100a00 */
[----:B------:R-:W-:Y:S02]  /*5fa70*/  STL.64 [R1+0x2e8], R6 ;  /* 0x0002e80601007387 */ /* 0x000fe40000100a00 */
[----:B------:R-:W2:Y:S02]  /*5fa80*/  LDL.LU R21, [R1+0x204] ;  /* 0x0002040001157983 */ /* 0x000ea40000300800 */
[----:B------:R-:W2:Y:S01]  /*5fa90*/  LDL.LU R22, [R1+0x208] ;  /* 0x0002080001167983 */ /* 0x000ea20000300800 */
[----:B------:R-:W2:Y:S04]  /*5faa0*/  LDL.LU R23, [R1+0x20c] ;  /* 0x00020c0001177983 */ /* 0x000ea80000300800 */
[----:B---3--:R-:W0:Y:S02]  /*5fab0*/  LDSM.16.MT88.4 R4, [R11+0x19000] ;  /* 0x019000000b04783b */ /* 0x008e240000004200 */
[----:B------:R-:W1:Y:S02]  /*5fac0*/  LDSM.16.MT88.4 R8, [R11+0x19080] ;  /* 0x019080000b08783b */ /* 0x000e640000004200 */
[----:B--2---:R-:W-:Y:S02]  /*5fad0*/  STL.64 [R1+0x4ad0], R22 ;  /* 0x004ad01601007387 */ /* 0x004fe40000100a00 */
[----:B------:R2:W-:Y:S02]  /*5fae0*/  STL.64 [R1+0x4ac8], R20 ;  /* 0x004ac81401007387 */ /* 0x0005e40000100a00 */
[----:B--2---:R-:W2:Y:S01]  /*5faf0*/  LDL.LU R20, [R1+0x210] ;  /* 0x0002100001147983 */ /* 0x004ea20000300800 */
[----:B------:R-:W2:Y:S02]  /*5fb00*/  LDL.LU R21, [R1+0x214] ;  /* 0x0002140001157983 */ /* 0x000ea40000300800 */
[----:B------:R-:W2:Y:S02]  /*5fb10*/  LDL.LU R22, [R1+0x218] ;  /* 0x0002180001167983 */ /* 0x000ea40000300800 */
[----:B------:R-:W2:Y:S01]  /*5fb20*/  LDL.LU R23, [R1+0x21c] ;  /* 0x00021c0001177983 */ /* 0x000ea20000300800 */
[----:B0-----:R-:W-:Y:S01]  /*5fb30*/  STL.64 [R1+0x49c8], R6 ;  /* 0x0049c80601007387 */ /* 0x001fe20000100a00 */
[----:B------:R0:W-:Y:S02]  /*5fb40*/  STL.64 [R1+0x49c0], R4 ;  /* 0x0049c00401007387 */ /* 0x0001e40000100a00 */
[----:B0-----:R-:W-:-:S02]  /*5fb50*/  MOV R4, R0 ;  /* 0x0000000000047202 */ /* 0x001fc40000000f00 */
[----:B------:R-:W-:Y:S01]  /*5fb60*/  MOV R5, R2 ;  /* 0x0000000200057202 */ /* 0x000fe20000000f00 */
[----:B------:R-:W3:Y:S01]  /*5fb70*/  LDL.LU R0, [R1+0x4aec] ;  /* 0x004aec0001007983 */ /* 0x000ee20000300800 */
[----:B------:R-:W2:Y:S02]  /*5fb80*/  LDL.LU R2, [R1+0x4ae8] ;  /* 0x004ae80001027983 */ /* 0x000ea40000300800 */
[----:B------:R-:W2:Y:S02]  /*5fb90*/  LDL R6, [R1+0x58] ;  /* 0x0000580001067983 */ /* 0x000ea40000100800 */
[----:B------:R-:W2:Y:S01]  /*5fba0*/  LDL R7, [R1+0x5c] ;  /* 0x00005c0001077983 */ /* 0x000ea20000100800 */
[----:B----4-:R-:W-:Y:S01]  /*5fbb0*/  HMMA.16816.F32.BF16 R12, R12, R4, R16 ;  /* 0x000000040c0c723c */ /* 0x010fe20000041810 */
[----:B------:R-:W4:Y:S01]  /*5fbc0*/  LDL.LU.64 R18, [R1+0x4ae0] ;  /* 0x004ae00001127983 */ /* 0x000f220000300a00 */
[----:B------:R-:W4:Y:S11]  /*5fbd0*/  LDL.LU.64 R16, [R1+0x4ad8] ;  /* 0x004ad80001107983 */ /* 0x000f360000300a00 */
[----:B------:R-:W-:Y:S10]  /*5fbe0*/  @!UPT UIADD3 URZ, URZ, URZ, URZ ;  /* 0x0000003f3f3ff290 */ /* 0x000ff4000fffe03f */
[----:B------:R-:W-:Y:S01]  /*5fbf0*/  STL [R1+0x264], R13 ;  /* 0x0002640d01007387 */ /* 0x000fe20000100800 */
[----:B------:R0:W-:Y:S03]  /*5fc00*/  STL.64 [R1+0x268], R14 ;  /* 0x0002680e01007387 */ /* 0x0001e60000100a00 */
[----:B--2---:R2:W-:Y:S01]  /*5fc10*/  STL.64 [R1+0x4ab0], R6 ;  /* 0x004ab00601007387 */ /* 0x0045e20000100a00 */
[----:B0-----:R-:W3:Y:S02]  /*5fc20*/  LDL R14, [R1+0x78] ;  /* 0x00007800010e7983 */ /* 0x001ee40000100800 */
[----:B------:R-:W3:Y:S01]  /*5fc30*/  LDL R15, [R1+0x7c] ;  /* 0x00007c00010f7983 */ /* 0x000ee20000100800 */
[----:B--2---:R-:W2:Y:S04]  /*5fc40*/  LDL R6, [R1+0x68] ;  /* 0x0000680001067983 */ /* 0x004ea80000100800 */
[----:B------:R-:W2:Y:S01]  /*5fc50*/  LDL R7, [R1+0x6c] ;  /* 0x00006c0001077983 */ /* 0x000ea20000100800 */
[----:B-1----:R-:W-:Y:S02]  /*5fc60*/  STL.64 [R1+0x4988], R10 ;  /* 0x0049880a01007387 */ /* 0x002fe40000100a00 */
[----:B------:R0:W-:Y:S02]  /*5fc70*/  STL.64 [R1+0x4980], R8 ;  /* 0x0049800801007387 */ /* 0x0001e40000100a00 */
[----:B0-----:R-:W2:Y:S01]  /*5fc80*/  LDL.LU R8, [R1+0x1d0] ;  /* 0x0001d00001087983 */ /* 0x001ea20000300800 */
[----:B------:R-:W2:Y:S02]  /*5fc90*/  LDL.LU R9, [R1+0x1d4] ;  /* 0x0001d40001097983 */ /* 0x000ea40000300800 */
[----:B------:R-:W2:Y:S02]  /*5fca0*/  LDL.LU R10, [R1+0x1d8] ;  /* 0x0001d800010a7983 */ /* 0x000ea40000300800 */
[----:B------:R-:W2:Y:S01]  /*5fcb0*/  LDL.LU R11, [R1+0x1dc] ;  /* 0x0001dc00010b7983 */ /* 0x000ea20000300800 */
[C---:B----4-:R-:W-:Y:S01]  /*5fcc0*/  HMMA.16816.F32.BF16 R20, R16.reuse, R26, R20 ;  /* 0x0000001a1014723c */ /* 0x050fe20000041814 */
        /* <DEDUP_REMOVED lines=38> */
[----:B------:R-:W3:Y:S01]  /*5ff30*/  LDL.LU.64 R10, [R1+0x4ac0] ;  /* 0x004ac000010a7983 */ /* 0x000ee20000300a00 */
[----:B------:R-:W3:Y:S02]  /*5ff40*/  LDL.LU.64 R8, [R1+0x4ab8] ;  /* 0x004ab80001087983 */ /* 0x000ee40000300a00 */
[----:B------:R-:W-:Y:S02]  /*5ff50*/  STL.64 [R1+0x320], R4 ;  /* 0x0003200401007387 */ /* 0x000fe40000100a00 */
[----:B------:R0:W-:Y:S02]  /*5ff60*/  STL.64 [R1+0x328], R6 ;  /* 0x0003280601007387 */ /* 0x0001e40000100a00 */
[----:B0-----:R-:W3:Y:S02]  /*5ff70*/  LDL.LU.64 R6, [R1+0x4ab0] ;  /* 0x004ab00001067983 */ /* 0x001ee40000300a00 */
[----:B---3--:R-:W-:Y:S02]  /*5ff80*/  HMMA.16816.F32.BF16 R16, R16, R6, R8 ;  /* 0x000000061010723c */ /* 0x008fe40000041808 */
[----:B------:R-:W3:Y:S01]  /*5ff90*/  LDL.LU.64 R10, [R1+0x4aa8] ;  /* 0x004aa800010a7983 */ /* 0x000ee20000300a00 */
[----:B------:R-:W3:Y:S11]  /*5ffa0*/  LDL.LU.64 R8, [R1+0x4aa0] ;  /* 0x004aa00001087983 */ /* 0x000ef60000300a00 */
[----:B------:R-:W-:Y:S09]  /*5ffb0*/  @!UPT UIADD3 URZ, URZ, URZ, URZ ;  /* 0x0000003f3f3ff290 */ /* 0x000ff2000fffe03f */
[----:B------:R-:W-:Y:S01]  /*5ffc0*/  STL.64 [R1+0x2c0], R16 ;  /* 0x0002c01001007387 */ /* 0x000fe20000100a00 */
[----:B------:R0:W-:Y:S03]  /*5ffd0*/  STL.64 [R1+0x2c8], R18 ;  /* 0x0002c81201007387 */ /* 0x0001e60000100a00 */
[----:B0-----:R-:W3:Y:S01]  /*5ffe0*/  LDL.LU.64 R18, [R1+0x4a98] ;  /* 0x004a980001127983 */ /* 0x001ee20000300a00 */
[----:B------:R-:W3:Y:S02]  /*5fff0*/  LDL.LU.64 R16, [R1+0x4a90] ;  /* 0x004a900001107983 */ /* 0x000ee40000300a00 */
[----:B------:R-:W4:Y:S01]  /*60000*/  LDL.LU R24, [R1+0x170] ;  /* 0x0001700001187983 */ /* 0x000f220000300800 */
[C---:B---3--:R-:W-:Y:S11]  /*60010*/  HMMA.16816.F32.BF16 R8, R16.reuse, R26, R8 ;  /* 0x0000001a1008723c */ /* 0x048ff60000041808 */
[----:B------:R-:W-:Y:S11]  /*60020*/  @!UPT UIADD3 URZ, URZ, URZ, URZ ;  /* 0x0000003f3f3ff290 */ /* 0x000ff6000fffe03f */
[----:B------:R-:W-:Y:S01]  /*60030*/  @!UPT UIADD3 URZ, URZ, URZ, URZ ;  /* 0x0000003f3f3ff290 */ /* 0x000fe2000fffe03f */
[----:B------:R-:W-:Y:S01]  /*60040*/  STL.64 [R1+0x280], R8 ;  /* 0x0002800801007387 */ /* 0x000fe20000100a00 */
[----:B------:R-:W-:Y:S02]  /*60050*/  STL.64 [R1+0x288], R10 ;  /* 0x0002880a01007387 */ /* 0x000fe40000100a00 */
[----:B------:R-:W4:Y:S02]  /*60060*/  LDL.LU R25, [R1+0x174] ;  /* 0x0001740001197983 */ /* 0x000f240000300800 */
[----:B------:R-:W3:Y:S01]  /*60070*/  LDL.LU R26, [R1+0x178] ;  /* 0x00017800011a7983 */ /* 0x000ee20000300800 */
[----:B------:R-:W3:Y:S04]  /*60080*/  LDL.LU R27, [R1+0x17c] ;  /* 0x00017c00011b7983 */ /* 0x000ee80000300800 */
[----:B---3--:R-:W-:Y:S01]  /*60090*/  STL.64 [R1+0x4a40], R26 ;  /* 0x004a401a01007387 */ /* 0x008fe20000100a00 */
[----:B----4-:R0:W-:Y:S03]  /*600a0*/  STL.64 [R1+0x4a38], R24 ;  /* 0x004a381801007387 */ /* 0x0101e60000100a00 */
        /* <DEDUP_REMOVED lines=11> */
[----:B------:R-:W3:Y:S01]  /*60160*/  LDL.LU R8, [R1+0x160] ;  /* 0x0001600001087983 */ /* 0x000ee20000300800 */
[----:B------:R-:W3:Y:S01]  /*60170*/  LDL.LU R9, [R1+0x164] ;  /* 0x0001640001097983 */ /* 0x000ee20000300800 */
[----:B------:R-:W-:-:S02]  /*60180*/  MOV R10, R2 ;  /* 0x00000002000a7202 */ /* 0x000fc40000000f00 */
[----:B------:R-:W-:-:S05]  /*60190*/  MOV R11, R0 ;  /* 0x00000000000b7202 */ /* 0x000fca0000000f00 */
[----:B------:R0:W-:Y:S04]  /*601a0*/  STL.64 [R1+0x4a30], R10 ;  /* 0x004a300a01007387 */ /* 0x0001e80000100a00 */
[----:B---3--:R-:W-:Y:S01]  /*601b0*/  STL.64 [R1+0x4a28], R8 ;  /* 0x004a280801007387 */ /* 0x008fe20000100a00 */
[----:B0-----:R-:W3:Y:S02]  /*601c0*/  LDL.64 R10, [R1+0x68] ;  /* 0x00006800010a7983 */ /* 0x001ee40000100a00 */
[----:B------:R-:W-:Y:S02]  /*601d0*/  STL.64 [R1+0x310], R20 ;  /* 0x0003101401007387 */ /* 0x000fe40000100a00 */
[----:B------:R0:W-:Y:S02]  /*601e0*/  STL.64 [R1+0x318], R22 ;  /* 0x0003181601007387 */ /* 0x0001e40000100a00 */
[----:B0-----:R-:W3:Y:S01]  /*601f0*/  LDL.LU.64 R22, [R1+0x4a88] ;  /* 0x004a880001167983 */ /* 0x001ee20000300a00 */
[----:B------:R-:W3:Y:S02]  /*60200*/  LDL.LU.64 R20, [R1+0x4a80] ;  /* 0x004a800001147983 */ /* 0x000ee40000300a00 */
[----:B------:R0:W-:Y:S02]  /*60210*/  STL.64 [R1+0x4a58], R14 ;  /* 0x004a580e01007387 */ /* 0x0001e40000100a00 */
[----:B0-----:R-:W4:Y:S01]  /*60220*/  LDL.64 R14, [R1+0x88] ;  /* 0x00008800010e7983 */ /* 0x001f220000100a00 */
        /* <DEDUP_REMOVED lines=11> */
[----:B------:R4:W-:Y:S01]  /*602e0*/  STL.64 [R1+0x270], R16 ;  /* 0x0002701001007387 */ /* 0x0009e20000100a00 */
[----:B------:R-:W-:Y:S01]  /*602f0*/  STL.64 [R1+0x278], R18 ;  /* 0x0002781201007387 */ /* 0x000fe20000100a00 */
[----:B----4-:R-:W-:Y:S01]  /*60300*/  MOV R17, R14 ;  /* 0x0000000e00117202 */ /* 0x010fe20000000f00 */
[----:B------:R-:W-:Y:S01]  /*60310*/  IMAD.MOV.U32 R16, RZ, RZ, R15 ;  /* 0x000000ffff107224 */ /* 0x000fe200078e000f */
[----:B--2---:R-:W-:Y:S01]  /*60320*/  HMMA.16816.F32.BF16 R24, R20, R14, R24 ;  /* 0x0000000e1418723c */ /* 0x004fe20000041818 */
[----:B------:R-:W2:Y:S11]  /*60330*/  LDL.LU.64 R14, [R1+0x4a58] ;  /* 0x004a5800010e7983 */ /* 0x000eb60000300a00 */
[----:B------:R-:W-:Y:S11]  /*60340*/  @!UPT UIADD3 URZ, URZ, URZ, URZ ;  /* 0x0000003f3f3ff290 */ /* 0x000ff6000fffe03f */
[----:B------:R0:W-:Y:S01]  /*60350*/  STL.64 [R1+0x2b0], R24 ;  /* 0x0002b01801007387 */ /* 0x0001e20000100a00 */
[----:B------:R-:W-:Y:S02]  /*60360*/  MOV R2, R26 ;  /* 0x0000001a00027202 */ /* 0x000fe40000000f00 */
[----:B------:R-:W-:Y:S02]  /*60370*/  MOV R0, R27 ;  /* 0x0000001b00007202 */ /* 0x000fe40000000f00 */
[----:B------:R-:W2:Y:S04]  /*60380*/  LDL.LU.64 R26, [R1+0x4a50] ;  /* 0x004a5000011a7983 */ /* 0x000ea80000300a00 */
[----:B0-----:R-:W2:Y:S01]  /*60390*/  LDL.LU.64 R24, [R1+0x4a48] ;  /* 0x004a480001187983 */ /* 0x001ea20000300a00 */
[----:B------:R-:W-:-:S02]  /*603a0*/  IMAD.MOV.U32 R3, RZ, RZ, R12 ;  /* 0x000000ffff037224 */ /* 0x000fc400078e000c */
[----:B------:R-:W-:Y:S02]  /*603b0*/  STL [R1+0x4894], R0 ;  /* 0x0048940001007387 */ /* 0x000fe40000100800 */
[----:B------:R-:W-:Y:S01]  /*603c0*/  STL [R1+0x4890], R2 ;  /* 0x0048900201007387 */ /* 0x000fe20000100800 */
        /* <DEDUP_REMOVED lines=9> */
[----:B------:R-:W4:Y:S02]  /*60460*/  LDL.LU R15, [R1+0x4c] ;  /* 0x00004c00010f7983 */ /* 0x000f240000300800 */
[----:B----4-:R0:W-:Y:S01]  /*60470*/  STL.64 [R1+0x49e0], R14 ;  /* 0x0049e00e01007387 */ /* 0x0101e20000100a00 */
[----:B---3--:R1:W-:Y:S03]  /*60480*/  STL.64 [R1+0x49d8], R12 ;  /* 0x0049d80c01007387 */ /* 0x0083e60000100a00 */
[----:B0-----:R-:W3:Y:S01]  /*60490*/  LDL.64 R14, [R1+0x78] ;  /* 0x00007800010e7983 */ /* 0x001ee20000100a00 */
[C---:B--2---:R-:W-:Y:S01]  /*604a0*/  HMMA.16816.F32.BF16 R24, R20.reuse, R10, R24 ;  /* 0x0000000a1418723c */ /* 0x044fe20000041818 */
[----:B------:R-:W-:Y:S01]  /*604b0*/  MOV R19, R28 ;  /* 0x0000001c00137202 */ /* 0x000fe20000000f00 */
[----:B------:R-:W-:Y:S01]  /*604c0*/  IMAD.MOV.U32 R28, RZ, RZ, R10 ;  /* 0x000000ffff1c7224 */ /* 0x000fe200078e000a */
[----:B------:R-:W-:Y:S11]  /*604d0*/  MOV R18, R11 ;  /* 0x0000000b00127202 */ /* 0x000ff60000000f00 */
[----:B------:R-:W-:Y:S10]  /*604e0*/  @!UPT UIADD3 URZ, URZ, URZ, URZ ;  /* 0x0000003f3f3ff290 */ /* 0x000ff4000fffe03f */
[----:B------:R-:W-:Y:S02]  /*604f0*/  MOV R0, R24 ;  /* 0x0000001800007202 */ /* 0x000fe40000000f00 */
[----:B------:R-:W-:Y:S01]  /*60500*/  MOV R2, R25 ;  /* 0x0000001900027202 */ /* 0x000fe20000000f00 */
[----:B---3--:R0:W-:Y:S01]  /*60510*/  STL.64 [R1+0x49f8], R14 ;  /* 0x0049f80e01007387 */ /* 0x0081e20000100a00 */
[----:B-1----:R-:W2:Y:S02]  /*60520*/  LDL.LU R12, [R1+0xa0] ;  /* 0x0000a000010c7983 */ /* 0x002ea40000300800 */
[----:B------:R-:W2:Y:S01]  /*60530*/  LDL.LU R13, [R1+0xa4] ;  /* 0x0000a400010d7983 */ /* 0x000ea20000300800 */
[----:B0-----:R-:W2:Y:S01]  /*60540*/  LDL.LU R14, [R1+0xa8] ;  /* 0x0000a800010e7983 */ /* 0x001ea20000300800 */
[----:B------:R-:W2:Y:S02]  /*60550*/  LDL.LU R15, [R1+0xac] ;  /* 0x0000ac00010f7983 */ /* 0x000ea40000300800 */
[----:B------:R-:W3:Y:S02]  /*60560*/  LDL.LU.64 R10, [R1+0x4a30] ;  /* 0x004a3000010a7983 */ /* 0x000ee40000300a00 */
[----:B------:R-:W3:Y:S01]  /*60570*/  LDL.LU.64 R8, [R1+0x4a28] ;  /* 0x004a280001087983 */ /* 0x000ee20000300a00 */
[----:B------:R0:W-:Y:S04]  /*60580*/  STL.64 [R1+0x298], R26 ;  /* 0x0002981a01007387 */ /* 0x0001e80000100a00 */
[----:B0-----:R-:W4:Y:S01]  /*60590*/  LDL.LU.64 R26, [R1+0x4a20] ;  /* 0x004a2000011a7983 */ /* 0x001f220000300a00 */
[----:B------:R-:W2:Y:S02]  /*605a0*/  LDL.LU.64 R24, [R1+0x4a18] ;  /* 0x004a180001187983 */ /* 0x000ea40000300a00 */
[----:B------:R-:W-:Y:S01]  /*605b0*/  STL [R1+0x48b8], R0 ;  /* 0x0048b80001007387 */ /* 0x000fe20000100800 */
[----:B---3--:R-:W-:Y:S07]  /*605c0*/  HMMA.16816.F32.BF16 R4, R20, R6, R8 ;  /* 0x000000061404723c */ /* 0x008fee0000041808 */
[----:B------:R-:W-:Y:S01]  /*605d0*/  MOV R23, R29 ;  /* 0x0000001d00177202 */ /* 0x000fe20000000f00 */
[----:B--2---:R-:W-:-:S02]  /*605e0*/  IMAD.MOV.U32 R20, RZ, RZ, R25 ;  /* 0x000000ffff147224 */ /* 0x004fc400078e0019 */
[----:B------:R-:W2:Y:S01]  /*605f0*/  LDL.LU R25, [R1+0x4a10] ;  /* 0x004a100001197983 */ /* 0x000ea20000300800 */
[----:B----4-:R-:W-:Y:S02]  /*60600*/  MOV R21, R26 ;  /* 0x0000001a00157202 */ /* 0x010fe40000000f00 */
[----:B------:R-:W-:-:S10]  /*60610*/  MOV R22, R27 ;  /* 0x0000001b00167202 */ /* 0x000fd40000000f00 */
[----:B------:R0:W-:Y:S01]  /*60620*/  STL.64 [R1+0x250], R4 ;  /* 0x0002500401007387 */ /* 0x0001e20000100a00 */
[----:B------:R1:W-:Y:S02]  /*60630*/  STL.64 [R1+0x258], R6 ;  /* 0x0002580601007387 */ /* 0x0003e40000100a00 */
[----:B------:R-:W2:Y:S02]  /*60640*/  LDL.LU R26, [R1+0x4a0c] ;  /* 0x004a0c00011a7983 */ /* 0x000ea40000300800 */
[----:B------:R-:W2:Y:S01]  /*60650*/  LDL.LU R27, [R1+0x4a08] ;  /* 0x004a0800011b7983 */ /* 0x000ea20000300800 */
[----:B------:R-:W3:Y:S04]  /*60660*/  LDL.LU R29, [R1+0x4a04] ;  /* 0x004a0400011d7983 */ /* 0x000ee80000300800 */
        /* <DEDUP_REMOVED lines=8> */
[----:B------:R-:W2:Y:S02]  /*606f0*/  LDL.LU R6, [R1+0x98] ;  /* 0x0000980001067983 */ /* 0x000ea40000300800 */
[----:B------:R-:W2:Y:S01]  /*60700*/  LDL.LU R7, [R1+0x9c] ;  /* 0x00009c0001077983 */ /* 0x000ea20000300800 */
[----:B------:R-:W4:Y:S01]  /*60710*/  LDL.LU R8, [R1+0xb0] ;  /* 0x0000b00001087983 */ /* 0x000f220000300800 */
[----:B------:R-:W4:Y:S02]  /*60720*/  LDL.LU R9, [R1+0xb4] ;  /* 0x0000b40001097983 */ /* 0x000f240000300800 */
[----:B------:R-:W2:Y:S02]  /*60730*/  LDL.LU R10, [R1+0xb8] ;  /* 0x0000b800010a7983 */ /* 0x000ea40000300800 */
[----:B------:R-:W2:Y:S02]  /*60740*/  LDL.LU R11, [R1+0xbc] ;  /* 0x0000bc00010b7983 */ /* 0x000ea40000300800 */
[----:B--2---:R0:W-:Y:S01]  /*60750*/  STL.64 [R1+0x4998], R10 ;  /* 0x0049980a01007387 */ /* 0x0041e20000100a00 */
[----:B----4-:R-:W-:Y:S02]  /*60760*/  STL.64 [R1+0x4990], R8 ;  /* 0x0049900801007387 */ /* 0x010fe40000100a00 */
[----:B0-----:R-:W-:-:S02]  /*60770*/  IMAD.MOV.U32 R10, RZ, RZ, R28 ;  /* 0x000000ffff0a7224 */ /* 0x001fc400078e001c */
[----:B------:R-:W2:Y:S01]  /*60780*/  LDL.LU R28, [R1+0x4a00] ;  /* 0x004a0000011c7983 */ /* 0x000ea20000300800 */
[----:B------:R0:W-:Y:S02]  /*60790*/  STL.64 [R1+0x4970], R22 ;  /* 0x0049701601007387 */ /* 0x0001e40000100a00 */
[----:B0-----:R-:W-:Y:S02]  /*607a0*/  MOV R22, R17 ;  /* 0x0000001100167202 */ /* 0x001fe40000000f00 */
[----:B------:R-:W-:-:S07]  /*607b0*/  MOV R23, R16 ;  /* 0x0000001000177202 */ /* 0x000fce0000000f00 */
[C---:B------:R-:W-:Y:S01]  /*607c0*/  HMMA.16816.F32.BF16 R12, R24.reuse, R22, R12 ;  /* 0x00000016180c723c */ /* 0x040fe2000004180c */
[----:B------:R-:W-:Y:S11]  /*607d0*/  STL.64 [R1+0x4968], R20 ;  /* 0x0049681401007387 */ /* 0x000ff60000100a00 */
[----:B------:R-:W-:Y:S11]  /*607e0*/  @!UPT UIADD3 URZ, URZ, URZ, URZ ;  /* 0x0000003f3f3ff290 */ /* 0x000ff6000fffe03f */
[----:B------:R-:W-:Y:S01]  /*607f0*/  STL.64 [R1+0x1d0], R12 ;  /* 0x0001d00c01007387 */ /* 0x000fe20000100a00 */
[----:B------:R0:W-:Y:S03]  /*60800*/  STL.64 [R1+0x1d8], R14 ;  /* 0x0001d80e01007387 */ /* 0x0001e60000100a00 */
[----:B0-----:R-:W4:Y:S02]  /*60810*/  LDL.LU.64 R14, [R1+0x49f8] ;  /* 0x0049f800010e7983 */ /* 0x001f240000300a00 */
[----:B----4-:R-:W-:Y:S01]  /*60820*/  HMMA.16816.F32.BF16 R4, R24, R14, R4 ;  /* 0x0000000e1804723c */ /* 0x010fe20000041804 */
[----:B------:R-:W-:Y:S01]  /*60830*/  IMAD.MOV.U32 R20, RZ, RZ, R14 ;  /* 0x000000ffff147224 */ /* 0x000fe200078e000e */
[----:B------:R-:W-:Y:S11]  /*60840*/  MOV R0, R15 ;  /* 0x0000000f00007202 */ /* 0x000ff60000000f00 */
[----:B------:R-:W-:Y:S10]  /*60850*/  @!UPT UIADD3 URZ, URZ, URZ, URZ ;  /* 0x0000003f3f3ff290 */ /* 0x000ff4000fffe03f */
[----:B------:R-:W-:Y:S01]  /*60860*/  STL.64 [R1+0x170], R4 ;  /* 0x0001700401007387 */ /* 0x000fe20000100a00 */
[----:B------:R0:W-:Y:S03]  /*60870*/  STL.64 [R1+0x178], R6 ;  /* 0x0001780601007387 */ /* 0x0001e60000100a00 */
[----:B0-----:R-:W4:Y:S01]  /*60880*/  LDL.LU.64 R6, [R1+0x49f0] ;  /* 0x0049f00001067983 */ /* 0x001f220000300a00 */
[----:B------:R-:W4:Y:S02]  /*60890*/  LDL.LU.64 R4, [R1+0x49e8] ;  /* 0x0049e80001047983 */ /* 0x000f240000300a00 */
[----:B------:R-:W2:Y:S02]  /*608a0*/  LDL.LU.64 R14, [R1+0x49e0] ;  /* 0x0049e000010e7983 */ /* 0x000ea40000300a00 */
[----:B------:R-:W2:Y:S01]  /*608b0*/  LDL.LU.64 R12, [R1+0x49d8] ;  /* 0x0049d800010c7983 */ /* 0x000ea20000300a00 */
[----:B------:R-:W-:-:S05]  /*608c0*/  MOV R11, R18 ;  /* 0x00000012000b7202 */ /* 0x000fca0000000f00 */
[----:B------:R0:W-:Y:S01]  /*608d0*/  STL.64 [R1+0x49a8], R10 ;  /* 0x0049a80a01007387 */ /* 0x0001e20000100a00 */
[----:B------:R-:W3:Y:S01]  /*608e0*/  LDL.LU R8, [R1+0xf0] ;  /* 0x0000f00001087983 */ /* 0x000ee20000300800 */
[C---:B--2---:R-:W-:Y:S07]  /*608f0*/  HMMA.16816.F32.BF16 R12, R24.reuse, R10, R12 ;  /* 0x0000000a180c723c */ /* 0x044fee000004180c */
[----:B0-----:R-:W-:Y:S11]  /*60900*/  MOV R11, R28 ;  /* 0x0000001c000b7202 */ /* 0x001ff60000000f00 */
[----:B------:R-:W-:Y:S05]  /*60910*/  @!UPT UIADD3 URZ, URZ, URZ, URZ ;  /* 0x0000003f3f3ff290 */ /* 0x000fea000fffe03f */
[----:B------:R-:W-:Y:S01]  /*60920*/  STL.64 [R1+0x1c0], R12 ;  /* 0x0001c00c01007387 */ /* 0x000fe20000100a00 */
[----:B------:R-:W-:Y:S02]  /*60930*/  STL.64 [R1+0x1c8], R14 ;  /* 0x0001c80e01007387 */ /* 0x000fe40000100a00 */
[----:B------:R-:W3:Y:S02]  /*60940*/  LDL.LU R9, [R1+0xf4] ;  /* 0x0000f40001097983 */ /* 0x000ee40000300800 */
[----:B------:R-:W2:Y:S01]  /*60950*/  LDL.LU R10, [R1+0xf8] ;  /* 0x0000f800010a7983 */ /* 0x000ea20000300800 */
[----:B------:R-:W2:Y:S04]  /*60960*/  LDL.LU R28, [R1+0x49d0] ;  /* 0x0049d000011c7983 */ /* 0x000ea80000300800 */
[----:B--2---:R-:W0:Y:S04]  /*60970*/  LDSM.16.MT88.4 R12, [R28+0x19000] ;  /* 0x019000001c0c783b */ /* 0x004e280000004200 */
[----:B------:R-:W-:Y:S01]  /*60980*/  STL.64 [R1+0x49b8], R10 ;  /* 0x0049b80a01007387 */ /* 0x000fe20000100a00 */
[----:B---3--:R1:W-:Y:S03]  /*60990*/  STL.64 [R1+0x49b0], R8 ;  /* 0x0049b00801007387 */ /* 0x0083e60000100a00 */
[----:B-1----:R-:W2:Y:S01]  /*609a0*/  LDL.LU R8, [R1+0x100] ;  /* 0x0001000001087983 */ /* 0x002ea20000300800 */
[----:B------:R-:W2:Y:S02]  /*609b0*/  LDL.LU R9, [R1+0x104] ;  /* 0x0001040001097983 */ /* 0x000ea40000300800 */
[----:B------:R-:W2:Y:S02]  /*609c0*/  LDL.LU R10, [R1+0x108] ;  /* 0x00010800010a7983 */ /* 0x000ea40000300800 */
[----:B------:R-:W2:Y:S01]  /*609d0*/  LDL.LU R11, [R1+0x10c] ;  /* 0x00010c00010b7983 */ /* 0x000ea20000300800 */
[----:B0-----:R0:W-:Y:S01]  /*609e0*/  STL.64 [R1+0x4950], R14 ;  /* 0x0049500e01007387 */ /* 0x0011e20000100a00 */
[----:B------:R1:W-:Y:S03]  /*609f0*/  STL.64 [R1+0x4948], R12 ;  /* 0x0049480c01007387 */ /* 0x0003e60000100a00 */
[----:B0-----:R-:W4:Y:S02]  /*60a00*/  LDL.LU.64 R14, [R1+0x58] ;  /* 0x00005800010e7983 */ /* 0x001f240000300a00 */
[----:B----4-:R-:W-:Y:S02]  /*60a10*/  HMMA.16816.F32.BF16 R24, R24, R14, R4 ;  /* 0x0000000e1818723c */ /* 0x010fe40000041804 */
[----:B------:R-:W2:Y:S01]  /*60a20*/  LDL.LU.64 R6, [R1+0x49c8] ;  /* 0x0049c80001067983 */ /* 0x000ea20000300a00 */
[----:B------:R-:W2:Y:S02]  /*60a30*/  LDL.LU.64 R4, [R1+0x49c0] ;  /* 0x0049c00001047983 */ /* 0x000ea40000300a00 */
[----:B------:R0:W-:Y:S02]  /*60a40*/  STL.64 [R1+0x49a0], R14 ;  /* 0x0049a00e01007387 */ /* 0x0001e40000100a00 */
[----:B-1----:R-:W3:Y:S11]  /*60a50*/  LDL.LU R12, [R1+0xe0] ;  /* 0x0000e000010c7983 */ /* 0x002ef60000300800 */
[----:B------:R-:W-:Y:S05]  /*60a60*/  @!UPT UIADD3 URZ, URZ, URZ, URZ ;  /* 0x0000003f3f3ff290 */ /* 0x000fea000fffe03f */
[----:B------:R-:W-:Y:S01]  /*60a70*/  STL.64 [R1+0x1b0], R24 ;  /* 0x0001b01801007387 */ /* 0x000fe20000100a00 */
[----:B------:R1:W-:Y:S02]  /*60a80*/  STL.64 [R1+0x1b8], R26 ;  /* 0x0001b81a01007387 */ /* 0x0003e40000100a00 */
[----:B------:R-:W3:Y:S02]  /*60a90*/  LDL.LU R13, [R1+0xe4] ;  /* 0x0000e400010d7983 */ /* 0x000ee40000300800 */
[----:B0-----:R-:W3:Y:S01]  /*60aa0*/  LDL.LU R14, [R1+0xe8] ;  /* 0x0000e800010e7983 */ /* 0x001ee20000300800 */
[----:B------:R-:W3:Y:S04]  /*60ab0*/  LDL.LU R15, [R1+0xec] ;  /* 0x0000ec00010f7983 */ /* 0x000ee80000300800 */
[----:B-1----:R-:W4:Y:S01]  /*60ac0*/  LDL R27, [R1+0x27bc] ;  /* 0x0027bc00011b7983 */ /* 0x002f220000100800 */
[----:B------:R-:W-:-:S02]  /*60ad0*/  MOV R26, R19 ;  /* 0x00000013001a7202 */ /* 0x000fc40000000f00 */
[----:B------:R-:W0:Y:S01]  /*60ae0*/  LDSM.16.MT88.4 R16, [R28+0x19080] ;  /* 0x019080001c10783b */ /* 0x000e220000004200 */
[----:B--2---:R-:W-:Y:S02]  /*60af0*/  HMMA.16816.F32.BF16 R8, R4, R22, R8 ;  /* 0x000000160408723c */ /* 0x004fe40000041808 */
[----:B----4-:R1:W-:Y:S01]  /*60b00*/  STL.64 [R1+0x4978], R26 ;  /* 0x0049781a01007387 */ /* 0x0103e20000100a00 */
[----:B------:R-:W2:Y:S02]  /*60b10*/  LDL.LU R24, [R1+0x20] ;  /* 0x0000200001187983 */ /* 0x000ea40000300800 */
[----:B------:R-:W2:Y:S01]  /*60b20*/  LDL.LU R25, [R1+0x24] ;  /* 0x0000240001197983 */ /* 0x000ea20000300800 */
[----:B-1----:R-:W2:Y:S01]  /*60b30*/  LDL.LU R26, [R1+0x28] ;  /* 0x00002800011a7983 */ /* 0x002ea20000300800 */
[----:B0-----:R-:W-:Y:S02]  /*60b40*/  STL.64 [R1+0x4900], R18 ;  /* 0x0049001201007387 */ /* 0x001fe40000100a00 */
[----:B------:R-:W-:Y:S11]  /*60b50*/  STL.64 [R1+0x48f8], R16 ;  /* 0x0048f81001007387 */ /* 0x000ff60000100a00 */
[----:B------:R-:W-:Y:S03]  /*60b60*/  @!UPT UIADD3 URZ, URZ, URZ, URZ ;  /* 0x0000003f3f3ff290 */ /* 0x000fe6000fffe03f */
[----:B------:R-:W-:Y:S01]  /*60b70*/  STL.64 [R1+0x240], R8 ;  /* 0x0002400801007387 */ /* 0x000fe20000100a00 */
[----:B------:R0:W-:Y:S04]  /*60b80*/  STL.64 [R1+0x248], R10 ;  /* 0x0002480a01007387 */ /* 0x0001e80000100a00 */
[----:B0-----:R-:W4:Y:S01]  /*60b90*/  LDL.LU.64 R10, [R1+0x49b8] ;  /* 0x0049b800010a7983 */ /* 0x001f220000300a00 */
[----:B------:R-:W4:Y:S01]  /*60ba0*/  LDL.LU.64 R8, [R1+0x49b0] ;  /* 0x0049b00001087983 */ /* 0x000f220000300a00 */
[----:B------:R-:W-:Y:S02]  /*60bb0*/  MOV R18, R20 ;  /* 0x0000001400127202 */ /* 0x000fe40000000f00 */
[----:B------:R-:W-:-:S07]  /*60bc0*/  MOV R19, R0 ;  /* 0x0000000000137202 */ /* 0x000fce0000000f00 */
[C---:B----4-:R-:W-:Y:S11]  /*60bd0*/  HMMA.16816.F32.BF16 R8, R4.reuse, R18, R8 ;  /* 0x000000120408723c */ /* 0x050ff60000041808 */
[----:B------:R-:W-:Y:S11]  /*60be0*/  @!UPT UIADD3 URZ, URZ, URZ, URZ ;  /* 0x0000003f3f3ff290 */ /* 0x000ff6000fffe03f */
[----:B------:R-:W-:Y:S01]  /*60bf0*/  @!UPT UIADD3 URZ, URZ, URZ, URZ ;  /* 0x0000003f3f3ff290 */ /* 0x000fe2000fffe03f */
[----:B------:R-:W-:Y:S01]  /*60c00*/  STL.64 [R1+0x220], R8 ;  /* 0x0002200801007387 */ /* 0x000fe20000100a00 */
[----:B------:R0:W-:Y:S03]  /*60c10*/  STL.64 [R1+0x228], R10 ;  /* 0x0002280a01007387 */ /* 0x0001e60000100a00 */
[----:B0-----:R-:W3:Y:S01]  /*60c20*/  LDL.LU.64 R10, [R1+0x49a8] ;  /* 0x0049a800010a7983 */ /* 0x001ee20000300a00 */
[----:B------:R-:W-:Y:S01]  /*60c30*/  IMAD.MOV.U32 R27, RZ, RZ, R29 ;  /* 0x000000ffff1b7224 */ /* 0x000fe200078e001d */
[C---:B---3--:R-:W-:Y:S02]  /*60c40*/  HMMA.16816.F32.BF16 R8, R4.reuse, R10, R12 ;  /* 0x0000000a0408723c */ /* 0x048fe4000004180c */
[----:B------:R-:W3:Y:S11]  /*60c50*/  LDL.LU.64 R14, [R1+0x49a0] ;  /* 0x0049a000010e7983 */ /* 0x000ef60000300a00 */
[----:B------:R-:W-:Y:S10]  /*60c60*/  @!UPT UIADD3 URZ, URZ, URZ, URZ ;  /* 0x0000003f3f3ff290 */ /* 0x000ff4000fffe03f */
[----:B------:R0:W-:Y:S01]  /*60c70*/  STL.64 [R1+0x230], R8 ;  /* 0x0002300801007387 */ /* 0x0001e20000100a00 */
[----:B------:R-:W-:Y:S01]  /*60c80*/  MOV R29, R10 ;  /* 0x0000000a001d7202 */ /* 0x000fe20000000f00 */
[----:B------:R-:W-:Y:S02]  /*60c90*/  IMAD.MOV.U32 R28, RZ, RZ, R11 ;  /* 0x000000ffff1c7224 */ /* 0x000fe400078e000b */
[----:B------:R-:W3:Y:S04]  /*60ca0*/  LDL.LU.64 R10, [R1+0x4998] ;  /* 0x00499800010a7983 */ /* 0x000ee80000300a00 */
[----:B0-----:R-:W3:Y:S01]  /*60cb0*/  LDL.LU.64 R8, [R1+0x4990] ;  /* 0x0049900001087983 */ /* 0x001ee20000300a00 */
[----:B------:R-:W-:Y:S02]  /*60cc0*/  STL [R1+0x481c], R28 ;  /* 0x00481c1c01007387 */ /* 0x000fe40000100800 */
[----:B------:R-:W-:Y:S01]  /*60cd0*/  STL [R1+0x4818], R29 ;  /* 0x0048181d01007387 */ /* 0x000fe20000100800 */
        /* <DEDUP_REMOVED lines=10> */
[C---:B--2---:R-:W-:Y:S01]  /*60d80*/  HMMA.16816.F32.BF16 R20, R8.reuse, R22, R24 ;  /* 0x000000160814723c */ /* 0x044fe20000041818 */
[----:B------:R-:W2:Y:S07]  /*60d90*/  LDL.LU.64 R26, [R1+0x4978] ;  /* 0x00497800011a7983 */ /* 0x000eae0000300a00 */
[C---:B---3--:R-:W-:Y:S11]  /*60da0*/  HMMA.16816.F32.BF16 R16, R8.reuse, R18, R4 ;  /* 0x000000120810723c */ /* 0x048ff60000041804 */
[----:B------:R-:W-:Y:S04]  /*60db0*/  @!UPT UIADD3 URZ, URZ, URZ, URZ ;  /* 0x0000003f3f3ff290 */ /* 0x000fe8000fffe03f */
[----:B------:R-:W-:Y:S01]  /*60dc0*/  STL.64 [R1+0x200], R20 ;  /* 0x0002001401007387 */ /* 0x000fe20000100a00 */
[----:B------:R0:W-:Y:S03]  /*60dd0*/  STL.64 [R1+0x208], R22 ;  /* 0x0002081601007387 */ /* 0x0001e60000100a00 */
[----:B0-----:R-:W3:Y:S01]  /*60de0*/  LDL.LU.64 R22, [R1+0x4970] ;  /* 0x0049700001167983 */ /* 0x001ee20000300a00 */
[----:B------:R-:W3:Y:S03]  /*60df0*/  LDL.LU.64 R20, [R1+0x4968] ;  /* 0x0049680001147983 */ /* 0x000ee60000300a00 */
[----:B--2---:R-:W0:Y:S04]  /*60e00*/  LDSM.16.MT88.4 R4, [R26+0x1a000] ;  /* 0x01a000001a04783b */ /* 0x004e280000004200 */
[----:B0-----:R0:W-:Y:S01]  /*60e10*/  STL.64 [R1+0x48d8], R6 ;  /* 0x0048d80601007387 */ /* 0x0011e20000100a00 */
[----:B------:R-:W-:Y:S02]  /*60e20*/  STL.64 [R1+0x1f0], R16 ;  /* 0x0001f01001007387 */ /* 0x000fe40000100a00 */
[----:B------:R3:W-:Y:S02]  /*60e30*/  STL.64 [R1+0x1f8], R18 ;  /* 0x0001f81201007387 */ /* 0x0007e40000100a00 */
[----:B------:R-:W-:Y:S01]  /*60e40*/  STL.64 [R1+0x48d0], R4 ;  /* 0x0048d00401007387 */ /* 0x000fe20000100a00 */
[----:B0-----:R-:W3:Y:S02]  /*60e50*/  LDL.LU.64 R6, [R1+0x68] ;  /* 0x0000680001067983 */ /* 0x001ee40000300a00 */
[C---:B---3--:R-:W-:Y:S02]  /*60e60*/  HMMA.16816.F32.BF16 R16, R8.reuse, R6, R20 ;  /* 0x000000060810723c */ /* 0x048fe40000041814 */
[----:B------:R-:W2:Y:S11]  /*60e70*/  LDL.LU R20, [R1+0x150] ;  /* 0x0001500001147983 */ /* 0x000eb60000300800 */
[----:B------:R-:W-:Y:S10]  /*60e80*/  @!UPT UIADD3 URZ, URZ, URZ, URZ ;  /* 0x0000003f3f3ff290 */ /* 0x000ff4000fffe03f */
[----:B------:R-:W-:Y:S01]  /*60e90*/  STL.64 [R1+0x1e0], R16 ;  /* 0x0001e01001007387 */ /* 0x000fe20000100a00 */
        /* <DEDUP_REMOVED lines=9> */
[----:B------:R-:W2:Y:S02]  /*60f30*/  LDL.LU R22, [R1+0xc8] ;  /* 0x0000c80001167983 */ /* 0x000ea40000300800 */
[----:B------:R-:W2:Y:S01]  /*60f40*/  LDL.LU R23, [R1+0xcc] ;  /* 0x0000cc0001177983 */ /* 0x000ea20000300800 */
[----:B------:R1:W-:Y:S01]  /*60f50*/  STL.64 [R1+0x4930], R6 ;  /* 0x0049300601007387 */ /* 0x0003e20000100a00 */
[----:B------:R-:W3:Y:S02]  /*60f60*/  LDL.LU R4, [R1+0x140] ;  /* 0x0001400001047983 */ /* 0x000ee40000300800 */
[----:B------:R-:W3:Y:S01]  /*60f70*/  LDL.LU R5, [R1+0x144] ;  /* 0x0001440001057983 */ /* 0x000ee20000300800 */
[----:B-1----:R-:W4:Y:S01]  /*60f80*/  LDL.LU R6, [R1+0x148] ;  /* 0x0001480001067983 */ /* 0x002f220000300800 */
[----:B------:R-:W4:Y:S03]  /*60f90*/  LDL.LU R7, [R1+0x14c] ;  /* 0x00014c0001077983 */ /* 0x000f260000300800 */
[----:B----4-:R1:W-:Y:S01]  /*60fa0*/  STL.64 [R1+0x4940], R6 ;  /* 0x0049400601007387 */ /* 0x0103e20000100a00 */
[----:B---3--:R-:W-:Y:S03]  /*60fb0*/  STL.64 [R1+0x4938], R4 ;  /* 0x0049380401007387 */ /* 0x008fe60000100a00 */
[----:B-1----:R-:W3:Y:S01]  /*60fc0*/  LDL.LU.64 R6, [R1+0x88] ;  /* 0x0000880001067983 */ /* 0x002ee20000300a00 */
[----:B0-----:R0:W-:Y:S02]  /*60fd0*/  STL.64 [R1+0x40], R16 ;  /* 0x0000401001007387 */ /* 0x0011e40000100a00 */
[----:B------:R1:W-:Y:S01]  /*60fe0*/  STL.64 [R1+0x48], R18 ;  /* 0x0000481201007387 */ /* 0x0003e20000100a00 */
        /* <DEDUP_REMOVED lines=11> */
[----:B------:R-:W-:-:S02]  /*610a0*/  MOV R4, R14 ;  /* 0x0000000e00047202 */ /* 0x000fc40000000f00 */
[----:B------:R-:W-:Y:S11]  /*610b0*/  MOV R0, R15 ;  /* 0x0000000f00007202 */ /* 0x000ff60000000f00 */
[----:B------:R-:W-:Y:S10]  /*610c0*/  @!UPT UIADD3 URZ, URZ, URZ, URZ ;  /* 0x0000003f3f3ff290 */ /* 0x000ff4000fffe03f */
[----:B------:R-:W-:Y:S01]  /*610d0*/  MOV R28, R10 ;  /* 0x0000000a001c7202 */ /* 0x000fe20000000f00 */
[----:B------:R-:W-:Y:S01]  /*610e0*/  IMAD.MOV.U32 R29, RZ, RZ, R11 ;  /* 0x000000ffff1d7224 */ /* 0x000fe200078e000b */
[----:B----4-:R0:W-:Y:S01]  /*610f0*/  STL.64 [R1+0x4928], R18 ;  /* 0x0049281201007387 */ /* 0x0101e20000100a00 */
[----:B--2---:R-:W-:Y:S03]  /*61100*/  STL.64 [R1+0x4920], R16 ;  /* 0x0049201001007387 */ /* 0x004fe60000100a00 */
[----:B0-----:R-:W2:Y:S01]  /*61110*/  LDL.LU.64 R18, [R1+0x78] ;  /* 0x0000780001127983 */ /* 0x001ea20000300a00 */
[----:B------:R-:W4:Y:S02]  /*61120*/  LDL.LU.64 R22, [R1+0x4960] ;  /* 0x0049600001167983 */ /* 0x000f240000300a00 */
[----:B------:R-:W4:Y:S02]  /*61130*/  LDL.LU.64 R20, [R1+0x4958] ;  /* 0x0049580001147983 */ /* 0x000f240000300a00 */
[----:B------:R-:W4:Y:S01]  /*61140*/  LDL.LU.64 R14, [R1+0x4950] ;  /* 0x00495000010e7983 */ /* 0x000f220000300a00 */
[----:B------:R-:W4:Y:S01]  /*61150*/  LDL.LU.64 R12, [R1+0x4948] ;  /* 0x00494800010c7983 */ /* 0x000f220000300a00 */
[----:B------:R-:W-:Y:S02]  /*61160*/  STL.64 [R1+0x180], R8 ;  /* 0x0001800801007387 */ /* 0x000fe40000100a00 */
[----:B------:R-:W0:Y:S02]  /*61170*/  LDSM.16.M88.4 R8, [R27+0x28300] ;  /* 0x028300001b08783b */ /* 0x000e240000000200 */
[----:B0-----:R-:W-:Y:S02]  /*61180*/  STL.64 [R1+0x10], R8 ;  /* 0x0000100801007387 */ /* 0x001fe40000100a00 */
[----:B------:R-:W-:Y:S02]  /*61190*/  STL.64 [R1+0x18], R10 ;  /* 0x0000180a01007387 */ /* 0x000fe40000100a00 */
[----:B------:R-:W0:Y:S02]  /*611a0*/  LDSM.16.M88.4 R8, [R27+0x30300] ;  /* 0x030300001b08783b */ /* 0x000e240000000200 */
[----:B0-----:R-:W-:Y:S02]  /*611b0*/  STL.64 [R1+0x30], R8 ;  /* 0x0000300801007387 */ /* 0x001fe40000100a00 */
[----:B------:R-:W-:Y:S02]  /*611c0*/  STL.64 [R1+0x38], R10 ;  /* 0x0000380a01007387 */ /* 0x000fe40000100a00 */
[----:B------:R-:W0:Y:S02]  /*611d0*/  LDSM.16.M88.4 R8, [R27+0x38300] ;  /* 0x038300001b08783b */ /* 0x000e240000000200 */
[----:B0-----:R-:W-:Y:S02]  /*611e0*/  STL.64 [R1+0x20], R8 ;  /* 0x0000200801007387 */ /* 0x001fe40000100a00 */
[----:B------:R-:W-:Y:S02]  /*611f0*/  STL.64 [R1+0x28], R10 ;  /* 0x0000280a01007387 */ /* 0x000fe40000100a00 */
[----:B------:R-:W0:Y:S02]  /*61200*/  LDSM.16.MT88.4 R8, [R26+0x1a080] ;  /* 0x01a080001a08783b */ /* 0x000e240000004200 */
[----:B0-----:R0:W-:Y:S02]  /*61210*/  STL.64 [R1+0x48a0], R10 ;  /* 0x0048a00a01007387 */ /* 0x0011e40000100a00 */
[----:B------:R3:W-:Y:S01]  /*61220*/  STL.64 [R1+0x4898], R8 ;  /* 0x0048980801007387 */ /* 0x0007e20000100a00 */
[----:B0-----:R-:W-:Y:S01]  /*61230*/  MOV R10, R4 ;  /* 0x00000004000a7202 */ /* 0x001fe20000000f00 */
[----:B---3--:R-:W-:Y:S01]  /*61240*/  IMAD.MOV.U32 R9, RZ, RZ, R7 ;  /* 0x000000ffff097224 */ /* 0x008fe200078e0007 */
[C---:B----4-:R-:W-:Y:S11]  /*61250*/  HMMA.16816.F32.BF16 R20, R12.reuse, R6, R20 ;  /* 0x000000060c14723c */ /* 0x050ff60000041814 */
[----:B------:R-:W-:Y:S11]  /*61260*/  @!UPT UIADD3 URZ, URZ, URZ, URZ ;  /* 0x0000003f3f3ff290 */ /* 0x000ff6000fffe03f */
[----:B------:R-:W-:Y:S01]  /*61270*/  @!UPT UIADD3 URZ, URZ, URZ, URZ ;  /* 0x0000003f3f3ff290 */ /* 0x000fe2000fffe03f */
[----:B------:R0:W-:Y:S01]  /*61280*/  STL.64 [R1+0x160], R20 ;  /* 0x0001601401007387 */ /* 0x0001e20000100a00 */
[----:B------:R-:W-:Y:S01]  /*61290*/  STL.64 [R1+0x168], R22 ;  /* 0x0001681601007387 */ /* 0x000fe20000100a00 */
[----:B0-----:R-:W-:Y:S02]  /*612a0*/  MOV R20, R6 ;  /* 0x0000000600147202 */ /* 0x001fe40000000f00 */
[----:B------:R-:W3:Y:S01]  /*612b0*/  LDL.LU.64 R6, [R1+0x4940] ;  /* 0x0049400001067983 */ /* 0x000ee20000300a00 */
[----:B------:R-:W3:Y:S01]  /*612c0*/  LDL.LU.64 R4, [R1+0x4938] ;  /* 0x0049380001047983 */ /* 0x000ee20000300a00 */
[----:B------:R-:W-:Y:S01]  /*612d0*/  MOV R11, R0 ;  /* 0x00000000000b7202 */ /* 0x000fe20000000f00 */
[----:B--2---:R-:W-:Y:S01]  /*612e0*/  MOV R0, R19 ;  /* 0x0000001300007202 */ /* 0x004fe20000000f00 */
[C---:B---3--:R-:W-:Y:S11]  /*612f0*/  HMMA.16816.F32.BF16 R4, R12.reuse, R18, R4 ;  /* 0x000000120c04723c */ /* 0x048ff60000041804 */
[----:B------:R-:W-:Y:S11]  /*61300*/  @!UPT UIADD3 URZ, URZ, URZ, URZ ;  /* 0x0000003f3f3ff290 */ /* 0x000ff6000fffe03f */
[----:B------:R-:W-:Y:S01]  /*61310*/  @!UPT UIADD3 URZ, URZ, URZ, URZ ;  /* 0x0000003f3f3ff290 */ /* 0x000fe2000fffe03f */
[----:B------:R0:W-:Y:S01]  /*61320*/  STL.64 [R1+0x1a0], R4 ;  /* 0x0001a00401007387 */ /* 0x0001e20000100a00 */
[----:B------:R1:W-:Y:S01]  /*61330*/  STL.64 [R1+0x1a8], R6 ;  /* 0x0001a80601007387 */ /* 0x0003e20000100a00 */
[----:B0-----:R-:W-:Y:S02]  /*61340*/  MOV R4, R18 ;  /* 0x0000001200047202 */ /* 0x001fe40000000f00 */
[----:B-1----:R-:W2:Y:S01]  /*61350*/  LDL.LU.64 R6, [R1+0x4930] ;  /* 0x0049300001067983 */ /* 0x002ea20000300a00 */
[----:B------:R-:W2:Y:S02]  /*61360*/  LDL.LU.64 R18, [R1+0x4928] ;  /* 0x0049280001127983 */ /* 0x000ea40000300a00 */
[----:B------:R-:W2:Y:S02]  /*61370*/  LDL.LU.64 R16, [R1+0x4920] ;  /* 0x0049200001107983 */ /* 0x000ea40000300a00 */
[----:B------:R-:W3:Y:S01]  /*61380*/  LDL R27, [R1+0x1704] ;  /* 0x00170400011b7983 */ /* 0x000ee20000100800 */
[----:B--2---:R-:W-:Y:S01]  /*61390*/  HMMA.16816.F32.BF16 R16, R12, R6, R16 ;  /* 0x000000060c10723c */ /* 0x004fe20000041810 */
[----:B---3--:R0:W-:Y:S01]  /*613a0*/  STL.64 [R1+0x48e0], R26 ;  /* 0x0048e01a01007387 */ /* 0x0081e20000100a00 */
[----:B------:R-:W-:-:S02]  /*613b0*/  MOV R8, R6 ;  /* 0x0000000600087202 */ /* 0x000fc40000000f00 */
[----:B0-----:R-:W-:Y:S01]  /*613c0*/  MOV R26, R4 ;  /* 0x00000004001a7202 */ /* 0x001fe20000000f00 */
[----:B------:R-:W-:Y:S02]  /*613d0*/  MOV R4, R3 ;  /* 0x0000000300047202 */ /* 0x000fe40000000f00 */
[----:B------:R-:W-:Y:S01]  /*613e0*/  IMAD.MOV.U32 R27, RZ, RZ, R0 ;  /* 0x000000ffff1b7224 */ /* 0x000fe200078e0000 */
[----:B------:R-:W-:Y:S11]  /*613f0*/  MOV R0, R7 ;  /* 0x0000000700007202 */ /* 0x000ff60000000f00 */
[----:B------:R-:W-:Y:S04]  /*61400*/  @!UPT UIADD3 URZ, URZ, URZ, URZ ;  /* 0x0000003f3f3ff290 */ /* 0x000fe8000fffe03f */
[----:B------:R-:W-:Y:S01]  /*61410*/  STL.64 [R1+0x190], R16 ;  /* 0x0001901001007387 */ /* 0x000fe20000100a00 */
[----:B------:R0:W-:Y:S03]  /*61420*/  STL.64 [R1+0x198], R18 ;  /* 0x0001981201007387 */ /* 0x0001e60000100a00 */
[----:B0-----:R-:W2:Y:S01]  /*61430*/  LDL.LU.64 R18, [R1+0x4918] ;  /* 0x0049180001127983 */ /* 0x001ea20000300a00 */
[----:B------:R-:W2:Y:S02]  /*61440*/  LDL.LU.64 R16, [R1+0x4910] ;  /* 0x0049100001107983 */ /* 0x000ea40000300a00 */
[----:B------:R-:W3:Y:S02]  /*61450*/  LDL.LU R3, [R1+0x490c] ;  /* 0x00490c0001037983 */ /* 0x000ee40000300800 */
[----:B------:R-:W4:Y:S01]  /*61460*/  LDL.LU R5, [R1+0x264] ;  /* 0x0002640001057983 */ /* 0x000f220000300800 */
[----:B------:R-:W2:Y:S01]  /*61470*/  LDL.LU R6, [R1+0x268] ;  /* 0x0002680001067983 */ /* 0x000ea20000300800 */
[----:B------:R-:W2:Y:S03]  /*61480*/  LDL.LU R7, [R1+0x26c] ;  /* 0x00026c0001077983 */ /* 0x000ea60000300800 */
[----:B--2---:R-:W-:Y:S01]  /*61490*/  STL.64 [R1+0x48f0], R6 ;  /* 0x0048f00601007387 */ /* 0x004fe20000100a00 */
[----:B----4-:R0:W-:Y:S03]  /*614a0*/  STL.64 [R1+0x48e8], R4 ;  /* 0x0048e80401007387 */ /* 0x0101e60000100a00 */
[----:B0-----:R-:W2:Y:S01]  /*614b0*/  LDL.LU R4, [R1+0x2f0] ;  /* 0x0002f00001047983 */ /* 0x001ea20000300800 */
[----:B---3--:R-:W-:-:S02]  /*614c0*/  IMAD.MOV.U32 R5, RZ, RZ, R3 ;  /* 0x000000ffff057224 */ /* 0x008fc400078e0003 */
[----:B------:R-:W3:Y:S01]  /*614d0*/  LDL.LU R3, [R1+0x4908] ;  /* 0x0049080001037983 */ /* 0x000ee20000300800 */
[----:B------:R-:W-:Y:S01]  /*614e0*/  HMMA.16816.F32.BF16 R12, R12, R10, R16 ;  /* 0x0000000a0c0c723c */ /* 0x000fe20000041810 */
[----:B------:R-:W2:Y:S01]  /*614f0*/  LDL.LU R6, [R1+0x2f8] ;  /* 0x0002f80001067983 */ /* 0x000ea20000300800 */
[----:B------:R-:W2:Y:S02]  /*61500*/  LDL.LU R7, [R1+0x2fc] ;  /* 0x0002fc0001077983 */ /* 0x000ea40000300800 */
[----:B------:R-:W4:Y:S02]  /*61510*/  LDL.LU.64 R18, [R1+0x4900] ;  /* 0x0049000001127983 */ /* 0x000f240000300a00 */
[----:B------:R-:W4:Y:S11]  /*61520*/  LDL.LU.64 R16, [R1+0x48f8] ;  /* 0x0048f80001107983 */ /* 0x000f360000300a00 */
[----:B------:R-:W-:Y:S06]  /*61530*/  @!UPT UIADD3 URZ, URZ, URZ, URZ ;  /* 0x0000003f3f3ff290 */ /* 0x000fec000fffe03f */
[----:B------:R-:W-:Y:S01]  /*61540*/  STL.64 [R1+0x150], R12 ;  /* 0x0001500c01007387 */ /* 0x000fe20000100a00 */
[----:B------:R0:W-:Y:S02]  /*61550*/  STL.64 [R1+0x158], R14 ;  /* 0x0001580e01007387 */ /* 0x0001e40000100a00 */
[----:B0-----:R-:W-:Y:S02]  /*61560*/  MOV R14, R20 ;  /* 0x00000014000e7202 */ /* 0x001fe40000000f00 */
[----:B---3--:R-:W0:Y:S04]  /*61570*/  LDSM.16.MT88.4 R20, [R3+0x1a000] ;  /* 0x01a000000314783b */ /* 0x008e280000004200 */
[----:B0-----:R-:W-:Y:S01]  /*61580*/  STL.64 [R1+0x4870], R22 ;  /* 0x0048701601007387 */ /* 0x001fe20000100a00 */
[----:B------:R0:W-:Y:S03]  /*61590*/  STL.64 [R1+0x4868], R20 ;  /* 0x0048681401007387 */ /* 0x0001e60000100a00 */
[----:B0-----:R-:W4:Y:S01]  /*615a0*/  LDL.LU R20, [R1+0x120] ;  /* 0x0001200001147983 */ /* 0x001f220000300800 */
[----:B------:R-:W4:Y:S02]  /*615b0*/  LDL.LU R21, [R1+0x124] ;  /* 0x0001240001157983 */ /* 0x000f240000300800 */
[----:B------:R-:W4:Y:S02]  /*615c0*/  LDL.LU R22, [R1+0x128] ;  /* 0x0001280001167983 */ /* 0x000f240000300800 */
[----:B------:R-:W4:Y:S01]  /*615d0*/  LDL.LU R23, [R1+0x12c] ;  /* 0x00012c0001177983 */ /* 0x000f220000300800 */
[----:B------:R-:W-:-:S07]  /*615e0*/  MOV R15, R9 ;  /* 0x00000009000f7202 */ /* 0x000fce0000000f00 */
[----:B----4-:R-:W-:Y:S01]  /*615f0*/  HMMA.16816.F32.BF16 R12, R16, R14, R20 ;  /* 0x0000000e100c723c */ /* 0x010fe20000041814 */
[----:B------:R-:W3:Y:S04]  /*61600*/  LDL.64 R20, [R1+0x20] ;  /* 0x0000200001147983 */ /* 0x000ee80000100a00 */
[----:B---3--:R-:W-:Y:S11]  /*61610*/  STL.64 [R1+0x48a8], R20 ;  /* 0x0048a81401007387 */ /* 0x008ff60000100a00 */
[----:B------:R-:W-:Y:S07]  /*61620*/  @!UPT UIADD3 URZ, URZ, URZ, URZ ;  /* 0x0000003f3f3ff290 */ /* 0x000fee000fffe03f */
[----:B------:R-:W-:Y:S02]  /*61630*/  STL.64 [R1+0x130], R12 ;  /* 0x0001300c01007387 */ /* 0x000fe40000100a00 */
[----:B------:R-:W-:Y:S02]  /*61640*/  STL.64 [R1+0x138], R14 ;  /* 0x0001380e01007387 */ /* 0x000fe40000100a00 */
[----:B------:R-:W0:Y:S04]  /*61650*/  LDSM.16.MT88.4 R12, [R3+0x1a080] ;  /* 0x01a08000030c783b */ /* 0x000e280000004200 */
[----:B0-----:R-:W-:Y:S01]  /*61660*/  STL.64 [R1+0x4828], R14 ;  /* 0x0048280e01007387 */ /* 0x001fe20000100a00 */
[----:B------:R0:W-:Y:S03]  /*61670*/  STL.64 [R1+0x4820], R12 ;  /* 0x0048200c01007387 */ /* 0x0001e60000100a00 */
[----:B0-----:R-:W3:Y:S01]  /*61680*/  LDL.64 R12, [R1+0x30] ;  /* 0x00003000010c7983 */ /* 0x001ee20000100a00 */
[----:B------:R-:W-:Y:S01]  /*61690*/  MOV R22, R8 ;  /* 0x0000000800167202 */ /* 0x000fe20000000f00 */
[----:B------:R-:W-:-:S02]  /*616a0*/  IMAD.MOV.U32 R23, RZ, RZ, R0 ;  /* 0x000000ffff177224 */ /* 0x000fc400078e0000 */
[----:B---3--:R0:W-:Y:S04]  /*616b0*/  STL.64 [R1+0x48b0], R12 ;  /* 0x0048b00c01007387 */ /* 0x0081e80000100a00 */
[----:B0-----:R-:W3:Y:S01]  /*616c0*/  LDL.LU R12, [R1+0x2e0] ;  /* 0x0002e000010c7983 */ /* 0x001ee20000300800 */
[----:B------:R-:W3:Y:S02]  /*616d0*/  LDL.LU R13, [R1+0x2e4] ;  /* 0x0002e400010d7983 */ /* 0x000ee40000300800 */
[----:B------:R-:W3:Y:S02]  /*616e0*/  LDL.LU R14, [R1+0x2e8] ;  /* 0x0002e800010e7983 */ /* 0x000ee40000300800 */
[----:B------:R-:W3:Y:S01]  /*616f0*/  LDL.LU R15, [R1+0x2ec] ;  /* 0x0002ec00010f7983 */ /* 0x000ee20000300800 */
[C---:B--2---:R-:W-:Y:S01]  /*61700*/  HMMA.16816.F32.BF16 R24, R16.reuse, R26, R4 ;  /* 0x0000001a1018723c */ /* 0x044fe20000041804 */
[----:B------:R0:W-:Y:S04]  /*61710*/  STL [R1+0x47e0], R3 ;  /* 0x0047e00301007387 */ /* 0x0001e80000100800 */
[----:B0-----:R-:W2:Y:S01]  /*61720*/  LDL R3, [R1+0x1700] ;  /* 0x0017000001037983 */ /* 0x001ea20000100800 */
[----:B------:R-:W4:Y:S02]  /*61730*/  LDL.LU.64 R6, [R1+0x48f0] ;  /* 0x0048f00001067983 */ /* 0x000f240000300a00 */
[----:B------:R-:W4:Y:S11]  /*61740*/  LDL.LU.64 R4, [R1+0x48e8] ;  /* 0x0048e80001047983 */ /* 0x000f360000300a00 */
[----:B------:R-:W-:Y:S04]  /*61750*/  @!UPT UIADD3 URZ, URZ, URZ, URZ ;  /* 0x0000003f3f3ff290 */ /* 0x000fe8000fffe03f */
[----:B------:R-:W-:Y:S01]  /*61760*/  STL.64 [R1+0x100], R24 ;  /* 0x0001001801007387 */ /* 0x000fe20000100a00 */
[----:B------:R0:W-:Y:S03]  /*61770*/  STL.64 [R1+0x108], R26 ;  /* 0x0001081a01007387 */ /* 0x0001e60000100a00 */
[----:B0-----:R-:W2:Y:S01]  /*61780*/  LDL.LU.64 R26, [R1+0x48e0] ;  /* 0x0048e000011a7983 */ /* 0x001ea20000300a00 */
[C---:B---3--:R-:W-:Y:S03]  /*61790*/  HMMA.16816.F32.BF16 R20, R16.reuse, R22, R12 ;  /* 0x000000161014723c */ /* 0x048fe6000004180c */
[----:B------:R-:W3:Y:S11]  /*617a0*/  LDL.LU R12, [R1+0x330] ;  /* 0x00033000010c7983 */ /* 0x000ef60000300800 */
[----:B------:R-:W-:Y:S09]  /*617b0*/  @!UPT UIADD3 URZ, URZ, URZ, URZ ;  /* 0x0000003f3f3ff290 */ /* 0x000ff2000fffe03f */
[----:B------:R-:W-:Y:S01]  /*617c0*/  STL.64 [R1+0xf0], R20 ;  /* 0x0000f01401007387 */ /* 0x000fe20000100a00 */
[----:B------:R-:W-:Y:S02]  /*617d0*/  STL.64 [R1+0xf8], R22 ;  /* 0x0000f81601007387 */ /* 0x000fe40000100a00 */
[----:B------:R-:W3:Y:S02]  /*617e0*/  LDL.LU R13, [R1+0x334] ;  /* 0x00033400010d7983 */ /* 0x000ee40000300800 */
[----:B------:R-:W2:Y:S01]  /*617f0*/  LDL.LU R14, [R1+0x338] ;  /* 0x00033800010e7983 */ /* 0x000ea20000300800 */
[----:B------:R-:W2:Y:S01]  /*61800*/  LDL.LU R15, [R1+0x33c] ;  /* 0x00033c00010f7983 */ /* 0x000ea20000300800 */
[----:B----4-:R-:W-:Y:S03]  /*61810*/  HMMA.16816.F32.BF16 R16, R16, R10, R4 ;  /* 0x0000000a1010723c */ /* 0x010fe60000041804 */
[----:B--2---:R-:W-:Y:S01]  /*61820*/  STL.64 [R1+0x48c8], R14 ;  /* 0x0048c80e01007387 */ /* 0x004fe20000100a00 */
[----:B---3--:R0:W-:Y:S03]  /*61830*/  STL.64 [R1+0x48c0], R12 ;  /* 0x0048c00c01007387 */ /* 0x0081e60000100a00 */
        /* <DEDUP_REMOVED lines=8> */
[----:B------:R-:W2:Y:S01]  /*618c0*/  LDL.LU.64 R6, [R1+0x48d8] ;  /* 0x0048d80001067983 */ /* 0x000ea20000300a00 */
[----:B------:R-:W2:Y:S02]  /*618d0*/  LDL.LU.64 R4, [R1+0x48d0] ;  /* 0x0048d00001047983 */ /* 0x000ea40000300a00 */
[----:B------:R-:W4:Y:S02]  /*618e0*/  LDL.LU R8, [R1+0x2c0] ;  /* 0x0002c00001087983 */ /* 0x000f240000300800 */
[----:B------:R-:W-:Y:S01]  /*618f0*/  STL.64 [R1+0xc0], R16 ;  /* 0x0000c01001007387 */ /* 0x000fe20000100a00 */
[----:B------:R-:W-:Y:S02]  /*61900*/  STL.64 [R1+0xc8], R18 ;  /* 0x0000c81201007387 */ /* 0x000fe40000100a00 */
[----:B------:R-:W0:Y:S04]  /*61910*/  LDSM.16.MT88.4 R16, [R27+0x1a000] ;  /* 0x01a000001b10783b */ /* 0x000e280000004200 */
[----:B------:R-:W4:Y:S02]  /*61920*/  LDL.LU R9, [R1+0x2c4] ;  /* 0x0002c40001097983 */ /* 0x000f240000300800 */
[----:B------:R-:W4:Y:S01]  /*61930*/  LDL.LU R10, [R1+0x2c8] ;  /* 0x0002c800010a7983 */ /* 0x000f220000300800 */
[----:B------:R-:W4:Y:S04]  /*61940*/  LDL.LU R11, [R1+0x2cc] ;  /* 0x0002cc00010b7983 */ /* 0x000f280000300800 */
[----:B0-----:R-:W-:Y:S01]  /*61950*/  STL.64 [R1+0x47f0], R18 ;  /* 0x0047f01201007387 */ /* 0x001fe20000100a00 */
[----:B------:R0:W-:Y:S03]  /*61960*/  STL.64 [R1+0x47e8], R16 ;  /* 0x0047e81001007387 */ /* 0x0001e60000100a00 */
[----:B0-----:R-:W2:Y:S01]  /*61970*/  LDL.64 R16, [R1+0x40] ;  /* 0x0000400001107983 */ /* 0x001ea20000100a00 */
[----:B------:R-:W-:-:S02]  /*61980*/  MOV R19, R26 ;  /* 0x0000001a00137202 */ /* 0x000fc40000000f00 */
[----:B------:R-:W0:Y:S01]  /*61990*/  LDSM.16.MT88.4 R24, [R27+0x1a080] ;  /* 0x01a080001b18783b */ /* 0x000e220000004200 */
[C---:B--2---:R-:W-:Y:S01]  /*619a0*/  HMMA.16816.F32.BF16 R12, R4.reuse, R16, R12 ;  /* 0x00000010040c723c */ /* 0x044fe2000004180c */
[----:B------:R-:W-:Y:S02]  /*619b0*/  MOV R0, R16 ;  /* 0x0000001000007202 */ /* 0x000fe40000000f00 */
[----:B------:R-:W-:Y:S11]  /*619c0*/  MOV R18, R17 ;  /* 0x0000001100127202 */ /* 0x000ff60000000f00 */
[----:B------:R-:W-:Y:S09]  /*619d0*/  @!UPT UIADD3 URZ, URZ, URZ, URZ ;  /* 0x0000003f3f3ff290 */ /* 0x000ff2000fffe03f */
[----:B------:R-:W-:Y:S01]  /*619e0*/  STL.64 [R1+0xb0], R12 ;  /* 0x0000b00c01007387 */ /* 0x000fe20000100a00 */
[----:B------:R1:W-:Y:S03]  /*619f0*/  STL.64 [R1+0xb8], R14 ;  /* 0x0000b80e01007387 */ /* 0x0003e60000100a00 */
[----:B-1----:R-:W2:Y:S01]  /*61a00*/  LDL.LU.64 R14, [R1+0x48c8] ;  /* 0x0048c800010e7983 */ /* 0x002ea20000300a00 */
[----:B------:R-:W2:Y:S02]  /*61a10*/  LDL.LU.64 R12, [R1+0x48c0] ;  /* 0x0048c000010c7983 */ /* 0x000ea40000300a00 */
[----:B------:R-:W-:Y:S02]  /*61a20*/  STL [R1+0x4830], R19 ;  /* 0x0048301301007387 */ /* 0x000fe40000100800 */
[----:B------:R-:W2:Y:S01]  /*61a30*/  LDL.64 R16, [R1+0x10] ;  /* 0x0000100001107983 */ /* 0x000ea20000100a00 */
        /* <DEDUP_REMOVED lines=12> */
[----:B------:R-:W-:Y:S01]  /*61b00*/  HMMA.16816.F32.BF16 R12, R4, R16, R12 ;  /* 0x00000010040c723c */ /* 0x000fe2000004180c */
[----:B--2---:R-:W-:Y:S01]  /*61b10*/  STL.64 [R1+0x4850], R26 ;  /* 0x0048501a01007387 */ /* 0x004fe20000100a00 */
[----:B------:R0:W-:Y:S02]  /*61b20*/  STL.64 [R1+0x4848], R24 ;  /* 0x0048481801007387 */ /* 0x0001e40000100a00 */
[----:B0-----:R-:W-:-:S02]  /*61b30*/  IMAD.MOV.U32 R24, RZ, RZ, R0 ;  /* 0x000000ffff187224 */ /* 0x001fc400078e0000 */
[----:B------:R-:W2:Y:S11]  /*61b40*/  LDL.LU R0, [R1+0x48b8] ;  /* 0x0048b80001007983 */ /* 0x000eb60000300800 */
[----:B------:R-:W-:Y:S06]  /*61b50*/  @!UPT UIADD3 URZ, URZ, URZ, URZ ;  /* 0x0000003f3f3ff290 */ /* 0x000fec000fffe03f */
[----:B------:R0:W-:Y:S02]  /*61b60*/  STL.64 [R1], R12 ;  /* 0x0000000c01007387 */ /* 0x0001e40000100a00 */
[----:B------:R-:W-:Y:S01]  /*61b70*/  STL.64 [R1+0x8], R14 ;  /* 0x0000080e01007387 */ /* 0x000fe20000100a00 */
[----:B0-----:R-:W3:Y:S02]  /*61b80*/  LDL.LU.64 R12, [R1+0x48b0] ;  /* 0x0048b000010c7983 */ /* 0x001ee40000300a00 */
[C---:B---3--:R-:W-:Y:S11]  /*61b90*/  HMMA.16816.F32.BF16 R20, R4.reuse, R12, R20 ;  /* 0x0000000c0414723c */ /* 0x048ff60000041814 */
[----:B------:R-:W-:Y:S11]  /*61ba0*/  @!UPT UIADD3 URZ, URZ, URZ, URZ ;  /* 0x0000003f3f3ff290 */ /* 0x000ff6000fffe03f */
[----:B------:R-:W-:Y:S01]  /*61bb0*/  @!UPT UIADD3 URZ, URZ, URZ, URZ ;  /* 0x0000003f3f3ff290 */ /* 0x000fe2000fffe03f */
[----:B------:R0:W-:Y:S01]  /*61bc0*/  STL.64 [R1+0xd0], R20 ;  /* 0x0000d01401007387 */ /* 0x0001e20000100a00 */
[----:B------:R-:W-:Y:S03]  /*61bd0*/  STL.64 [R1+0xd8], R22 ;  /* 0x0000d81601007387 */ /* 0x000fe60000100a00 */
[----:B0-----:R-:W4:Y:S01]  /*61be0*/  LDL.LU.64 R20, [R1+0x48a8] ;  /* 0x0048a80001147983 */ /* 0x001f220000300a00 */
[----:B------:R0:W-:Y:S03]  /*61bf0*/  STL.64 [R1+0x4888], R12 ;  /* 0x0048880c01007387 */ /* 0x0001e60000100a00 */
[----:B0-----:R-:W3:Y:S01]  /*61c00*/  LDL.LU R12, [R1+0x310] ;  /* 0x00031000010c7983 */ /* 0x001ee20000300800 */
[----:B------:R-:W3:Y:S02]  /*61c10*/  LDL.LU R13, [R1+0x314] ;  /* 0x00031400010d7983 */ /* 0x000ee40000300800 */
[----:B------:R-:W3:Y:S02]  /*61c20*/  LDL.LU R14, [R1+0x318] ;  /* 0x00031800010e7983 */ /* 0x000ee40000300800 */
[----:B------:R-:W3:Y:S01]  /*61c30*/  LDL.LU R15, [R1+0x31c] ;  /* 0x00031c00010f7983 */ /* 0x000ee20000300800 */
        /* <DEDUP_REMOVED lines=10> */
[----:B------:R-:W-:Y:S01]  /*61ce0*/  MOV R25, R18 ;  /* 0x0000001200197202 */ /* 0x000fe20000000f00 */
[----:B------:R0:W-:Y:S04]  /*61cf0*/  STL.64 [R1+0x4880], R20 ;  /* 0x0048801401007387 */ /* 0x0001e80000100a00 */
[----:B0-----:R-:W2:Y:S01]  /*61d00*/  LDL.LU R20, [R1+0x300] ;  /* 0x0003000001147983 */ /* 0x001ea20000300800 */
[----:B------:R-:W2:Y:S02]  /*61d10*/  LDL.LU R21, [R1+0x304] ;  /* 0x0003040001157983 */ /* 0x000ea40000300800 */
[----:B------:R-:W2:Y:S02]  /*61d20*/  LDL.LU R22, [R1+0x308] ;  /* 0x0003080001167983 */ /* 0x000ea40000300800 */
[----:B------:R-:W2:Y:S01]  /*61d30*/  LDL.LU R23, [R1+0x30c] ;  /* 0x00030c0001177983 */ /* 0x000ea20000300800 */
[----:B------:R0:W-:Y:S01]  /*61d40*/  STL.64 [R1+0x4878], R24 ;  /* 0x0048781801007387 */ /* 0x0001e20000100a00 */
[----:B----4-:R-:W-:Y:S03]  /*61d50*/  HMMA.16816.F32.BF16 R4, R8, R24, R4 ;  /* 0x000000180804723c */ /* 0x010fe60000041804 */
[----:B0-----:R-:W4:Y:S11]  /*61d60*/  LDL.LU R24, [R1+0x270] ;  /* 0x0002700001187983 */ /* 0x001f360000300800 */
[----:B------:R-:W-:Y:S09]  /*61d70*/  @!UPT UIADD3 URZ, URZ, URZ, URZ ;  /* 0x0000003f3f3ff290 */ /* 0x000ff2000fffe03f */
[----:B------:R-:W-:Y:S01]  /*61d80*/  STL.64 [R1+0x90], R4 ;  /* 0x0000900401007387 */ /* 0x000fe20000100a00 */
[----:B------:R-:W-:Y:S02]  /*61d90*/  STL.64 [R1+0x98], R6 ;  /* 0x0000980601007387 */ /* 0x000fe40000100a00 */
[----:B------:R-:W0:Y:S04]  /*61da0*/  LDSM.16.MT88.4 R4, [R3+0x1a000] ;  /* 0x01a000000304783b */ /* 0x000e280000004200 */
[----:B------:R-:W4:Y:S01]  /*61db0*/  LDL.LU R25, [R1+0x274] ;  /* 0x0002740001197983 */ /* 0x000f220000300800 */
[----:B------:R-:W4:Y:S01]  /*61dc0*/  LDL.LU R26, [R1+0x278] ;  /* 0x00027800011a7983 */ /* 0x000f220000300800 */
[----:B------:R-:W4:Y:S03]  /*61dd0*/  LDL.LU R27, [R1+0x27c] ;  /* 0x00027c00011b7983 */ /* 0x000f260000300800 */
[----:B0-----:R-:W-:Y:S01]  /*61de0*/  STL.64 [R1+0x4778], R6 ;  /* 0x0047780601007387 */ /* 0x001fe20000100a00 */
[----:B------:R2:W-:Y:S02]  /*61df0*/  STL.64 [R1+0x4770], R4 ;  /* 0x0047700401007387 */ /* 0x0005e40000100a00 */
[----:B--2---:R-:W-:-:S02]  /*61e00*/  MOV R4, R0 ;  /* 0x0000000000047202 */ /* 0x004fc40000000f00 */
[----:B------:R-:W-:Y:S01]  /*61e10*/  MOV R5, R2 ;  /* 0x0000000200057202 */ /* 0x000fe20000000f00 */
[----:B------:R-:W2:Y:S01]  /*61e20*/  LDL.LU R0, [R1+0x4894] ;  /* 0x0048940001007983 */ /* 0x000ea20000300800 */
[----:B------:R-:W2:Y:S02]  /*61e30*/  LDL.LU R2, [R1+0x4890] ;  /* 0x0048900001027983 */ /* 0x000ea40000300800 */
[----:B------:R-:W2:Y:S02]  /*61e40*/  LDL.LU R6, [R1+0x298] ;  /* 0x0002980001067983 */ /* 0x000ea40000300800 */
[----:B------:R-:W2:Y:S01]  /*61e50*/  LDL.LU R7, [R1+0x29c] ;  /* 0x00029c0001077983 */ /* 0x000ea20000300800 */
[C---:B---3--:R-:W-:Y:S01]  /*61e60*/  HMMA.16816.F32.BF16 R12, R8.reuse, R16, R12 ;  /* 0x00000010080c723c */ /* 0x048fe2000004180c */
[----:B--2---:R-:W-:Y:S01]  /*61e70*/  STL.64 [R1+0x4860], R6 ;  /* 0x0048600601007387 */ /* 0x004fe20000100a00 */
[----:B------:R0:W-:Y:S03]  /*61e80*/  STL.64 [R1+0x4858], R4 ;  /* 0x0048580401007387 */ /* 0x0001e60000100a00 */
[----:B0-----:R-:W2:Y:S01]  /*61e90*/  LDL.LU R4, [R1+0x2b0] ;  /* 0x0002b00001047983 */ /* 0x001ea20000300800 */
[----:B------:R-:W2:Y:S11]  /*61ea0*/  LDL.LU R5, [R1+0x2b4] ;  /* 0x0002b40001057983 */ /* 0x000eb60000300800 */
[----:B------:R-:W-:Y:S06]  /*61eb0*/  @!UPT UIADD3 URZ, URZ, URZ, URZ ;  /* 0x0000003f3f3ff290 */ /* 0x000fec000fffe03f */
[----:B------:R0:W-:Y:S02]  /*61ec0*/  STL.64 [R1+0x80], R12 ;  /* 0x0000800c01007387 */ /* 0x0001e40000100a00 */
[----:B------:R-:W-:Y:S01]  /*61ed0*/  STL.64 [R1+0x88], R14 ;  /* 0x0000880e01007387 */ /* 0x000fe20000100a00 */
[----:B0-----:R-:W3:Y:S02]  /*61ee0*/  LDL.LU.64 R12, [R1+0x4888] ;  /* 0x00488800010c7983 */ /* 0x001ee40000300a00 */
[C---:B---3--:R-:W-:Y:S11]  /*61ef0*/  HMMA.16816.F32.BF16 R20, R8.reuse, R12, R20 ;  /* 0x0000000c0814723c */ /* 0x048ff60000041814 */
[----:B------:R-:W-:Y:S11]  /*61f00*/  @!UPT UIADD3 URZ, URZ, URZ, URZ ;  /* 0x0000003f3f3ff290 */ /* 0x000ff6000fffe03f */
[----:B------:R-:W-:Y:S01]  /*61f10*/  @!UPT UIADD3 URZ, URZ, URZ, URZ ;  /* 0x0000003f3f3ff290 */ /* 0x000fe2000fffe03f */
[----:B------:R0:W-:Y:S01]  /*61f20*/  STL.64 [R1+0x70], R20 ;  /* 0x0000701401007387 */ /* 0x0001e20000100a00 */
[----:B------:R1:W-:Y:S03]  /*61f30*/  STL.64 [R1+0x78], R22 ;  /* 0x0000781601007387 */ /* 0x0003e60000100a00 */
[----:B0-----:R-:W4:Y:S01]  /*61f40*/  LDL.LU.64 R20, [R1+0x4880] ;  /* 0x0048800001147983 */ /* 0x001f220000300a00 */
[----:B------:R-:W-:Y:S01]  /*61f50*/  IMAD.MOV.U32 R6, RZ, RZ, R2 ;  /* 0x000000ffff067224 */ /* 0x000fe200078e0002 */
[----:B------:R-:W-:Y:S01]  /*61f60*/  MOV R7, R0 ;  /* 0x0000000000077202 */ /* 0x000fe20000000f00 */
[----:B----4-:R-:W-:Y:S01]  /*61f70*/  HMMA.16816.F32.BF16 R8, R8, R20, R24 ;  /* 0x000000140808723c */ /* 0x010fe20000041818 */
[----:B------:R-:W2:Y:S01]  /*61f80*/  LDL.LU.64 R24, [R1+0x4878] ;  /* 0x0048780001187983 */ /* 0x000ea20000300a00 */
[----:B------:R-:W-:Y:S02]  /*61f90*/  MOV R2, R20 ;  /* 0x0000001400027202 */ /* 0x000fe40000000f00 */
[----:B------:R-:W-:Y:S11]  /*61fa0*/  MOV R0, R21 ;  /* 0x0000001500007202 */ /* 0x000ff60000000f00 */
[----:B------:R-:W-:Y:S08]  /*61fb0*/  @!UPT UIADD3 URZ, URZ, URZ, URZ ;  /* 0x0000003f3f3ff290 */ /* 0x000ff0000fffe03f */
[----:B------:R-:W-:Y:S01]  /*61fc0*/  STL.64 [R1+0x50], R8 ;  /* 0x0000500801007387 */ /* 0x000fe20000100a00 */
[----:B------:R-:W-:Y:S02]  /*61fd0*/  STL.64 [R1+0x58], R10 ;  /* 0x0000580a01007387 */ /* 0x000fe40000100a00 */
[----:B-1----:R-:W2:Y:S02]  /*61fe0*/  LDL.LU.64 R22, [R1+0x4870] ;  /* 0x0048700001167983 */ /* 0x002ea40000300a00 */
        /* <DEDUP_REMOVED lines=18> */
[C---:B--2---:R-:W-:Y:S01]  /*62110*/  HMMA.16816.F32.BF16 R4, R20.reuse, R12, R4 ;  /* 0x0000000c1404723c */ /* 0x044fe20000041804 */
[----:B------:R-:W2:Y:S01]  /*62120*/  LDL.LU R19, [R1+0x4830] ;  /* 0x0048300001137983 */ /* 0x000ea20000300800 */
[----:B------:R-:W-:Y:S01]  /*62130*/  IMAD.MOV.U32 R11, RZ, RZ, R12 ;  /* 0x000000ffff0b7224 */ /* 0x000fe200078e000c */
[----:B------:R-:W-:Y:S11]  /*62140*/  MOV R10, R13 ;  /* 0x0000000d000a7202 */ /* 0x000ff60000000f00 */
[----:B------:R-:W-:Y:S09]  /*62150*/  @!UPT UIADD3 URZ, URZ, URZ, URZ ;  /* 0x0000003f3f3ff290 */ /* 0x000ff2000fffe03f */
[----:B------:R0:W-:Y:S01]  /*62160*/  STL.64 [R1+0x120], R4 ;  /* 0x0001200401007387 */ /* 0x0001e20000100a00 */
[----:B------:R1:W-:Y:S02]  /*62170*/  STL.64 [R1+0x128], R6 ;  /* 0x0001280601007387 */ /* 0x0003e40000100a00 */
[----:B------:R-:W4:Y:S02]  /*62180*/  LDL.LU.64 R14, [R1+0x4828] ;  /* 0x00482800010e7983 */ /* 0x000f240000300a00 */
[----:B------:R-:W4:Y:S01]  /*62190*/  LDL.LU.64 R12, [R1+0x4820] ;  /* 0x00482000010c7983 */ /* 0x000f220000300a00 */
[----:B------:R-:W-:Y:S04]  /*621a0*/  STL.64 [R1+0x47f8], R8 ;  /* 0x0047f80801007387 */ /* 0x000fe80000100a00 */
[----:B0-----:R-:W2:Y:S01]  /*621b0*/  LDL.LU R4, [R1+0x180] ;  /* 0x0001800001047983 */ /* 0x001ea20000300800 */
[----:B---3--:R-:W-:Y:S11]  /*621c0*/  HMMA.16816.F32.BF16 R20, R20, R8, R24 ;  /* 0x000000081414723c */ /* 0x008ff60000041818 */
[----:B------:R-:W-:Y:S11]  /*621d0*/  @!UPT UIADD3 URZ, URZ, URZ, URZ ;  /* 0x0000003f3f3ff290 */ /* 0x000ff6000fffe03f */
[----:B------:R-:W-:Y:S01]  /*621e0*/  @!UPT UIADD3 URZ, URZ, URZ, URZ ;  /* 0x0000003f3f3ff290 */ /* 0x000fe2000fffe03f */
[----:B------:R-:W-:Y:S01]  /*621f0*/  STL.64 [R1+0x110], R20 ;  /* 0x0001101401007387 */ /* 0x000fe20000100a00 */
[----:B------:R-:W-:Y:S02]  /*62200*/  STL.64 [R1+0x118], R22 ;  /* 0x0001181601007387 */ /* 0x000fe40000100a00 */
[----:B------:R-:W2:Y:S01]  /*62210*/  LDL.LU R5, [R1+0x184] ;  /* 0x0001840001057983 */ /* 0x000ea20000300800 */
[----:B-1----:R-:W-:Y:S02]  /*62220*/  MOV R6, R28 ;  /* 0x0000001c00067202 */ /* 0x002fe40000000f00 */
[----:B------:R-:W-:Y:S01]  /*62230*/  MOV R7, R29 ;  /* 0x0000001d00077202 */ /* 0x000fe20000000f00 */
[----:B------:R-:W3:Y:S01]  /*62240*/  LDL.LU R28, [R1+0x481c] ;  /* 0x00481c00011c7983 */ /* 0x000ee20000300800 */
[----:B------:R-:W3:Y:S03]  /*62250*/  LDL.LU R29, [R1+0x4818] ;  /* 0x00481800011d7983 */ /* 0x000ee60000300800 */
[----:B------:R-:W-:Y:S04]  /*62260*/  STL.64 [R1+0x4788], R6 ;  /* 0x0047880601007387 */ /* 0x000fe80000100a00 */
[----:B--2---:R0:W-:Y:S02]  /*62270*/  STL.64 [R1+0x4780], R4 ;  /* 0x0047800401007387 */ /* 0x0041e40000100a00 */
[----:B0-----:R-:W-:Y:S01]  /*62280*/  IMAD.MOV.U32 R4, RZ, RZ, R11 ;  /* 0x000000ffff047224 */ /* 0x001fe200078e000b */
[----:B------:R-:W-:-:S05]  /*62290*/  MOV R5, R10 ;  /* 0x0000000a00057202 */ /* 0x000fca0000000f00 */
[----:B------:R0:W-:Y:S04]  /*622a0*/  STL.64 [R1+0x4800], R4 ;  /* 0x0048000401007387 */ /* 0x0001e80000100a00 */
[----:B0-----:R-:W2:Y:S01]  /*622b0*/  LDL.LU R4, [R1+0x170] ;  /* 0x0001700001047983 */ /* 0x001ea20000300800 */
[----:B------:R-:W2:Y:S02]  /*622c0*/  LDL.LU R5, [R1+0x174] ;  /* 0x0001740001057983 */ /* 0x000ea40000300800 */
[----:B------:R-:W2:Y:S02]  /*622d0*/  LDL.LU R6, [R1+0x178] ;  /* 0x0001780001067983 */ /* 0x000ea40000300800 */
[----:B------:R-:W2:Y:S02]  /*622e0*/  LDL.LU R7, [R1+0x17c] ;  /* 0x00017c0001077983 */ /* 0x000ea40000300800 */
[----:B--2---:R-:W-:Y:S01]  /*622f0*/  STL.64 [R1+0x4810], R6 ;  /* 0x0048100601007387 */ /* 0x004fe20000100a00 */
[----:B------:R0:W-:Y:S03]  /*62300*/  STL.64 [R1+0x4808], R4 ;  /* 0x0048080401007387 */ /* 0x0001e60000100a00 */
[----:B0-----:R-:W4:Y:S01]  /*62310*/  LDL.LU R4, [R1+0x1d0] ;  /* 0x0001d00001047983 */ /* 0x001f220000300800 */
[----:B------:R-:W4:Y:S02]  /*62320*/  LDL.LU R5, [R1+0x1d4] ;  /* 0x0001d40001057983 */ /* 0x000f240000300800 */
        /* <DEDUP_REMOVED lines=8> */
[----:B------:R-:W3:Y:S01]  /*623b0*/  LDL.LU R10, [R1+0x1c8] ;  /* 0x0001c800010a7983 */ /* 0x000ee20000300800 */
[----:B------:R-:W-:Y:S01]  /*623c0*/  MOV R2, R16 ;  /* 0x0000001000027202 */ /* 0x000fe20000000f00 */
[----:B------:R-:W3:Y:S01]  /*623d0*/  LDL.LU R11, [R1+0x1cc] ;  /* 0x0001cc00010b7983 */ /* 0x000ee20000300800 */
[----:B------:R-:W-:Y:S01]  /*623e0*/  MOV R0, R17 ;  /* 0x0000001100007202 */ /* 0x000fe20000000f00 */
[----:B------:R-:W3:Y:S02]  /*623f0*/  LDL.LU R16, [R1+0x1b0] ;  /* 0x0001b00001107983 */ /* 0x000ee40000300800 */
[----:B------:R-:W3:Y:S01]  /*62400*/  LDL.LU R17, [R1+0x1b4] ;  /* 0x0001b40001117983 */ /* 0x000ee20000300800 */
[----:B------:R-:W-:Y:S01]  /*62410*/  MOV R23, R19 ;  /* 0x0000001300177202 */ /* 0x000fe20000000f00 */
[----:B------:R-:W3:Y:S01]  /*62420*/  LDL.LU R18, [R1+0x1b8] ;  /* 0x0001b80001127983 */ /* 0x000ee20000300800 */
[----:B------:R-:W3:Y:S03]  /*62430*/  LDL.LU R19, [R1+0x1bc] ;  /* 0x0001bc0001137983 */ /* 0x000ee60000300800 */
[----:B--2---:R-:W-:Y:S01]  /*62440*/  STL.64 [R1+0x47b8], R26 ;  /* 0x0047b81a01007387 */ /* 0x004fe20000100a00 */
[----:B------:R0:W-:Y:S03]  /*62450*/  STL.64 [R1+0x47b0], R24 ;  /* 0x0047b01801007387 */ /* 0x0001e60000100a00 */
[----:B0-----:R-:W2:Y:S01]  /*62460*/  LDL.LU R24, [R1+0x230] ;  /* 0x0002300001187983 */ /* 0x001ea20000300800 */
[----:B------:R-:W2:Y:S01]  /*62470*/  LDL.LU R25, [R1+0x234] ;  /* 0x0002340001197983 */ /* 0x000ea20000300800 */
[----:B---3--:R-:W-:Y:S01]  /*62480*/  MOV R26, R29 ;  /* 0x0000001d001a7202 */ /* 0x008fe20000000f00 */
[----:B------:R-:W-:-:S05]  /*62490*/  IMAD.MOV.U32 R27, RZ, RZ, R28 ;  /* 0x000000ffff1b7224 */ /* 0x000fca00078e001c */
[----:B------:R-:W-:Y:S04]  /*624a0*/  STL.64 [R1+0x47c8], R26 ;  /* 0x0047c81a01007387 */ /* 0x000fe80000100a00 */
[----:B--2---:R0:W-:Y:S01]  /*624b0*/  STL.64 [R1+0x47c0], R24 ;  /* 0x0047c01801007387 */ /* 0x0041e20000100a00 */
[----:B------:R-:W4:Y:S01]  /*624c0*/  LDL.LU.64 R20, [R1+0x40] ;  /* 0x0000400001147983 */ /* 0x000f220000300a00 */
[----:B0-----:R-:W-:Y:S02]  /*624d0*/  MOV R24, R2 ;  /* 0x0000000200187202 */ /* 0x001fe40000000f00 */
[----:B------:R-:W-:Y:S01]  /*624e0*/  MOV R25, R0 ;  /* 0x0000000000197202 */ /* 0x000fe20000000f00 */
[C---:B----4-:R-:W-:Y:S11]  /*624f0*/  HMMA.16816.F32.BF16 R4, R12.reuse, R20, R4 ;  /* 0x000000140c04723c */ /* 0x050ff60000041804 */
[----:B------:R-:W-:Y:S11]  /*62500*/  @!UPT UIADD3 URZ, URZ, URZ, URZ ;  /* 0x0000003f3f3ff290 */ /* 0x000ff6000fffe03f */
[----:B------:R-:W-:Y:S02]  /*62510*/  @!UPT UIADD3 URZ, URZ, URZ, URZ ;  /* 0x0000003f3f3ff290 */ /* 0x000fe4000fffe03f */
[----:B------:R-:W-:Y:S02]  /*62520*/  MOV R2, R6 ;  /* 0x0000000600027202 */ /* 0x000fe40000000f00 */
[----:B------:R-:W-:Y:S02]  /*62530*/  MOV R0, R7 ;  /* 0x0000000700007202 */ /* 0x000fe40000000f00 */
[----:B------:R-:W-:Y:S01]  /*62540*/  MOV R29, R4 ;  /* 0x00000004001d7202 */ /* 0x000fe20000000f00 */
[----:B------:R-:W-:Y:S01]  /*62550*/  IMAD.MOV.U32 R28, RZ, RZ, R5 ;  /* 0x000000ffff1c7224 */ /* 0x000fe200078e0005 */
[----:B------:R-:W2:Y:S01]  /*62560*/  LDL.LU.64 R6, [R1+0x4810] ;  /* 0x0048100001067983 */ /* 0x000ea20000300a00 */
[----:B------:R-:W2:Y:S02]  /*62570*/  LDL.LU.64 R4, [R1+0x4808] ;  /* 0x0048080001047983 */ /* 0x000ea40000300a00 */
[----:B------:R-:W-:Y:S02]  /*62580*/  STL [R1+0x473c], R0 ;  /* 0x00473c0001007387 */ /* 0x000fe40000100800 */
[----:B------:R-:W-:Y:S01]  /*62590*/  STL [R1+0x4738], R2 ;  /* 0x0047380201007387 */ /* 0x000fe20000100800 */
[----:B------:R-:W-:Y:S01]  /*625a0*/  STL [R1+0x4734], R28 ;  /* 0x0047341c01007387 */ /* 0x000fe20000100800 */
[----:B------:R-:W-:Y:S01]  /*625b0*/  STL [R1+0x4730], R29 ;  /* 0x0047301d01007387 */ /* 0x000fe20000100800 */
        /* <DEDUP_REMOVED lines=16> */
[----:B0-----:R-:W2:Y:S01]  /*626c0*/  LDL.LU.64 R8, [R1+0x47f8] ;  /* 0x0047f80001087983 */ /* 0x001ea20000300a00 */
[----:B------:R0:W-:Y:S03]  /*626d0*/  STL.64 [R1+0x47d0], R4 ;  /* 0x0047d00401007387 */ /* 0x0001e60000100a00 */
[----:B0-----:R-:W4:Y:S01]  /*626e0*/  LDL.LU R4, [R1+0x220] ;  /* 0x0002200001047983 */ /* 0x001f220000300800 */
[----:B------:R-:W4:Y:S02]  /*626f0*/  LDL.LU R5, [R1+0x224] ;  /* 0x0002240001057983 */ /* 0x000f240000300800 */
[----:B------:R-:W4:Y:S02]  /*62700*/  LDL.LU R6, [R1+0x228] ;  /* 0x0002280001067983 */ /* 0x000f240000300800 */
[----:B------:R-:W4:Y:S01]  /*62710*/  LDL.LU R7, [R1+0x22c] ;  /* 0x00022c0001077983 */ /* 0x000f220000300800 */
[----:B--2---:R-:W-:Y:S01]  /*62720*/  HMMA.16816.F32.BF16 R8, R12, R8, R16 ;  /* 0x000000080c08723c */ /* 0x004fe20000041810 */
[----:B------:R-:W3:Y:S01]  /*62730*/  LDL.LU.64 R18, [R1+0x47f0] ;  /* 0x0047f00001127983 */ /* 0x000ee20000300a00 */
[----:B------:R-:W3:Y:S02]  /*62740*/  LDL.LU.64 R16, [R1+0x47e8] ;  /* 0x0047e80001107983 */ /* 0x000ee40000300a00 */
[----:B------:R-:W2:Y:S11]  /*62750*/  LDL.LU R12, [R1+0x200] ;  /* 0x00020000010c7983 */ /* 0x000eb60000300800 */
[----:B------:R-:W-:Y:S08]  /*62760*/  @!UPT UIADD3 URZ, URZ, URZ, URZ ;  /* 0x0000003f3f3ff290 */ /* 0x000ff0000fffe03f */
[----:B------:R-:W-:Y:S01]  /*62770*/  STL.64 [R1+0x1b0], R8 ;  /* 0x0001b00801007387 */ /* 0x000fe20000100a00 */
[----:B------:R-:W-:Y:S02]  /*62780*/  STL.64 [R1+0x1b8], R10 ;  /* 0x0001b80a01007387 */ /* 0x000fe40000100a00 */
[----:B------:R0:W1:Y:S04]  /*62790*/  LDSM.16.MT88.4 R8, [R3+0x1a080] ;  /* 0x01a080000308783b */ /* 0x0000680000004200 */
[----:B------:R-:W2:Y:S01]  /*627a0*/  LDL.LU R13, [R1+0x204] ;  /* 0x00020400010d7983 */ /* 0x000ea20000300800 */
[----:B------:R-:W2:Y:S01]  /*627b0*/  LDL.LU R14, [R1+0x208] ;  /* 0x00020800010e7983 */ /* 0x000ea20000300800 */
[----:B------:R-:W2:Y:S03]  /*627c0*/  LDL.LU R15, [R1+0x20c] ;  /* 0x00020c00010f7983 */ /* 0x000ea60000300800 */
[----:B0-----:R-:W2:Y:S04]  /*627d0*/  LDL.LU R3, [R1+0x47e0] ;  /* 0x0047e00001037983 */ /* 0x001ea80000300800 */
[----:B-1----:R-:W-:Y:S01]  /*627e0*/  STL.64 [R1+0x4748], R10 ;  /* 0x0047480a01007387 */ /* 0x002fe20000100a00 */
[----:B------:R0:W-:Y:S03]  /*627f0*/  STL.64 [R1+0x4740], R8 ;  /* 0x0047400801007387 */ /* 0x0001e60000100a00 */
[----:B0-----:R-:W2:Y:S01]  /*62800*/  LDL.LU.64 R8, [R1+0x20] ;  /* 0x0000200001087983 */ /* 0x001ea20000300a00 */
[C---:B---3--:R-:W-:Y:S11]  /*62810*/  HMMA.16816.F32.BF16 R24, R16.reuse, R20, R24 ;  /* 0x000000141018723c */ /* 0x048ff60000041818 */
[----:B------:R-:W-:Y:S11]  /*62820*/  @!UPT UIADD3 URZ, URZ, URZ, URZ ;  /* 0x0000003f3f3ff290 */ /* 0x000ff6000fffe03f */
[----:B------:R-:W-:Y:S01]  /*62830*/  @!UPT UIADD3 URZ, URZ, URZ, URZ ;  /* 0x0000003f3f3ff290 */ /* 0x000fe2000fffe03f */
[----:B------:R0:W-:Y:S01]  /*62840*/  STL.64 [R1+0x1d0], R24 ;  /* 0x0001d01801007387 */ /* 0x0001e20000100a00 */
[----:B------:R4:W-:Y:S03]  /*62850*/  STL.64 [R1+0x1d8], R26 ;  /* 0x0001d81a01007387 */ /* 0x0009e60000100a00 */
[----:B0-----:R-:W4:Y:S02]  /*62860*/  LDL.LU.64 R24, [R1+0x47d8] ;  /* 0x0047d80001187983 */ /* 0x001f240000300a00 */
[C---:B----4-:R-:W-:Y:S02]  /*62870*/  HMMA.16816.F32.BF16 R24, R16.reuse, R24, R4 ;  /* 0x000000181018723c */ /* 0x050fe40000041804 */
        /* <DEDUP_REMOVED lines=19> */
[----:B------:R-:W2:Y:S01]  /*629b0*/  LDL.LU.64 R26, [R1+0x47a8] ;  /* 0x0047a800011a7983 */ /* 0x000ea20000300a00 */
[----:B------:R-:W2:Y:S11]  /*629c0*/  LDL.LU.64 R24, [R1+0x47a0] ;  /* 0x0047a00001187983 */ /* 0x000eb60000300a00 */
[----:B------:R-:W-:Y:S10]  /*629d0*/  @!UPT UIADD3 URZ, URZ, URZ, URZ ;  /* 0x0000003f3f3ff290 */ /* 0x000ff4000fffe03f */
[----:B------:R0:W-:Y:S01]  /*629e0*/  STL.64 [R1+0x210], R16 ;  /* 0x0002101001007387 */ /* 0x0001e20000100a00 */
[----:B------:R-:W-:Y:S03]  /*629f0*/  STL.64 [R1+0x218], R18 ;  /* 0x0002181201007387 */ /* 0x000fe60000100a00 */
[----:B0-----:R-:W3:Y:S01]  /*62a00*/  LDL.LU.64 R16, [R1+0x10] ;  /* 0x0000100001107983 */ /* 0x001ee20000300a00 */
[----:B------:R-:W-:Y:S01]  /*62a10*/  MOV R0, R23 ;  /* 0x0000001700007202 */ /* 0x000fe20000000f00 */
[----:B------:R0:W-:Y:S01]  /*62a20*/  STL.64 [R1+0x4790], R20 ;  /* 0x0047901401007387 */ /* 0x0001e20000100a00 */
[C---:B--2---:R-:W-:Y:S01]  /*62a30*/  HMMA.16816.F32.BF16 R12, R24.reuse, R20, R12 ;  /* 0x00000014180c723c */ /* 0x044fe2000004180c */
[----:B0-----:R-:W2:Y:S11]  /*62a40*/  LDL.LU R20, [R1+0x1e0] ;  /* 0x0001e00001147983 */ /* 0x001eb60000300800 */
[----:B------:R-:W-:Y:S11]  /*62a50*/  @!UPT UIADD3 URZ, URZ, URZ, URZ ;  /* 0x0000003f3f3ff290 */ /* 0x000ff6000fffe03f */
[----:B------:R-:W-:Y:S01]  /*62a60*/  STL.64 [R1+0x200], R12 ;  /* 0x0002000c01007387 */ /* 0x000fe20000100a00 */
[----:B------:R-:W-:Y:S02]  /*62a70*/  STL.64 [R1+0x208], R14 ;  /* 0x0002080e01007387 */ /* 0x000fe40000100a00 */
[----:B------:R-:W0:Y:S04]  /*62a80*/  LDSM.16.MT88.4 R12, [R0+0x1b000] ;  /* 0x01b00000000c783b */ /* 0x000e280000004200 */
[----:B------:R-:W2:Y:S01]  /*62a90*/  LDL.LU R21, [R1+0x1e4] ;  /* 0x0001e40001157983 */ /* 0x000ea20000300800 */
[----:B------:R-:W2:Y:S01]  /*62aa0*/  LDL.LU R22, [R1+0x1e8] ;  /* 0x0001e80001167983 */ /* 0x000ea20000300800 */
[----:B------:R-:W2:Y:S01]  /*62ab0*/  LDL.LU R23, [R1+0x1ec] ;  /* 0x0001ec0001177983 */ /* 0x000ea20000300800 */
[C---:B---3--:R-:W-:Y:S02]  /*62ac0*/  HMMA.16816.F32.BF16 R4, R24.reuse, R16, R4 ;  /* 0x000000101804723c */ /* 0x048fe40000041804 */
[----:B0-----:R-:W-:Y:S01]  /*62ad0*/  STL.64 [R1+0x4710], R14 ;  /* 0x0047100e01007387 */ /* 0x001fe20000100a00 */
[----:B------:R-:W-:Y:S11]  /*62ae0*/  STL.64 [R1+0x4708], R12 ;  /* 0x0047080c01007387 */ /* 0x000ff60000100a00 */
[----:B------:R-:W-:Y:S09]  /*62af0*/  @!UPT UIADD3 URZ, URZ, URZ, URZ ;  /* 0x0000003f3f3ff290 */ /* 0x000ff2000fffe03f */
[----:B------:R0:W-:Y:S02]  /*62b00*/  STL.64 [R1+0x250], R4 ;  /* 0x0002500401007387 */ /* 0x0001e40000100a00 */
[----:B------:R2:W-:Y:S01]  /*62b10*/  STL.64 [R1+0x258], R6 ;  /* 0x0002580601007387 */ /* 0x0005e20000100a00 */
[----:B0-----:R-:W2:Y:S01]  /*62b20*/  LDL.LU.64 R4, [R1+0x4798] ;  /* 0x0047980001047983 */ /* 0x001ea20000300a00 */
[----:B------:R-:W-:Y:S02]  /*62b30*/  MOV R11, R16 ;  /* 0x00000010000b7202 */ /* 0x000fe40000000f00 */
[----:B------:R-:W-:Y:S01]  /*62b40*/  MOV R10, R17 ;  /* 0x00000011000a7202 */ /* 0x000fe20000000f00 */
[----:B------:R-:W3:Y:S01]  /*62b50*/  LDL.LU R16, [R1+0x1a0] ;  /* 0x0001a00001107983 */ /* 0x000ee20000300800 */
[----:B------:R-:W3:Y:S01]  /*62b60*/  LDL.LU R17, [R1+0x1a4] ;  /* 0x0001a40001117983 */ /* 0x000ee20000300800 */
[----:B------:R-:W3:Y:S02]  /*62b70*/  LDL.LU R18, [R1+0x1a8] ;  /* 0x0001a80001127983 */ /* 0x000ee40000300800 */
[----:B------:R-:W3:Y:S01]  /*62b80*/  LDL.LU R19, [R1+0x1ac] ;  /* 0x0001ac0001137983 */ /* 0x000ee20000300800 */
[C---:B--2---:R-:W-:Y:S01]  /*62b90*/  HMMA.16816.F32.BF16 R4, R24.reuse, R4, R20 ;  /* 0x000000041804723c */ /* 0x044fe20000041814 */
[----:B------:R-:W2:Y:S11]  /*62ba0*/  LDL.LU.64 R20, [R1+0x4790] ;  /* 0x0047900001147983 */ /* 0x000eb60000300a00 */
[----:B------:R-:W-:Y:S11]  /*62bb0*/  @!UPT UIADD3 URZ, URZ, URZ, URZ ;  /* 0x0000003f3f3ff290 */ /* 0x000ff6000fffe03f */
        /* <DEDUP_REMOVED lines=14> */
[----:B------:R-:W-:Y:S01]  /*62ca0*/  IMAD.MOV.U32 R15, RZ, RZ, R0 ;  /* 0x000000ffff0f7224 */ /* 0x000fe200078e0000 */
[----:B------:R0:W-:Y:S04]  /*62cb0*/  STL.64 [R1+0x4758], R8 ;  /* 0x0047580801007387 */ /* 0x0001e80000100a00 */
[----:B0-----:R-:W4:Y:S01]  /*62cc0*/  LDL.LU.64 R8, [R1+0x30] ;  /* 0x0000300001087983 */ /* 0x001f220000300a00 */
[----:B--2---:R-:W-:Y:S11]  /*62cd0*/  HMMA.16816.F32.BF16 R24, R4, R20, R24 ;  /* 0x000000140418723c */ /* 0x004ff60000041818 */
[----:B------:R-:W-:Y:S11]  /*62ce0*/  @!UPT UIADD3 URZ, URZ, URZ, URZ ;  /* 0x0000003f3f3ff290 */ /* 0x000ff6000fffe03f */
[----:B------:R-:W-:Y:S01]  /*62cf0*/  @!UPT UIADD3 URZ, URZ, URZ, URZ ;  /* 0x0000003f3f3ff290 */ /* 0x000fe2000fffe03f */
[----:B------:R-:W-:Y:S01]  /*62d00*/  STL.64 [R1+0x2d0], R24 ;  /* 0x0002d01801007387 */ /* 0x000fe20000100a00 */
[----:B------:R-:W-:Y:S02]  /*62d10*/  STL.64 [R1+0x2d8], R26 ;  /* 0x0002d81a01007387 */ /* 0x000fe40000100a00 */
[----:B------:R-:W-:Y:S02]  /*62d20*/  STL [R1+0x4750], R15 ;  /* 0x0047500f01007387 */ /* 0x000fe40000100800 */
[----:B------:R-:W2:Y:S01]  /*62d30*/  LDL.LU R12, [R1+0x150] ;  /* 0x00015000010c7983 */ /* 0x000ea20000300800 */
[----:B------:R-:W2:Y:S04]  /*62d40*/  LDL.LU R13, [R1+0x154] ;  /* 0x00015400010d7983 */ /* 0x000ea80000300800 */
[----:B------:R0:W1:Y:S01]  /*62d50*/  LDSM.16.MT88.4 R24, [R15+0x1b080] ;  /* 0x01b080000f18783b */ /* 0x0000620000004200 */
[----:B------:R-:W2:Y:S03]  /*62d60*/  LDL.LU R14, [R1+0x158] ;  /* 0x00015800010e7983 */ /* 0x000ea60000300800 */
[----:B0-----:R-:W2:Y:S01]  /*62d70*/  LDL.LU R15, [R1+0x15c] ;  /* 0x00015c00010f7983 */ /* 0x001ea20000300800 */
[----:B------:R-:W-:Y:S01]  /*62d80*/  MOV R2, R20 ;  /* 0x0000001400027202 */ /* 0x000fe20000000f00 */
[----:B------:R-:W-:-:S02]  /*62d90*/  IMAD.MOV.U32 R0, RZ, RZ, R21 ;  /* 0x000000ffff007224 */ /* 0x000fc400078e0015 */
[----:B------:R-:W0:Y:S04]  /*62da0*/  LDSM.16.MT88.4 R20, [R3+0x1b000] ;  /* 0x01b000000314783b */ /* 0x000e280000004200 */
[----:B--2---:R-:W-:Y:S01]  /*62db0*/  STL.64 [R1+0x4768], R14 ;  /* 0x0047680e01007387 */ /* 0x004fe20000100a00 */
[----:B------:R2:W-:Y:S03]  /*62dc0*/  STL.64 [R1+0x4760], R12 ;  /* 0x0047600c01007387 */ /* 0x0005e60000100a00 */
[----:B--2---:R-:W2:Y:S01]  /*62dd0*/  LDL.LU R12, [R1+0x190] ;  /* 0x00019000010c7983 */ /* 0x004ea20000300800 */
[----:B------:R-:W2:Y:S02]  /*62de0*/  LDL.LU R13, [R1+0x194] ;  /* 0x00019400010d7983 */ /* 0x000ea40000300800 */
[----:B------:R-:W2:Y:S02]  /*62df0*/  LDL.LU R14, [R1+0x198] ;  /* 0x00019800010e7983 */ /* 0x000ea40000300800 */
[----:B------:R-:W2:Y:S01]  /*62e00*/  LDL.LU R15, [R1+0x19c] ;  /* 0x00019c00010f7983 */ /* 0x000ea20000300800 */
[----:B-1----:R-:W-:Y:S01]  /*62e10*/  STL.64 [R1+0x46d0], R26 ;  /* 0x0046d01a01007387 */ /* 0x002fe20000100a00 */
[----:B------:R1:W-:Y:S02]  /*62e20*/  STL.64 [R1+0x46c8], R24 ;  /* 0x0046c81801007387 */ /* 0x0003e40000100a00 */
[----:B-1----:R-:W-:-:S02]  /*62e30*/  MOV R24, R11 ;  /* 0x0000000b00187202 */ /* 0x002fc40000000f00 */
[----:B------:R-:W-:-:S07]  /*62e40*/  MOV R25, R10 ;  /* 0x0000000a00197202 */ /* 0x000fce0000000f00 */
[----:B---3--:R-:W-:Y:S01]  /*62e50*/  HMMA.16816.F32.BF16 R16, R4, R24, R16 ;  /* 0x000000180410723c */ /* 0x008fe20000041810 */
[----:B0-----:R-:W-:Y:S01]  /*62e60*/  STL.64 [R1+0x4680], R22 ;  /* 0x0046801601007387 */ /* 0x001fe20000100a00 */
[----:B------:R0:W-:Y:S03]  /*62e70*/  STL.64 [R1+0x4678], R20 ;  /* 0x0046781401007387 */ /* 0x0001e60000100a00 */
[----:B0-----:R-:W3:Y:S01]  /*62e80*/  LDL.LU R20, [R1+0x100] ;  /* 0x0001000001147983 */ /* 0x001ee20000300800 */
[----:B------:R-:W3:Y:S02]  /*62e90*/  LDL.LU R21, [R1+0x104] ;  /* 0x0001040001157983 */ /* 0x000ee40000300800 */
[----:B------:R-:W3:Y:S02]  /*62ea0*/  LDL.LU R22, [R1+0x108] ;  /* 0x0001080001167983 */ /* 0x000ee40000300800 */
[----:B------:R-:W3:Y:S11]  /*62eb0*/  LDL.LU R23, [R1+0x10c] ;  /* 0x00010c0001177983 */ /* 0x000ef60000300800 */
[----:B------:R-:W-:Y:S02]  /*62ec0*/  @!UPT UIADD3 URZ, URZ, URZ, URZ ;  /* 0x0000003f3f3ff290 */ /* 0x000fe4000fffe03f */
[----:B------:R-:W-:Y:S01]  /*62ed0*/  STL.64 [R1+0x2c0], R16 ;  /* 0x0002c01001007387 */ /* 0x000fe20000100a00 */
[----:B------:R-:W-:Y:S02]  /*62ee0*/  STL.64 [R1+0x2c8], R18 ;  /* 0x0002c81201007387 */ /* 0x000fe40000100a00 */
[----:B------:R-:W0:Y:S02]  /*62ef0*/  LDSM.16.MT88.4 R16, [R3+0x1b080] ;  /* 0x01b080000310783b */ /* 0x000e240000004200 */
[----:B0-----:R-:W-:Y:S02]  /*62f00*/  STL.64 [R1+0x4638], R18 ;  /* 0x0046381201007387 */ /* 0x001fe40000100a00 */
[----:B------:R0:W-:Y:S02]  /*62f10*/  STL.64 [R1+0x4630], R16 ;  /* 0x0046301001007387 */ /* 0x0001e40000100a00 */
[----:B------:R-:W-:Y:S01]  /*62f20*/  STL [R1+0x45a8], R3 ;  /* 0x0045a80301007387 */ /* 0x000fe20000100800 */
[----:B0-----:R-:W-:Y:S01]  /*62f30*/  MOV R16, R2 ;  /* 0x0000000200107202 */ /* 0x001fe20000000f00 */
[----:B------:R-:W-:Y:S01]  /*62f40*/  IMAD.MOV.U32 R17, RZ, RZ, R0 ;  /* 0x000000ffff117224 */ /* 0x000fe200078e0000 */
[----:B----4-:R-:W-:-:S02]  /*62f50*/  MOV R0, R8 ;  /* 0x0000000800007202 */ /* 0x010fc40000000f00 */
        /* <DEDUP_REMOVED lines=9> */
[----:B--2---:R-:W-:Y:S01]  /*62ff0*/  HMMA.16816.F32.BF16 R4, R4, R8, R12 ;  /* 0x000000080404723c */ /* 0x004fe2000004180c */
[----:B------:R-:W2:Y:S01]  /*63000*/  LDL.LU R15, [R1+0x4750] ;  /* 0x00475000010f7983 */ /* 0x000ea20000300800 */
[----:B------:R-:W-:Y:S01]  /*63010*/  MOV R28, R8 ;  /* 0x00000008001c7202 */ /* 0x000fe20000000f00 */
[----:B------:R-:W-:Y:S11]  /*63020*/  IMAD.MOV.U32 R29, RZ, RZ, R9 ;  /* 0x000000ffff1d7224 */ /* 0x000ff600078e0009 */
[----:B------:R-:W-:Y:S09]  /*63030*/  @!UPT UIADD3 URZ, URZ, URZ, URZ ;  /* 0x0000003f3f3ff290 */ /* 0x000ff2000fffe03f */
[----:B------:R0:W-:Y:S01]  /*63040*/  STL.64 [R1+0x2b0], R4 ;  /* 0x0002b00401007387 */ /* 0x0001e20000100a00 */
[----:B------:R1:W-:Y:S02]  /*63050*/  STL.64 [R1+0x2b8], R6 ;  /* 0x0002b80601007387 */ /* 0x0003e40000100a00 */
[----:B------:R-:W4:Y:S02]  /*63060*/  LDL.LU.64 R10, [R1+0x4748] ;  /* 0x00474800010a7983 */ /* 0x000f240000300a00 */
[----:B------:R-:W4:Y:S01]  /*63070*/  LDL.LU.64 R8, [R1+0x4740] ;  /* 0x0047400001087983 */ /* 0x000f220000300a00 */
[----:B0-----:R-:W4:Y:S01]  /*63080*/  LDL.LU R4, [R1+0x130] ;  /* 0x0001300001047983 */ /* 0x001f220000300800 */
[----:B------:R-:W4:Y:S02]  /*63090*/  LDL.LU R5, [R1+0x134] ;  /* 0x0001340001057983 */ /* 0x000f240000300800 */
[----:B-1----:R-:W4:Y:S02]  /*630a0*/  LDL.LU R6, [R1+0x138] ;  /* 0x0001380001067983 */ /* 0x002f240000300800 */
[----:B------:R-:W4:Y:S02]  /*630b0*/  LDL.LU R7, [R1+0x13c] ;  /* 0x00013c0001077983 */ /* 0x000f240000300800 */
[C---:B----4-:R-:W-:Y:S08]  /*630c0*/  HMMA.16816.F32.BF16 R16, R8.reuse, R16, R4 ;  /* 0x000000100810723c */ /* 0x050ff00000041804 */
[----:B---3--:R-:W-:Y:S11]  /*630d0*/  HMMA.16816.F32.BF16 R4, R8, R24, R20 ;  /* 0x000000180804723c */ /* 0x008ff60000041814 */
[----:B------:R-:W-:Y:S11]  /*630e0*/  @!UPT UIADD3 URZ, URZ, URZ, URZ ;  /* 0x0000003f3f3ff290 */ /* 0x000ff6000fffe03f */
[----:B------:R-:W-:Y:S01]  /*630f0*/  @!UPT UIADD3 URZ, URZ, URZ, URZ ;  /* 0x0000003f3f3ff290 */ /* 0x000fe2000fffe03f */
[----:B------:R-:W-:Y:S01]  /*63100*/  STL.64 [R1+0x290], R4 ;  /* 0x0002900401007387 */ /* 0x000fe20000100a00 */
[----:B------:R0:W-:Y:S02]  /*63110*/  STL.64 [R1+0x2a0], R16 ;  /* 0x0002a01001007387 */ /* 0x0001e40000100a00 */
[----:B------:R1:W-:Y:S02]  /*63120*/  STL.64 [R1+0x2a8], R18 ;  /* 0x0002a81201007387 */ /* 0x0003e40000100a00 */
[----:B------:R-:W-:Y:S01]  /*63130*/  STL [R1+0x29c], R7 ;  /* 0x00029c0701007387 */ /* 0x000fe20000100800 */
        /* <DEDUP_REMOVED lines=11> */
[----:B---3--:R-:W-:Y:S02]  /*631f0*/  STL.64 [R1+0x4650], R16 ;  /* 0x0046501001007387 */ /* 0x008fe40000100a00 */
[----:B------:R-:W3:Y:S02]  /*63200*/  LDL.LU R20, [R1+0x50] ;  /* 0x0000500001147983 */ /* 0x000ee40000300800 */
[----:B------:R-:W3:Y:S01]  /*63210*/  LDL.LU R21, [R1+0x54] ;  /* 0x0000540001157983 */ /* 0x000ee20000300800 */
[----:B------:R-:W4:Y:S01]  /*63220*/  LDL.LU R22, [R1+0x58] ;  /* 0x0000580001167983 */ /* 0x000f220000300800 */
[----:B------:R-:W4:Y:S03]  /*63230*/  LDL.LU R23, [R1+0x5c] ;  /* 0x00005c0001177983 */ /* 0x000f260000300800 */
[----:B----4-:R-:W-:Y:S01]  /*63240*/  STL.64 [R1+0x4690], R22 ;  /* 0x0046901601007387 */ /* 0x010fe20000100a00 */
[----:B---3--:R0:W-:Y:S03]  /*63250*/  STL.64 [R1+0x4688], R20 ;  /* 0x0046881401007387 */ /* 0x0081e60000100a00 */
[----:B0-----:R-:W3:Y:S01]  /*63260*/  LDL.LU R20, [R1+0x70] ;  /* 0x0000700001147983 */ /* 0x001ee20000300800 */
[----:B------:R-:W3:Y:S02]  /*63270*/  LDL.LU R21, [R1+0x74] ;  /* 0x0000740001157983 */ /* 0x000ee40000300800 */
[----:B------:R-:W4:Y:S02]  /*63280*/  LDL.LU R22, [R1+0x78] ;  /* 0x0000780001167983 */ /* 0x000f240000300800 */
[----:B------:R-:W4:Y:S01]  /*63290*/  LDL.LU R23, [R1+0x7c] ;  /* 0x00007c0001177983 */ /* 0x000f220000300800 */
[----:B------:R-:W3:Y:S01]  /*632a0*/  LDL.LU R24, [R1+0xa0] ;  /* 0x0000a00001187983 */ /* 0x000ee20000300800 */
[----:B------:R-:W3:Y:S02]  /*632b0*/  LDL.LU R25, [R1+0xa4] ;  /* 0x0000a40001197983 */ /* 0x000ee40000300800 */
[----:B------:R-:W3:Y:S02]  /*632c0*/  LDL.LU R26, [R1+0xa8] ;  /* 0x0000a800011a7983 */ /* 0x000ee40000300800 */
[----:B------:R-:W3:Y:S01]  /*632d0*/  LDL.LU R27, [R1+0xac] ;  /* 0x0000ac00011b7983 */ /* 0x000ee20000300800 */
[----:B--2---:R-:W-:Y:S01]  /*632e0*/  MOV R17, R15 ;  /* 0x0000000f00117202 */ /* 0x004fe20000000f00 */
[----:B---3--:R-:W-:Y:S01]  /*632f0*/  STL.64 [R1+0x46e0], R26 ;  /* 0x0046e01a01007387 */ /* 0x008fe20000100a00 */
[----:B------:R0:W-:Y:S03]  /*63300*/  STL.64 [R1+0x46d8], R24 ;  /* 0x0046d81801007387 */ /* 0x0001e60000100a00 */
        /* <DEDUP_REMOVED lines=9> */
[----:B------:R0:W-:Y:S02]  /*633a0*/  STL.64 [R1+0x4718], R12 ;  /* 0x0047180c01007387 */ /* 0x0001e40000100a00 */
[----:B0-----:R-:W-:Y:S01]  /*633b0*/  MOV R12, R0 ;  /* 0x00000000000c7202 */ /* 0x001fe20000000f00 */
[----:B------:R-:W-:Y:S01]  /*633c0*/  IMAD.MOV.U32 R13, RZ, RZ, R2 ;  /* 0x000000ffff0d7224 */ /* 0x000fe200078e0002 */
[----:B------:R-:W2:Y:S01]  /*633d0*/  LDL.LU R0, [R1+0x473c] ;  /* 0x00473c0001007983 */ /* 0x000ea20000300800 */
[----:B------:R-:W2:Y:S02]  /*633e0*/  LDL.LU R2, [R1+0x4738] ;  /* 0x0047380001027983 */ /* 0x000ea40000300800 */
[----:B---3--:R0:W-:Y:S02]  /*633f0*/  STL.64 [R1+0x46f0], R26 ;  /* 0x0046f01a01007387 */ /* 0x0081e40000100a00 */
[----:B0-----:R-:W3:Y:S01]  /*63400*/  LDL R27, [R1+0x1704] ;  /* 0x00170400011b7983 */ /* 0x001ee20000100800 */
[----:B------:R-:W-:Y:S02]  /*63410*/  STL.64 [R1+0x46e8], R24 ;  /* 0x0046e81801007387 */ /* 0x000fe40000100a00 */
[----:B----4-:R-:W-:Y:S02]  /*63420*/  STL.64 [R1+0x46a0], R22 ;  /* 0x0046a01601007387 */ /* 0x010fe40000100a00 */
[----:B------:R0:W-:Y:S02]  /*63430*/  STL.64 [R1+0x4698], R20 ;  /* 0x0046981401007387 */ /* 0x0001e40000100a00 */
[----:B0-----:R-:W4:Y:S01]  /*63440*/  LDL.LU R20, [R1+0x80] ;  /* 0x0000800001147983 */ /* 0x001f220000300800 */
[----:B------:R-:W4:Y:S02]  /*63450*/  LDL.LU R21, [R1+0x84] ;  /* 0x0000840001157983 */ /* 0x000f240000300800 */
[----:B------:R-:W2:Y:S02]  /*63460*/  LDL.LU R22, [R1+0x88] ;  /* 0x0000880001167983 */ /* 0x000ea40000300800 */
[----:B------:R-:W2:Y:S02]  /*63470*/  LDL.LU R23, [R1+0x8c] ;  /* 0x00008c0001177983 */ /* 0x000ea40000300800 */
[----:B--2---:R0:W-:Y:S01]  /*63480*/  STL.64 [R1+0x46b0], R22 ;  /* 0x0046b01601007387 */ /* 0x0041e20000100a00 */
[----:B----4-:R1:W-:Y:S03]  /*63490*/  STL.64 [R1+0x46a8], R20 ;  /* 0x0046a81401007387 */ /* 0x0103e60000100a00 */
[----:B0-----:R-:W2:Y:S01]  /*634a0*/  LDL.64 R22, [R1+0x48] ;  /* 0x0000480001167983 */ /* 0x001ea20000100a00 */
[----:B------:R-:W-:-:S02]  /*634b0*/  MOV R3, R6 ;  /* 0x0000000600037202 */ /* 0x000fc40000000f00 */
[----:B---3--:R-:W0:Y:S01]  /*634c0*/  LDSM.16.MT88.4 R4, [R27+0x1b000] ;  /* 0x01b000001b04783b */ /* 0x008e220000004200 */
[----:B--2---:R2:W-:Y:S03]  /*634d0*/  STL.64 [R1+0x4728], R22 ;  /* 0x0047281601007387 */ /* 0x0045e60000100a00 */
[----:B-1----:R-:W3:Y:S02]  /*634e0*/  LDL.LU R20, [R1+0xf0] ;  /* 0x0000f00001147983 */ /* 0x002ee40000300800 */
[----:B------:R-:W3:Y:S01]  /*634f0*/  LDL.LU R21, [R1+0xf4] ;  /* 0x0000f40001157983 */ /* 0x000ee20000300800 */
[----:B--2---:R-:W3:Y:S01]  /*63500*/  LDL.LU R22, [R1+0xf8] ;  /* 0x0000f80001167983 */ /* 0x004ee20000300800 */
[----:B------:R-:W3:Y:S02]  /*63510*/  LDL.LU R23, [R1+0xfc] ;  /* 0x0000fc0001177983 */ /* 0x000ee40000300800 */
[----:B------:R-:W2:Y:S01]  /*63520*/  LDL.64 R18, [R1+0x18] ;  /* 0x0000180001127983 */ /* 0x000ea20000100a00 */
[----:B---3--:R-:W-:Y:S01]  /*63530*/  HMMA.16816.F32.BF16 R12, R8, R12, R20 ;  /* 0x0000000c080c723c */ /* 0x008fe20000041814 */
[----:B--2---:R-:W-:Y:S01]  /*63540*/  STL.64 [R1+0x4700], R18 ;  /* 0x0047001201007387 */ /* 0x004fe20000100a00 */
[----:B------:R1:W-:Y:S02]  /*63550*/  STL [R1+0x46fc], R17 ;  /* 0x0046fc1101007387 */ /* 0x0003e40000100800 */
[----:B------:R-:W2:Y:S01]  /*63560*/  LDL.LU R16, [R1+0xb0] ;  /* 0x0000b00001107983 */ /* 0x000ea20000300800 */
[----:B-1----:R-:W2:Y:S01]  /*63570*/  LDL.LU R17, [R1+0xb4] ;  /* 0x0000b40001117983 */ /* 0x002ea20000300800 */
[----:B------:R-:W2:Y:S02]  /*63580*/  LDL.LU R18, [R1+0xb8] ;  /* 0x0000b80001127983 */ /* 0x000ea40000300800 */
[----:B------:R-:W2:Y:S02]  /*63590*/  LDL.LU R19, [R1+0xbc] ;  /* 0x0000bc0001137983 */ /* 0x000ea40000300800 */
[----:B------:R-:W-:Y:S01]  /*635a0*/  STL [R1+0x4628], R3 ;  /* 0x0046280301007387 */ /* 0x000fe20000100800 */
[----:B------:R1:W-:Y:S01]  /*635b0*/  STL [R1+0x46f8], R27 ;  /* 0x0046f81b01007387 */ /* 0x0003e20000100800 */
[----:B------:R-:W3:Y:S02]  /*635c0*/  LDL.LU R24, [R1] ;  /* 0x0000000001187983 */ /* 0x000ee40000300800 */
[----:B------:R-:W3:Y:S02]  /*635d0*/  LDL.LU R25, [R1+0x4] ;  /* 0x0000040001197983 */ /* 0x000ee40000300800 */
[----:B------:R-:W3:Y:S01]  /*635e0*/  LDL.LU R26, [R1+0x8] ;  /* 0x00000800011a7983 */ /* 0x000ee20000300800 */
[----:B-1----:R-:W3:Y:S01]  /*635f0*/  LDL.LU R27, [R1+0xc] ;  /* 0x00000c00011b7983 */ /* 0x002ee20000300800 */
[----:B0-----:R-:W-:Y:S02]  /*63600*/  STL.64 [R1+0x45f8], R6 ;  /* 0x0045f80601007387 */ /* 0x001fe40000100a00 */
[----:B------:R0:W-:Y:S02]  /*63610*/  STL.64 [R1+0x45f0], R4 ;  /* 0x0045f00401007387 */ /* 0x0001e40000100a00 */
[----:B0-----:R-:W-:-:S02]  /*63620*/  MOV R4, R28 ;  /* 0x0000001c00047202 */ /* 0x001fc40000000f00 */
[----:B------:R-:W-:Y:S01]  /*63630*/  MOV R5, R29 ;  /* 0x0000001d00057202 */ /* 0x000fe20000000f00 */
[----:B------:R-:W4:Y:S01]  /*63640*/  LDL.LU R28, [R1+0x4734] ;  /* 0x00473400011c7983 */ /* 0x000f220000300800 */
[----:B------:R-:W2:Y:S02]  /*63650*/  LDL.LU R29, [R1+0x4730] ;  /* 0x00473000011d7983 */ /* 0x000ea40000300800 */
[----:B------:R-:W2:Y:S02]  /*63660*/  LDL R6, [R1+0x28] ;  /* 0x0000280001067983 */ /* 0x000ea40000100800 */
[----:B------:R-:W2:Y:S01]  /*63670*/  LDL R7, [R1+0x2c] ;  /* 0x00002c0001077983 */ /* 0x000ea20000100800 */
[----:B------:R-:W2:Y:S01]  /*63680*/  LDL.LU.64 R22, [R1+0x4728] ;  /* 0x0047280001167983 */ /* 0x000ea20000300a00 */
[----:B------:R-:W-:Y:S02]  /*63690*/  STL.64 [R1+0x2e0], R12 ;  /* 0x0002e00c01007387 */ /* 0x000fe40000100a00 */
[----:B------:R0:W-:Y:S02]  /*636a0*/  STL.64 [R1+0x2e8], R14 ;  /* 0x0002e80e01007387 */ /* 0x0001e40000100a00 */
[----:B0-----:R-:W2:Y:S01]  /*636b0*/  LDL.LU.64 R14, [R1+0x4720] ;  /* 0x00472000010e7983 */ /* 0x001ea20000300a00 */
[----:B------:R-:W2:Y:S02]  /*636c0*/  LDL.LU.64 R12, [R1+0x4718] ;  /* 0x00471800010c7983 */ /* 0x000ea40000300a00 */
[----:B--2---:R-:W-:Y:S01]  /*636d0*/  HMMA.16816.F32.BF16 R8, R8, R4, R12 ;  /* 0x000000040808723c */ /* 0x004fe2000004180c */
[----:B------:R-:W2:Y:S01]  /*636e0*/  LDL.LU.64 R14, [R1+0x4710] ;  /* 0x00471000010e7983 */ /* 0x000ea20000300a00 */
[----:B------:R-:W2:Y:S11]  /*636f0*/  LDL.LU.64 R12, [R1+0x4708] ;  /* 0x00470800010c7983 */ /* 0x000eb60000300a00 */
[----:B------:R-:W-:Y:S10]  /*63700*/  @!UPT UIADD3 URZ, URZ, URZ, URZ ;  /* 0x0000003f3f3ff290 */ /* 0x000ff4000fffe03f */
[----:B------:R-:W-:Y:S01]  /*63710*/  STL.64 [R1+0x180], R8 ;  /* 0x0001800801007387 */ /* 0x000fe20000100a00 */
[----:B------:R0:W-:Y:S03]  /*63720*/  STL.64 [R1+0x188], R10 ;  /* 0x0001880a01007387 */ /* 0x0001e60000100a00 */
[----:B0-----:R-:W3:Y:S04]  /*63730*/  LDL R10, [R1+0x38] ;  /* 0x00003800010a7983 */ /* 0x001ee80000100800 */
[----:B------:R-:W3:Y:S01]  /*63740*/  LDL R11, [R1+0x3c] ;  /* 0x00003c00010b7983 */ /* 0x000ee20000100800 */
[C---:B--2---:R-:W-:Y:S11]  /*63750*/  HMMA.16816.F32.BF16 R16, R12.reuse, R22, R16 ;  /* 0x000000160c10723c */ /* 0x044ff60000041810 */
[----:B------:R-:W-:Y:S11]  /*63760*/  @!UPT UIADD3 URZ, URZ, URZ, URZ ;  /* 0x0000003f3f3ff290 */ /* 0x000ff6000fffe03f */
[----:B------:R-:W-:Y:S01]  /*63770*/  @!UPT UIADD3 URZ, URZ, URZ, URZ ;  /* 0x0000003f3f3ff290 */ /* 0x000fe2000fffe03f */
[----:B------:R-:W-:Y:S01]  /*63780*/  STL.64 [R1+0x1a0], R16 ;  /* 0x0001a01001007387 */ /* 0x000fe20000100a00 */
[----:B------:R0:W-:Y:S03]  /*63790*/  STL.64 [R1+0x1a8], R18 ;  /* 0x0001a81201007387 */ /* 0x0001e60000100a00 */
[----:B0-----:R-:W3:Y:S01]  /*637a0*/  LDL.LU.64 R18, [R1+0x4700] ;  /* 0x0047000001127983 */ /* 0x001ee20000300a00 */
[----:B------:R-:W2:Y:S01]  /*637b0*/  LDL.LU R17, [R1+0x46fc] ;  /* 0x0046fc0001117983 */ /* 0x000ea20000300800 */
[----:B---3--:R-:W-:Y:S11]  /*637c0*/  HMMA.16816.F32.BF16 R24, R12, R18, R24 ;  /* 0x000000120c18723c */ /* 0x008ff60000041818 */
[----:B------:R-:W-:Y:S11]  /*637d0*/  @!UPT UIADD3 URZ, URZ, URZ, URZ ;  /* 0x0000003f3f3ff290 */ /* 0x000ff6000fffe03f */
[----:B------:R-:W-:Y:S01]  /*637e0*/  @!UPT UIADD3 URZ, URZ, URZ, URZ ;  /* 0x0000003f3f3ff290 */ /* 0x000fe2000fffe03f */
[----:B------:R-:W-:Y:S01]  /*637f0*/  STL.64 [R1+0x280], R24 ;  /* 0x0002801801007387 */ /* 0x000fe20000100a00 */
[----:B------:R0:W-:Y:S03]  /*63800*/  STL.64 [R1+0x288], R26 ;  /* 0x0002881a01007387 */ /* 0x0001e60000100a00 */
[----:B0-----:R-:W3:Y:S01]  /*63810*/  LDL.LU R27, [R1+0x46f8] ;  /* 0x0046f800011b7983 */ /* 0x001ee20000300800 */
[----:B------:R-:W-:Y:S02]  /*63820*/  STL.64 [R1+0x46c0], R18 ;  /* 0x0046c01201007387 */ /* 0x000fe40000100a00 */
[----:B--2---:R0:W-:Y:S02]  /*63830*/  STL [R1+0x46b8], R17 ;  /* 0x0046b81101007387 */ /* 0x0041e40000100800 */
[----:B------:R-:W2:Y:S01]  /*63840*/  LDL.LU R16, [R1+0x90] ;  /* 0x0000900001107983 */ /* 0x000ea20000300800 */
[----:B0-----:R-:W2:Y:S01]  /*63850*/  LDL.LU R17, [R1+0x94] ;  /* 0x0000940001117983 */ /* 0x001ea20000300800 */
[----:B------:R-:W2:Y:S02]  /*63860*/  LDL.LU R18, [R1+0x98] ;  /* 0x0000980001127983 */ /* 0x000ea40000300800 */
[----:B------:R-:W2:Y:S01]  /*63870*/  LDL.LU R19, [R1+0x9c] ;  /* 0x00009c0001137983 */ /* 0x000ea20000300800 */
[----:B---3--:R-:W0:Y:S04]  /*63880*/  LDSM.16.MT88.4 R24, [R27+0x1b080] ;  /* 0x01b080001b18783b */ /* 0x008e280000004200 */
[----:B0-----:R-:W-:Y:S01]  /*63890*/  STL.64 [R1], R24 ;  /* 0x0000001801007387 */ /* 0x001fe20000100a00 */
[----:B------:R0:W-:Y:S01]  /*638a0*/  STL [R1+0x8], R26 ;  /* 0x0000081a01007387 */ /* 0x0001e20000100800 */
[----:B------:R-:W-:-:S02]  /*638b0*/  MOV R3, R27 ;  /* 0x0000001b00037202 */ /* 0x000fc40000000f00 */
        /* <DEDUP_REMOVED lines=14> */
[----:B------:R0:W-:Y:S03]  /*639a0*/  STL.64 [R1+0x268], R14 ;  /* 0x0002680e01007387 */ /* 0x0001e60000100a00 */
[----:B0-----:R-:W3:Y:S04]  /*639b0*/  LDL R15, [R1+0x1700] ;  /* 0x00170000010f7983 */ /* 0x001ee80000100800 */
[----:B---3--:R0:W-:Y:S01]  /*639c0*/  STL [R1+0x4660], R15 ;  /* 0x0046600f01007387 */ /* 0x0081e20000100800 */
[----:B------:R-:W3:Y:S02]  /*639d0*/  LDL.LU R12, [R1+0xe0] ;  /* 0x0000e000010c7983 */ /* 0x000ee40000300800 */
[----:B------:R-:W3:Y:S02]  /*639e0*/  LDL.LU R13, [R1+0xe4] ;  /* 0x0000e400010d7983 */ /* 0x000ee40000300800 */
[----:B------:R-:W3:Y:S01]  /*639f0*/  LDL.LU R14, [R1+0xe8] ;  /* 0x0000e800010e7983 */ /* 0x000ee20000300800 */
[----:B0-----:R-:W3:Y:S01]  /*63a00*/  LDL.LU R15, [R1+0xec] ;  /* 0x0000ec00010f7983 */ /* 0x001ee20000300800 */
[C---:B--2---:R-:W-:Y:S01]  /*63a10*/  HMMA.16816.F32.BF16 R16, R24.reuse, R22, R16 ;  /* 0x000000161810723c */ /* 0x044fe20000041810 */
[----:B------:R-:W-:Y:S01]  /*63a20*/  IMAD.MOV.U32 R5, RZ, RZ, R22 ;  /* 0x000000ffff057224 */ /* 0x000fe200078e0016 */
[----:B------:R-:W-:Y:S01]  /*63a30*/  MOV R4, R23 ;  /* 0x0000001700047202 */ /* 0x000fe20000000f00 */
[----:B---3--:R-:W-:Y:S01]  /*63a40*/  STL.64 [R1+0x4670], R14 ;  /* 0x0046700e01007387 */ /* 0x008fe20000100a00 */
[----:B------:R0:W-:Y:S03]  /*63a50*/  STL.64 [R1+0x4668], R12 ;  /* 0x0046680c01007387 */ /* 0x0001e60000100a00 */
[----:B0-----:R-:W2:Y:S01]  /*63a60*/  LDL.LU R12, [R1+0x60] ;  /* 0x00006000010c7983 */ /* 0x001ea20000300800 */
[----:B------:R-:W2:Y:S02]  /*63a70*/  LDL.LU R13, [R1+0x64] ;  /* 0x00006400010d7983 */ /* 0x000ea40000300800 */
[----:B------:R-:W2:Y:S02]  /*63a80*/  LDL.LU R14, [R1+0x68] ;  /* 0x00006800010e7983 */ /* 0x000ea40000300800 */
[----:B------:R-:W2:Y:S11]  /*63a90*/  LDL.LU R15, [R1+0x6c] ;  /* 0x00006c00010f7983 */ /* 0x000eb60000300800 */
[----:B------:R-:W-:Y:S01]  /*63aa0*/  STL.64 [R1+0x130], R16 ;  /* 0x0001301001007387 */ /* 0x000fe20000100a00 */
[----:B------:R0:W-:Y:S03]  /*63ab0*/  STL.64 [R1+0x138], R18 ;  /* 0x0001381201007387 */ /* 0x0001e60000100a00 */
[----:B0-----:R-:W3:Y:S01]  /*63ac0*/  LDL.LU.64 R18, [R1+0x46c0] ;  /* 0x0046c00001127983 */ /* 0x001ee20000300a00 */
[----:B------:R-:W2:Y:S02]  /*63ad0*/  LDL.LU R17, [R1+0x46b8] ;  /* 0x0046b80001117983 */ /* 0x000ea40000300800 */
        /* <DEDUP_REMOVED lines=23> */
[----:B------:R-:W-:-:S07]  /*63c50*/  MOV R27, R4 ;  /* 0x00000004001b7202 */ /* 0x000fce0000000f00 */
[C---:B--2---:R-:W-:Y:S01]  /*63c60*/  HMMA.16816.F32.BF16 R24, R20.reuse, R26, R12 ;  /* 0x0000001a1418723c */ /* 0x044fe2000004180c */
[----:B------:R-:W2:Y:S01]  /*63c70*/  LDL.LU.64 R14, [R1+0x4670] ;  /* 0x00467000010e7983 */ /* 0x000ea20000300a00 */
[----:B------:R-:W2:Y:S11]  /*63c80*/  LDL.LU.64 R12, [R1+0x4668] ;  /* 0x00466800010c7983 */ /* 0x000eb60000300a00 */
[----:B------:R-:W-:Y:S10]  /*63c90*/  @!UPT UIADD3 URZ, URZ, URZ, URZ ;  /* 0x0000003f3f3ff290 */ /* 0x000ff4000fffe03f */
[----:B------:R-:W-:Y:S01]  /*63ca0*/  STL.64 [R1+0x90], R24 ;  /* 0x0000901801007387 */ /* 0x000fe20000100a00 */
[----:B------:R0:W-:Y:S02]  /*63cb0*/  STL.64 [R1+0x98], R26 ;  /* 0x0000981a01007387 */ /* 0x0001e40000100a00 */
[----:B0-----:R-:W-:Y:S01]  /*63cc0*/  IMAD.MOV.U32 R27, RZ, RZ, R17 ;  /* 0x000000ffff1b7224 */ /* 0x001fe200078e0011 */
[C---:B--2---:R-:W-:Y:S11]  /*63cd0*/  HMMA.16816.F32.BF16 R12, R20.reuse, R18, R12 ;  /* 0x00000012140c723c */ /* 0x044ff6000004180c */
[----:B------:R-:W-:Y:S11]  /*63ce0*/  @!UPT UIADD3 URZ, URZ, URZ, URZ ;  /* 0x0000003f3f3ff290 */ /* 0x000ff6000fffe03f */
[----:B------:R-:W-:Y:S01]  /*63cf0*/  @!UPT UIADD3 URZ, URZ, URZ, URZ ;  /* 0x0000003f3f3ff290 */ /* 0x000fe2000fffe03f */
[----:B------:R0:W-:Y:S01]  /*63d00*/  STL.64 [R1+0x70], R12 ;  /* 0x0000700c01007387 */ /* 0x0001e20000100a00 */
[----:B------:R1:W-:Y:S01]  /*63d10*/  STL.64 [R1+0x78], R14 ;  /* 0x0000780e01007387 */ /* 0x0003e20000100a00 */
[----:B0-----:R-:W-:Y:S02]  /*63d20*/  MOV R13, R18 ;  /* 0x00000012000d7202 */ /* 0x001fe40000000f00 */
[----:B-1----:R-:W2:Y:S01]  /*63d30*/  LDL.LU R15, [R1+0x4660] ;  /* 0x00466000010f7983 */ /* 0x002ea20000300800 */
[----:B------:R-:W-:Y:S02]  /*63d40*/  MOV R12, R19 ;  /* 0x00000013000c7202 */ /* 0x000fe40000000f00 */
[----:B------:R-:W3:Y:S02]  /*63d50*/  LDL.LU.64 R18, [R1+0x4658] ;  /* 0x0046580001127983 */ /* 0x000ee40000300a00 */
[----:B------:R-:W3:Y:S02]  /*63d60*/  LDL.LU.64 R16, [R1+0x4650] ;  /* 0x0046500001107983 */ /* 0x000ee40000300a00 */
[C---:B---3--:R-:W-:Y:S01]  /*63d70*/  HMMA.16816.F32.BF16 R8, R20.reuse, R10, R16 ;  /* 0x0000000a1408723c */ /* 0x048fe20000041810 */
[----:B------:R-:W3:Y:S01]  /*63d80*/  LDL.LU.64 R18, [R1+0x4648] ;  /* 0x0046480001127983 */ /* 0x000ee20000300a00 */
[----:B------:R-:W3:Y:S11]  /*63d90*/  LDL.LU.64 R16, [R1+0x4640] ;  /* 0x0046400001107983 */ /* 0x000ef60000300a00 */
[----:B------:R-:W-:Y:S10]  /*63da0*/  @!UPT UIADD3 URZ, URZ, URZ, URZ ;  /* 0x0000003f3f3ff290 */ /* 0x000ff4000fffe03f */
[----:B------:R0:W-:Y:S01]  /*63db0*/  STL.64 [R1+0x60], R8 ;  /* 0x0000600801007387 */ /* 0x0001e20000100a00 */
[----:B------:R1:W-:Y:S01]  /*63dc0*/  STL.64 [R1+0x68], R10 ;  /* 0x0000680a01007387 */ /* 0x0003e20000100a00 */
[----:B0-----:R-:W-:Y:S01]  /*63dd0*/  MOV R8, R29 ;  /* 0x0000001d00087202 */ /* 0x001fe20000000f00 */
[----:B----4-:R-:W-:Y:S01]  /*63de0*/  IMAD.MOV.U32 R9, RZ, RZ, R28 ;  /* 0x000000ffff097224 */ /* 0x010fe200078e001c */
[----:B-1----:R-:W-:Y:S02]  /*63df0*/  MOV R10, R2 ;  /* 0x00000002000a7202 */ /* 0x002fe40000000f00 */
[----:B------:R-:W-:Y:S01]  /*63e00*/  MOV R11, R0 ;  /* 0x00000000000b7202 */ /* 0x000fe20000000f00 */
[----:B---3--:R-:W-:Y:S01]  /*63e10*/  HMMA.16816.F32.BF16 R4, R20, R6, R16 ;  /* 0x000000061404723c */ /* 0x008fe20000041810 */
[----:B------:R-:W3:Y:S01]  /*63e20*/  LDL.LU.64 R18, [R1+0x4638] ;  /* 0x0046380001127983 */ /* 0x000ee20000300a00 */
[----:B------:R-:W3:Y:S11]  /*63e30*/  LDL.LU.64 R16, [R1+0x4630] ;  /* 0x0046300001107983 */ /* 0x000ef60000300a00 */
[----:B------:R-:W-:Y:S11]  /*63e40*/  @!UPT UIADD3 URZ, URZ, URZ, URZ ;  /* 0x0000003f3f3ff290 */ /* 0x000ff6000fffe03f */
[----:B------:R-:W-:Y:S01]  /*63e50*/  MOV R29, R4 ;  /* 0x00000004001d7202 */ /* 0x000fe20000000f00 */
[----:B------:R-:W-:Y:S01]  /*63e60*/  IMAD.MOV.U32 R28, RZ, RZ, R5 ;  /* 0x000000ffff1c7224 */ /* 0x000fe200078e0005 */
[----:B------:R-:W4:Y:S01]  /*63e70*/  LDL.LU R4, [R1+0x1b0] ;  /* 0x0001b00001047983 */ /* 0x000f220000300800 */
[----:B------:R-:W-:Y:S01]  /*63e80*/  MOV R2, R6 ;  /* 0x0000000600027202 */ /* 0x000fe20000000f00 */
[----:B------:R-:W4:Y:S01]  /*63e90*/  LDL.LU R5, [R1+0x1b4] ;  /* 0x0001b40001057983 */ /* 0x000f220000300800 */
[----:B------:R-:W-:Y:S01]  /*63ea0*/  MOV R0, R7 ;  /* 0x0000000700007202 */ /* 0x000fe20000000f00 */
[----:B------:R-:W2:Y:S01]  /*63eb0*/  LDL.LU R6, [R1+0x1b8] ;  /* 0x0001b80001067983 */ /* 0x000ea20000300800 */
[----:B------:R-:W2:Y:S03]  /*63ec0*/  LDL.LU R7, [R1+0x1bc] ;  /* 0x0001bc0001077983 */ /* 0x000ea60000300800 */
[----:B--2---:R-:W-:Y:S01]  /*63ed0*/  STL.64 [R1+0x4608], R6 ;  /* 0x0046080601007387 */ /* 0x004fe20000100a00 */
[----:B----4-:R0:W-:Y:S03]  /*63ee0*/  STL.64 [R1+0x4600], R4 ;  /* 0x0046000401007387 */ /* 0x0101e60000100a00 */
[----:B0-----:R-:W2:Y:S01]  /*63ef0*/  LDL.LU R4, [R1+0x1c0] ;  /* 0x0001c00001047983 */ /* 0x001ea20000300800 */
[----:B------:R-:W2:Y:S02]  /*63f00*/  LDL.LU R5, [R1+0x1c4] ;  /* 0x0001c40001057983 */ /* 0x000ea40000300800 */
[----:B------:R-:W4:Y:S02]  /*63f10*/  LDL.LU R6, [R1+0x1c8] ;  /* 0x0001c80001067983 */ /* 0x000f240000300800 */
[----:B------:R-:W4:Y:S02]  /*63f20*/  LDL.LU R7, [R1+0x1cc] ;  /* 0x0001cc0001077983 */ /* 0x000f240000300800 */
[----:B----4-:R-:W-:Y:S01]  /*63f30*/  STL.64 [R1+0x4618], R6 ;  /* 0x0046180601007387 */ /* 0x010fe20000100a00 */
[----:B--2---:R-:W-:Y:S02]  /*63f40*/  STL.64 [R1+0x4610], R4 ;  /* 0x0046100401007387 */ /* 0x004fe40000100a00 */
[----:B------:R-:W3:Y:S02]  /*63f50*/  LDL.LU.64 R22, [R1+0x48] ;  /* 0x0000480001167983 */ /* 0x000ee40000300a00 */
[----:B------:R-:W2:Y:S02]  /*63f60*/  LDL R26, [R1+0xe10] ;  /* 0x000e1000011a7983 */ /* 0x000ea40000100800 */
[----:B--2---:R0:W-:Y:S04]  /*63f70*/  STL.64 [R1+0x45b0], R26 ;  /* 0x0045b01a01007387 */ /* 0x0041e80000100a00 */
[----:B0-----:R-:W2:Y:S01]  /*63f80*/  LDL.LU.64 R26, [R1+0x28] ;  /* 0x00002800011a7983 */ /* 0x001ea20000300a00 */
[----:B---3--:R-:W-:Y:S01]  /*63f90*/  HMMA.16816.F32.BF16 R8, R16, R22, R8 ;  /* 0x000000161008723c */ /* 0x008fe20000041808 */
[----:B------:R-:W-:Y:S01]  /*63fa0*/  IMAD.MOV.U32 R7, RZ, RZ, R12 ;  /* 0x000000ffff077224 */ /* 0x000fe200078e000c */
[----:B------:R-:W-:Y:S01]  /*63fb0*/  MOV R6, R13 ;  /* 0x0000000d00067202 */ /* 0x000fe20000000f00 */
[----:B--2---:R0:W-:Y:S01]  /*63fc0*/  STL.64 [R1+0x4620], R26 ;  /* 0x0046201a01007387 */ /* 0x0041e20000100a00 */
[----:B------:R-:W2:Y:S02]  /*63fd0*/  LDL.LU R24, [R1+0x170] ;  /* 0x0001700001187983 */ /* 0x000ea40000300800 */
[----:B------:R-:W2:Y:S01]  /*63fe0*/  LDL.LU R25, [R1+0x174] ;  /* 0x0001740001197983 */ /* 0x000ea20000300800 */
[----:B0-----:R-:W2:Y:S01]  /*63ff0*/  LDL.LU R26, [R1+0x178] ;  /* 0x00017800011a7983 */ /* 0x001ea20000300800 */
[----:B------:R-:W2:Y:S02]  /*64000*/  LDL.LU R27, [R1+0x17c] ;  /* 0x00017c00011b7983 */ /* 0x000ea40000300800 */
[----:B------:R-:W-:Y:S02]  /*64010*/  STL [R1+0x45a4], R28 ;  /* 0x0045a41c01007387 */ /* 0x000fe40000100800 */
[----:B------:R-:W-:Y:S11]  /*64020*/  STL [R1+0x45a0], R29 ;  /* 0x0045a01d01007387 */ /* 0x000ff60000100800 */
[----:B------:R-:W-:Y:S01]  /*64030*/  STL.64 [R1+0x110], R8 ;  /* 0x0001100801007387 */ /* 0x000fe20000100a00 */
[----:B------:R-:W-:Y:S02]  /*64040*/  STL.64 [R1+0x118], R10 ;  /* 0x0001180a01007387 */ /* 0x000fe40000100a00 */
[----:B------:R-:W0:Y:S04]  /*64050*/  LDSM.16.MT88.4 R8, [R15+0x1b000] ;  /* 0x01b000000f08783b */ /* 0x000e280000004200 */
[----:B------:R1:W-:Y:S01]  /*64060*/  STL [R1+0x45e8], R15 ;  /* 0x0045e80f01007387 */ /* 0x0003e20000100800 */
[----:B------:R-:W3:Y:S01]  /*64070*/  LDL.LU R12, [R1+0x1d0] ;  /* 0x0001d000010c7983 */ /* 0x000ee20000300800 */
[----:B------:R-:W3:Y:S02]  /*64080*/  LDL.LU R13, [R1+0x1d4] ;  /* 0x0001d400010d7983 */ /* 0x000ee40000300800 */
[----:B------:R-:W3:Y:S01]  /*64090*/  LDL.LU R14, [R1+0x1d8] ;  /* 0x0001d800010e7983 */ /* 0x000ee20000300800 */
[----:B-1----:R-:W3:Y:S04]  /*640a0*/  LDL.LU R15, [R1+0x1dc] ;  /* 0x0001dc00010f7983 */ /* 0x002ee80000300800 */
[----:B0-----:R-:W-:Y:S01]  /*640b0*/  STL.64 [R1+0x4578], R10 ;  /* 0x0045780a01007387 */ /* 0x001fe20000100a00 */
[----:B------:R0:W-:Y:S03]  /*640c0*/  STL.64 [R1+0x4570], R8 ;  /* 0x0045700801007387 */ /* 0x0001e60000100a00 */
[----:B0-----:R-:W4:Y:S01]  /*640d0*/  LDL.LU R8, [R1] ;  /* 0x0000000001087983 */ /* 0x001f220000300800 */
[----:B------:R-:W4:Y:S02]  /*640e0*/  LDL.LU R9, [R1+0x4] ;  /* 0x0000040001097983 */ /* 0x000f240000300800 */
[----:B------:R-:W2:Y:S01]  /*640f0*/  LDL.LU R10, [R1+0x8] ;  /* 0x00000800010a7983 */ /* 0x000ea20000300800 */
[----:B------:R-:W-:-:S02]  /*64100*/  MOV R11, R3 ;  /* 0x00000003000b7202 */ /* 0x000fc40000000f00 */
[----:B------:R-:W3:Y:S04]  /*64110*/  LDL.LU R3, [R1+0x4628] ;  /* 0x0046280001037983 */ /* 0x000ee80000300800 */
[----:B--2---:R-:W-:Y:S01]  /*64120*/  STL.64 [R1+0x45c0], R10 ;  /* 0x0045c00a01007387 */ /* 0x004fe20000100a00 */
[----:B----4-:R0:W-:Y:S03]  /*64130*/  STL.64 [R1+0x45b8], R8 ;  /* 0x0045b80801007387 */ /* 0x0101e60000100a00 */
[----:B0-----:R-:W2:Y:S01]  /*64140*/  LDL.LU R8, [R1+0x210] ;  /* 0x0002100001087983 */ /* 0x001ea20000300800 */
[----:B------:R-:W2:Y:S02]  /*64150*/  LDL.LU R9, [R1+0x214] ;  /* 0x0002140001097983 */ /* 0x000ea40000300800 */
[----:B------:R-:W4:Y:S02]  /*64160*/  LDL.LU R10, [R1+0x218] ;  /* 0x00021800010a7983 */ /* 0x000f240000300800 */
[----:B------:R-:W4:Y:S01]  /*64170*/  LDL.LU R11, [R1+0x21c] ;  /* 0x00021c00010b7983 */ /* 0x000f220000300800 */
[C---:B------:R-:W-:Y:S01]  /*64180*/  HMMA.16816.F32.BF16 R4, R16.reuse, R6, R24 ;  /* 0x000000061004723c */ /* 0x040fe20000041818 */
[----:B----4-:R0:W-:Y:S01]  /*64190*/  STL.64 [R1+0x45d0], R10 ;  /* 0x0045d00a01007387 */ /* 0x0101e20000100a00 */
[----:B--2---:R-:W-:Y:S03]  /*641a0*/  STL.64 [R1+0x45c8], R8 ;  /* 0x0045c80801007387 */ /* 0x004fe60000100a00 */
[----:B0-----:R-:W2:Y:S01]  /*641b0*/  LDL.LU.64 R10, [R1+0x38] ;  /* 0x00003800010a7983 */ /* 0x001ea20000300a00 */
[----:B------:R-:W4:Y:S11]  /*641c0*/  LDL.LU.64 R26, [R1+0x4620] ;  /* 0x00462000011a7983 */ /* 0x000f360000300a00 */
[----:B------:R-:W-:Y:S06]  /*641d0*/  @!UPT UIADD3 URZ, URZ, URZ, URZ ;  /* 0x0000003f3f3ff290 */ /* 0x000fec000fffe03f */
        /* <DEDUP_REMOVED lines=18> */
[----:B------:R-:W3:Y:S02]  /*64300*/  LDL.LU.64 R4, [R1+0x45f0] ;  /* 0x0045f00001047983 */ /* 0x000ee40000300a00 */
[----:B------:R0:W-:Y:S02]  /*64310*/  STL.64 [R1+0x45d8], R26 ;  /* 0x0045d81a01007387 */ /* 0x0001e40000100a00 */
[----:B------:R-:W4:Y:S11]  /*64320*/  LDL.LU R24, [R1+0x230] ;  /* 0x0002300001187983 */ /* 0x000f360000300800 */
[----:B------:R-:W-:Y:S05]  /*64330*/  @!UPT UIADD3 URZ, URZ, URZ, URZ ;  /* 0x0000003f3f3ff290 */ /* 0x000fea000fffe03f */
[----:B------:R-:W-:Y:S01]  /*64340*/  STL.64 [R1+0x100], R16 ;  /* 0x0001001001007387 */ /* 0x000fe20000100a00 */
[----:B------:R1:W-:Y:S02]  /*64350*/  STL.64 [R1+0x108], R18 ;  /* 0x0001081201007387 */ /* 0x0003e40000100a00 */
[----:B------:R-:W4:Y:S02]  /*64360*/  LDL.LU R25, [R1+0x234] ;  /* 0x0002340001197983 */ /* 0x000f240000300800 */
[----:B0-----:R-:W4:Y:S01]  /*64370*/  LDL.LU R26, [R1+0x238] ;  /* 0x00023800011a7983 */ /* 0x001f220000300800 */
[----:B------:R-:W4:Y:S04]  /*64380*/  LDL.LU R27, [R1+0x23c] ;  /* 0x00023c00011b7983 */ /* 0x000f280000300800 */
[----:B-1----:R-:W2:Y:S01]  /*64390*/  LDL.LU.64 R18, [R1+0x18] ;  /* 0x0000180001127983 */ /* 0x002ea20000300a00 */
[C---:B---3--:R-:W-:Y:S11]  /*643a0*/  HMMA.16816.F32.BF16 R12, R4.reuse, R22, R12 ;  /* 0x00000016040c723c */ /* 0x048ff6000004180c */
[----:B------:R-:W-:Y:S11]  /*643b0*/  @!UPT UIADD3 URZ, URZ, URZ, URZ ;  /* 0x0000003f3f3ff290 */ /* 0x000ff6000fffe03f */
[----:B------:R-:W-:Y:S01]  /*643c0*/  @!UPT UIADD3 URZ, URZ, URZ, URZ ;  /* 0x0000003f3f3ff290 */ /* 0x000fe2000fffe03f */
[----:B------:R-:W-:Y:S01]  /*643d0*/  STL.64 [R1+0x120], R12 ;  /* 0x0001200c01007387 */ /* 0x000fe20000100a00 */
[----:B------:R0:W-:Y:S03]  /*643e0*/  STL.64 [R1+0x128], R14 ;  /* 0x0001280e01007387 */ /* 0x0001e60000100a00 */
[----:B0-----:R-:W3:Y:S01]  /*643f0*/  LDL.LU R15, [R1+0x45e8] ;  /* 0x0045e800010f7983 */ /* 0x001ee20000300800 */
[C---:B--2---:R-:W-:Y:S03]  /*64400*/  HMMA.16816.F32.BF16 R8, R4.reuse, R18, R8 ;  /* 0x000000120408723c */ /* 0x044fe60000041808 */
[----:B---3--:R-:W0:Y:S04]  /*64410*/  LDSM.16.MT88.4 R12, [R15+0x1b080] ;  /* 0x01b080000f0c783b */ /* 0x008e280000004200 */
[----:B0-----:R-:W-:Y:S01]  /*64420*/  STL.64 [R1+0x4538], R14 ;  /* 0x0045380e01007387 */ /* 0x001fe20000100a00 */
[----:B------:R0:W-:Y:S03]  /*64430*/  STL.64 [R1+0x4530], R12 ;  /* 0x0045300c01007387 */ /* 0x0001e60000100a00 */
[----:B0-----:R-:W2:Y:S01]  /*64440*/  LDL.LU R12, [R1+0x200] ;  /* 0x00020000010c7983 */ /* 0x001ea20000300800 */
[----:B------:R-:W2:Y:S02]  /*64450*/  LDL.LU R13, [R1+0x204] ;  /* 0x00020400010d7983 */ /* 0x000ea40000300800 */
[----:B------:R-:W2:Y:S02]  /*64460*/  LDL.LU R14, [R1+0x208] ;  /* 0x00020800010e7983 */ /* 0x000ea40000300800 */
[----:B------:R-:W2:Y:S07]  /*64470*/  LDL.LU R15, [R1+0x20c] ;  /* 0x00020c00010f7983 */ /* 0x000eae0000300800 */
[----:B------:R-:W-:Y:S01]  /*64480*/  STL.64 [R1+0x160], R8 ;  /* 0x0001600801007387 */ /* 0x000fe20000100a00 */
[----:B------:R0:W-:Y:S03]  /*64490*/  STL.64 [R1+0x168], R10 ;  /* 0x0001680a01007387 */ /* 0x0001e60000100a00 */
[----:B0-----:R-:W4:Y:S02]  /*644a0*/  LDL.LU.64 R10, [R1+0x45e0] ;  /* 0x0045e000010a7983 */ /* 0x001f240000300a00 */
[----:B----4-:R-:W-:Y:S01]  /*644b0*/  HMMA.16816.F32.BF16 R24, R4, R10, R24 ;  /* 0x0000000a0418723c */ /* 0x010fe20000041818 */
[----:B------:R-:W-:-:S02]  /*644c0*/  MOV R17, R10 ;  /* 0x0000000a00117202 */ /* 0x000fc40000000f00 */
[----:B------:R-:W-:Y:S11]  /*644d0*/  MOV R16, R11 ;  /* 0x0000000b00107202 */ /* 0x000ff60000000f00 */
[----:B------:R-:W-:Y:S09]  /*644e0*/  @!UPT UIADD3 URZ, URZ, URZ, URZ ;  /* 0x0000003f3f3ff290 */ /* 0x000ff2000fffe03f */
[----:B------:R-:W-:Y:S01]  /*644f0*/  STL.64 [R1+0x170], R24 ;  /* 0x0001701801007387 */ /* 0x000fe20000100a00 */
[----:B------:R0:W-:Y:S03]  /*64500*/  STL.64 [R1+0x178], R26 ;  /* 0x0001781a01007387 */ /* 0x0001e60000100a00 */
[----:B0-----:R-:W3:Y:S01]  /*64510*/  LDL.LU.64 R26, [R1+0x45d8] ;  /* 0x0045d800011a7983 */ /* 0x001ee20000300a00 */
[----:B------:R-:W3:Y:S02]  /*64520*/  LDL.LU.64 R10, [R1+0x45d0] ;  /* 0x0045d000010a7983 */ /* 0x000ee40000300a00 */
[----:B------:R-:W3:Y:S02]  /*64530*/  LDL.LU.64 R8, [R1+0x45c8] ;  /* 0x0045c80001087983 */ /* 0x000ee40000300a00 */
[----:B---3--:R-:W-:Y:S01]  /*64540*/  HMMA.16816.F32.BF16 R4, R4, R26, R8 ;  /* 0x0000001a0404723c */ /* 0x008fe20000041808 */
[----:B------:R-:W2:Y:S01]  /*64550*/  LDL.LU.64 R10, [R1+0x45c0] ;  /* 0x0045c000010a7983 */ /* 0x000ea20000300a00 */
[----:B------:R-:W2:Y:S02]  /*64560*/  LDL.LU.64 R8, [R1+0x45b8] ;  /* 0x0045b80001087983 */ /* 0x000ea40000300a00 */
[----:B------:R-:W-:Y:S01]  /*64570*/  IMAD.MOV.U32 R21, RZ, RZ, R26 ;  /* 0x000000ffff157224 */ /* 0x000fe200078e001a */
[----:B------:R-:W-:Y:S11]  /*64580*/  MOV R20, R27 ;  /* 0x0000001b00147202 */ /* 0x000ff60000000f00 */
[----:B------:R-:W-:Y:S07]  /*64590*/  @!UPT UIADD3 URZ, URZ, URZ, URZ ;  /* 0x0000003f3f3ff290 */ /* 0x000fee000fffe03f */
[----:B------:R-:W-:Y:S01]  /*645a0*/  STL.64 [R1+0x190], R4 ;  /* 0x0001900401007387 */ /* 0x000fe20000100a00 */
[----:B------:R-:W-:Y:S02]  /*645b0*/  STL.64 [R1+0x198], R6 ;  /* 0x0001980601007387 */ /* 0x000fe40000100a00 */
[----:B------:R-:W3:Y:S02]  /*645c0*/  LDL.LU.64 R26, [R1+0x45b0] ;  /* 0x0045b000011a7983 */ /* 0x000ee40000300a00 */
[----:B------:R-:W-:Y:S01]  /*645d0*/  IMAD.MOV.U32 R28, RZ, RZ, R22 ;  /* 0x000000ffff1c7224 */ /* 0x000fe200078e0016 */
[----:B------:R-:W-:Y:S01]  /*645e0*/  MOV R29, R23 ;  /* 0x00000017001d7202 */ /* 0x000fe20000000f00 */
[----:B--2---:R-:W-:Y:S01]  /*645f0*/  HMMA.16816.F32.BF16 R12, R8, R22, R12 ;  /* 0x00000016080c723c */ /* 0x004fe2000004180c */
[----:B---3--:R-:W0:Y:S04]  /*64600*/  LDSM.16.MT88.4 R4, [R27+0x1c000] ;  /* 0x01c000001b04783b */ /* 0x008e280000004200 */
[----:B0-----:R0:W-:Y:S01]  /*64610*/  STL.64 [R1+0x44f8], R6 ;  /* 0x0044f80601007387 */ /* 0x0011e20000100a00 */
[----:B------:R-:W-:Y:S11]  /*64620*/  STL.64 [R1+0x44f0], R4 ;  /* 0x0044f00401007387 */ /* 0x000ff60000100a00 */
[----:B------:R-:W-:Y:S06]  /*64630*/  @!UPT UIADD3 URZ, URZ, URZ, URZ ;  /* 0x0000003f3f3ff290 */ /* 0x000fec000fffe03f */
[----:B------:R-:W-:Y:S02]  /*64640*/  STL.64 [R1+0x1f0], R12 ;  /* 0x0001f00c01007387 */ /* 0x000fe40000100a00 */
[----:B------:R-:W-:Y:S02]  /*64650*/  STL.64 [R1+0x1f8], R14 ;  /* 0x0001f80e01007387 */ /* 0x000fe40000100a00 */
[----:B------:R-:W1:Y:S01]  /*64660*/  LDSM.16.M88.4 R12, [R26+0x20380] ;  /* 0x020380001a0c783b */ /* 0x000e620000000200 */
[----:B0-----:R-:W-:Y:S02]  /*64670*/  MOV R6, R21 ;  /* 0x0000001500067202 */ /* 0x001fe40000000f00 */
[----:B------:R-:W-:Y:S02]  /*64680*/  MOV R7, R20 ;  /* 0x0000001400077202 */ /* 0x000fe40000000f00 */
[----:B------:R-:W0:Y:S04]  /*64690*/  LDSM.16.M88.4 R20, [R26+0x28380] ;  /* 0x028380001a14783b */ /* 0x000e280000000200 */
[----:B-1----:R-:W-:Y:S01]  /*646a0*/  STL.64 [R1+0x80], R12 ;  /* 0x0000800c01007387 */ /* 0x002fe20000100a00 */
[----:B------:R-:W-:Y:S02]  /*646b0*/  STL.64 [R1+0x88], R14 ;  /* 0x0000880e01007387 */ /* 0x000fe40000100a00 */
[----:B------:R-:W1:Y:S01]  /*646c0*/  LDSM.16.M88.4 R12, [R26+0x30380] ;  /* 0x030380001a0c783b */ /* 0x000e620000000200 */
[----:B0-----:R-:W-:Y:S03]  /*646d0*/  STL.64 [R1+0xd0], R20 ;  /* 0x0000d01401007387 */ /* 0x001fe60000100a00 */
[----:B------:R-:W-:Y:S02]  /*646e0*/  STL.64 [R1+0xd8], R22 ;  /* 0x0000d81601007387 */ /* 0x000fe40000100a00 */
[----:B------:R-:W0:Y:S01]  /*646f0*/  LDSM.16.MT88.4 R20, [R27+0x1c080] ;  /* 0x01c080001b14783b */ /* 0x000e220000004200 */
[----:B-1----:R-:W-:-:S02]  /*64700*/  MOV R5, R12 ;  /* 0x0000000c00057202 */ /* 0x002fc40000000f00 */
[----:B------:R-:W-:Y:S01]  /*64710*/  MOV R4, R13 ;  /* 0x0000000d00047202 */ /* 0x000fe20000000f00 */
[----:B------:R-:W-:Y:S01]  /*64720*/  STL.64 [R1+0xe0], R12 ;  /* 0x0000e00c01007387 */ /* 0x000fe20000100a00 */
[----:B------:R-:W-:Y:S02]  /*64730*/  STL.64 [R1+0xe8], R14 ;  /* 0x0000e80e01007387 */ /* 0x000fe40000100a00 */
[----:B------:R-:W-:Y:S01]  /*64740*/  STL.64 [R1+0x4598], R6 ;  /* 0x0045980601007387 */ /* 0x000fe20000100a00 */
[----:B------:R-:W-:Y:S02]  /*64750*/  STL.64 [R1+0x4590], R4 ;  /* 0x0045900401007387 */ /* 0x000fe40000100a00 */
[----:B------:R-:W1:Y:S02]  /*64760*/  LDSM.16.M88.4 R4, [R26+0x38380] ;  /* 0x038380001a04783b */ /* 0x000e640000000200 */
[----:B0-----:R0:W-:Y:S04]  /*64770*/  STL.64 [R1+0x44b8], R22 ;  /* 0x0044b81601007387 */ /* 0x0011e80000100a00 */
[----:B-1----:R-:W-:Y:S01]  /*64780*/  STL.64 [R1+0xb0], R4 ;  /* 0x0000b00401007387 */ /* 0x002fe20000100a00 */
[----:B------:R-:W-:Y:S02]  /*64790*/  STL.64 [R1+0xb8], R6 ;  /* 0x0000b80601007387 */ /* 0x000fe40000100a00 */
[----:B0-----:R-:W2:Y:S02]  /*647a0*/  LDL R22, [R1+0x1704] ;  /* 0x0017040001167983 */ /* 0x001ea40000100800 */
[----:B------:R-:W3:Y:S01]  /*647b0*/  LDL.LU R12, [R1+0x2b0] ;  /* 0x0002b000010c7983 */ /* 0x000ee20000300800 */
[----:B------:R-:W3:Y:S01]  /*647c0*/  LDL.LU R13, [R1+0x2b4] ;  /* 0x0002b400010d7983 */ /* 0x000ee20000300800 */
[----:B------:R-:W4:Y:S02]  /*647d0*/  LDL.LU R14, [R1+0x2b8] ;  /* 0x0002b800010e7983 */ /* 0x000f240000300800 */
[----:B------:R-:W4:Y:S02]  /*647e0*/  LDL.LU R15, [R1+0x2bc] ;  /* 0x0002bc00010f7983 */ /* 0x000f240000300800 */
[----:B------:R-:W-:Y:S01]  /*647f0*/  IMAD.MOV.U32 R23, RZ, RZ, R27 ;  /* 0x000000ffff177224 */ /* 0x000fe200078e001b */
[----:B----4-:R-:W-:Y:S01]  /*64800*/  STL.64 [R1+0x4548], R14 ;  /* 0x0045480e01007387 */ /* 0x010fe20000100a00 */
[----:B---3--:R0:W-:Y:S03]  /*64810*/  STL.64 [R1+0x4540], R12 ;  /* 0x0045400c01007387 */ /* 0x0081e60000100a00 */
        /* <DEDUP_REMOVED lines=31> */
[----:B------:R0:W-:Y:S01]  /*64a10*/  STL.64 [R1+0x44b0], R20 ;  /* 0x0044b01401007387 */ /* 0x0001e20000100a00 */
[----:B------:R1:W-:Y:S03]  /*64a20*/  STL.64 [R1+0x4510], R22 ;  /* 0x0045101601007387 */ /* 0x0003e60000100a00 */
[----:B0-----:R-:W3:Y:S01]  /*64a30*/  LDL.LU R20, [R1+0x290] ;  /* 0x0002900001147983 */ /* 0x001ee20000300800 */
[----:B------:R-:W3:Y:S01]  /*64a40*/  LDL.LU R21, [R1+0x294] ;  /* 0x0002940001157983 */ /* 0x000ee20000300800 */
[----:B-1----:R-:W-:-:S02]  /*64a50*/  MOV R22, R3 ;  /* 0x0000000300167202 */ /* 0x002fc40000000f00 */
[----:B------:R-:W4:Y:S01]  /*64a60*/  LDL.LU R3, [R1+0x45a8] ;  /* 0x0045a80001037983 */ /* 0x000f220000300800 */
[----:B------:R-:W2:Y:S03]  /*64a70*/  LDL.LU R23, [R1+0x29c] ;  /* 0x00029c0001177983 */ /* 0x000ea60000300800 */
[----:B--2---:R0:W-:Y:S01]  /*64a80*/  STL.64 [R1+0x4520], R22 ;  /* 0x0045201601007387 */ /* 0x0041e20000100a00 */
[----:B---3--:R-:W-:Y:S01]  /*64a90*/  STL.64 [R1+0x4518], R20 ;  /* 0x0045181401007387 */ /* 0x008fe20000100a00 */
[----:B0-----:R-:W-:Y:S02]  /*64aa0*/  MOV R22, R28 ;  /* 0x0000001c00167202 */ /* 0x001fe40000000f00 */
[----:B------:R-:W-:Y:S01]  /*64ab0*/  MOV R23, R29 ;  /* 0x0000001d00177202 */ /* 0x000fe20000000f00 */
[----:B------:R-:W2:Y:S01]  /*64ac0*/  LDL.LU R28, [R1+0x45a4] ;  /* 0x0045a400011c7983 */ /* 0x000ea20000300800 */
[----:B------:R-:W3:Y:S02]  /*64ad0*/  LDL.LU R29, [R1+0x45a0] ;  /* 0x0045a000011d7983 */ /* 0x000ee40000300800 */
[----:B------:R-:W-:Y:S02]  /*64ae0*/  STL.64 [R1+0x1e0], R24 ;  /* 0x0001e01801007387 */ /* 0x000fe40000100a00 */
[----:B------:R-:W-:Y:S02]  /*64af0*/  STL.64 [R1+0x1e8], R26 ;  /* 0x0001e81a01007387 */ /* 0x000fe40000100a00 */
[----:B----4-:R-:W0:Y:S04]  /*64b00*/  LDSM.16.MT88.4 R24, [R3+0x1c000] ;  /* 0x01c000000318783b */ /* 0x010e280000004200 */
[----:B0-----:R0:W-:Y:S02]  /*64b10*/  STL.64 [R1+0x4468], R26 ;  /* 0x0044681a01007387 */ /* 0x0011e40000100a00 */
[----:B0-----:R-:W-:Y:S01]  /*64b20*/  IMAD.MOV.U32 R26, RZ, RZ, R17 ;  /* 0x000000ffff1a7224 */ /* 0x001fe200078e0011 */
[----:B------:R-:W-:-:S07]  /*64b30*/  MOV R27, R16 ;  /* 0x00000010001b7202 */ /* 0x000fce0000000f00 */
[C---:B------:R-:W-:Y:S01]  /*64b40*/  HMMA.16816.F32.BF16 R4, R8.reuse, R26, R4 ;  /* 0x0000001a0804723c */ /* 0x040fe20000041804 */
[----:B------:R-:W-:Y:S11]  /*64b50*/  STL.64 [R1+0x4460], R24 ;  /* 0x0044601801007387 */ /* 0x000ff60000100a00 */
[----:B------:R-:W-:Y:S11]  /*64b60*/  @!UPT UIADD3 URZ, URZ, URZ, URZ ;  /* 0x0000003f3f3ff290 */ /* 0x000ff6000fffe03f */
[----:B------:R-:W-:Y:S01]  /*64b70*/  STL.64 [R1+0x1d0], R4 ;  /* 0x0001d00401007387 */ /* 0x000fe20000100a00 */
[----:B------:R0:W-:Y:S03]  /*64b80*/  STL.64 [R1+0x1d8], R6 ;  /* 0x0001d80601007387 */ /* 0x0001e60000100a00 */
[----:B0-----:R-:W4:Y:S01]  /*64b90*/  LDL.LU.64 R6, [R1+0x4598] ;  /* 0x0045980001067983 */ /* 0x001f220000300a00 */
[----:B------:R-:W2:Y:S01]  /*64ba0*/  LDL.LU.64 R4, [R1+0x4590] ;  /* 0x0045900001047983 */ /* 0x000ea20000300a00 */
[----:B----4-:R-:W-:Y:S02]  /*64bb0*/  HMMA.16816.F32.BF16 R8, R8, R6, R12 ;  /* 0x000000060808723c */ /* 0x010fe4000004180c */
[----:B------:R-:W4:Y:S01]  /*64bc0*/  LDL.LU.64 R14, [R1+0x4588] ;  /* 0x00458800010e7983 */ /* 0x000f220000300a00 */
[----:B------:R-:W4:Y:S11]  /*64bd0*/  LDL.LU.64 R12, [R1+0x4580] ;  /* 0x00458000010c7983 */ /* 0x000f360000300a00 */
[----:B------:R-:W-:Y:S09]  /*64be0*/  @!UPT UIADD3 URZ, URZ, URZ, URZ ;  /* 0x0000003f3f3ff290 */ /* 0x000ff2000fffe03f */
        /* <DEDUP_REMOVED lines=20> */
[----:B------:R-:W0:Y:S04]  /*64d30*/  LDSM.16.MT88.4 R16, [R3+0x1c080] ;  /* 0x01c080000310783b */ /* 0x000e280000004200 */
[----:B0-----:R-:W-:Y:S01]  /*64d40*/  STL [R1+0x4414], R18 ;  /* 0x0044141201007387 */ /* 0x001fe20000100800 */
[----:B------:R-:W-:Y:S02]  /*64d50*/  STL [R1+0x4410], R19 ;  /* 0x0044101301007387 */ /* 0x000fe40000100800 */
[----:B------:R0:W-:Y:S02]  /*64d60*/  STL.64 [R1+0x4528], R16 ;  /* 0x0045281001007387 */ /* 0x0001e40000100a00 */
[----:B0-----:R-:W2:Y:S01]  /*64d70*/  LDL.LU R16, [R1+0x2a0] ;  /* 0x0002a00001107983 */ /* 0x001ea20000300800 */
[----:B------:R-:W2:Y:S02]  /*64d80*/  LDL.LU R17, [R1+0x2a4] ;  /* 0x0002a40001117983 */ /* 0x000ea40000300800 */
[----:B------:R-:W2:Y:S02]  /*64d90*/  LDL.LU R18, [R1+0x2a8] ;  /* 0x0002a80001127983 */ /* 0x000ea40000300800 */
[----:B------:R-:W2:Y:S01]  /*64da0*/  LDL.LU R19, [R1+0x2ac] ;  /* 0x0002ac0001137983 */ /* 0x000ea20000300800 */
        /* <DEDUP_REMOVED lines=13> */
[----:B------:R0:W-:Y:S02]  /*64e80*/  STL.64 [R1+0x248], R10 ;  /* 0x0002480a01007387 */ /* 0x0001e40000100a00 */
[----:B0-----:R-:W-:Y:S01]  /*64e90*/  IMAD.MOV.U32 R10, RZ, RZ, R21 ;  /* 0x000000ffff0a7224 */ /* 0x001fe200078e0015 */
[----:B------:R-:W-:Y:S02]  /*64ea0*/  MOV R11, R20 ;  /* 0x00000014000b7202 */ /* 0x000fe40000000f00 */
        /* <DEDUP_REMOVED lines=8> */
[----:B------:R-:W4:Y:S11]  /*64f30*/  LDL.LU.64 R22, [R1+0x4510] ;  /* 0x0045100001167983 */ /* 0x000f360000300a00 */
[----:B------:R-:W-:Y:S11]  /*64f40*/  @!UPT UIADD3 URZ, URZ, URZ, URZ ;  /* 0x0000003f3f3ff290 */ /* 0x000ff6000fffe03f */
[----:B------:R-:W-:Y:S01]  /*64f50*/  STL.64 [R1+0x2b0], R8 ;  /* 0x0002b00801007387 */ /* 0x000fe20000100a00 */
[----:B------:R-:W-:Y:S03]  /*64f60*/  STL.64 [R1+0x2b8], R10 ;  /* 0x0002b80a01007387 */ /* 0x000fe60000100a00 */
[----:B----4-:R-:W0:Y:S02]  /*64f70*/  LDSM.16.MT88.4 R8, [R22+0x1c000] ;  /* 0x01c000001608783b */ /* 0x010e240000004200 */
[----:B0-----:R-:W-:Y:S02]  /*64f80*/  MOV R18, R8 ;  /* 0x0000000800127202 */ /* 0x001fe40000000f00 */
[----:B------:R-:W-:-:S05]  /*64f90*/  MOV R19, R9 ;  /* 0x0000000900137202 */ /* 0x000fca0000000f00 */
[----:B------:R-:W-:Y:S01]  /*64fa0*/  STL.64 [R1+0x4420], R18 ;  /* 0x0044201201007387 */ /* 0x000fe20000100a00 */
[----:B--2---:R0:W-:Y:S03]  /*64fb0*/  STL.64 [R1+0x4418], R16 ;  /* 0x0044181001007387 */ /* 0x0041e60000100a00 */
[----:B0-----:R-:W2:Y:S04]  /*64fc0*/  LDL.64 R16, [R1+0xb0] ;  /* 0x0000b00001107983 */ /* 0x001ea80000100a00 */
[----:B--2---:R0:W-:Y:S04]  /*64fd0*/  STL.64 [R1+0x44c0], R16 ;  /* 0x0044c01001007387 */ /* 0x0041e80000100a00 */
[----:B0-----:R-:W2:Y:S01]  /*64fe0*/  LDL.LU R16, [R1+0x2e0] ;  /* 0x0002e00001107983 */ /* 0x001ea20000300800 */
[----:B------:R-:W2:Y:S02]  /*64ff0*/  LDL.LU R17, [R1+0x2e4] ;  /* 0x0002e40001117983 */ /* 0x000ea40000300800 */
[----:B------:R-:W2:Y:S02]  /*65000*/  LDL.LU R18, [R1+0x2e8] ;  /* 0x0002e80001127983 */ /* 0x000ea40000300800 */
[----:B------:R-:W2:Y:S02]  /*65010*/  LDL.LU R19, [R1+0x2ec] ;  /* 0x0002ec0001137983 */ /* 0x000ea40000300800 */
[----:B------:R-:W-:Y:S01]  /*65020*/  IMAD.MOV.U32 R3, RZ, RZ, R10 ;  /* 0x000000ffff037224 */ /* 0x000fe200078e000a */
[----:B------:R-:W-:Y:S01]  /*65030*/  MOV R10, R11 ;  /* 0x0000000b000a7202 */ /* 0x000fe20000000f00 */
[----:B------:R-:W-:-:S05]  /*65040*/  MOV R11, R23 ;  /* 0x00000017000b7202 */ /* 0x000fca0000000f00 */
[----:B------:R0:W-:Y:S01]  /*65050*/  STL.64 [R1+0x4438], R10 ;  /* 0x0044380a01007387 */ /* 0x0001e20000100a00 */
[C---:B--2---:R-:W-:Y:S11]  /*65060*/  HMMA.16816.F32.BF16 R16, R12.reuse, R26, R16 ;  /* 0x0000001a0c10723c */ /* 0x044ff60000041810 */
[----:B------:R-:W-:Y:S11]  /*65070*/  @!UPT UIADD3 URZ, URZ, URZ, URZ ;  /* 0x0000003f3f3ff290 */ /* 0x000ff6000fffe03f */
[----:B------:R-:W-:Y:S01]  /*65080*/  @!UPT UIADD3 URZ, URZ, URZ, URZ ;  /* 0x0000003f3f3ff290 */ /* 0x000fe2000fffe03f */
[----:B------:R-:W-:Y:S01]  /*65090*/  STL.64 [R1+0x220], R16 ;  /* 0x0002201001007387 */ /* 0x000fe20000100a00 */
[----:B------:R-:W-:Y:S02]  /*650a0*/  STL.64 [R1+0x228], R18 ;  /* 0x0002281201007387 */ /* 0x000fe40000100a00 */
[----:B------:R-:W2:Y:S02]  /*650b0*/  LDL.LU R8, [R1+0x60] ;  /* 0x0000600001087983 */ /* 0x000ea40000300800 */
[----:B------:R-:W2:Y:S01]  /*650c0*/  LDL.LU R9, [R1+0x64] ;  /* 0x0000640001097983 */ /* 0x000ea20000300800 */
[----:B0-----:R-:W4:Y:S01]  /*650d0*/  LDL.LU R10, [R1+0x68] ;  /* 0x00006800010a7983 */ /* 0x001f220000300800 */
        /* <DEDUP_REMOVED lines=15> */
[----:B------:R-:W-:Y:S01]  /*651d0*/  MOV R16, R5 ;  /* 0x0000000500107202 */ /* 0x000fe20000000f00 */
[----:B------:R-:W-:Y:S01]  /*651e0*/  IMAD.MOV.U32 R17, RZ, RZ, R4 ;  /* 0x000000ffff117224 */ /* 0x000fe200078e0004 */
[----:B--2---:R-:W-:Y:S01]  /*651f0*/  STL.64 [R1+0x44d0], R22 ;  /* 0x0044d01601007387 */ /* 0x004fe20000100a00 */
[----:B------:R0:W-:Y:S03]  /*65200*/  STL.64 [R1+0x44c8], R20 ;  /* 0x0044c81401007387 */ /* 0x0001e60000100a00 */
[----:B------:R-:W-:Y:S01]  /*65210*/  STL.64 [R1+0x44d8], R16 ;  /* 0x0044d81001007387 */ /* 0x000fe20000100a00 */
        /* <DEDUP_REMOVED lines=20> */
[----:B------:R-:W-:Y:S01]  /*65360*/  STL.64 [R1+0x4488], R26 ;  /* 0x0044881a01007387 */ /* 0x000fe20000100a00 */
[----:B------:R0:W-:Y:S03]  /*65370*/  STL.64 [R1+0x4480], R24 ;  /* 0x0044801801007387 */ /* 0x0001e60000100a00 */
[----:B0-----:R-:W3:Y:S01]  /*65380*/  LDL.64 R24, [R1+0xd0] ;  /* 0x0000d00001187983 */ /* 0x001ee20000100a00 */
[----:B----4-:R-:W-:Y:S02]  /*65390*/  STL.64 [R1+0x4448], R10 ;  /* 0x0044480a01007387 */ /* 0x010fe40000100a00 */
[----:B------:R0:W-:Y:S02]  /*653a0*/  STL.64 [R1+0x4440], R8 ;  /* 0x0044400801007387 */ /* 0x0001e40000100a00 */
[----:B0-----:R-:W4:Y:S01]  /*653b0*/  LDL.LU R8, [R1+0x70] ;  /* 0x0000700001087983 */ /* 0x001f220000300800 */
[----:B------:R-:W4:Y:S02]  /*653c0*/  LDL.LU R9, [R1+0x74] ;  /* 0x0000740001097983 */ /* 0x000f240000300800 */
[----:B------:R-:W3:Y:S02]  /*653d0*/  LDL.LU R10, [R1+0x78] ;  /* 0x00007800010a7983 */ /* 0x000ee40000300800 */
[----:B------:R-:W3:Y:S01]  /*653e0*/  LDL.LU R11, [R1+0x7c] ;  /* 0x00007c00010b7983 */ /* 0x000ee20000300800 */
[----:B--2---:R-:W-:Y:S01]  /*653f0*/  HMMA.16816.F32.BF16 R12, R12, R6, R20 ;  /* 0x000000060c0c723c */ /* 0x004fe20000041814 */
[----:B---3--:R-:W-:Y:S01]  /*65400*/  STL.64 [R1+0x4458], R10 ;  /* 0x0044580a01007387 */ /* 0x008fe20000100a00 */
[----:B----4-:R0:W-:Y:S03]  /*65410*/  STL.64 [R1+0x4450], R8 ;  /* 0x0044500801007387 */ /* 0x0101e60000100a00 */
[----:B0-----:R-:W2:Y:S01]  /*65420*/  LDL.64 R8, [R1+0x80] ;  /* 0x0000800001087983 */ /* 0x001ea20000100a00 */
[----:B------:R-:W2:Y:S02]  /*65430*/  LDL.LU.64 R22, [R1+0x4508] ;  /* 0x0045080001167983 */ /* 0x000ea40000300a00 */
[----:B------:R-:W2:Y:S02]  /*65440*/  LDL.LU.64 R20, [R1+0x4500] ;  /* 0x0045000001147983 */ /* 0x000ea40000300a00 */
[----:B------:R-:W2:Y:S01]  /*65450*/  LDL.LU.64 R6, [R1+0x44f8] ;  /* 0x0044f80001067983 */ /* 0x000ea20000300a00 */
[----:B------:R-:W2:Y:S11]  /*65460*/  LDL.LU.64 R4, [R1+0x44f0] ;  /* 0x0044f00001047983 */ /* 0x000eb60000300a00 */
[----:B------:R-:W-:Y:S01]  /*65470*/  @!UPT UIADD3 URZ, URZ, URZ, URZ ;  /* 0x0000003f3f3ff290 */ /* 0x000fe2000fffe03f */
[----:B------:R0:W-:Y:S02]  /*65480*/  STL.64 [R1+0x180], R12 ;  /* 0x0001800c01007387 */ /* 0x0001e40000100a00 */
[----:B------:R1:W-:Y:S01]  /*65490*/  STL.64 [R1+0x188], R14 ;  /* 0x0001880e01007387 */ /* 0x0003e20000100a00 */
        /* <DEDUP_REMOVED lines=9> */
[----:B------:R-:W4:Y:S01]  /*65530*/  LDL.LU R15, [R1+0xfc] ;  /* 0x0000fc00010f7983 */ /* 0x000f220000300800 */
[C---:B--2---:R-:W-:Y:S08]  /*65540*/  HMMA.16816.F32.BF16 R20, R4.reuse, R8, R20 ;  /* 0x000000080414723c */ /* 0x044ff00000041814 */
[C---:B------:R-:W-:Y:S01]  /*65550*/  HMMA.16816.F32.BF16 R16, R4.reuse, R24, R16 ;  /* 0x000000180410723c */ /* 0x040fe20000041810 */
[----:B----4-:R-:W-:Y:S01]  /*65560*/  STL.64 [R1+0x44a8], R14 ;  /* 0x0044a80e01007387 */ /* 0x010fe20000100a00 */
[----:B---3--:R0:W-:Y:S03]  /*65570*/  STL.64 [R1+0x44a0], R12 ;  /* 0x0044a00c01007387 */ /* 0x0081e60000100a00 */
[----:B0-----:R-:W2:Y:S01]  /*65580*/  LDL.LU R12, [R1+0x130] ;  /* 0x00013000010c7983 */ /* 0x001ea20000300800 */
[----:B------:R-:W2:Y:S02]  /*65590*/  LDL.LU R13, [R1+0x134] ;  /* 0x00013400010d7983 */ /* 0x000ea40000300800 */
[----:B------:R-:W2:Y:S02]  /*655a0*/  LDL.LU R14, [R1+0x138] ;  /* 0x00013800010e7983 */ /* 0x000ea40000300800 */
[----:B------:R-:W2:Y:S05]  /*655b0*/  LDL.LU R15, [R1+0x13c] ;  /* 0x00013c00010f7983 */ /* 0x000eaa0000300800 */
[----:B------:R-:W-:Y:S01]  /*655c0*/  STL.64 [R1+0x1a0], R20 ;  /* 0x0001a01401007387 */ /* 0x000fe20000100a00 */
[----:B------:R0:W-:Y:S03]  /*655d0*/  STL.64 [R1+0x1a8], R22 ;  /* 0x0001a81601007387 */ /* 0x0001e60000100a00 */
[----:B0-----:R-:W3:Y:S01]  /*655e0*/  LDL.LU.64 R22, [R1+0x44e8] ;  /* 0x0044e80001167983 */ /* 0x001ee20000300a00 */
[----:B------:R-:W3:Y:S03]  /*655f0*/  LDL.LU.64 R20, [R1+0x44e0] ;  /* 0x0044e00001147983 */ /* 0x000ee60000300a00 */
[----:B------:R0:W-:Y:S02]  /*65600*/  STL.64 [R1+0x210], R16 ;  /* 0x0002101001007387 */ /* 0x0001e40000100a00 */
[----:B------:R3:W-:Y:S01]  /*65610*/  STL.64 [R1+0x218], R18 ;  /* 0x0002181201007387 */ /* 0x0007e20000100a00 */
[----:B0-----:R-:W3:Y:S02]  /*65620*/  LDL.LU.64 R16, [R1+0x44d8] ;  /* 0x0044d80001107983 */ /* 0x001ee40000300a00 */
[C---:B---3--:R-:W-:Y:S02]  /*65630*/  HMMA.16816.F32.BF16 R16, R4.reuse, R16, R20 ;  /* 0x000000100410723c */ /* 0x048fe40000041814 */
[----:B------:R-:W3:Y:S01]  /*65640*/  LDL.LU.64 R22, [R1+0x44d0] ;  /* 0x0044d00001167983 */ /* 0x000ee20000300a00 */
[----:B------:R-:W3:Y:S11]  /*65650*/  LDL.LU.64 R20, [R1+0x44c8] ;  /* 0x0044c80001147983 */ /* 0x000ef60000300a00 */
[----:B------:R-:W-:Y:S09]  /*65660*/  @!UPT UIADD3 URZ, URZ, URZ, URZ ;  /* 0x0000003f3f3ff290 */ /* 0x000ff2000fffe03f */
[----:B------:R0:W-:Y:S01]  /*65670*/  STL.64 [R1+0x2a0], R16 ;  /* 0x0002a01001007387 */ /* 0x0001e20000100a00 */
[----:B------:R-:W-:Y:S03]  /*65680*/  STL.64 [R1+0x2a8], R18 ;  /* 0x0002a81201007387 */ /* 0x000fe60000100a00 */
[----:B0-----:R-:W3:Y:S02]  /*65690*/  LDL.LU.64 R16, [R1+0x44c0] ;  /* 0x0044c00001107983 */ /* 0x001ee40000300a00 */
[----:B---3--:R-:W-:Y:S02]  /*656a0*/  HMMA.16816.F32.BF16 R4, R4, R16, R20 ;  /* 0x000000100404723c */ /* 0x008fe40000041814 */
[----:B------:R-:W2:Y:S01]  /*656b0*/  LDL.LU.64 R22, [R1+0x44b8] ;  /* 0x0044b80001167983 */ /* 0x000ea20000300a00 */
[----:B------:R-:W2:Y:S11]  /*656c0*/  LDL.LU.64 R20, [R1+0x44b0] ;  /* 0x0044b00001147983 */ /* 0x000eb60000300a00 */
[----:B------:R-:W-:Y:S09]  /*656d0*/  @!UPT UIADD3 URZ, URZ, URZ, URZ ;  /* 0x0000003f3f3ff290 */ /* 0x000ff2000fffe03f */
[----:B------:R0:W-:Y:S01]  /*656e0*/  STL.64 [R1+0x290], R4 ;  /* 0x0002900401007387 */ /* 0x0001e20000100a00 */
[----:B------:R1:W-:Y:S01]  /*656f0*/  STL.64 [R1+0x298], R6 ;  /* 0x0002980601007387 */ /* 0x0003e20000100a00 */
[----:B0-----:R-:W-:Y:S02]  /*65700*/  MOV R4, R29 ;  /* 0x0000001d00047202 */ /* 0x001fe40000000f00 */
[----:B-1----:R-:W-:Y:S01]  /*65710*/  MOV R6, R2 ;  /* 0x0000000200067202 */ /* 0x002fe20000000f00 */
[----:B------:R-:W-:Y:S01]  /*65720*/  IMAD.MOV.U32 R7, RZ, RZ, R0 ;  /* 0x000000ffff077224 */ /* 0x000fe200078e0000 */
[----:B------:R-:W-:-:S04]  /*65730*/  MOV R5, R28 ;  /* 0x0000001c00057202 */ /* 0x000fc80000000f00 */
[----:B------:R-:W-:Y:S01]  /*65740*/  STL.64 [R1+0x4430], R6 ;  /* 0x0044300601007387 */ /* 0x000fe20000100a00 */
[----:B------:R0:W-:Y:S03]  /*65750*/  STL.64 [R1+0x4428], R4 ;  /* 0x0044280401007387 */ /* 0x0001e60000100a00 */
[----:B0-----:R-:W3:Y:S01]  /*65760*/  LDL.64 R4, [R1+0xe0] ;  /* 0x0000e00001047983 */ /* 0x001ee20000100a00 */
        /* <DEDUP_REMOVED lines=34> */
[----:B------:R0:W-:Y:S01]  /*65990*/  STL.64 [R1+0xf0], R12 ;  /* 0x0000f00c01007387 */ /* 0x0001e20000100a00 */
[----:B------:R-:W-:Y:S02]  /*659a0*/  STL.64 [R1+0xf8], R14 ;  /* 0x0000f80e01007387 */ /* 0x000fe40000100a00 */
[----:B------:R-:W2:Y:S01]  /*659b0*/  LDL.LU.64 R10, [R1+0x4458] ;  /* 0x00445800010a7983 */ /* 0x000ea20000300a00 */
[----:B0-----:R-:W-:Y:S02]  /*659c0*/  MOV R13, R8 ;  /* 0x00000008000d7202 */ /* 0x001fe40000000f00 */
[----:B------:R-:W-:Y:S02]  /*659d0*/  MOV R12, R9 ;  /* 0x00000009000c7202 */ /* 0x000fe40000000f00 */
[----:B------:R-:W2:Y:S01]  /*659e0*/  LDL.LU.64 R8, [R1+0x4450] ;  /* 0x0044500001087983 */ /* 0x000ea20000300a00 */
[----:B------:R-:W-:Y:S01]  /*659f0*/  MOV R20, R2 ;  /* 0x0000000200147202 */ /* 0x000fe20000000f00 */
[----:B------:R-:W-:-:S07]  /*65a00*/  IMAD.MOV.U32 R21, RZ, RZ, R0 ;  /* 0x000000ffff157224 */ /* 0x000fce00078e0000 */
[C---:B--2---:R-:W-:Y:S11]  /*65a10*/  HMMA.16816.F32.BF16 R8, R24.reuse, R20, R8 ;  /* 0x000000141808723c */ /* 0x044ff60000041808 */
        /* <DEDUP_REMOVED lines=12> */
[----:B--2---:R-:W-:Y:S11]  /*65ae0*/  HMMA.16816.F32.BF16 R8, R24, R4, R8 ;  /* 0x000000041808723c */ /* 0x004ff60000041808 */
[----:B------:R-:W-:Y:S11]  /*65af0*/  @!UPT UIADD3 URZ, URZ, URZ, URZ ;  /* 0x0000003f3f3ff290 */ /* 0x000ff6000fffe03f */
[----:B------:R-:W-:Y:S01]  /*65b00*/  @!UPT UIADD3 URZ, URZ, URZ, URZ ;  /* 0x0000003f3f3ff290 */ /* 0x000fe2000fffe03f */
[----:B------:R0:W-:Y:S01]  /*65b10*/  STL.64 [R1+0xa0], R8 ;  /* 0x0000a00801007387 */ /* 0x0001e20000100a00 */
[----:B------:R1:W-:Y:S01]  /*65b20*/  STL.64 [R1+0xa8], R10 ;  /* 0x0000a80a01007387 */ /* 0x0003e20000100a00 */
[----:B0-----:R-:W-:Y:S02]  /*65b30*/  MOV R9, R4 ;  /* 0x0000000400097202 */ /* 0x001fe40000000f00 */
[----:B-1----:R-:W2:Y:S01]  /*65b40*/  LDL.LU.64 R10, [R1+0x4438] ;  /* 0x00443800010a7983 */ /* 0x002ea20000300a00 */
[----:B------:R-:W-:Y:S02]  /*65b50*/  IMAD.MOV.U32 R8, RZ, RZ, R5 ;  /* 0x000000ffff087224 */ /* 0x000fe400078e0005 */
[----:B------:R-:W3:Y:S02]  /*65b60*/  LDL.LU.64 R6, [R1+0x4430] ;  /* 0x0044300001067983 */ /* 0x000ee40000300a00 */
[----:B------:R-:W3:Y:S01]  /*65b70*/  LDL.LU.64 R4, [R1+0x4428] ;  /* 0x0044280001047983 */ /* 0x000ee20000300a00 */
[----:B------:R-:W-:-:S02]  /*65b80*/  MOV R22, R16 ;  /* 0x0000001000167202 */ /* 0x000fc40000000f00 */
[----:B------:R-:W-:Y:S01]  /*65b90*/  MOV R14, R17 ;  /* 0x00000011000e7202 */ /* 0x000fe20000000f00 */
[----:B------:R-:W4:Y:S01]  /*65ba0*/  LDL.LU.64 R18, [R1+0x4420] ;  /* 0x0044200001127983 */ /* 0x000f220000300a00 */
[----:B---3--:R-:W-:Y:S03]  /*65bb0*/  HMMA.16816.F32.BF16 R4, R24, R16, R4 ;  /* 0x000000101804723c */ /* 0x008fe60000041804 */
[----:B------:R-:W3:Y:S01]  /*65bc0*/  LDL.LU.64 R16, [R1+0x4418] ;  /* 0x0044180001107983 */ /* 0x000ee20000300a00 */
[----:B------:R-:W2:Y:S02]  /*65bd0*/  LDL R27, [R1+0x1704] ;  /* 0x00170400011b7983 */ /* 0x000ea40000100800 */
[----:B------:R-:W3:Y:S11]  /*65be0*/  LDL R15, [R1+0x1700] ;  /* 0x00170000010f7983 */ /* 0x000ef60000100800 */
[----:B------:R-:W-:Y:S07]  /*65bf0*/  @!UPT UIADD3 URZ, URZ, URZ, URZ ;  /* 0x0000003f3f3ff290 */ /* 0x000fee000fffe03f */
[----:B------:R-:W-:Y:S01]  /*65c00*/  MOV R0, R4 ;  /* 0x0000000400007202 */ /* 0x000fe20000000f00 */
[----:B------:R-:W-:Y:S01]  /*65c10*/  IMAD.MOV.U32 R2, RZ, RZ, R5 ;  /* 0x000000ffff027224 */ /* 0x000fe200078e0005 */
[----:B------:R-:W-:Y:S02]  /*65c20*/  MOV R28, R6 ;  /* 0x00000006001c7202 */ /* 0x000fe40000000f00 */
[----:B------:R-:W-:-:S05]  /*65c30*/  MOV R29, R7 ;  /* 0x00000007001d7202 */ /* 0x000fca0000000f00 */
[----:B------:R-:W-:Y:S01]  /*65c40*/  STL [R1+0x427c], R29 ;  /* 0x00427c1d01007387 */ /* 0x000fe20000100800 */
[----:B------:R-:W-:Y:S02]  /*65c50*/  STL [R1+0x4278], R28 ;  /* 0x0042781c01007387 */ /* 0x000fe40000100800 */
[----:B------:R-:W-:Y:S02]  /*65c60*/  STL [R1+0x4274], R2 ;  /* 0x0042740201007387 */ /* 0x000fe40000100800 */
[----:B------:R-:W-:Y:S01]  /*65c70*/  STL [R1+0x4270], R0 ;  /* 0x0042700001007387 */ /* 0x000fe20000100800 */
[----:B----4-:R-:W-:Y:S02]  /*65c80*/  MOV R24, R18 ;  /* 0x0000001200187202 */ /* 0x010fe40000000f00 */
[----:B------:R-:W-:Y:S02]  /*65c90*/  MOV R26, R3 ;  /* 0x00000003001a7202 */ /* 0x000fe40000000f00 */
[----:B------:R-:W-:Y:S01]  /*65ca0*/  MOV R25, R19 ;  /* 0x0000001300197202 */ /* 0x000fe20000000f00 */
[----:B--2---:R-:W0:Y:S04]  /*65cb0*/  LDSM.16.MT88.4 R4, [R27+0x1c080] ;  /* 0x01c080001b04783b */ /* 0x004e280000004200 */
[----:B0-----:R-:W-:Y:S01]  /*65cc0*/  STL.64 [R1+0x4398], R6 ;  /* 0x0043980601007387 */ /* 0x001fe20000100a00 */
[----:B------:R0:W-:Y:S02]  /*65cd0*/  STL.64 [R1+0x4390], R4 ;  /* 0x0043900401007387 */ /* 0x0001e40000100a00 */
[----:B0-----:R-:W-:Y:S01]  /*65ce0*/  MOV R4, R22 ;  /* 0x0000001600047202 */ /* 0x001fe20000000f00 */
[----:B------:R-:W-:-:S05]  /*65cf0*/  IMAD.MOV.U32 R5, RZ, RZ, R14 ;  /* 0x000000ffff057224 */ /* 0x000fca00078e000e */
[----:B------:R-:W-:Y:S01]  /*65d00*/  STL.64 [R1+0x43e0], R4 ;  /* 0x0043e00401007387 */ /* 0x000fe20000100a00 */
[----:B------:R0:W-:Y:S02]  /*65d10*/  STL [R1+0x4388], R27 ;  /* 0x0043881b01007387 */ /* 0x0001e40000100800 */
[----:B------:R-:W2:Y:S02]  /*65d20*/  LDL.LU R18, [R1+0x4414] ;  /* 0x0044140001127983 */ /* 0x000ea40000300800 */
[----:B------:R-:W2:Y:S01]  /*65d30*/  LDL.LU R19, [R1+0x4410] ;  /* 0x0044100001137983 */ /* 0x000ea20000300800 */
[----:B------:R-:W4:Y:S01]  /*65d40*/  LDL.LU R3, [R1+0x440c] ;  /* 0x00440c0001037983 */ /* 0x000f220000300800 */
[----:B0-----:R-:W-:Y:S01]  /*65d50*/  IMAD.MOV.U32 R27, RZ, RZ, R10 ;  /* 0x000000ffff1b7224 */ /* 0x001fe200078e000a */
[----:B------:R-:W-:Y:S02]  /*65d60*/  MOV R4, R9 ;  /* 0x0000000900047202 */ /* 0x000fe40000000f00 */
[----:B------:R-:W-:-:S05]  /*65d70*/  MOV R5, R8 ;  /* 0x0000000800057202 */ /* 0x000fca0000000f00 */
[----:B------:R-:W-:Y:S01]  /*65d80*/  STL.64 [R1+0x43f8], R4 ;  /* 0x0043f80401007387 */ /* 0x000fe20000100a00 */
[----:B------:R-:W-:Y:S02]  /*65d90*/  STL.64 [R1+0x43d8], R26 ;  /* 0x0043d81a01007387 */ /* 0x000fe40000100a00 */
[----:B------:R0:W-:Y:S02]  /*65da0*/  STL.64 [R1+0x43d0], R24 ;  /* 0x0043d01801007387 */ /* 0x0001e40000100a00 */
[----:B0-----:R-:W2:Y:S01]  /*65db0*/  LDL.LU R24, [R1+0x100] ;  /* 0x0001000001187983 */ /* 0x001ea20000300800 */
[----:B------:R-:W2:Y:S02]  /*65dc0*/  LDL.LU R25, [R1+0x104] ;  /* 0x0001040001197983 */ /* 0x000ea40000300800 */
[----:B------:R-:W2:Y:S02]  /*65dd0*/  LDL.LU R26, [R1+0x108] ;  /* 0x00010800011a7983 */ /* 0x000ea40000300800 */
[----:B------:R-:W2:Y:S01]  /*65de0*/  LDL.LU R27, [R1+0x10c] ;  /* 0x00010c00011b7983 */ /* 0x000ea20000300800 */
[----:B------:R-:W-:-:S02]  /*65df0*/  MOV R23, R11 ;  /* 0x0000000b00177202 */ /* 0x000fc40000000f00 */
[----:B---3--:R-:W0:Y:S04]  /*65e00*/  LDSM.16.MT88.4 R8, [R15+0x1c000] ;  /* 0x01c000000f08783b */ /* 0x008e280000004200 */
[----:B------:R-:W-:Y:S01]  /*65e10*/  STL [R1+0x4408], R23 ;  /* 0x0044081701007387 */ /* 0x000fe20000100800 */
[----:B------:R1:W-:Y:S03]  /*65e20*/  STL.64 [R1+0x4400], R20 ;  /* 0x0044001401007387 */ /* 0x0003e60000100a00 */
[----:B-1----:R-:W3:Y:S01]  /*65e30*/  LDL.LU R20, [R1+0x110] ;  /* 0x0001100001147983 */ /* 0x002ee20000300800 */
        /* <DEDUP_REMOVED lines=26> */
[----:B------:R0:W-:Y:S02]  /*65fe0*/  STL.64 [R1+0x43b8], R8 ;  /* 0x0043b80801007387 */ /* 0x0001e40000100a00 */
[----:B0-----:R-:W-:Y:S01]  /*65ff0*/  IMAD.MOV.U32 R8, RZ, RZ, R13 ;  /* 0x000000ffff087224 */ /* 0x001fe200078e000d */
[----:B------:R-:W-:-:S02]  /*66000*/  MOV R9, R12 ;  /* 0x0000000c00097202 */ /* 0x000fc40000000f00 */
[----:B------:R-:W0:Y:S05]  /*66010*/  LDSM.16.MT88.4 R12, [R15+0x1c080] ;  /* 0x01c080000f0c783b */ /* 0x000e2a0000004200 */
[C---:B---3--:R-:W-:Y:S11]  /*66020*/  HMMA.16816.F32.BF16 R20, R16.reuse, R8, R20 ;  /* 0x000000081014723c */ /* 0x048ff60000041814 */
[----:B------:R-:W-:Y:S11]  /*66030*/  @!UPT UIADD3 URZ, URZ, URZ, URZ ;  /* 0x0000003f3f3ff290 */ /* 0x000ff6000fffe03f */
[----:B------:R-:W-:Y:S01]  /*66040*/  @!UPT UIADD3 URZ, URZ, URZ, URZ ;  /* 0x0000003f3f3ff290 */ /* 0x000fe2000fffe03f */
[----:B------:R-:W-:Y:S01]  /*66050*/  STL.64 [R1+0x2c0], R20 ;  /* 0x0002c01401007387 */ /* 0x000fe20000100a00 */
[----:B------:R1:W-:Y:S03]  /*66060*/  STL.64 [R1+0x2c8], R22 ;  /* 0x0002c81601007387 */ /* 0x0003e60000100a00 */
[----:B-1----:R-:W2:Y:S01]  /*66070*/  LDL.LU R23, [R1+0x4408] ;  /* 0x0044080001177983 */ /* 0x002ea20000300800 */
[----:B------:R-:W3:Y:S02]  /*66080*/  LDL.LU.64 R20, [R1+0x4400] ;  /* 0x0044000001147983 */ /* 0x000ee40000300a00 */
[----:B0-----:R2:W-:Y:S02]  /*66090*/  STL.64 [R1+0x4300], R14 ;  /* 0x0043000e01007387 */ /* 0x0015e40000100a00 */
[----:B------:R0:W-:Y:S01]  /*660a0*/  STL.64 [R1+0x42f8], R12 ;  /* 0x0042f80c01007387 */ /* 0x0001e20000100a00 */
[----:B---3--:R-:W-:Y:S01]  /*660b0*/  HMMA.16816.F32.BF16 R4, R16, R20, R4 ;  /* 0x000000141004723c */ /* 0x008fe20000041804 */
[----:B--2---:R-:W-:-:S05]  /*660c0*/  MOV R15, R23 ;  /* 0x00000017000f7202 */ /* 0x004fca0000000f00 */
[----:B------:R1:W-:Y:S01]  /*660d0*/  STL [R1+0x43c8], R15 ;  /* 0x0043c80f01007387 */ /* 0x0003e20000100800 */
[----:B0-----:R-:W2:Y:S02]  /*660e0*/  LDL.LU R12, [R1+0x120] ;  /* 0x00012000010c7983 */ /* 0x001ea40000300800 */
[----:B------:R-:W2:Y:S02]  /*660f0*/  LDL.LU R13, [R1+0x124] ;  /* 0x00012400010d7983 */ /* 0x000ea40000300800 */
[----:B------:R-:W2:Y:S01]  /*66100*/  LDL.LU R14, [R1+0x128] ;  /* 0x00012800010e7983 */ /* 0x000ea20000300800 */
[----:B-1----:R-:W2:Y:S11]  /*66110*/  LDL.LU R15, [R1+0x12c] ;  /* 0x00012c00010f7983 */ /* 0x002eb60000300800 */
[----:B------:R0:W-:Y:S01]  /*66120*/  STL.64 [R1+0x370], R4 ;  /* 0x0003700401007387 */ /* 0x0001e20000100a00 */
[----:B------:R1:W-:Y:S03]  /*66130*/  STL.64 [R1+0x378], R6 ;  /* 0x0003780601007387 */ /* 0x0003e60000100a00 */
[----:B0-----:R-:W1:Y:S02]  /*66140*/  LDL.LU.64 R4, [R1+0x43f8] ;  /* 0x0043f80001047983 */ /* 0x001e640000300a00 */
[C---:B-1----:R-:W-:Y:S02]  /*66150*/  HMMA.16816.F32.BF16 R4, R16.reuse, R4, R24 ;  /* 0x000000041004723c */ /* 0x042fe40000041818 */
        /* <DEDUP_REMOVED lines=13> */
[C---:B--2---:R-:W-:Y:S03]  /*66230*/  HMMA.16816.F32.BF16 R8, R24.reuse, R8, R12 ;  /* 0x000000081808723c */ /* 0x044fe6000004180c */
[----:B------:R-:W2:Y:S11]  /*66240*/  LDL.LU R15, [R1+0x43c8] ;  /* 0x0043c800010f7983 */ /* 0x000eb60000300800 */
[----:B------:R-:W-:Y:S10]  /*66250*/  @!UPT UIADD3 URZ, URZ, URZ, URZ ;  /* 0x0000003f3f3ff290 */ /* 0x000ff4000fffe03f */
        /* <DEDUP_REMOVED lines=10> */
[C---:B--2---:R-:W-:Y:S02]  /*66300*/  HMMA.16816.F32.BF16 R20, R24.reuse, R20, R8 ;  /* 0x000000141814723c */ /* 0x044fe40000041808 */
[----:B------:R-:W0:Y:S11]  /*66310*/  LDSM.16.MT88.4 R8, [R15+0x1d000] ;  /* 0x01d000000f08783b */ /* 0x000e360000004200 */
[----:B------:R-:W-:Y:S10]  /*66320*/  @!UPT UIADD3 URZ, URZ, URZ, URZ ;  /* 0x0000003f3f3ff290 */ /* 0x000ff4000fffe03f */
[----:B------:R0:W-:Y:S01]  /*66330*/  STL.64 [R1+0x60], R20 ;  /* 0x0000601401007387 */ /* 0x0001e20000100a00 */
[----:B------:R1:W-:Y:S01]  /*66340*/  STL.64 [R1+0x68], R22 ;  /* 0x0000681601007387 */ /* 0x0003e20000100a00 */
[----:B0-----:R-:W-:Y:S02]  /*66350*/  MOV R21, R10 ;  /* 0x0000000a00157202 */ /* 0x001fe40000000f00 */
[----:B------:R-:W-:Y:S02]  /*66360*/  MOV R20, R11 ;  /* 0x0000000b00147202 */ /* 0x000fe40000000f00 */
[----:B-1----:R-:W-:Y:S01]  /*66370*/  MOV R23, R8 ;  /* 0x0000000800177202 */ /* 0x002fe20000000f00 */
[----:B------:R-:W-:Y:S01]  /*66380*/  IMAD.MOV.U32 R22, RZ, RZ, R9 ;  /* 0x000000ffff167224 */ /* 0x000fe200078e0009 */
[----:B------:R-:W3:Y:S01]  /*66390*/  LDL.LU.64 R10, [R1+0x43b0] ;  /* 0x0043b000010a7983 */ /* 0x000ee20000300a00 */
[----:B------:R-:W3:Y:S02]  /*663a0*/  LDL.LU.64 R8, [R1+0x43a8] ;  /* 0x0043a80001087983 */ /* 0x000ee40000300a00 */
[----:B---3--:R-:W-:Y:S11]  /*663b0*/  HMMA.16816.F32.BF16 R8, R24, R16, R8 ;  /* 0x000000101808723c */ /* 0x008ff60000041808 */
[----:B------:R-:W-:Y:S11]  /*663c0*/  @!UPT UIADD3 URZ, URZ, URZ, URZ ;  /* 0x0000003f3f3ff290 */ /* 0x000ff6000fffe03f */
[----:B------:R-:W-:Y:S02]  /*663d0*/  @!UPT UIADD3 URZ, URZ, URZ, URZ ;  /* 0x0000003f3f3ff290 */ /* 0x000fe4000fffe03f */
[----:B------:R-:W-:Y:S02]  /*663e0*/  MOV R0, R8 ;  /* 0x0000000800007202 */ /* 0x000fe40000000f00 */
[----:B------:R-:W-:Y:S01]  /*663f0*/  MOV R2, R9 ;  /* 0x0000000900027202 */ /* 0x000fe20000000f00 */
[----:B------:R-:W2:Y:S01]  /*66400*/  LDL.LU R8, [R1+0x1d0] ;  /* 0x0001d00001087983 */ /* 0x000ea20000300800 */
[----:B------:R-:W-:Y:S01]  /*66410*/  MOV R28, R10 ;  /* 0x0000000a001c7202 */ /* 0x000fe20000000f00 */
[----:B------:R-:W2:Y:S02]  /*66420*/  LDL.LU R9, [R1+0x1d4] ;  /* 0x0001d40001097983 */ /* 0x000ea40000300800 */
[----:B------:R-:W-:Y:S01]  /*66430*/  IMAD.MOV.U32 R29, RZ, RZ, R11 ;  /* 0x000000ffff1d7224 */ /* 0x000fe200078e000b */
[----:B------:R-:W3:Y:S01]  /*66440*/  LDL.LU R10, [R1+0x1d8] ;  /* 0x0001d800010a7983 */ /* 0x000ee20000300800 */
[----:B------:R-:W3:Y:S03]  /*66450*/  LDL.LU R11, [R1+0x1dc] ;  /* 0x0001dc00010b7983 */ /* 0x000ee60000300800 */
[----:B---3--:R-:W-:Y:S01]  /*66460*/  STL.64 [R1+0x4360], R10 ;  /* 0x0043600a01007387 */ /* 0x008fe20000100a00 */
[----:B--2---:R0:W-:Y:S03]  /*66470*/  STL.64 [R1+0x4358], R8 ;  /* 0x0043580801007387 */ /* 0x0041e60000100a00 */
[----:B0-----:R-:W2:Y:S04]  /*66480*/  LDL.LU.64 R8, [R1+0xd0] ;  /* 0x0000d00001087983 */ /* 0x001ea80000300a00 */
[----:B--2---:R0:W-:Y:S04]  /*66490*/  STL.64 [R1+0x4370], R8 ;  /* 0x0043700801007387 */ /* 0x0041e80000100a00 */
[----:B0-----:R-:W2:Y:S01]  /*664a0*/  LDL.LU.64 R8, [R1+0x80] ;  /* 0x0000800001087983 */ /* 0x001ea20000300a00 */
[----:B------:R-:W-:Y:S01]  /*664b0*/  MOV R7, R16 ;  /* 0x0000001000077202 */ /* 0x000fe20000000f00 */
[----:B------:R-:W-:-:S02]  /*664c0*/  IMAD.MOV.U32 R6, RZ, RZ, R17 ;  /* 0x000000ffff067224 */ /* 0x000fc400078e0011 */
[----:B------:R-:W0:Y:S04]  /*664d0*/  LDSM.16.MT88.4 R16, [R15+0x1d080] ;  /* 0x01d080000f10783b */ /* 0x000e280000004200 */
[----:B--2---:R1:W-:Y:S04]  /*664e0*/  STL.64 [R1+0x43a0], R8 ;  /* 0x0043a00801007387 */ /* 0x0043e80000100a00 */
[----:B-1----:R-:W2:Y:S01]  /*664f0*/  LDL.LU R8, [R1+0x190] ;  /* 0x0001900001087983 */ /* 0x002ea20000300800 */
[----:B------:R-:W2:Y:S02]  /*66500*/  LDL.LU R9, [R1+0x194] ;  /* 0x0001940001097983 */ /* 0x000ea40000300800 */
[----:B------:R-:W2:Y:S02]  /*66510*/  LDL.LU R10, [R1+0x198] ;  /* 0x00019800010a7983 */ /* 0x000ea40000300800 */
[----:B------:R-:W2:Y:S01]  /*66520*/  LDL.LU R11, [R1+0x19c] ;  /* 0x00019c00010b7983 */ /* 0x000ea20000300800 */
[----:B------:R-:W-:Y:S01]  /*66530*/  STL [R1+0x4340], R0 ;  /* 0x0043400001007387 */ /* 0x000fe20000100800 */
[----:B------:R1:W-:Y:S02]  /*66540*/  STL [R1+0x4368], R15 ;  /* 0x0043680f01007387 */ /* 0x0003e40000100800 */
[----:B------:R-:W3:Y:S02]  /*66550*/  LDL.LU R12, [R1+0x1e0] ;  /* 0x0001e000010c7983 */ /* 0x000ee40000300800 */
[----:B------:R-:W3:Y:S01]  /*66560*/  LDL.LU R13, [R1+0x1e4] ;  /* 0x0001e400010d7983 */ /* 0x000ee20000300800 */
[----:B------:R-:W2:Y:S04]  /*66570*/  LDL.LU R14, [R1+0x1e8] ;  /* 0x0001e800010e7983 */ /* 0x000ea80000300800 */
[----:B-1----:R-:W2:Y:S04]  /*66580*/  LDL.LU R15, [R1+0x1ec] ;  /* 0x0001ec00010f7983 */ /* 0x002ea80000300800 */
[----:B--2---:R-:W-:Y:S01]  /*66590*/  STL.64 [R1+0x4380], R14 ;  /* 0x0043800e01007387 */ /* 0x004fe20000100a00 */
[----:B---3--:R1:W-:Y:S03]  /*665a0*/  STL.64 [R1+0x4378], R12 ;  /* 0x0043780c01007387 */ /* 0x0083e60000100a00 */
[----:B-1----:R-:W2:Y:S01]  /*665b0*/  LDL.LU R12, [R1+0x1f0] ;  /* 0x0001f000010c7983 */ /* 0x002ea20000300800 */
[----:B------:R-:W2:Y:S02]  /*665c0*/  LDL.LU R13, [R1+0x1f4] ;  /* 0x0001f400010d7983 */ /* 0x000ea40000300800 */
[----:B------:R-:W2:Y:S02]  /*665d0*/  LDL.LU R14, [R1+0x1f8] ;  /* 0x0001f800010e7983 */ /* 0x000ea40000300800 */
[----:B------:R-:W2:Y:S01]  /*665e0*/  LDL.LU R15, [R1+0x1fc] ;  /* 0x0001fc00010f7983 */ /* 0x000ea20000300800 */
[----:B0-----:R0:W-:Y:S01]  /*665f0*/  STL.64 [R1+0x4248], R18 ;  /* 0x0042481201007387 */ /* 0x0011e20000100a00 */
[----:B------:R1:W-:Y:S01]  /*66600*/  STL.64 [R1+0x4240], R16 ;  /* 0x0042401001007387 */ /* 0x0003e20000100a00 */
[----:B0-----:R-:W-:-:S02]  /*66610*/  MOV R18, R21 ;  /* 0x0000001500127202 */ /* 0x001fc40000000f00 */
[----:B-1----:R-:W-:Y:S02]  /*66620*/  MOV R16, R23 ;  /* 0x0000001700107202 */ /* 0x002fe40000000f00 */
[----:B------:R-:W-:Y:S01]  /*66630*/  MOV R17, R22 ;  /* 0x0000001600117202 */ /* 0x000fe20000000f00 */
[----:B------:R-:W-:Y:S02]  /*66640*/  IMAD.MOV.U32 R19, RZ, RZ, R20 ;  /* 0x000000ffff137224 */ /* 0x000fe400078e0014 */
[----:B----4-:R-:W0:Y:S01]  /*66650*/  LDSM.16.MT88.4 R20, [R3+0x1d000] ;  /* 0x01d000000314783b */ /* 0x010e220000004200 */
[----:B------:R-:W-:Y:S03]  /*66660*/  HMMA.16816.F32.BF16 R24, R24, R4, R8 ;  /* 0x000000041818723c */ /* 0x000fe60000041808 */
[----:B------:R-:W-:Y:S01]  /*66670*/  STL.64 [R1+0x42b0], R18 ;  /* 0x0042b01201007387 */ /* 0x000fe20000100a00 */
[----:B------:R1:W-:Y:S03]  /*66680*/  STL.64 [R1+0x42a8], R16 ;  /* 0x0042a81001007387 */ /* 0x0003e60000100a00 */
[----:B-1----:R-:W3:Y:S01]  /*66690*/  LDL.LU R16, [R1+0x1b0] ;  /* 0x0001b00001107983 */ /* 0x002ee20000300800 */
[----:B------:R-:W3:Y:S02]  /*666a0*/  LDL.LU R17, [R1+0x1b4] ;  /* 0x0001b40001117983 */ /* 0x000ee40000300800 */
[----:B------:R-:W3:Y:S02]  /*666b0*/  LDL.LU R18, [R1+0x1b8] ;  /* 0x0001b80001127983 */ /* 0x000ee40000300800 */
[----:B------:R-:W3:Y:S01]  /*666c0*/  LDL.LU R19, [R1+0x1bc] ;  /* 0x0001bc0001137983 */ /* 0x000ee20000300800 */
[----:B0-----:R-:W-:Y:S01]  /*666d0*/  STL.64 [R1+0x4210], R22 ;  /* 0x0042101601007387 */ /* 0x001fe20000100a00 */
[----:B------:R0:W-:Y:S02]  /*666e0*/  STL.64 [R1+0x4208], R20 ;  /* 0x0042081401007387 */ /* 0x0001e40000100a00 */
[----:B------:R-:W-:Y:S02]  /*666f0*/  STL [R1+0x41a0], R3 ;  /* 0x0041a00301007387 */ /* 0x000fe40000100800 */
[----:B------:R-:W2:Y:S01]  /*66700*/  LDL.LU.64 R8, [R1+0x43a0] ;  /* 0x0043a00001087983 */ /* 0x000ea20000300a00 */
[----:B0-----:R-:W-:-:S02]  /*66710*/  MOV R20, R7 ;  /* 0x0000000700147202 */ /* 0x001fc40000000f00 */
[----:B------:R-:W-:Y:S02]  /*66720*/  MOV R21, R6 ;  /* 0x0000000600157202 */ /* 0x000fe40000000f00 */
[----:B------:R-:W2:Y:S01]  /*66730*/  LDL.LU.64 R6, [R1+0x4398] ;  /* 0x0043980001067983 */ /* 0x000ea20000300a00 */
[----:B------:R-:W2:Y:S02]  /*66740*/  LDL.LU.64 R4, [R1+0x4390] ;  /* 0x0043900001047983 */ /* 0x000ea40000300a00 */
[----:B------:R-:W-:Y:S02]  /*66750*/  STL.64 [R1+0x40], R24 ;  /* 0x0000401801007387 */ /* 0x000fe40000100a00 */
[----:B------:R0:W-:Y:S02]  /*66760*/  STL.64 [R1+0x48], R26 ;  /* 0x0000481a01007387 */ /* 0x0001e40000100a00 */
[----:B0-----:R-:W4:Y:S04]  /*66770*/  LDL.LU R27, [R1+0x4388] ;  /* 0x00438800011b7983 */ /* 0x001f280000300800 */
[----:B----4-:R-:W0:Y:S01]  /*66780*/  LDSM.16.MT88.4 R24, [R27+0x1d000] ;  /* 0x01d000001b18783b */ /* 0x010e220000004200 */
[C---:B--2---:R-:W-:Y:S01]  /*66790*/  HMMA.16816.F32.BF16 R12, R4.reuse, R8, R12 ;  /* 0x00000008040c723c */ /* 0x044fe2000004180c */
[----:B------:R-:W-:Y:S01]  /*667a0*/  MOV R0, R8 ;  /* 0x0000000800007202 */ /* 0x000fe20000000f00 */
[----:B------:R-:W-:Y:S01]  /*667b0*/  IMAD.MOV.U32 R3, RZ, RZ, R9 ;  /* 0x000000ffff037224 */ /* 0x000fe200078e0009 */
[----:B0-----:R-:W-:Y:S01]  /*667c0*/  STL.64 [R1+0x41c0], R26 ;  /* 0x0041c01a01007387 */ /* 0x001fe20000100a00 */
[----:B------:R0:W-:Y:S03]  /*667d0*/  STL.64 [R1+0x41b8], R24 ;  /* 0x0041b81801007387 */ /* 0x0001e60000100a00 */
[----:B0-----:R-:W3:Y:S01]  /*667e0*/  LDL.LU.64 R24, [R1+0xb0] ;  /* 0x0000b00001187983 */ /* 0x001ee20000300a00 */
[----:B------:R-:W2:Y:S11]  /*667f0*/  LDL.64 R26, [R1+0xb8] ;  /* 0x0000b800011a7983 */ /* 0x000eb60000100a00 */
[----:B------:R-:W-:Y:S04]  /*66800*/  @!UPT UIADD3 URZ, URZ, URZ, URZ ;  /* 0x0000003f3f3ff290 */ /* 0x000fe8000fffe03f */
[----:B------:R-:W-:Y:S02]  /*66810*/  STL.64 [R1+0x150], R12 ;  /* 0x0001500c01007387 */ /* 0x000fe40000100a00 */
[----:B------:R0:W-:Y:S02]  /*66820*/  STL.64 [R1+0x158], R14 ;  /* 0x0001580e01007387 */ /* 0x0001e40000100a00 */
[----:B0-----:R-:W4:Y:S01]  /*66830*/  LDL.LU.64 R14, [R1+0x4380] ;  /* 0x00438000010e7983 */ /* 0x001f220000300a00 */
[----:B------:R-:W4:Y:S02]  /*66840*/  LDL.LU.64 R12, [R1+0x4378] ;  /* 0x00437800010c7983 */ /* 0x000f240000300a00 */
[----:B------:R-:W4:Y:S02]  /*66850*/  LDL.LU.64 R8, [R1+0x4370] ;  /* 0x0043700001087983 */ /* 0x000f240000300a00 */
[C---:B----4-:R-:W-:Y:S11]  /*66860*/  HMMA.16816.F32.BF16 R12, R4.reuse, R8, R12 ;  /* 0x00000008040c723c */ /* 0x050ff6000004180c */
[----:B------:R-:W-:Y:S11]  /*66870*/  @!UPT UIADD3 URZ, URZ, URZ, URZ ;  /* 0x0000003f3f3ff290 */ /* 0x000ff6000fffe03f */
[----:B------:R-:W-:Y:S01]  /*66880*/  @!UPT UIADD3 URZ, URZ, URZ, URZ ;  /* 0x0000003f3f3ff290 */ /* 0x000fe2000fffe03f */
[----:B------:R0:W-:Y:S01]  /*66890*/  STL.64 [R1+0x350], R12 ;  /* 0x0003500c01007387 */ /* 0x0001e20000100a00 */
[----:B------:R1:W-:Y:S01]  /*668a0*/  STL.64 [R1+0x358], R14 ;  /* 0x0003580e01007387 */ /* 0x0003e20000100a00 */
[----:B0-----:R-:W-:Y:S02]  /*668b0*/  MOV R13, R8 ;  /* 0x00000008000d7202 */ /* 0x001fe40000000f00 */
[----:B-1----:R-:W4:Y:S01]  /*668c0*/  LDL.LU R15, [R1+0x4368] ;  /* 0x00436800010f7983 */ /* 0x002f220000300800 */
[----:B------:R-:W-:Y:S01]  /*668d0*/  MOV R12, R9 ;  /* 0x00000009000c7202 */ /* 0x000fe20000000f00 */
[----:B------:R-:W2:Y:S02]  /*668e0*/  LDL.LU.64 R10, [R1+0x4360] ;  /* 0x00436000010a7983 */ /* 0x000ea40000300a00 */
[----:B------:R-:W2:Y:S02]  /*668f0*/  LDL.LU.64 R8, [R1+0x4358] ;  /* 0x0043580001087983 */ /* 0x000ea40000300a00 */
[C---:B--2---:R-:W-:Y:S08]  /*66900*/  HMMA.16816.F32.BF16 R20, R4.reuse, R20, R8 ;  /* 0x000000140414723c */ /* 0x044ff00000041808 */
[----:B---3--:R-:W-:Y:S01]  /*66910*/  HMMA.16816.F32.BF16 R4, R4, R24, R16 ;  /* 0x000000180404723c */ /* 0x008fe20000041810 */
[----:B------:R-:W2:Y:S01]  /*66920*/  LDL.LU.64 R10, [R1+0x4350] ;  /* 0x00435000010a7983 */ /* 0x000ea20000300a00 */
[----:B------:R-:W2:Y:S02]  /*66930*/  LDL.LU.64 R8, [R1+0x4348] ;  /* 0x0043480001087983 */ /* 0x000ea40000300a00 */
[----:B------:R-:W-:Y:S11]  /*66940*/  STL.64 [R1+0x4310], R26 ;  /* 0x0043101a01007387 */ /* 0x000ff60000100a00 */
[----:B------:R-:W-:Y:S01]  /*66950*/  STL.64 [R1+0x340], R20 ;  /* 0x0003401401007387 */ /* 0x000fe20000100a00 */
[----:B------:R4:W-:Y:S02]  /*66960*/  STL.64 [R1+0x348], R22 ;  /* 0x0003481601007387 */ /* 0x0009e40000100a00 */
[----:B------:R-:W-:Y:S05]  /*66970*/  STL.64 [R1+0x4308], R24 ;  /* 0x0043081801007387 */ /* 0x000fea0000100a00 */
[----:B------:R-:W-:Y:S01]  /*66980*/  STL.64 [R1+0x320], R4 ;  /* 0x0003200401007387 */ /* 0x000fe20000100a00 */
[----:B------:R-:W-:Y:S01]  /*66990*/  STL.64 [R1+0x328], R6 ;  /* 0x0003280601007387 */ /* 0x000fe20000100a00 */
[----:B------:R-:W3:Y:S02]  /*669a0*/  LDL.LU R16, [R1+0x180] ;  /* 0x0001800001107983 */ /* 0x000ee40000300800 */
[----:B------:R-:W3:Y:S02]  /*669b0*/  LDL.LU R17, [R1+0x184] ;  /* 0x0001840001117983 */ /* 0x000ee40000300800 */
[----:B------:R-:W2:Y:S01]  /*669c0*/  LDL.LU R18, [R1+0x188] ;  /* 0x0001880001127983 */ /* 0x000ea20000300800 */
[----:B------:R-:W2:Y:S01]  /*669d0*/  LDL.LU R19, [R1+0x18c] ;  /* 0x00018c0001137983 */ /* 0x000ea20000300800 */
[----:B----4-:R-:W-:-:S05]  /*669e0*/  MOV R23, R15 ;  /* 0x0000000f00177202 */ /* 0x010fca0000000f00 */
[----:B------:R0:W-:Y:S01]  /*669f0*/  STL [R1+0x4328], R23 ;  /* 0x0043281701007387 */ /* 0x0001e20000100800 */
[----:B------:R-:W4:Y:S02]  /*66a00*/  LDL.LU R20, [R1+0x200] ;  /* 0x0002000001147983 */ /* 0x000f240000300800 */
[----:B------:R-:W4:Y:S02]  /*66a10*/  LDL.LU R21, [R1+0x204] ;  /* 0x0002040001157983 */ /* 0x000f240000300800 */
[----:B------:R-:W2:Y:S01]  /*66a20*/  LDL.LU R22, [R1+0x208] ;  /* 0x0002080001167983 */ /* 0x000ea20000300800 */
[----:B0-----:R-:W2:Y:S04]  /*66a30*/  LDL.LU R23, [R1+0x20c] ;  /* 0x00020c0001177983 */ /* 0x001ea80000300800 */
[----:B--2---:R-:W-:Y:S01]  /*66a40*/  STL.64 [R1+0x4338], R22 ;  /* 0x0043381601007387 */ /* 0x004fe20000100a00 */
[----:B----4-:R0:W-:Y:S03]  /*66a50*/  STL.64 [R1+0x4330], R20 ;  /* 0x0043301401007387 */ /* 0x0101e60000100a00 */
[----:B0-----:R-:W2:Y:S01]  /*66a60*/  LDL.LU R20, [R1+0x1c0] ;  /* 0x0001c00001147983 */ /* 0x001ea20000300800 */
[----:B------:R-:W2:Y:S02]  /*66a70*/  LDL.LU R21, [R1+0x1c4] ;  /* 0x0001c40001157983 */ /* 0x000ea40000300800 */
[----:B------:R-:W2:Y:S02]  /*66a80*/  LDL.LU R22, [R1+0x1c8] ;  /* 0x0001c80001167983 */ /* 0x000ea40000300800 */
[----:B------:R-:W2:Y:S01]  /*66a90*/  LDL.LU R23, [R1+0x1cc] ;  /* 0x0001cc0001177983 */ /* 0x000ea20000300800 */
[----:B------:R-:W-:Y:S01]  /*66aa0*/  STL.64 [R1+0x42c0], R18 ;  /* 0x0042c01201007387 */ /* 0x000fe20000100a00 */
[----:B---3--:R0:W-:Y:S03]  /*66ab0*/  STL.64 [R1+0x42b8], R16 ;  /* 0x0042b81001007387 */ /* 0x0081e60000100a00 */
[----:B0-----:R-:W3:Y:S01]  /*66ac0*/  LDL.LU R16, [R1+0x220] ;  /* 0x0002200001107983 */ /* 0x001ee20000300800 */
[----:B------:R-:W3:Y:S02]  /*66ad0*/  LDL.LU R17, [R1+0x224] ;  /* 0x0002240001117983 */ /* 0x000ee40000300800 */
[----:B------:R-:W4:Y:S02]  /*66ae0*/  LDL.LU R18, [R1+0x228] ;  /* 0x0002280001127983 */ /* 0x000f240000300800 */
[----:B------:R-:W4:Y:S02]  /*66af0*/  LDL.LU R19, [R1+0x22c] ;  /* 0x00022c0001137983 */ /* 0x000f240000300800 */
[----:B----4-:R-:W-:Y:S01]  /*66b00*/  STL.64 [R1+0x42d0], R18 ;  /* 0x0042d01201007387 */ /* 0x010fe20000100a00 */
[----:B---3--:R0:W-:Y:S02]  /*66b10*/  STL.64 [R1+0x42c8], R16 ;  /* 0x0042c81001007387 */ /* 0x0081e40000100a00 */
[----:B0-----:R-:W-:Y:S01]  /*66b20*/  MOV R17, R12 ;  /* 0x0000000c00117202 */ /* 0x001fe20000000f00 */
[----:B------:R-:W-:Y:S01]  /*66b30*/  IMAD.MOV.U32 R16, RZ, RZ, R13 ;  /* 0x000000ffff107224 */ /* 0x000fe200078e000d */
[----:B------:R-:W3:Y:S01]  /*66b40*/  LDL.LU R12, [R1+0x240] ;  /* 0x00024000010c7983 */ /* 0x000ee20000300800 */
[----:B------:R-:W3:Y:S02]  /*66b50*/  LDL.LU R13, [R1+0x244] ;  /* 0x00024400010d7983 */ /* 0x000ee40000300800 */
[----:B------:R-:W4:Y:S02]  /*66b60*/  LDL.LU R14, [R1+0x248] ;  /* 0x00024800010e7983 */ /* 0x000f240000300800 */
[----:B------:R-:W4:Y:S01]  /*66b70*/  LDL.LU R15, [R1+0x24c] ;  /* 0x00024c00010f7983 */ /* 0x000f220000300800 */
[----:B------:R-:W-:-:S02]  /*66b80*/  MOV R4, R0 ;  /* 0x0000000000047202 */ /* 0x000fc40000000f00 */
[----:B------:R-:W-:-:S07]  /*66b90*/  MOV R5, R3 ;  /* 0x0000000300057202 */ /* 0x000fce0000000f00 */
[C---:B--2---:R-:W-:Y:S01]  /*66ba0*/  HMMA.16816.F32.BF16 R20, R8.reuse, R4, R20 ;  /* 0x000000040814723c */ /* 0x044fe20000041814 */
[----:B----4-:R-:W-:Y:S01]  /*66bb0*/  STL.64 [R1+0x4320], R14 ;  /* 0x0043200e01007387 */ /* 0x010fe20000100a00 */
[----:B---3--:R0:W-:Y:S03]  /*66bc0*/  STL.64 [R1+0x4318], R12 ;  /* 0x0043180c01007387 */ /* 0x0081e60000100a00 */
[----:B0-----:R-:W2:Y:S01]  /*66bd0*/  LDL.LU R12, [R1+0x250] ;  /* 0x00025000010c7983 */ /* 0x001ea20000300800 */
[----:B------:R-:W2:Y:S02]  /*66be0*/  LDL.LU R13, [R1+0x254] ;  /* 0x00025400010d7983 */ /* 0x000ea40000300800 */
[----:B------:R-:W2:Y:S02]  /*66bf0*/  LDL.LU R14, [R1+0x258] ;  /* 0x00025800010e7983 */ /* 0x000ea40000300800 */
[----:B------:R-:W2:Y:S01]  /*66c00*/  LDL.LU R15, [R1+0x25c] ;  /* 0x00025c00010f7983 */ /* 0x000ea20000300800 */
[----:B------:R-:W2:Y:S01]  /*66c10*/  LDL.LU.64 R24, [R1+0xe0] ;  /* 0x0000e00001187983 */ /* 0x000ea20000300a00 */
[----:B------:R-:W3:Y:S11]  /*66c20*/  LDL R7, [R1+0x1700] ;  /* 0x0017000001077983 */ /* 0x000ef60000100800 */
[----:B------:R-:W-:Y:S01]  /*66c30*/  @!UPT UIADD3 URZ, URZ, URZ, URZ ;  /* 0x0000003f3f3ff290 */ /* 0x000fe2000fffe03f */
[----:B------:R-:W-:Y:S01]  /*66c40*/  IMAD.MOV.U32 R3, RZ, RZ, R20 ;  /* 0x000000ffff037224 */ /* 0x000fe200078e0014 */
[----:B---3--:R-:W-:Y:S01]  /*66c50*/  STL [R1+0x42e8], R7 ;  /* 0x0042e80701007387 */ /* 0x008fe20000100800 */
[----:B------:R-:W3:Y:S02]  /*66c60*/  LDL.LU R0, [R1+0x4340] ;  /* 0x0043400001007983 */ /* 0x000ee40000300800 */
[----:B------:R-:W-:Y:S02]  /*66c70*/  STL [R1+0x14], R21 ;  /* 0x0000141501007387 */ /* 0x000fe40000100800 */
[----:B------:R0:W-:Y:S02]  /*66c80*/  STL.64 [R1+0x18], R22 ;  /* 0x0000181601007387 */ /* 0x0001e40000100a00 */
[----:B0-----:R-:W4:Y:S01]  /*66c90*/  LDL.LU.64 R22, [R1+0x4338] ;  /* 0x0043380001167983 */ /* 0x001f220000300a00 */
[----:B------:R-:W4:Y:S02]  /*66ca0*/  LDL.LU.64 R20, [R1+0x4330] ;  /* 0x0043300001147983 */ /* 0x000f240000300a00 */
[C---:B----4-:R-:W-:Y:S11]  /*66cb0*/  HMMA.16816.F32.BF16 R20, R8.reuse, R16, R20 ;  /* 0x000000100814723c */ /* 0x050ff60000041814 */
[----:B------:R-:W-:Y:S11]  /*66cc0*/  @!UPT UIADD3 URZ, URZ, URZ, URZ ;  /* 0x0000003f3f3ff290 */ /* 0x000ff6000fffe03f */
[----:B------:R-:W-:Y:S01]  /*66cd0*/  @!UPT UIADD3 URZ, URZ, URZ, URZ ;  /* 0x0000003f3f3ff290 */ /* 0x000fe2000fffe03f */
[----:B------:R-:W-:Y:S01]  /*66ce0*/  STL.64 [R1+0x30], R20 ;  /* 0x0000301401007387 */ /* 0x000fe20000100a00 */
[----:B------:R0:W-:Y:S03]  /*66cf0*/  STL.64 [R1+0x38], R22 ;  /* 0x0000381601007387 */ /* 0x0001e60000100a00 */
[----:B0-----:R-:W4:Y:S01]  /*66d00*/  LDL.LU R23, [R1+0x4328] ;  /* 0x0043280001177983 */ /* 0x001f220000300800 */
[----:B------:R0:W-:Y:S03]  /*66d10*/  STL.64 [R1+0x42f0], R16 ;  /* 0x0042f01001007387 */ /* 0x0001e60000100a00 */
[----:B0-----:R-:W3:Y:S01]  /*66d20*/  LDL.LU R16, [R1+0x230] ;  /* 0x0002300001107983 */ /* 0x001ee20000300800 */
[----:B------:R-:W3:Y:S02]  /*66d30*/  LDL.LU R17, [R1+0x234] ;  /* 0x0002340001117983 */ /* 0x000ee40000300800 */
[----:B------:R-:W3:Y:S02]  /*66d40*/  LDL.LU R18, [R1+0x238] ;  /* 0x0002380001127983 */ /* 0x000ee40000300800 */
[----:B------:R-:W3:Y:S01]  /*66d50*/  LDL.LU R19, [R1+0x23c] ;  /* 0x00023c0001137983 */ /* 0x000ee20000300800 */
[----:B----4-:R0:W-:Y:S01]  /*66d60*/  STL [R1+0x4280], R23 ;  /* 0x0042801701007387 */ /* 0x0101e20000100800 */
[----:B------:R-:W4:Y:S02]  /*66d70*/  LDL.LU R20, [R1+0x210] ;  /* 0x0002100001147983 */ /* 0x000f240000300800 */
[----:B------:R-:W4:Y:S02]  /*66d80*/  LDL.LU R21, [R1+0x214] ;  /* 0x0002140001157983 */ /* 0x000f240000300800 */
[----:B------:R-:W3:Y:S01]  /*66d90*/  LDL.LU R22, [R1+0x218] ;  /* 0x0002180001167983 */ /* 0x000ee20000300800 */
[----:B0-----:R-:W3:Y:S01]  /*66da0*/  LDL.LU R23, [R1+0x21c] ;  /* 0x00021c0001177983 */ /* 0x001ee20000300800 */
[----:B--2---:R-:W-:Y:S03]  /*66db0*/  HMMA.16816.F32.BF16 R12, R8, R24, R12 ;  /* 0x00000018080c723c */ /* 0x004fe6000004180c */
[----:B---3--:R-:W-:Y:S01]  /*66dc0*/  STL.64 [R1+0x42a0], R22 ;  /* 0x0042a01601007387 */ /* 0x008fe20000100a00 */
[----:B----4-:R0:W-:Y:S03]  /*66dd0*/  STL.64 [R1+0x4298], R20 ;  /* 0x0042981401007387 */ /* 0x0101e60000100a00 */
[----:B0-----:R-:W2:Y:S01]  /*66de0*/  LDL.LU R20, [R1+0x1a0] ;  /* 0x0001a00001147983 */ /* 0x001ea20000300800 */
[----:B------:R-:W2:Y:S02]  /*66df0*/  LDL.LU R21, [R1+0x1a4] ;  /* 0x0001a40001157983 */ /* 0x000ea40000300800 */
[----:B------:R-:W3:Y:S02]  /*66e00*/  LDL.LU R22, [R1+0x1a8] ;  /* 0x0001a80001167983 */ /* 0x000ee40000300800 */
[----:B------:R-:W3:Y:S01]  /*66e10*/  LDL.LU R23, [R1+0x1ac] ;  /* 0x0001ac0001177983 */ /* 0x000ee20000300800 */
        /* <DEDUP_REMOVED lines=10> */
[----:B0-----:R-:W3:Y:S01]  /*66ec0*/  LDL.LU.64 R14, [R1+0x4320] ;  /* 0x00432000010e7983 */ /* 0x001ee20000300a00 */
[----:B------:R-:W3:Y:S02]  /*66ed0*/  LDL.LU.64 R12, [R1+0x4318] ;  /* 0x00431800010c7983 */ /* 0x000ee40000300a00 */
[----:B------:R-:W4:Y:S02]  /*66ee0*/  LDL.LU.64 R26, [R1+0x4310] ;  /* 0x00431000011a7983 */ /* 0x000f240000300a00 */
[----:B------:R-:W3:Y:S02]  /*66ef0*/  LDL.LU.64 R24, [R1+0x4308] ;  /* 0x0043080001187983 */ /* 0x000ee40000300a00 */
[----:B---3--:R-:W-:Y:S01]  /*66f00*/  HMMA.16816.F32.BF16 R8, R8, R24, R12 ;  /* 0x000000180808723c */ /* 0x008fe2000004180c */
[----:B------:R-:W3:Y:S01]  /*66f10*/  LDL.LU.64 R14, [R1+0x4300] ;  /* 0x00430000010e7983 */ /* 0x000ee20000300a00 */
[----:B------:R-:W3:Y:S11]  /*66f20*/  LDL.LU.64 R12, [R1+0x42f8] ;  /* 0x0042f800010c7983 */ /* 0x000ef60000300a00 */
[----:B------:R-:W-:Y:S10]  /*66f30*/  @!UPT UIADD3 URZ, URZ, URZ, URZ ;  /* 0x0000003f3f3ff290 */ /* 0x000ff4000fffe03f */
[----:B------:R0:W-:Y:S01]  /*66f40*/  STL.64 [R1+0x4148], R10 ;  /* 0x0041480a01007387 */ /* 0x0001e20000100a00 */
[----:B------:R1:W-:Y:S03]  /*66f50*/  STL.64 [R1+0x4140], R8 ;  /* 0x0041400801007387 */ /* 0x0003e60000100a00 */
[----:B0-----:R-:W2:Y:S01]  /*66f60*/  LDL R10, [R1+0xe8] ;  /* 0x0000e800010a7983 */ /* 0x001ea20000100800 */
[----:B-1----:R-:W-:Y:S01]  /*66f70*/  MOV R8, R7 ;  /* 0x0000000700087202 */ /* 0x002fe20000000f00 */
[----:B------:R-:W-:Y:S02]  /*66f80*/  IMAD.MOV.U32 R9, RZ, RZ, R6 ;  /* 0x000000ffff097224 */ /* 0x000fe400078e0006 */
[----:B------:R-:W2:Y:S01]  /*66f90*/  LDL R11, [R1+0xec] ;  /* 0x0000ec00010b7983 */ /* 0x000ea20000100800 */
[C---:B---3--:R-:W-:Y:S03]  /*66fa0*/  HMMA.16816.F32.BF16 R4, R12.reuse, R4, R16 ;  /* 0x000000040c04723c */ /* 0x048fe60000041810 */
[----:B------:R-:W2:Y:S11]  /*66fb0*/  LDL.LU.64 R16, [R1+0x42f0] ;  /* 0x0042f00001107983 */ /* 0x000eb60000300a00 */
[----:B------:R-:W-:Y:S09]  /*66fc0*/  @!UPT UIADD3 URZ, URZ, URZ, URZ ;  /* 0x0000003f3f3ff290 */ /* 0x000ff2000fffe03f */
[----:B------:R-:W-:Y:S01]  /*66fd0*/  STL.64 [R1+0x1c0], R4 ;  /* 0x0001c00401007387 */ /* 0x000fe20000100a00 */
[----:B------:R0:W-:Y:S03]  /*66fe0*/  STL.64 [R1+0x1c8], R6 ;  /* 0x0001c80601007387 */ /* 0x0001e60000100a00 */
[----:B0-----:R-:W3:Y:S01]  /*66ff0*/  LDL.LU R7, [R1+0x42e8] ;  /* 0x0042e80001077983 */ /* 0x001ee20000300800 */
[C---:B--2---:R-:W-:Y:S03]  /*67000*/  HMMA.16816.F32.BF16 R16, R12.reuse, R16, R20 ;  /* 0x000000100c10723c */ /* 0x044fe60000041814 */
[----:B---3--:R-:W0:Y:S04]  /*67010*/  LDSM.16.MT88.4 R4, [R7+0x1d000] ;  /* 0x01d000000704783b */ /* 0x008e280000004200 */
[----:B0-----:R0:W-:Y:S01]  /*67020*/  STL.64 [R1+0x4188], R6 ;  /* 0x0041880601007387 */ /* 0x0011e20000100a00 */
[----:B------:R-:W-:Y:S03]  /*67030*/  STL.64 [R1+0x4180], R4 ;  /* 0x0041800401007387 */ /* 0x000fe60000100a00 */
[----:B0-----:R-:W2:Y:S04]  /*67040*/  LDL R6, [R1+0x88] ;  /* 0x0000880001067983 */ /* 0x001ea80000100800 */
[----:B------:R-:W2:Y:S01]  /*67050*/  LDL R7, [R1+0x8c] ;  /* 0x00008c0001077983 */ /* 0x000ea20000100800 */
[----:B------:R-:W2:Y:S02]  /*67060*/  LDL.LU.64 R22, [R1+0x42e0] ;  /* 0x0042e00001167983 */ /* 0x000ea40000300a00 */
[----:B------:R-:W2:Y:S05]  /*67070*/  LDL.LU.64 R20, [R1+0x42d8] ;  /* 0x0042d80001147983 */ /* 0x000eaa0000300a00 */
        /* <DEDUP_REMOVED lines=17> */
[----:B0-----:R-:W3:Y:S01]  /*67190*/  LDL.64 R14, [R1+0xd8] ;  /* 0x0000d800010e7983 */ /* 0x001ee20000100a00 */
[C---:B--2---:R-:W-:Y:S03]  /*671a0*/  HMMA.16816.F32.BF16 R4, R16.reuse, R6, R20 ;  /* 0x000000061004723c */ /* 0x044fe60000041814 */
[----:B------:R-:W3:Y:S01]  /*671b0*/  LDL.LU.64 R22, [R1+0x42a0] ;  /* 0x0042a00001167983 */ /* 0x000ee20000300a00 */
[----:B------:R-:W3:Y:S11]  /*671c0*/  LDL.LU.64 R20, [R1+0x4298] ;  /* 0x0042980001147983 */ /* 0x000ef60000300a00 */
[----:B------:R-:W-:Y:S08]  /*671d0*/  @!UPT UIADD3 URZ, URZ, URZ, URZ ;  /* 0x0000003f3f3ff290 */ /* 0x000ff0000fffe03f */
[----:B------:R0:W-:Y:S01]  /*671e0*/  STL.64 [R1+0x1a0], R4 ;  /* 0x0001a00401007387 */ /* 0x0001e20000100a00 */
[----:B------:R1:W-:Y:S01]  /*671f0*/  STL.64 [R1+0x1a8], R6 ;  /* 0x0001a80601007387 */ /* 0x0003e20000100a00 */
[----:B0-----:R-:W-:Y:S02]  /*67200*/  MOV R4, R0 ;  /* 0x0000000000047202 */ /* 0x001fe40000000f00 */
[----:B-1----:R-:W-:Y:S01]  /*67210*/  MOV R6, R28 ;  /* 0x0000001c00067202 */ /* 0x002fe20000000f00 */
[----:B------:R-:W-:Y:S01]  /*67220*/  IMAD.MOV.U32 R7, RZ, RZ, R29 ;  /* 0x000000ffff077224 */ /* 0x000fe200078e001d */
[----:B------:R-:W2:Y:S01]  /*67230*/  LDL.LU R0, [R1+0x4290] ;  /* 0x0042900001007983 */ /* 0x000ea20000300800 */
[----:B------:R-:W-:Y:S02]  /*67240*/  MOV R5, R2 ;  /* 0x0000000200057202 */ /* 0x000fe40000000f00 */
        /* <DEDUP_REMOVED lines=13> */
[----:B------:R0:W-:Y:S03]  /*67320*/  STL.64 [R1+0x198], R22 ;  /* 0x0001981601007387 */ /* 0x0001e60000100a00 */
[----:B0-----:R-:W3:Y:S01]  /*67330*/  LDL.LU R23, [R1+0x4280] ;  /* 0x0042800001177983 */ /* 0x001ee20000300800 */
[----:B------:R2:W-:Y:S02]  /*67340*/  STL.64 [R1+0x4238], R14 ;  /* 0x0042380e01007387 */ /* 0x0005e40000100a00 */
[----:B--2---:R-:W-:Y:S07]  /*67350*/  HMMA.16816.F32.BF16 R12, R16, R10, R4 ;  /* 0x0000000a100c723c */ /* 0x004fee0000041804 */
[----:B------:R-:W-:-:S02]  /*67360*/  MOV R4, R29 ;  /* 0x0000001d00047202 */ /* 0x000fc40000000f00 */
[----:B------:R-:W2:Y:S01]  /*67370*/  LDL.LU R29, [R1+0x427c] ;  /* 0x00427c00011d7983 */ /* 0x000ea20000300800 */
[----:B------:R-:W-:Y:S02]  /*67380*/  MOV R5, R28 ;  /* 0x0000001c00057202 */ /* 0x000fe40000000f00 */
[----:B------:R-:W-:Y:S01]  /*67390*/  MOV R6, R2 ;  /* 0x0000000200067202 */ /* 0x000fe20000000f00 */
[----:B------:R-:W-:-:S10]  /*673a0*/  IMAD.MOV.U32 R7, RZ, RZ, R0 ;  /* 0x000000ffff077224 */ /* 0x000fd400078e0000 */
[----:B------:R-:W-:Y:S01]  /*673b0*/  STL.64 [R1+0x1b0], R12 ;  /* 0x0001b00c01007387 */ /* 0x000fe20000100a00 */
[----:B------:R-:W-:Y:S02]  /*673c0*/  STL.64 [R1+0x1b8], R14 ;  /* 0x0001b80e01007387 */ /* 0x000fe40000100a00 */
[----:B------:R-:W2:Y:S02]  /*673d0*/  LDL.LU R28, [R1+0x4278] ;  /* 0x00427800011c7983 */ /* 0x000ea40000300800 */
[----:B------:R-:W2:Y:S01]  /*673e0*/  LDL.LU R2, [R1+0x4274] ;  /* 0x0042740001027983 */ /* 0x000ea20000300800 */
[----:B------:R-:W2:Y:S01]  /*673f0*/  LDL.LU R0, [R1+0x4270] ;  /* 0x0042700001007983 */ /* 0x000ea20000300800 */
[----:B------:R-:W-:Y:S01]  /*67400*/  STL.64 [R1+0x4230], R10 ;  /* 0x0042300a01007387 */ /* 0x000fe20000100a00 */
[----:B---3--:R-:W-:-:S05]  /*67410*/  MOV R9, R23 ;  /* 0x0000001700097202 */ /* 0x008fca0000000f00 */
[----:B------:R-:W-:Y:S01]  /*67420*/  STL [R1+0x4228], R9 ;  /* 0x0042280901007387 */ /* 0x000fe20000100800 */
[----:B------:R-:W3:Y:S02]  /*67430*/  LDL.LU R20, [R1+0x130] ;  /* 0x0001300001147983 */ /* 0x000ee40000300800 */
[----:B------:R-:W3:Y:S02]  /*67440*/  LDL.LU R21, [R1+0x134] ;  /* 0x0001340001157983 */ /* 0x000ee40000300800 */
[----:B------:R-:W2:Y:S01]  /*67450*/  LDL.LU R22, [R1+0x138] ;  /* 0x0001380001167983 */ /* 0x000ea20000300800 */
[----:B------:R-:W2:Y:S04]  /*67460*/  LDL.LU R23, [R1+0x13c] ;  /* 0x00013c0001177983 */ /* 0x000ea80000300800 */
        /* <DEDUP_REMOVED lines=20> */
[----:B------:R0:W-:Y:S01]  /*675b0*/  STL.64 [R1+0x41d0], R6 ;  /* 0x0041d00601007387 */ /* 0x0001e20000100a00 */
[----:B------:R1:W-:Y:S02]  /*675c0*/  STL.64 [R1+0x41c8], R4 ;  /* 0x0041c80401007387 */ /* 0x0003e40000100a00 */
[----:B0-----:R-:W-:Y:S01]  /*675d0*/  IMAD.MOV.U32 R6, RZ, RZ, R28 ;  /* 0x000000ffff067224 */ /* 0x001fe200078e001c */
[----:B-1----:R-:W-:-:S02]  /*675e0*/  MOV R4, R0 ;  /* 0x0000000000047202 */ /* 0x002fc40000000f00 */
[----:B------:R-:W-:Y:S01]  /*675f0*/  MOV R7, R29 ;  /* 0x0000001d00077202 */ /* 0x000fe20000000f00 */
        /* <DEDUP_REMOVED lines=11> */
[----:B----4-:R-:W-:Y:S01]  /*676b0*/  HMMA.16816.F32.BF16 R16, R16, R26, R20 ;  /* 0x0000001a1010723c */ /* 0x010fe20000041814 */
[----:B--2---:R0:W-:Y:S01]  /*676c0*/  STL.64 [R1+0x41f0], R6 ;  /* 0x0041f00601007387 */ /* 0x0041e20000100a00 */
[----:B------:R1:W-:Y:S02]  /*676d0*/  STL.64 [R1+0x41e8], R4 ;  /* 0x0041e80401007387 */ /* 0x0003e40000100a00 */
[----:B0-----:R-:W-:Y:S01]  /*676e0*/  IMAD.MOV.U32 R6, RZ, RZ, R2 ;  /* 0x000000ffff067224 */ /* 0x001fe200078e0002 */
[----:B------:R-:W-:-:S02]  /*676f0*/  MOV R7, R0 ;  /* 0x0000000000077202 */ /* 0x000fc40000000f00 */
[----:B-1----:R-:W-:Y:S02]  /*67700*/  MOV R4, R29 ;  /* 0x0000001d00047202 */ /* 0x002fe40000000f00 */
[----:B------:R-:W-:Y:S01]  /*67710*/  MOV R5, R28 ;  /* 0x0000001c00057202 */ /* 0x000fe20000000f00 */
[----:B------:R0:W-:Y:S04]  /*67720*/  STL.64 [R1+0x4200], R6 ;  /* 0x0042000601007387 */ /* 0x0001e80000100a00 */
[----:B------:R-:W-:Y:S10]  /*67730*/  STL.64 [R1+0x41f8], R4 ;  /* 0x0041f80401007387 */ /* 0x000ff40000100a00 */
[----:B------:R-:W-:Y:S01]  /*67740*/  IMAD.MOV.U32 R2, RZ, RZ, R18 ;  /* 0x000000ffff027224 */ /* 0x000fe200078e0012 */
[----:B------:R-:W-:-:S02]  /*67750*/  MOV R0, R19 ;  /* 0x0000001300007202 */ /* 0x000fc40000000f00 */
[----:B------:R-:W-:Y:S02]  /*67760*/  MOV R29, R16 ;  /* 0x00000010001d7202 */ /* 0x000fe40000000f00 */
[----:B------:R-:W-:Y:S01]  /*67770*/  MOV R28, R17 ;  /* 0x00000011001c7202 */ /* 0x000fe20000000f00 */
[----:B0-----:R-:W3:Y:S01]  /*67780*/  LDL.64 R6, [R1+0x88] ;  /* 0x0000880001067983 */ /* 0x001ee20000100a00 */
[----:B------:R-:W2:Y:S02]  /*67790*/  LDL.LU.64 R22, [R1+0x4258] ;  /* 0x0042580001167983 */ /* 0x000ea40000300a00 */
[----:B------:R-:W2:Y:S02]  /*677a0*/  LDL.LU.64 R20, [R1+0x4250] ;  /* 0x0042500001147983 */ /* 0x000ea40000300a00 */
[----:B------:R-:W3:Y:S01]  /*677b0*/  LDL.LU.64 R18, [R1+0x4248] ;  /* 0x0042480001127983 */ /* 0x000ee20000300a00 */
[----:B------:R-:W3:Y:S01]  /*677c0*/  LDL.LU.64 R16, [R1+0x4240] ;  /* 0x0042400001107983 */ /* 0x000ee20000300a00 */
[----:B------:R-:W-:Y:S02]  /*677d0*/  STL [R1+0x40fc], R0 ;  /* 0x0040fc0001007387 */ /* 0x000fe40000100800 */
[----:B------:R-:W-:Y:S02]  /*677e0*/  STL [R1+0x40f8], R2 ;  /* 0x0040f80201007387 */ /* 0x000fe40000100800 */
[----:B------:R-:W-:Y:S01]  /*677f0*/  STL [R1+0x40f4], R28 ;  /* 0x0040f41c01007387 */ /* 0x000fe20000100800 */
[----:B------:R-:W-:Y:S01]  /*67800*/  STL [R1+0x40f0], R29 ;  /* 0x0040f01d01007387 */ /* 0x000fe20000100800 */
        /* <DEDUP_REMOVED lines=30> */
[----:B------:R-:W-:-:S02]  /*679f0*/  MOV R2, R6 ;  /* 0x0000000600027202 */ /* 0x000fc40000000f00 */
[----:B------:R-:W-:Y:S01]  /*67a00*/  MOV R0, R7 ;  /* 0x0000000700007202 */ /* 0x000fe20000000f00 */
[----:B--2---:R-:W-:Y:S11]  /*67a10*/  HMMA.16816.F32.BF16 R16, R20, R6, R16 ;  /* 0x000000061410723c */ /* 0x004ff60000041810 */
[----:B------:R-:W-:Y:S11]  /*67a20*/  @!UPT UIADD3 URZ, URZ, URZ, URZ ;  /* 0x0000003f3f3ff290 */ /* 0x000ff6000fffe03f */
[----:B------:R-:W-:Y:S01]  /*67a30*/  @!UPT UIADD3 URZ, URZ, URZ, URZ ;  /* 0x0000003f3f3ff290 */ /* 0x000fe2000fffe03f */
[----:B------:R-:W-:Y:S01]  /*67a40*/  STL.64 [R1+0x110], R16 ;  /* 0x0001101001007387 */ /* 0x000fe20000100a00 */
[----:B------:R3:W-:Y:S02]  /*67a50*/  STL.64 [R1+0x118], R18 ;  /* 0x0001181201007387 */ /* 0x0007e40000100a00 */
[----:B------:R-:W2:Y:S02]  /*67a60*/  LDL.LU.64 R6, [R1+0x4200] ;  /* 0x0042000001067983 */ /* 0x000ea40000300a00 */
[----:B------:R-:W2:Y:S02]  /*67a70*/  LDL.LU.64 R4, [R1+0x41f8] ;  /* 0x0041f80001047983 */ /* 0x000ea40000300a00 */
[----:B---3--:R-:W-:-:S05]  /*67a80*/  IMAD.MOV.U32 R18, RZ, RZ, R9 ;  /* 0x000000ffff127224 */ /* 0x008fca00078e0009 */
[----:B------:R0:W-:Y:S01]  /*67a90*/  STL [R1+0x4178], R18 ;  /* 0x0041781201007387 */ /* 0x0001e20000100800 */
        /* <DEDUP_REMOVED lines=21> */
[----:B------:R-:W2:Y:S01]  /*67bf0*/  LDL.LU.64 R6, [R1+0x41d0] ;  /* 0x0041d00001067983 */ /* 0x000ea20000300a00 */
[----:B------:R-:W2:Y:S11]  /*67c00*/  LDL.LU.64 R4, [R1+0x41c8] ;  /* 0x0041c80001047983 */ /* 0x000eb60000300a00 */
[----:B------:R-:W-:Y:S10]  /*67c10*/  @!UPT UIADD3 URZ, URZ, URZ, URZ ;  /* 0x0000003f3f3ff290 */ /* 0x000ff4000fffe03f */
[----:B------:R-:W-:Y:S01]  /*67c20*/  STL.64 [R1+0x2a0], R20 ;  /* 0x0002a01401007387 */ /* 0x000fe20000100a00 */
[----:B------:R0:W-:Y:S02]  /*67c30*/  STL.64 [R1+0x2a8], R22 ;  /* 0x0002a81601007387 */ /* 0x0001e40000100a00 */
[----:B------:R-:W2:Y:S02]  /*67c40*/  LDL.LU.64 R26, [R1+0x41c0] ;  /* 0x0041c000011a7983 */ /* 0x000ea40000300a00 */
[----:B------:R-:W2:Y:S01]  /*67c50*/  LDL.LU.64 R24, [R1+0x41b8] ;  /* 0x0041b80001187983 */ /* 0x000ea20000300a00 */
[----:B0-----:R-:W4:Y:S01]  /*67c60*/  LDL R23, [R1+0x1704] ;  /* 0x0017040001177983 */ /* 0x001f220000100800 */
[----:B------:R-:W-:-:S03]  /*67c70*/  MOV R22, R9 ;  /* 0x0000000900167202 */ /* 0x000fc60000000f00 */
[----:B----4-:R0:W-:Y:S02]  /*67c80*/  STL [R1+0x4190], R23 ;  /* 0x0041901701007387 */ /* 0x0101e40000100800 */
[----:B0-----:R-:W-:-:S05]  /*67c90*/  IMAD.MOV.U32 R23, RZ, RZ, R8 ;  /* 0x000000ffff177224 */ /* 0x001fca00078e0008 */
[----:B------:R0:W-:Y:S02]  /*67ca0*/  STL.64 [R1+0x4198], R22 ;  /* 0x0041981601007387 */ /* 0x0001e40000100a00 */
[----:B0-----:R-:W-:Y:S02]  /*67cb0*/  MOV R22, R2 ;  /* 0x0000000200167202 */ /* 0x001fe40000000f00 */
[----:B------:R-:W-:-:S07]  /*67cc0*/  MOV R23, R0 ;  /* 0x0000000000177202 */ /* 0x000fce0000000f00 */
[C---:B--2---:R-:W-:Y:S01]  /*67cd0*/  HMMA.16816.F32.BF16 R20, R24.reuse, R22, R4 ;  /* 0x000000161814723c */ /* 0x044fe20000041804 */
[----:B------:R-:W2:Y:S01]  /*67ce0*/  LDL.LU.64 R6, [R1+0x41b0] ;  /* 0x0041b00001067983 */ /* 0x000ea20000300a00 */
[----:B------:R-:W2:Y:S06]  /*67cf0*/  LDL.LU.64 R4, [R1+0x41a8] ;  /* 0x0041a80001047983 */ /* 0x000eac0000300a00 */
[C---:B---3--:R-:W-:Y:S01]  /*67d00*/  HMMA.16816.F32.BF16 R16, R24.reuse, R14, R16 ;  /* 0x0000000e1810723c */ /* 0x048fe20000041810 */
[----:B------:R-:W-:Y:S01]  /*67d10*/  MOV R2, R14 ;  /* 0x0000000e00027202 */ /* 0x000fe20000000f00 */
[----:B------:R-:W-:Y:S11]  /*67d20*/  IMAD.MOV.U32 R0, RZ, RZ, R15 ;  /* 0x000000ffff007224 */ /* 0x000ff600078e000f */
[----:B------:R-:W-:Y:S02]  /*67d30*/  @!UPT UIADD3 URZ, URZ, URZ, URZ ;  /* 0x0000003f3f3ff290 */ /* 0x000fe4000fffe03f */
[----:B------:R-:W-:Y:S01]  /*67d40*/  STL.64 [R1+0x100], R20 ;  /* 0x0001001401007387 */ /* 0x000fe20000100a00 */
[----:B------:R-:W-:Y:S07]  /*67d50*/  STL.64 [R1+0x108], R22 ;  /* 0x0001081601007387 */ /* 0x000fee0000100a00 */
[----:B------:R0:W-:Y:S02]  /*67d60*/  STL.64 [R1+0x230], R16 ;  /* 0x0002301001007387 */ /* 0x0001e40000100a00 */
[----:B------:R-:W-:Y:S01]  /*67d70*/  STL.64 [R1+0x238], R18 ;  /* 0x0002381201007387 */ /* 0x000fe20000100a00 */
[----:B--2---:R-:W-:Y:S01]  /*67d80*/  HMMA.16816.F32.BF16 R12, R24, R10, R4 ;  /* 0x0000000a180c723c */ /* 0x004fe20000041804 */
[----:B------:R-:W2:Y:S01]  /*67d90*/  LDL R7, [R1+0x1700] ;  /* 0x0017000001077983 */ /* 0x000ea20000100800 */
[----:B0-----:R-:W-:-:S03]  /*67da0*/  MOV R16, R3 ;  /* 0x0000000300107202 */ /* 0x001fc60000000f00 */
[----:B--2---:R0:W-:Y:S11]  /*67db0*/  STL [R1+0x4194], R7 ;  /* 0x0041940701007387 */ /* 0x0041f60000100800 */
[----:B------:R-:W-:Y:S07]  /*67dc0*/  @!UPT UIADD3 URZ, URZ, URZ, URZ ;  /* 0x0000003f3f3ff290 */ /* 0x000fee000fffe03f */
[----:B------:R-:W-:Y:S02]  /*67dd0*/  STL.64 [R1+0x2d0], R12 ;  /* 0x0002d00c01007387 */ /* 0x000fe40000100a00 */
[----:B------:R-:W-:Y:S02]  /*67de0*/  STL.64 [R1+0x2d8], R14 ;  /* 0x0002d80e01007387 */ /* 0x000fe40000100a00 */
[----:B------:R-:W2:Y:S01]  /*67df0*/  LDL.LU R4, [R1+0x40] ;  /* 0x0000400001047983 */ /* 0x000ea20000300800 */
[----:B------:R-:W2:Y:S01]  /*67e00*/  LDL.LU R5, [R1+0x44] ;  /* 0x0000440001057983 */ /* 0x000ea20000300800 */
[----:B------:R-:W2:Y:S03]  /*67e10*/  LDL.LU R6, [R1+0x48] ;  /* 0x0000480001067983 */ /* 0x000ea60000300800 */
[----:B0-----:R-:W2:Y:S01]  /*67e20*/  LDL.LU R7, [R1+0x4c] ;  /* 0x00004c0001077983 */ /* 0x001ea20000300800 */
[----:B------:R-:W3:Y:S02]  /*67e30*/  LDL.LU R3, [R1+0x41a0] ;  /* 0x0041a00001037983 */ /* 0x000ee40000300800 */
[----:B------:R-:W4:Y:S02]  /*67e40*/  LDL.LU R17, [R1+0x14] ;  /* 0x0000140001117983 */ /* 0x000f240000300800 */
[----:B------:R-:W4:Y:S01]  /*67e50*/  LDL.LU R18, [R1+0x18] ;  /* 0x0000180001127983 */ /* 0x000f220000300800 */
[----:B------:R-:W4:Y:S01]  /*67e60*/  LDL.LU R19, [R1+0x1c] ;  /* 0x00001c0001137983 */ /* 0x000f220000300800 */
[----:B------:R0:W-:Y:S02]  /*67e70*/  STL.64 [R1+0x4158], R10 ;  /* 0x0041580a01007387 */ /* 0x0001e40000100a00 */
[----:B0-----:R-:W-:-:S02]  /*67e80*/  MOV R10, R2 ;  /* 0x00000002000a7202 */ /* 0x001fc40000000f00 */
[----:B------:R-:W-:-:S05]  /*67e90*/  MOV R11, R0 ;  /* 0x00000000000b7202 */ /* 0x000fca0000000f00 */
[----:B------:R0:W-:Y:S04]  /*67ea0*/  STL.64 [R1+0x4170], R10 ;  /* 0x0041700a01007387 */ /* 0x0001e80000100a00 */
[----:B0-----:R-:W4:Y:S04]  /*67eb0*/  LDL.LU.64 R10, [R1+0x88] ;  /* 0x00008800010a7983 */ /* 0x001f280000300a00 */
[----:B---3--:R-:W0:Y:S04]  /*67ec0*/  LDSM.16.MT88.4 R20, [R3+0x1d080] ;  /* 0x01d080000314783b */ /* 0x008e280000004200 */
[----:B0-----:R-:W-:Y:S01]  /*67ed0*/  STL.64 [R1+0xa0], R20 ;  /* 0x0000a01401007387 */ /* 0x001fe20000100a00 */
[----:B------:R-:W-:Y:S01]  /*67ee0*/  MOV R13, R22 ;  /* 0x00000016000d7202 */ /* 0x000fe20000000f00 */
[----:B------:R0:W-:Y:S01]  /*67ef0*/  STL.64 [R1+0xa8], R22 ;  /* 0x0000a81601007387 */ /* 0x0001e20000100a00 */
[----:B------:R-:W-:-:S02]  /*67f00*/  MOV R12, R23 ;  /* 0x00000017000c7202 */ /* 0x000fc40000000f00 */
[----:B0-----:R-:W2:Y:S01]  /*67f10*/  LDL.LU.64 R22, [R1+0x4198] ;  /* 0x0041980001167983 */ /* 0x001ea20000300a00 */
[----:B------:R-:W-:Y:S01]  /*67f20*/  MOV R14, R21 ;  /* 0x00000015000e7202 */ /* 0x000fe20000000f00 */
[----:B------:R-:W-:-:S04]  /*67f30*/  IMAD.MOV.U32 R15, RZ, RZ, R20 ;  /* 0x000000ffff0f7224 */ /* 0x000fc800078e0014 */
[----:B------:R-:W-:Y:S01]  /*67f40*/  STL [R1+0x4138], R14 ;  /* 0x0041380e01007387 */ /* 0x000fe20000100800 */
[----:B------:R-:W-:Y:S02]  /*67f50*/  STL [R1+0x4134], R15 ;  /* 0x0041340f01007387 */ /* 0x000fe40000100800 */
[----:B------:R-:W-:Y:S01]  /*67f60*/  STL [R1+0x4130], R3 ;  /* 0x0041300301007387 */ /* 0x000fe20000100800 */
[----:B--2---:R-:W-:Y:S01]  /*67f70*/  HMMA.16816.F32.BF16 R24, R24, R22, R4 ;  /* 0x000000161818723c */ /* 0x004fe20000041804 */
[----:B------:R-:W2:Y:S01]  /*67f80*/  LDL.LU R7, [R1+0x4194] ;  /* 0x0041940001077983 */ /* 0x000ea20000300800 */
[----:B------:R-:W3:Y:S11]  /*67f90*/  LDL.LU R23, [R1+0x4190] ;  /* 0x0041900001177983 */ /* 0x000ef60000300800 */
[----:B------:R-:W-:Y:S10]  /*67fa0*/  @!UPT UIADD3 URZ, URZ, URZ, URZ ;  /* 0x0000003f3f3ff290 */ /* 0x000ff4000fffe03f */
[----:B------:R-:W-:Y:S01]  /*67fb0*/  STL.64 [R1+0x290], R24 ;  /* 0x0002901801007387 */ /* 0x000fe20000100a00 */
[----:B------:R0:W-:Y:S03]  /*67fc0*/  STL.64 [R1+0x298], R26 ;  /* 0x0002981a01007387 */ /* 0x0001e60000100a00 */
[----:B0-----:R-:W3:Y:S04]  /*67fd0*/  LDL.64 R26, [R1+0xb8] ;  /* 0x0000b800011a7983 */ /* 0x001ee80000100a00 */
[----:B--2---:R-:W0:Y:S04]  /*67fe0*/  LDSM.16.MT88.4 R4, [R7+0x1d080] ;  /* 0x01d080000704783b */ /* 0x004e280000004200 */
[----:B---3--:R1:W-:Y:S01]  /*67ff0*/  STL.64 [R1+0x4150], R26 ;  /* 0x0041501a01007387 */ /* 0x0083e20000100a00 */
[----:B------:R-:W2:Y:S02]  /*68000*/  LDL.LU R24, [R1+0x20] ;  /* 0x0000200001187983 */ /* 0x000ea40000300800 */
[----:B------:R-:W2:Y:S01]  /*68010*/  LDL.LU R25, [R1+0x24] ;  /* 0x0000240001197983 */ /* 0x000ea20000300800 */
[----:B-1----:R-:W3:Y:S01]  /*68020*/  LDL.LU R26, [R1+0x28] ;  /* 0x00002800011a7983 */ /* 0x002ee20000300800 */
[----:B------:R-:W3:Y:S01]  /*68030*/  LDL.LU R27, [R1+0x2c] ;  /* 0x00002c00011b7983 */ /* 0x000ee20000300800 */
[----:B0-----:R-:W-:-:S02]  /*68040*/  MOV R3, R6 ;  /* 0x0000000600037202 */ /* 0x001fc40000000f00 */
[----:B------:R-:W-:Y:S01]  /*68050*/  MOV R22, R7 ;  /* 0x0000000700167202 */ /* 0x000fe20000000f00 */
[----:B------:R-:W-:Y:S01]  /*68060*/  IMAD.MOV.U32 R14, RZ, RZ, R4 ;  /* 0x000000ffff0e7224 */ /* 0x000fe200078e0004 */
        /* <DEDUP_REMOVED lines=9> */
[----:B0-----:R-:W4:Y:S01]  /*68100*/  LDL.LU.64 R6, [R1+0x4188] ;  /* 0x0041880001067983 */ /* 0x001f220000300a00 */
[----:B------:R-:W4:Y:S02]  /*68110*/  LDL.LU.64 R4, [R1+0x4180] ;  /* 0x0041800001047983 */ /* 0x000f240000300a00 */
[----:B----4-:R-:W-:Y:S11]  /*68120*/  HMMA.16816.F32.BF16 R16, R4, R10, R16 ;  /* 0x0000000a0410723c */ /* 0x010ff60000041810 */
[----:B------:R-:W-:Y:S11]  /*68130*/  @!UPT UIADD3 URZ, URZ, URZ, URZ ;  /* 0x0000003f3f3ff290 */ /* 0x000ff6000fffe03f */
[----:B------:R-:W-:Y:S01]  /*68140*/  @!UPT UIADD3 URZ, URZ, URZ, URZ ;  /* 0x0000003f3f3ff290 */ /* 0x000fe2000fffe03f */
[----:B------:R0:W-:Y:S02]  /*68150*/  STL.64 [R1+0x40], R16 ;  /* 0x0000401001007387 */ /* 0x0001e40000100a00 */
[----:B0-----:R-:W-:Y:S01]  /*68160*/  IMAD.MOV.U32 R17, RZ, RZ, R10 ;  /* 0x000000ffff117224 */ /* 0x001fe200078e000a */
[----:B------:R-:W-:Y:S02]  /*68170*/  MOV R16, R11 ;  /* 0x0000000b00107202 */ /* 0x000fe40000000f00 */
[----:B------:R-:W0:Y:S04]  /*68180*/  LDSM.16.MT88.4 R8, [R23+0x1d080] ;  /* 0x01d080001708783b */ /* 0x000e280000004200 */
[----:B------:R1:W-:Y:S04]  /*68190*/  STL.64 [R1+0x48], R18 ;  /* 0x0000481201007387 */ /* 0x0003e80000100a00 */
[----:B-1----:R-:W3:Y:S01]  /*681a0*/  LDL.LU R18, [R1+0x4178] ;  /* 0x0041780001127983 */ /* 0x002ee20000300800 */
[----:B------:R-:W4:Y:S03]  /*681b0*/  LDL R19, [R1+0x27bc] ;  /* 0x0027bc0001137983 */ /* 0x000f260000100800 */
[----:B0-----:R-:W-:Y:S01]  /*681c0*/  STL.64 [R1+0xc0], R8 ;  /* 0x0000c00801007387 */ /* 0x001fe20000100a00 */
[----:B------:R-:W-:-:S02]  /*681d0*/  IMAD.MOV.U32 R28, RZ, RZ, R10 ;  /* 0x000000ffff1c7224 */ /* 0x000fc400078e000a */
[----:B------:R0:W-:Y:S01]  /*681e0*/  STL.64 [R1+0xc8], R10 ;  /* 0x0000c80a01007387 */ /* 0x0001e20000100a00 */
[----:B------:R-:W-:Y:S02]  /*681f0*/  MOV R29, R11 ;  /* 0x0000000b001d7202 */ /* 0x000fe40000000f00 */
[----:B0-----:R-:W2:Y:S01]  /*68200*/  LDL.LU.64 R10, [R1+0x4170] ;  /* 0x00417000010a7983 */ /* 0x001ea20000300a00 */
[----:B------:R-:W-:Y:S02]  /*68210*/  MOV R0, R8 ;  /* 0x0000000800007202 */ /* 0x000fe40000000f00 */
[----:B------:R-:W-:Y:S02]  /*68220*/  MOV R2, R9 ;  /* 0x0000000900027202 */ /* 0x000fe40000000f00 */
[C---:B--2---:R-:W-:Y:S01]  /*68230*/  HMMA.16816.F32.BF16 R8, R4.reuse, R10, R24 ;  /* 0x0000000a0408723c */ /* 0x044fe20000041818 */
[----:B------:R-:W2:Y:S01]  /*68240*/  LDL.LU.64 R26, [R1+0x4168] ;  /* 0x00416800011a7983 */ /* 0x000ea20000300a00 */
[----:B------:R-:W2:Y:S11]  /*68250*/  LDL.LU.64 R24, [R1+0x4160] ;  /* 0x0041600001187983 */ /* 0x000eb60000300a00 */
[----:B------:R-:W-:Y:S10]  /*68260*/  @!UPT UIADD3 URZ, URZ, URZ, URZ ;  /* 0x0000003f3f3ff290 */ /* 0x000ff4000fffe03f */
        /* <DEDUP_REMOVED lines=12> */
[----:B---3--:R-:W-:Y:S01]  /*68330*/  HMMA.16816.F32.BF16 R4, R4, R26, R8 ;  /* 0x0000001a0404723c */ /* 0x008fe20000041808 */
[----:B------:R-:W0:Y:S04]  /*68340*/  LDSM.16.MT88.4 R24, [R18+0x1e000] ;  /* 0x01e000001218783b */ /* 0x000e280000004200 */
[----:B----4-:R-:W-:Y:S11]  /*68350*/  LDSM.16.M88.4 R8, [R19+0x30380] ;  /* 0x030380001308783b */ /* 0x010ff60000000200 */
[----:B------:R-:W-:Y:S07]  /*68360*/  @!UPT UIADD3 URZ, URZ, URZ, URZ ;  /* 0x0000003f3f3ff290 */ /* 0x000fee000fffe03f */
[----:B------:R-:W-:Y:S01]  /*68370*/  STL.64 [R1+0x280], R4 ;  /* 0x0002800401007387 */ /* 0x000fe20000100a00 */
[----:B------:R-:W-:Y:S02]  /*68380*/  STL.64 [R1+0x288], R6 ;  /* 0x0002880601007387 */ /* 0x000fe40000100a00 */
[----:B------:R-:W-:Y:S02]  /*68390*/  STL [R1+0x4118], R23 ;  /* 0x0041181701007387 */ /* 0x000fe40000100800 */
[----:B------:R-:W-:Y:S01]  /*683a0*/  STL.64 [R1+0x4110], R20 ;  /* 0x0041101401007387 */ /* 0x000fe20000100a00 */
[----:B------:R-:W1:Y:S04]  /*683b0*/  LDSM.16.M88.4 R4, [R19+0x20380] ;  /* 0x020380001304783b */ /* 0x000e680000000200 */
[----:B0-----:R-:W-:Y:S01]  /*683c0*/  STL.64 [R1+0x40a8], R26 ;  /* 0x0040a81a01007387 */ /* 0x001fe20000100a00 */
[----:B------:R0:W-:Y:S02]  /*683d0*/  STL.64 [R1+0x40a0], R24 ;  /* 0x0040a01801007387 */ /* 0x0001e40000100a00 */
[----:B0-----:R-:W-:Y:S01]  /*683e0*/  IMAD.MOV.U32 R24, RZ, RZ, R14 ;  /* 0x000000ffff187224 */ /* 0x001fe200078e000e */
[----:B------:R-:W-:Y:S01]  /*683f0*/  MOV R25, R15 ;  /* 0x0000000f00197202 */ /* 0x000fe20000000f00 */
[----:B------:R-:W2:Y:S01]  /*68400*/  LDL.LU R14, [R1+0x4138] ;  /* 0x00413800010e7983 */ /* 0x000ea20000300800 */
[----:B------:R-:W3:Y:S01]  /*68410*/  LDL.LU R15, [R1+0x4134] ;  /* 0x00413400010f7983 */ /* 0x000ee20000300800 */
[----:B------:R-:W-:-:S02]  /*68420*/  MOV R26, R3 ;  /* 0x00000003001a7202 */ /* 0x000fc40000000f00 */
[----:B------:R-:W4:Y:S01]  /*68430*/  LDL.LU R3, [R1+0x4130] ;  /* 0x0041300001037983 */ /* 0x000f220000300800 */
[----:B------:R-:W2:Y:S01]  /*68440*/  LDL.LU R20, [R1+0x2c0] ;  /* 0x0002c00001147983 */ /* 0x000ea20000300800 */
[----:B------:R-:W-:Y:S01]  /*68450*/  MOV R27, R22 ;  /* 0x00000016001b7202 */ /* 0x000fe20000000f00 */
[----:B------:R-:W2:Y:S01]  /*68460*/  LDL.LU R21, [R1+0x2c4] ;  /* 0x0002c40001157983 */ /* 0x000ea20000300800 */
[----:B------:R-:W2:Y:S01]  /*68470*/  LDL.LU R22, [R1+0x2c8] ;  /* 0x0002c80001167983 */ /* 0x000ea20000300800 */
[----:B------:R-:W2:Y:S03]  /*68480*/  LDL.LU R23, [R1+0x2cc] ;  /* 0x0002cc0001177983 */ /* 0x000ea60000300800 */
[----:B--2---:R-:W-:Y:S01]  /*68490*/  STL.64 [R1+0x4128], R22 ;  /* 0x0041281601007387 */ /* 0x004fe20000100a00 */
[----:B------:R-:W-:Y:S02]  /*684a0*/  STL.64 [R1+0x4120], R20 ;  /* 0x0041201401007387 */ /* 0x000fe40000100a00 */
[----:B------:R0:W-:Y:S02]  /*684b0*/  STL.64 [R1+0x4108], R26 ;  /* 0x0041081a01007387 */ /* 0x0001e40000100a00 */
[----:B------:R3:W-:Y:S01]  /*684c0*/  STL.64 [R1+0x4100], R24 ;  /* 0x0041001801007387 */ /* 0x0007e20000100a00 */
[----:B0-----:R-:W-:-:S02]  /*684d0*/  MOV R26, R13 ;  /* 0x0000000d001a7202 */ /* 0x001fc40000000f00 */
[----:B---3--:R-:W-:Y:S02]  /*684e0*/  MOV R24, R15 ;  /* 0x0000000f00187202 */ /* 0x008fe40000000f00 */
[----:B------:R-:W-:Y:S01]  /*684f0*/  MOV R25, R14 ;  /* 0x0000000e00197202 */ /* 0x000fe20000000f00 */
[----:B------:R-:W-:Y:S02]  /*68500*/  IMAD.MOV.U32 R27, RZ, RZ, R12 ;  /* 0x000000ffff1b7224 */ /* 0x000fe400078e000c */
[----:B------:R-:W0:Y:S04]  /*68510*/  LDSM.16.M88.4 R12, [R19+0x28380] ;  /* 0x02838000130c783b */ /* 0x000e280000000200 */
[----:B-1----:R-:W-:Y:S01]  /*68520*/  STL [R1+0x3e94], R6 ;  /* 0x003e940601007387 */ /* 0x002fe20000100800 */
[----:B------:R-:W-:Y:S03]  /*68530*/  STL [R1+0x3e90], R7 ;  /* 0x003e900701007387 */ /* 0x000fe60000100800 */
[----:B0-----:R0:W-:Y:S04]  /*68540*/  STL [R1+0x3ea0], R14 ;  /* 0x003ea00e01007387 */ /* 0x0011e80000100800 */
[----:B0-----:R-:W2:Y:S01]  /*68550*/  LDL R14, [R1+0x1700] ;  /* 0x00170000010e7983 */ /* 0x001ea20000100800 */
[----:B------:R-:W-:-:S02]  /*68560*/  IMAD.MOV.U32 R23, RZ, RZ, R18 ;  /* 0x000000ffff177224 */ /* 0x000fc400078e0012 */
[----:B------:R-:W-:Y:S02]  /*68570*/  STL [R1+0x3e9c], R15 ;  /* 0x003e9c0f01007387 */ /* 0x000fe40000100800 */
[----:B------:R0:W-:Y:S01]  /*68580*/  STL [R1+0x3f10], R10 ;  /* 0x003f100a01007387 */ /* 0x0001e20000100800 */
[----:B------:R1:W-:Y:S04]  /*68590*/  STL [R1+0x3f0c], R11 ;  /* 0x003f0c0b01007387 */ /* 0x0003e80000100800 */
[----:B------:R-:W-:Y:S01]  /*685a0*/  LDSM.16.MT88.4 R20, [R23+0x1e080] ;  /* 0x01e080001714783b */ /* 0x000fe20000004200 */
[----:B0-----:R-:W-:Y:S02]  /*685b0*/  MOV R10, R17 ;  /* 0x00000011000a7202 */ /* 0x001fe40000000f00 */
[----:B-1----:R-:W-:-:S02]  /*685c0*/  MOV R11, R16 ;  /* 0x00000010000b7202 */ /* 0x002fc40000000f00 */
[----:B------:R-:W0:Y:S04]  /*685d0*/  LDSM.16.M88.4 R16, [R19+0x38380] ;  /* 0x038380001310783b */ /* 0x000e280000000200 */
[----:B------:R-:W-:Y:S04]  /*685e0*/  STL.64 [R1+0x40b0], R8 ;  /* 0x0040b00801007387 */ /* 0x000fe80000100a00 */
[----:B0-----:R-:W-:Y:S01]  /*685f0*/  STL [R1+0x4034], R18 ;  /* 0x0040341201007387 */ /* 0x001fe20000100800 */
[----:B------:R-:W-:Y:S02]  /*68600*/  STL [R1+0x4030], R19 ;  /* 0x0040301301007387 */ /* 0x000fe40000100800 */
[----:B------:R-:W-:Y:S02]  /*68610*/  STL.64 [R1+0x70], R20 ;  /* 0x0000701401007387 */ /* 0x000fe40000100a00 */
[----:B------:R-:W-:Y:S02]  /*68620*/  STL.64 [R1+0x78], R22 ;  /* 0x0000781601007387 */ /* 0x000fe40000100a00 */
[----:B----4-:R-:W0:Y:S04]  /*68630*/  LDSM.16.MT88.4 R20, [R3+0x1e000] ;  /* 0x01e000000314783b */ /* 0x010e280000004200 */
[----:B0-----:R-:W-:Y:S01]  /*68640*/  STL.64 [R1+0x60], R20 ;  /* 0x0000601401007387 */ /* 0x001fe20000100a00 */
[----:B------:R-:W-:Y:S01]  /*68650*/  MOV R15, R20 ;  /* 0x00000014000f7202 */ /* 0x000fe20000000f00 */
[----:B------:R-:W-:Y:S01]  /*68660*/  IMAD.MOV.U32 R9, RZ, RZ, R21 ;  /* 0x000000ffff097224 */ /* 0x000fe200078e0015 */
[----:B------:R-:W-:Y:S01]  /*68670*/  MOV R8, R22 ;  /* 0x0000001600087202 */ /* 0x000fe20000000f00 */
[----:B------:R-:W-:Y:S01]  /*68680*/  STL.64 [R1+0x68], R22 ;  /* 0x0000681601007387 */ /* 0x000fe20000100a00 */
[----:B------:R-:W-:-:S03]  /*68690*/  MOV R6, R23 ;  /* 0x0000001700067202 */ /* 0x000fc60000000f00 */
[----:B--2---:R-:W0:Y:S04]  /*686a0*/  LDSM.16.MT88.4 R20, [R14+0x1e080] ;  /* 0x01e080000e14783b */ /* 0x004e280000004200 */
[----:B0-----:R-:W-:Y:S01]  /*686b0*/  STL.64 [R1+0x140], R20 ;  /* 0x0001401401007387 */ /* 0x001fe20000100a00 */
[----:B------:R-:W-:Y:S02]  /*686c0*/  STL.64 [R1+0x148], R22 ;  /* 0x0001481601007387 */ /* 0x000fe40000100a00 */
[----:B------:R-:W0:Y:S02]  /*686d0*/  LDSM.16.MT88.4 R20, [R3+0x1e080] ;  /* 0x01e080000314783b */ /* 0x000e240000004200 */
[----:B0-----:R-:W-:Y:S02]  /*686e0*/  STL.64 [R1+0x90], R20 ;  /* 0x0000901401007387 */ /* 0x001fe40000100a00 */
[----:B------:R0:W-:Y:S02]  /*686f0*/  STL.64 [R1+0x98], R22 ;  /* 0x0000981601007387 */ /* 0x0001e40000100a00 */
[----:B0-----:R-:W2:Y:S01]  /*68700*/  LDL.LU.64 R22, [R1+0x4128] ;  /* 0x0041280001167983 */ /* 0x001ea20000300a00 */
[----:B------:R-:W2:Y:S02]  /*68710*/  LDL.LU.64 R20, [R1+0x4120] ;  /* 0x0041200001147983 */ /* 0x000ea40000300a00 */
[----:B--2---:R-:W-:Y:S01]  /*68720*/  HMMA.16816.F32.BF16 R24, R24, R10, R20 ;  /* 0x0000000a1818723c */ /* 0x004fe20000041814 */
[----:B------:R-:W2:Y:S01]  /*68730*/  LDL.LU R23, [R1+0x4118] ;  /* 0x0041180001177983 */ /* 0x000ea20000300800 */
[----:B------:R-:W3:Y:S11]  /*68740*/  LDL.LU.64 R20, [R1+0x4110] ;  /* 0x0041100001147983 */ /* 0x000ef60000300a00 */
[----:B------:R-:W-:Y:S11]  /*68750*/  @!UPT UIADD3 URZ, URZ, URZ, URZ ;  /* 0x0000003f3f3ff290 */ /* 0x000ff6000fffe03f */
[----:B------:R-:W-:Y:S01]  /*68760*/  MOV R18, R24 ;  /* 0x0000001800127202 */ /* 0x000fe20000000f00 */
[----:B------:R-:W-:Y:S01]  /*68770*/  IMAD.MOV.U32 R19, RZ, RZ, R25 ;  /* 0x000000ffff137224 */ /* 0x000fe200078e0019 */
[----:B------:R-:W-:Y:S02]  /*68780*/  MOV R7, R26 ;  /* 0x0000001a00077202 */ /* 0x000fe40000000f00 */
[----:B------:R-:W-:Y:S01]  /*68790*/  MOV R3, R27 ;  /* 0x0000001b00037202 */ /* 0x000fe20000000f00 */
[----:B------:R-:W-:Y:S01]  /*687a0*/  STL.64 [R1+0x40e0], R10 ;  /* 0x0040e00a01007387 */ /* 0x000fe20000100a00 */
[----:B------:R-:W-:Y:S03]  /*687b0*/  STL.64 [R1+0x40d8], R8 ;  /* 0x0040d80801007387 */ /* 0x000fe60000100a00 */
[----:B------:R-:W-:Y:S01]  /*687c0*/  STL [R1+0x405c], R3 ;  /* 0x00405c0301007387 */ /* 0x000fe20000100800 */
[----:B------:R-:W-:Y:S02]  /*687d0*/  STL [R1+0x4058], R19 ;  /* 0x0040581301007387 */ /* 0x000fe40000100800 */
[----:B------:R-:W-:Y:S02]  /*687e0*/  STL [R1+0x4054], R18 ;  /* 0x0040541201007387 */ /* 0x000fe40000100800 */
[----:B------:R0:W-:Y:S02]  /*687f0*/  STL.64 [R1+0x40e8], R16 ;  /* 0x0040e81001007387 */ /* 0x0001e40000100a00 */
[----:B0-----:R-:W4:Y:S01]  /*68800*/  LDL.LU R16, [R1+0x120] ;  /* 0x0001200001107983 */ /* 0x001f220000300800 */
[----:B------:R-:W4:Y:S02]  /*68810*/  LDL.LU R17, [R1+0x124] ;  /* 0x0001240001117983 */ /* 0x000f240000300800 */
[----:B------:R-:W4:Y:S02]  /*68820*/  LDL.LU R18, [R1+0x128] ;  /* 0x0001280001127983 */ /* 0x000f240000300800 */
[----:B------:R-:W4:Y:S01]  /*68830*/  LDL.LU R19, [R1+0x12c] ;  /* 0x00012c0001137983 */ /* 0x000f220000300800 */
[----:B------:R-:W-:Y:S04]  /*68840*/  STL [R1+0x4038], R7 ;  /* 0x0040380701007387 */ /* 0x000fe80000100800 */
[----:B--2---:R-:W0:Y:S04]  /*68850*/  LDSM.16.MT88.4 R24, [R23+0x1e000] ;  /* 0x01e000001718783b */ /* 0x004e280000004200 */
[----:B0-----:R-:W-:Y:S01]  /*68860*/  STL.64 [R1+0x50], R24 ;  /* 0x0000501801007387 */ /* 0x001fe20000100a00 */
[----:B------:R0:W-:Y:S03]  /*68870*/  STL.64 [R1+0x58], R26 ;  /* 0x0000581a01007387 */ /* 0x0001e60000100a00 */
[----:B0-----:R-:W4:Y:S01]  /*68880*/  LDL.LU.64 R26, [R1+0x4108] ;  /* 0x00410800011a7983 */ /* 0x001f220000300a00 */
[----:B------:R-:W4:Y:S01]  /*68890*/  LDL.LU.64 R24, [R1+0x4100] ;  /* 0x0041000001187983 */ /* 0x000f220000300a00 */
[----:B---3--:R-:W-:Y:S01]  /*688a0*/  MOV R10, R21 ;  /* 0x00000015000a7202 */ /* 0x008fe20000000f00 */
[----:B------:R-:W-:-:S02]  /*688b0*/  IMAD.MOV.U32 R11, RZ, RZ, R20 ;  /* 0x000000ffff0b7224 */ /* 0x000fc400078e0014 */
[----:B------:R-:W0:Y:S04]  /*688c0*/  LDSM.16.MT88.4 R20, [R23+0x1e080] ;  /* 0x01e080001714783b */ /* 0x000e280000004200 */
[----:B0-----:R-:W-:Y:S01]  /*688d0*/  STL.64 [R1+0xf0], R20 ;  /* 0x0000f01401007387 */ /* 0x001fe20000100a00 */
[----:B------:R-:W-:Y:S01]  /*688e0*/  STL.64 [R1+0xf8], R22 ;  /* 0x0000f81601007387 */ /* 0x000fe20000100a00 */
[----:B------:R-:W-:Y:S02]  /*688f0*/  MOV R7, R20 ;  /* 0x0000001400077202 */ /* 0x000fe40000000f00 */
[----:B------:R-:W0:Y:S04]  /*68900*/  LDSM.16.MT88.4 R20, [R14+0x1e000] ;  /* 0x01e000000e14783b */ /* 0x000e280000004200 */
[----:B0-----:R-:W-:Y:S01]  /*68910*/  STL.64 [R1+0x3fe0], R22 ;  /* 0x003fe01601007387 */ /* 0x001fe20000100a00 */
[----:B------:R0:W-:Y:S02]  /*68920*/  STL.64 [R1+0x3fd8], R20 ;  /* 0x003fd81401007387 */ /* 0x0001e40000100a00 */
[----:B0-----:R-:W-:-:S02]  /*68930*/  MOV R20, R0 ;  /* 0x0000000000147202 */ /* 0x001fc40000000f00 */
[----:B------:R-:W-:Y:S01]  /*68940*/  MOV R21, R2 ;  /* 0x0000000200157202 */ /* 0x000fe20000000f00 */
[----:B------:R-:W2:Y:S01]  /*68950*/  LDL.LU R0, [R1+0x40fc] ;  /* 0x0040fc0001007983 */ /* 0x000ea20000300800 */
[----:B------:R-:W3:Y:S02]  /*68960*/  LDL.LU R2, [R1+0x40f8] ;  /* 0x0040f80001027983 */ /* 0x000ee40000300800 */
[----:B------:R-:W-:Y:S01]  /*68970*/  IMAD.MOV.U32 R22, RZ, RZ, R28 ;  /* 0x000000ffff167224 */ /* 0x000fe200078e001c */
[----:B------:R-:W-:Y:S01]  /*68980*/  MOV R23, R29 ;  /* 0x0000001d00177202 */ /* 0x000fe20000000f00 */
[----:B------:R-:W2:Y:S01]  /*68990*/  LDL.LU R28, [R1+0x40f4] ;  /* 0x0040f400011c7983 */ /* 0x000ea20000300800 */
[----:B------:R-:W2:Y:S01]  /*689a0*/  LDL.LU R29, [R1+0x40f0] ;  /* 0x0040f000011d7983 */ /* 0x000ea20000300800 */
[----:B----4-:R-:W-:Y:S02]  /*689b0*/  HMMA.16816.F32.BF16 R8, R24, R10, R16 ;  /* 0x0000000a1808723c */ /* 0x010fe40000041810 */
[----:B------:R-:W4:Y:S11]  /*689c0*/  LDL.LU.64 R16, [R1+0x40e8] ;  /* 0x0040e80001107983 */ /* 0x000f360000300a00 */
[----:B------:R-:W-:Y:S10]  /*689d0*/  @!UPT UIADD3 URZ, URZ, URZ, URZ ;  /* 0x0000003f3f3ff290 */ /* 0x000ff4000fffe03f */
[----:B------:R0:W-:Y:S01]  /*689e0*/  STL [R1], R8 ;  /* 0x0000000801007387 */ /* 0x0001e20000100800 */
[----:B------:R-:W-:Y:S01]  /*689f0*/  MOV R19, R10 ;  /* 0x0000000a00137202 */ /* 0x000fe20000000f00 */
[----:B------:R-:W-:Y:S01]  /*68a00*/  IMAD.MOV.U32 R18, RZ, RZ, R11 ;  /* 0x000000ffff127224 */ /* 0x000fe200078e000b */
[----:B------:R-:W-:Y:S01]  /*68a10*/  MOV R3, R9 ;  /* 0x0000000900037202 */ /* 0x000fe20000000f00 */
[----:B------:R-:W2:Y:S04]  /*68a20*/  LDL.LU.64 R10, [R1+0x40e0] ;  /* 0x0040e000010a7983 */ /* 0x000ea80000300a00 */
[----:B0-----:R-:W2:Y:S01]  /*68a30*/  LDL.LU.64 R8, [R1+0x40d8] ;  /* 0x0040d80001087983 */ /* 0x001ea20000300a00 */
[----:B------:R-:W-:Y:S02]  /*68a40*/  STL.64 [R1+0x40d0], R26 ;  /* 0x0040d01a01007387 */ /* 0x000fe40000100a00 */
[----:B------:R0:W-:Y:S02]  /*68a50*/  STL.64 [R1+0x40c8], R24 ;  /* 0x0040c81801007387 */ /* 0x0001e40000100a00 */
[----:B0-----:R-:W2:Y:S01]  /*68a60*/  LDL.LU R24, [R1+0x150] ;  /* 0x0001500001187983 */ /* 0x001ea20000300800 */
[----:B------:R-:W2:Y:S02]  /*68a70*/  LDL.LU R25, [R1+0x154] ;  /* 0x0001540001197983 */ /* 0x000ea40000300800 */
[----:B------:R-:W2:Y:S02]  /*68a80*/  LDL.LU R26, [R1+0x158] ;  /* 0x00015800011a7983 */ /* 0x000ea40000300800 */
[----:B------:R-:W2:Y:S01]  /*68a90*/  LDL.LU R27, [R1+0x15c] ;  /* 0x00015c00011b7983 */ /* 0x000ea20000300800 */
[----:B------:R-:W-:Y:S04]  /*68aa0*/  STL.64 [R1+0x4078], R18 ;  /* 0x0040781201007387 */ /* 0x000fe80000100a00 */
[----:B----4-:R2:W-:Y:S02]  /*68ab0*/  STL.64 [R1+0x4070], R16 ;  /* 0x0040701001007387 */ /* 0x0105e40000100a00 */
[----:B--2---:R-:W-:Y:S02]  /*68ac0*/  HMMA.16816.F32.BF16 R16, R20, R10, R24 ;  /* 0x0000000a1410723c */ /* 0x004fe40000041818 */
[----:B------:R-:W0:Y:S11]  /*68ad0*/  LDSM.16.MT88.4 R24, [R14+0x1f080] ;  /* 0x01f080000e18783b */ /* 0x000e360000004200 */
[----:B------:R-:W-:Y:S10]  /*68ae0*/  @!UPT UIADD3 URZ, URZ, URZ, URZ ;  /* 0x0000003f3f3ff290 */ /* 0x000ff4000fffe03f */
[----:B------:R1:W-:Y:S01]  /*68af0*/  STL.64 [R1+0x20], R16 ;  /* 0x0000201001007387 */ /* 0x0003e20000100a00 */
[----:B------:R2:W-:Y:S03]  /*68b00*/  STL.64 [R1+0x28], R18 ;  /* 0x0000281201007387 */ /* 0x0005e60000100a00 */
[----:B-1----:R-:W4:Y:S01]  /*68b10*/  LDL.LU R16, [R1+0x1b0] ;  /* 0x0001b00001107983 */ /* 0x002f220000300800 */
[----:B------:R-:W4:Y:S02]  /*68b20*/  LDL.LU R17, [R1+0x1b4] ;  /* 0x0001b40001117983 */ /* 0x000f240000300800 */
[----:B--2---:R-:W2:Y:S02]  /*68b30*/  LDL.LU R18, [R1+0x1b8] ;  /* 0x0001b80001127983 */ /* 0x004ea40000300800 */
[----:B------:R-:W2:Y:S02]  /*68b40*/  LDL.LU R19, [R1+0x1bc] ;  /* 0x0001bc0001137983 */ /* 0x000ea40000300800 */
        /* <DEDUP_REMOVED lines=12> */
[----:B------:R-:W-:Y:S01]  /*68c10*/  MOV R22, R8 ;  /* 0x0000000800167202 */ /* 0x000fe20000000f00 */
[----:B------:R-:W-:Y:S01]  /*68c20*/  IMAD.MOV.U32 R23, RZ, RZ, R6 ;  /* 0x000000ffff177224 */ /* 0x000fe200078e0006 */
[----:B------:R-:W-:-:S02]  /*68c30*/  MOV R20, R15 ;  /* 0x0000000f00147202 */ /* 0x000fc40000000f00 */
[----:B------:R-:W-:Y:S01]  /*68c40*/  MOV R21, R9 ;  /* 0x0000000900157202 */ /* 0x000fe20000000f00 */
[----:B----4-:R-:W-:Y:S01]  /*68c50*/  STL.64 [R1+0x40c0], R18 ;  /* 0x0040c01201007387 */ /* 0x010fe20000100a00 */
[----:B--2---:R1:W-:Y:S03]  /*68c60*/  STL.64 [R1+0x40b8], R16 ;  /* 0x0040b81001007387 */ /* 0x0043e60000100a00 */
[----:B-1----:R-:W2:Y:S01]  /*68c70*/  LDL.LU R16, [R1+0x1c0] ;  /* 0x0001c00001107983 */ /* 0x002ea20000300800 */
[----:B------:R-:W2:Y:S02]  /*68c80*/  LDL.LU R17, [R1+0x1c4] ;  /* 0x0001c40001117983 */ /* 0x000ea40000300800 */
[----:B------:R-:W2:Y:S02]  /*68c90*/  LDL.LU R18, [R1+0x1c8] ;  /* 0x0001c80001127983 */ /* 0x000ea40000300800 */
[----:B------:R-:W2:Y:S01]  /*68ca0*/  LDL.LU R19, [R1+0x1cc] ;  /* 0x0001cc0001137983 */ /* 0x000ea20000300800 */
[----:B------:R1:W-:Y:S01]  /*68cb0*/  STL.64 [R1+0x4048], R22 ;  /* 0x0040481601007387 */ /* 0x0003e20000100a00 */
[----:B------:R4:W-:Y:S03]  /*68cc0*/  STL.64 [R1+0x4040], R20 ;  /* 0x0040401401007387 */ /* 0x0009e60000100a00 */
[----:B-1----:R-:W2:Y:S04]  /*68cd0*/  LDL.64 R22, [R1+0x78] ;  /* 0x0000780001167983 */ /* 0x002ea80000100a00 */
[----:B----4-:R-:W4:Y:S01]  /*68ce0*/  LDL.64 R20, [R1+0x70] ;  /* 0x0000700001147983 */ /* 0x010f220000100a00 */
[----:B0-----:R-:W-:-:S02]  /*68cf0*/  MOV R15, R24 ;  /* 0x00000018000f7202 */ /* 0x001fc40000000f00 */
[----:B------:R-:W-:Y:S01]  /*68d00*/  MOV R6, R25 ;  /* 0x0000001900067202 */ /* 0x000fe20000000f00 */
[----:B--2---:R3:W-:Y:S01]  /*68d10*/  STL.64 [R1+0x4068], R22 ;  /* 0x0040681601007387 */ /* 0x0047e20000100a00 */
[----:B----4-:R-:W-:Y:S02]  /*68d20*/  STL.64 [R1+0x4060], R20 ;  /* 0x0040601401007387 */ /* 0x010fe40000100a00 */
[----:B------:R-:W-:Y:S02]  /*68d30*/  STL.64 [R1+0x150], R24 ;  /* 0x0001501801007387 */ /* 0x000fe40000100a00 */
[----:B------:R0:W-:Y:S01]  /*68d40*/  STL.64 [R1+0x158], R26 ;  /* 0x0001581a01007387 */ /* 0x0001e20000100a00 */
[----:B---3--:R-:W-:Y:S01]  /*68d50*/  MOV R22, R2 ;  /* 0x0000000200167202 */ /* 0x008fe20000000f00 */
[----:B------:R-:W-:Y:S01]  /*68d60*/  IMAD.MOV.U32 R23, RZ, RZ, R0 ;  /* 0x000000ffff177224 */ /* 0x000fe200078e0000 */
[----:B------:R-:W-:Y:S01]  /*68d70*/  MOV R2, R26 ;  /* 0x0000001a00027202 */ /* 0x000fe20000000f00 */
[----:B------:R-:W-:-:S02]  /*68d80*/  IMAD.MOV.U32 R0, RZ, RZ, R27 ;  /* 0x000000ffff007224 */ /* 0x000fc400078e001b */
[----:B0-----:R-:W2:Y:S01]  /*68d90*/  LDL.LU.64 R26, [R1+0x40d0] ;  /* 0x0040d000011a7983 */ /* 0x001ea20000300a00 */
[----:B------:R-:W2:Y:S02]  /*68da0*/  LDL.LU.64 R24, [R1+0x40c8] ;  /* 0x0040c80001187983 */ /* 0x000ea40000300a00 */
[----:B------:R-:W-:Y:S01]  /*68db0*/  STL [R1+0x3eac], R14 ;  /* 0x003eac0e01007387 */ /* 0x000fe20000100800 */
[----:B------:R-:W-:Y:S02]  /*68dc0*/  MOV R20, R29 ;  /* 0x0000001d00147202 */ /* 0x000fe40000000f00 */
[----:B------:R-:W-:Y:S01]  /*68dd0*/  MOV R21, R28 ;  /* 0x0000001c00157202 */ /* 0x000fe20000000f00 */
[----:B--2---:R-:W-:Y:S01]  /*68de0*/  HMMA.16816.F32.BF16 R24, R24, R10, R16 ;  /* 0x0000000a1818723c */ /* 0x004fe20000041810 */
[----:B------:R-:W2:Y:S01]  /*68df0*/  LDL.LU.64 R18, [R1+0x40c0] ;  /* 0x0040c00001127983 */ /* 0x000ea20000300a00 */
[----:B------:R-:W2:Y:S02]  /*68e00*/  LDL.LU.64 R16, [R1+0x40b8] ;  /* 0x0040b80001107983 */ /* 0x000ea40000300a00 */
[----:B------:R-:W3:Y:S11]  /*68e10*/  LDL.LU.64 R8, [R1+0x40b0] ;  /* 0x0040b00001087983 */ /* 0x000ef60000300a00 */
[----:B------:R-:W-:Y:S09]  /*68e20*/  @!UPT UIADD3 URZ, URZ, URZ, URZ ;  /* 0x0000003f3f3ff290 */ /* 0x000ff2000fffe03f */
[----:B------:R-:W-:Y:S01]  /*68e30*/  MOV R11, R26 ;  /* 0x0000001a000b7202 */ /* 0x000fe20000000f00 */
[----:B------:R-:W-:Y:S01]  /*68e40*/  IMAD.MOV.U32 R10, RZ, RZ, R27 ;  /* 0x000000ffff0a7224 */ /* 0x000fe200078e001b */
[----:B------:R-:W-:Y:S02]  /*68e50*/  MOV R29, R24 ;  /* 0x00000018001d7202 */ /* 0x000fe40000000f00 */
[----:B------:R-:W-:Y:S01]  /*68e60*/  MOV R28, R25 ;  /* 0x00000019001c7202 */ /* 0x000fe20000000f00 */
        /* <DEDUP_REMOVED lines=13> */
[----:B------:R0:W-:Y:S01]  /*68f40*/  STL [R1+0x198], R18 ;  /* 0x0001981201007387 */ /* 0x0001e20000100800 */
[----:B------:R-:W-:Y:S02]  /*68f50*/  MOV R14, R19 ;  /* 0x00000013000e7202 */ /* 0x000fe40000000f00 */
[----:B0-----:R-:W3:Y:S01]  /*68f60*/  LDL.LU.64 R18, [R1+0x4088] ;  /* 0x0040880001127983 */ /* 0x001ee20000300a00 */
[----:B------:R-:W3:Y:S02]  /*68f70*/  LDL.LU.64 R16, [R1+0x4080] ;  /* 0x0040800001107983 */ /* 0x000ee40000300a00 */
[----:B------:R0:W-:Y:S02]  /*68f80*/  STL [R1+0x3f5c], R12 ;  /* 0x003f5c0c01007387 */ /* 0x0001e40000100800 */
[----:B------:R1:W-:Y:S01]  /*68f90*/  STL [R1+0x3f58], R13 ;  /* 0x003f580d01007387 */ /* 0x0003e20000100800 */
[----:B------:R2:W-:Y:S01]  /*68fa0*/  STL [R1+0x3eb8], R14 ;  /* 0x003eb80e01007387 */ /* 0x0005e20000100800 */
[----:B------:R4:W-:Y:S03]  /*68fb0*/  STL [R1+0x4050], R15 ;  /* 0x0040500f01007387 */ /* 0x0009e60000100800 */
[----:B0-----:R-:W3:Y:S01]  /*68fc0*/  LDL.LU R12, [R1+0x170] ;  /* 0x00017000010c7983 */ /* 0x001ee20000300800 */
[----:B-1----:R-:W3:Y:S02]  /*68fd0*/  LDL.LU R13, [R1+0x174] ;  /* 0x00017400010d7983 */ /* 0x002ee40000300800 */
[----:B--2---:R-:W2:Y:S02]  /*68fe0*/  LDL.LU R14, [R1+0x178] ;  /* 0x00017800010e7983 */ /* 0x004ea40000300800 */
[----:B----4-:R-:W2:Y:S01]  /*68ff0*/  LDL.LU R15, [R1+0x17c] ;  /* 0x00017c00010f7983 */ /* 0x010ea20000300800 */
[C---:B---3--:R-:W-:Y:S11]  /*69000*/  HMMA.16816.F32.BF16 R16, R24.reuse, R8, R16 ;  /* 0x000000081810723c */ /* 0x048ff60000041810 */
[----:B------:R-:W-:Y:S11]  /*69010*/  @!UPT UIADD3 URZ, URZ, URZ, URZ ;  /* 0x0000003f3f3ff290 */ /* 0x000ff6000fffe03f */
[----:B------:R-:W-:Y:S01]  /*69020*/  @!UPT UIADD3 URZ, URZ, URZ, URZ ;  /* 0x0000003f3f3ff290 */ /* 0x000fe2000fffe03f */
[----:B------:R-:W-:Y:S01]  /*69030*/  STL.64 [R1+0x260], R16 ;  /* 0x0002601001007387 */ /* 0x000fe20000100a00 */
[----:B------:R0:W-:Y:S03]  /*69040*/  STL.64 [R1+0x268], R18 ;  /* 0x0002681201007387 */ /* 0x0001e60000100a00 */
[----:B0-----:R-:W3:Y:S01]  /*69050*/  LDL.LU.64 R18, [R1+0x4078] ;  /* 0x0040780001127983 */ /* 0x001ee20000300a00 */
[----:B------:R-:W4:Y:S02]  /*69060*/  LDL.LU.64 R16, [R1+0x4070] ;  /* 0x0040700001107983 */ /* 0x000f240000300a00 */
[----:B------:R0:W-:Y:S02]  /*69070*/  STL [R1+0x3f78], R8 ;  /* 0x003f780801007387 */ /* 0x0001e40000100800 */
[----:B------:R1:W-:Y:S01]  /*69080*/  STL [R1+0x3f74], R9 ;  /* 0x003f740901007387 */ /* 0x0003e20000100800 */
[----:B------:R2:W-:Y:S04]  /*69090*/  STL.64 [R1+0x4018], R10 ;  /* 0x0040180a01007387 */ /* 0x0005e80000100a00 */
[----:B0-----:R-:W3:Y:S01]  /*690a0*/  LDL.LU R8, [R1+0x110] ;  /* 0x0001100001087983 */ /* 0x001ee20000300800 */
[----:B-1----:R-:W3:Y:S03]  /*690b0*/  LDL.LU R9, [R1+0x114] ;  /* 0x0001140001097983 */ /* 0x002ee60000300800 */
[----:B--2---:R-:W2:Y:S01]  /*690c0*/  LDL.LU R10, [R1+0x118] ;  /* 0x00011800010a7983 */ /* 0x004ea20000300800 */
[----:B------:R-:W2:Y:S01]  /*690d0*/  LDL.LU R11, [R1+0x11c] ;  /* 0x00011c00010b7983 */ /* 0x000ea20000300800 */
[----:B----4-:R-:W-:Y:S02]  /*690e0*/  HMMA.16816.F32.BF16 R24, R24, R16, R20 ;  /* 0x000000101818723c */ /* 0x010fe40000041814 */
[----:B------:R-:W4:Y:S01]  /*690f0*/  LDL.LU.64 R22, [R1+0x4068] ;  /* 0x0040680001167983 */ /* 0x000f220000300a00 */
[----:B------:R-:W4:Y:S11]  /*69100*/  LDL.LU.64 R20, [R1+0x4060] ;  /* 0x0040600001147983 */ /* 0x000f360000300a00 */
[----:B------:R-:W-:Y:S09]  /*69110*/  @!UPT UIADD3 URZ, URZ, URZ, URZ ;  /* 0x0000003f3f3ff290 */ /* 0x000ff2000fffe03f */
[----:B------:R0:W-:Y:S01]  /*69120*/  STL.64 [R1+0x240], R24 ;  /* 0x0002401801007387 */ /* 0x0001e20000100a00 */
[----:B------:R3:W-:Y:S03]  /*69130*/  STL.64 [R1+0x248], R26 ;  /* 0x0002481a01007387 */ /* 0x0007e60000100a00 */
[----:B0-----:R-:W2:Y:S01]  /*69140*/  LDL.LU R24, [R1] ;  /* 0x0000000001187983 */ /* 0x001ea20000300800 */
[----:B------:R-:W-:Y:S02]  /*69150*/  MOV R25, R3 ;  /* 0x0000000300197202 */ /* 0x000fe40000000f00 */
[----:B------:R-:W2:Y:S01]  /*69160*/  LDL.LU R3, [R1+0x405c] ;  /* 0x00405c0001037983 */ /* 0x000ea20000300800 */
[----:B---3--:R-:W-:Y:S01]  /*69170*/  MOV R26, R19 ;  /* 0x00000013001a7202 */ /* 0x008fe20000000f00 */
[----:B------:R-:W-:Y:S01]  /*69180*/  IMAD.MOV.U32 R27, RZ, RZ, R18 ;  /* 0x000000ffff1b7224 */ /* 0x000fe200078e0012 */
[----:B------:R-:W3:Y:S01]  /*69190*/  LDL.LU R19, [R1+0x4058] ;  /* 0x0040580001137983 */ /* 0x000ee20000300800 */
[----:B------:R-:W2:Y:S01]  /*691a0*/  LDL.LU R18, [R1+0x4054] ;  /* 0x0040540001127983 */ /* 0x000ea20000300800 */
[-C--:B----4-:R-:W-:Y:S11]  /*691b0*/  HMMA.16816.F32.BF16 R12, R20, R4.reuse, R12 ;  /* 0x00000004140c723c */ /* 0x090ff6000004180c */
[----:B------:R-:W-:Y:S11]  /*691c0*/  @!UPT UIADD3 URZ, URZ, URZ, URZ ;  /* 0x0000003f3f3ff290 */ /* 0x000ff6000fffe03f */
[----:B------:R-:W-:Y:S01]  /*691d0*/  @!UPT UIADD3 URZ, URZ, URZ, URZ ;  /* 0x0000003f3f3ff290 */ /* 0x000fe2000fffe03f */
[----:B------:R0:W-:Y:S01]  /*691e0*/  STL.64 [R1+0x130], R12 ;  /* 0x0001300c01007387 */ /* 0x0001e20000100a00 */
[----:B------:R1:W-:Y:S01]  /*691f0*/  STL.64 [R1+0x138], R14 ;  /* 0x0001380e01007387 */ /* 0x0003e20000100a00 */
[----:B0-----:R-:W-:Y:S02]  /*69200*/  MOV R12, R22 ;  /* 0x00000016000c7202 */ /* 0x001fe40000000f00 */
[----:B-1----:R-:W4:Y:S01]  /*69210*/  LDL.LU R15, [R1+0x4050] ;  /* 0x00405000010f7983 */ /* 0x002f220000300800 */
[----:B------:R-:W-:Y:S02]  /*69220*/  MOV R13, R23 ;  /* 0x00000017000d7202 */ /* 0x000fe40000000f00 */
[----:B------:R-:W2:Y:S02]  /*69230*/  LDL.LU.64 R22, [R1+0x4048] ;  /* 0x0040480001167983 */ /* 0x000ea40000300a00 */
[----:B------:R-:W2:Y:S01]  /*69240*/  LDL.LU.64 R20, [R1+0x4040] ;  /* 0x0040400001147983 */ /* 0x000ea20000300a00 */
[----:B------:R-:W-:Y:S01]  /*69250*/  STL [R1+0x3f7c], R13 ;  /* 0x003f7c0d01007387 */ /* 0x000fe20000100800 */
[----:B------:R-:W-:Y:S01]  /*69260*/  STL [R1+0x3f70], R12 ;  /* 0x003f700c01007387 */ /* 0x000fe20000100800 */
[----:B--2---:R-:W-:Y:S07]  /*69270*/  HMMA.16816.F32.BF16 R8, R20, R4, R8 ;  /* 0x000000041408723c */ /* 0x004fee0000041808 */
[----:B------:R-:W-:-:S02]  /*69280*/  MOV R20, R7 ;  /* 0x0000000700147202 */ /* 0x000fc40000000f00 */
[----:B------:R-:W2:Y:S11]  /*69290*/  LDL.LU R7, [R1+0x4038] ;  /* 0x0040380001077983 */ /* 0x000eb60000300800 */
[----:B------:R-:W-:Y:S03]  /*692a0*/  @!UPT UIADD3 URZ, URZ, URZ, URZ ;  /* 0x0000003f3f3ff290 */ /* 0x000fe6000fffe03f */
[----:B------:R0:W-:Y:S01]  /*692b0*/  STL.64 [R1+0x210], R8 ;  /* 0x0002100801007387 */ /* 0x0001e20000100a00 */
[----:B------:R1:W-:Y:S02]  /*692c0*/  STL.64 [R1+0x218], R10 ;  /* 0x0002180a01007387 */ /* 0x0003e40000100a00 */
[----:B------:R-:W4:Y:S02]  /*692d0*/  LDL R21, [R1+0xf4] ;  /* 0x0000f40001157983 */ /* 0x000f240000100800 */
[----:B------:R-:W4:Y:S01]  /*692e0*/  LDL R22, [R1+0xf8] ;  /* 0x0000f80001167983 */ /* 0x000f220000100800 */
[----:B------:R-:W4:Y:S01]  /*692f0*/  LDL R23, [R1+0xfc] ;  /* 0x0000fc0001177983 */ /* 0x000f220000100800 */
[----:B0-----:R-:W-:Y:S01]  /*69300*/  IMAD.MOV.U32 R8, RZ, RZ, R18 ;  /* 0x000000ffff087224 */ /* 0x001fe200078e0012 */
[----:B-1----:R-:W-:Y:S02]  /*69310*/  MOV R11, R3 ;  /* 0x00000003000b7202 */ /* 0x002fe40000000f00 */
[----:B---3--:R-:W-:Y:S01]  /*69320*/  MOV R9, R19 ;  /* 0x0000001300097202 */ /* 0x008fe20000000f00 */
[----:B------:R-:W3:Y:S01]  /*69330*/  LDL.LU R18, [R1+0x4034] ;  /* 0x0040340001127983 */ /* 0x000ee20000300800 */
[----:B------:R-:W3:Y:S01]  /*69340*/  LDL.LU R19, [R1+0x4030] ;  /* 0x0040300001137983 */ /* 0x000ee20000300800 */
[----:B--2---:R-:W-:-:S05]  /*69350*/  MOV R10, R7 ;  /* 0x00000007000a7202 */ /* 0x004fca0000000f00 */
[----:B------:R0:W-:Y:S01]  /*69360*/  STL.64 [R1+0x4028], R10 ;  /* 0x0040280a01007387 */ /* 0x0001e20000100a00 */
[----:B------:R1:W-:Y:S03]  /*69370*/  STL.64 [R1+0x4020], R8 ;  /* 0x0040200801007387 */ /* 0x0003e60000100a00 */
[----:B0-----:R-:W2:Y:S04]  /*69380*/  LDL.64 R10, [R1+0x148] ;  /* 0x00014800010a7983 */ /* 0x001ea80000100a00 */
[----:B-1----:R-:W2:Y:S01]  /*69390*/  LDL.64 R8, [R1+0x140] ;  /* 0x0001400001087983 */ /* 0x002ea20000100a00 */
[----:B----4-:R0:W-:Y:S02]  /*693a0*/  STL.64 [R1+0x4000], R22 ;  /* 0x0040001601007387 */ /* 0x0101e40000100a00 */
[----:B------:R1:W-:Y:S01]  /*693b0*/  STL.64 [R1+0x3ff8], R20 ;  /* 0x003ff81401007387 */ /* 0x0003e20000100a00 */
[----:B0-----:R-:W4:Y:S04]  /*693c0*/  LDL.64 R22, [R1+0x58] ;  /* 0x0000580001167983 */ /* 0x001f280000100a00 */
[----:B-1----:R-:W4:Y:S01]  /*693d0*/  LDL.64 R20, [R1+0x50] ;  /* 0x0000500001147983 */ /* 0x002f220000100a00 */
[----:B--2---:R-:W-:Y:S01]  /*693e0*/  HMMA.16816.F32.BF16 R24, R8, R16, R24 ;  /* 0x000000100818723c */ /* 0x004fe20000041818 */
[----:B------:R-:W-:-:S02]  /*693f0*/  MOV R7, R10 ;  /* 0x0000000a00077202 */ /* 0x000fc40000000f00 */
[----:B------:R-:W-:Y:S01]  /*69400*/  MOV R3, R11 ;  /* 0x0000000b00037202 */ /* 0x000fe20000000f00 */
[----:B------:R-:W-:Y:S01]  /*69410*/  IMAD.MOV.U32 R14, RZ, RZ, R8 ;  /* 0x000000ffff0e7224 */ /* 0x000fe200078e0008 */
[----:B------:R-:W-:Y:S01]  /*69420*/  MOV R12, R9 ;  /* 0x00000009000c7202 */ /* 0x000fe20000000f00 */
[----:B------:R-:W2:Y:S01]  /*69430*/  LDL.LU.64 R10, [R1+0x4028] ;  /* 0x00402800010a7983 */ /* 0x000ea20000300a00 */
[----:B------:R-:W2:Y:S11]  /*69440*/  LDL.LU.64 R8, [R1+0x4020] ;  /* 0x0040200001087983 */ /* 0x000eb60000300a00 */
[----:B------:R-:W-:Y:S05]  /*69450*/  @!UPT UIADD3 URZ, URZ, URZ, URZ ;  /* 0x0000003f3f3ff290 */ /* 0x000fea000fffe03f */
[----:B------:R0:W-:Y:S01]  /*69460*/  STL.64 [R1+0x3fc8], R26 ;  /* 0x003fc81a01007387 */ /* 0x0001e20000100a00 */
[----:B------:R1:W-:Y:S03]  /*69470*/  STL.64 [R1+0x3fc0], R24 ;  /* 0x003fc01801007387 */ /* 0x0003e60000100a00 */
[----:B0-----:R-:W2:Y:S04]  /*69480*/  LDL.64 R26, [R1+0x98] ;  /* 0x00009800011a7983 */ /* 0x001ea80000100a00 */
[----:B-1----:R-:W2:Y:S01]  /*69490*/  LDL.64 R24, [R1+0x90] ;  /* 0x0000900001187983 */ /* 0x002ea20000100a00 */
[----:B------:R0:W-:Y:S02]  /*694a0*/  STL [R1+0x3cf8], R16 ;  /* 0x003cf81001007387 */ /* 0x0001e40000100800 */
[----:B------:R1:W-:Y:S02]  /*694b0*/  STL [R1+0x3cf4], R17 ;  /* 0x003cf41101007387 */ /* 0x0003e40000100800 */
[----:B---3--:R3:W-:Y:S01]  /*694c0*/  STL.64 [R1+0x3fd0], R18 ;  /* 0x003fd01201007387 */ /* 0x0087e20000100a00 */
[----:B0-----:R-:W2:Y:S01]  /*694d0*/  LDL.LU R16, [R1+0x40] ;  /* 0x0000400001107983 */ /* 0x001ea20000300800 */
[----:B-1----:R-:W2:Y:S03]  /*694e0*/  LDL.LU R17, [R1+0x44] ;  /* 0x0000440001117983 */ /* 0x002ea60000300800 */
[----:B---3--:R-:W3:Y:S01]  /*694f0*/  LDL.LU R18, [R1+0x48] ;  /* 0x0000480001127983 */ /* 0x008ee20000300800 */
[----:B------:R-:W3:Y:S03]  /*69500*/  LDL.LU R19, [R1+0x4c] ;  /* 0x00004c0001137983 */ /* 0x000ee60000300800 */
[----:B---3--:R-:W-:Y:S01]  /*69510*/  STL.64 [R1+0x3ff0], R18 ;  /* 0x003ff01201007387 */ /* 0x008fe20000100a00 */
[----:B--2---:R0:W-:Y:S03]  /*69520*/  STL.64 [R1+0x3fe8], R16 ;  /* 0x003fe81001007387 */ /* 0x0041e60000100a00 */
[----:B0-----:R-:W2:Y:S01]  /*69530*/  LDL.LU R16, [R1+0x20] ;  /* 0x0000200001107983 */ /* 0x001ea20000300800 */
[----:B------:R-:W2:Y:S02]  /*69540*/  LDL.LU R17, [R1+0x24] ;  /* 0x0000240001117983 */ /* 0x000ea40000300800 */
[----:B------:R-:W3:Y:S02]  /*69550*/  LDL.LU R18, [R1+0x28] ;  /* 0x0000280001127983 */ /* 0x000ee40000300800 */
[----:B------:R-:W3:Y:S01]  /*69560*/  LDL.LU R19, [R1+0x2c] ;  /* 0x00002c0001137983 */ /* 0x000ee20000300800 */
[-C--:B------:R-:W-:Y:S01]  /*69570*/  HMMA.16816.F32.BF16 R8, R24, R4.reuse, R8 ;  /* 0x000000041808723c */ /* 0x080fe20000041808 */
[----:B---3--:R-:W-:Y:S01]  /*69580*/  STL.64 [R1+0x4010], R18 ;  /* 0x0040101201007387 */ /* 0x008fe20000100a00 */
[----:B--2---:R0:W-:Y:S03]  /*69590*/  STL.64 [R1+0x4008], R16 ;  /* 0x0040081001007387 */ /* 0x0041e60000100a00 */
[----:B0-----:R-:W4:Y:S01]  /*695a0*/  LDL.LU R16, [R1+0x100] ;  /* 0x0001000001107983 */ /* 0x001f220000300800 */
[----:B------:R-:W4:Y:S02]  /*695b0*/  LDL.LU R17, [R1+0x104] ;  /* 0x0001040001117983 */ /* 0x000f240000300800 */
[----:B------:R-:W4:Y:S02]  /*695c0*/  LDL.LU R18, [R1+0x108] ;  /* 0x0001080001127983 */ /* 0x000f240000300800 */
[----:B------:R-:W4:Y:S11]  /*695d0*/  LDL.LU R19, [R1+0x10c] ;  /* 0x00010c0001137983 */ /* 0x000f360000300800 */
[----:B------:R-:W-:Y:S02]  /*695e0*/  @!UPT UIADD3 URZ, URZ, URZ, URZ ;  /* 0x0000003f3f3ff290 */ /* 0x000fe4000fffe03f */
[----:B------:R-:W-:Y:S01]  /*695f0*/  STL.64 [R1+0x200], R8 ;  /* 0x0002000801007387 */ /* 0x000fe20000100a00 */
[----:B------:R0:W-:Y:S03]  /*69600*/  STL.64 [R1+0x208], R10 ;  /* 0x0002080a01007387 */ /* 0x0001e60000100a00 */
[----:B0-----:R-:W2:Y:S01]  /*69610*/  LDL.LU.64 R10, [R1+0x4018] ;  /* 0x00401800010a7983 */ /* 0x001ea20000300a00 */
[----:B------:R-:W-:Y:S01]  /*69620*/  IMAD.MOV.U32 R13, RZ, RZ, R25 ;  /* 0x000000ffff0d7224 */ /* 0x000fe200078e0019 */
[----:B------:R-:W-:Y:S02]  /*69630*/  MOV R8, R26 ;  /* 0x0000001a00087202 */ /* 0x000fe40000000f00 */
[----:B------:R-:W-:Y:S02]  /*69640*/  MOV R9, R27 ;  /* 0x0000001b00097202 */ /* 0x000fe40000000f00 */
[----:B------:R-:W-:Y:S01]  /*69650*/  STL [R1+0x3f80], R13 ;  /* 0x003f800d01007387 */ /* 0x000fe20000100800 */
[----:B----4-:R-:W-:Y:S01]  /*69660*/  HMMA.16816.F32.BF16 R16, R20, R4, R16 ;  /* 0x000000041410723c */ /* 0x010fe20000041810 */
[----:B--2---:R-:W-:-:S02]  /*69670*/  MOV R26, R11 ;  /* 0x0000000b001a7202 */ /* 0x004fc40000000f00 */
[----:B------:R-:W-:Y:S01]  /*69680*/  MOV R27, R10 ;  /* 0x0000000a001b7202 */ /* 0x000fe20000000f00 */
[----:B------:R-:W-:Y:S02]  /*69690*/  MOV R10, R22 ;  /* 0x00000016000a7202 */ /* 0x000fe40000000f00 */
[----:B------:R-:W-:Y:S11]  /*696a0*/  IMAD.MOV.U32 R11, RZ, RZ, R23 ;  /* 0x000000ffff0b7224 */ /* 0x000ff600078e0017 */
[----:B------:R-:W-:Y:S06]  /*696b0*/  @!UPT UIADD3 URZ, URZ, URZ, URZ ;  /* 0x0000003f3f3ff290 */ /* 0x000fec000fffe03f */
[----:B------:R-:W-:Y:S01]  /*696c0*/  STL.64 [R1+0x1f0], R16 ;  /* 0x0001f01001007387 */ /* 0x000fe20000100a00 */
[----:B------:R0:W-:Y:S03]  /*696d0*/  STL.64 [R1+0x1f8], R18 ;  /* 0x0001f81201007387 */ /* 0x0001e60000100a00 */
[----:B0-----:R-:W2:Y:S01]  /*696e0*/  LDL.LU.64 R18, [R1+0x4010] ;  /* 0x0040100001127983 */ /* 0x001ea20000300a00 */
[----:B------:R-:W2:Y:S02]  /*696f0*/  LDL.LU.64 R16, [R1+0x4008] ;  /* 0x0040080001107983 */ /* 0x000ea40000300a00 */
[----:B------:R-:W2:Y:S02]  /*69700*/  LDL.LU.64 R22, [R1+0x4000] ;  /* 0x0040000001167983 */ /* 0x000ea40000300a00 */
[----:B------:R-:W2:Y:S01]  /*69710*/  LDL.LU.64 R20, [R1+0x3ff8] ;  /* 0x003ff80001147983 */ /* 0x000ea20000300a00 */
[----:B------:R-:W-:Y:S01]  /*69720*/  STL [R1+0x3f18], R10 ;  /* 0x003f180a01007387 */ /* 0x000fe20000100800 */
[----:B------:R-:W-:Y:S02]  /*69730*/  STL [R1+0x3f14], R11 ;  /* 0x003f140b01007387 */ /* 0x000fe40000100800 */
[----:B------:R-:W-:Y:S01]  /*69740*/  STL.64 [R1+0x3fb8], R8 ;  /* 0x003fb80801007387 */ /* 0x000fe20000100a00 */
[-C--:B--2---:R-:W-:Y:S01]  /*69750*/  HMMA.16816.F32.BF16 R20, R20, R4.reuse, R16 ;  /* 0x000000041414723c */ /* 0x084fe20000041810 */
[----:B------:R-:W2:Y:S01]  /*69760*/  LDL.LU.64 R18, [R1+0x3ff0] ;  /* 0x003ff00001127983 */ /* 0x000ea20000300a00 */
[----:B------:R-:W2:Y:S11]  /*69770*/  LDL.LU.64 R16, [R1+0x3fe8] ;  /* 0x003fe80001107983 */ /* 0x000eb60000300a00 */
[----:B------:R-:W-:Y:S10]  /*69780*/  @!UPT UIADD3 URZ, URZ, URZ, URZ ;  /* 0x0000003f3f3ff290 */ /* 0x000ff4000fffe03f */
[----:B------:R-:W-:Y:S01]  /*69790*/  STL.64 [R1+0x1e0], R20 ;  /* 0x0001e01401007387 */ /* 0x000fe20000100a00 */
[----:B------:R0:W-:Y:S03]  /*697a0*/  STL.64 [R1+0x1e8], R22 ;  /* 0x0001e81601007387 */ /* 0x0001e60000100a00 */
[----:B0-----:R-:W2:Y:S01]  /*697b0*/  LDL.LU.64 R22, [R1+0x3fe0] ;  /* 0x003fe00001167983 */ /* 0x001ea20000300a00 */
[----:B------:R-:W2:Y:S01]  /*697c0*/  LDL.LU.64 R20, [R1+0x3fd8] ;  /* 0x003fd80001147983 */ /* 0x000ea20000300a00 */
[----:B------:R-:W-:Y:S01]  /*697d0*/  MOV R24, R29 ;  /* 0x0000001d00187202 */ /* 0x000fe20000000f00 */
[----:B------:R-:W-:Y:S01]  /*697e0*/  IMAD.MOV.U32 R25, RZ, RZ, R28 ;  /* 0x000000ffff197224 */ /* 0x000fe200078e001c */
[----:B--2---:R-:W-:Y:S11]  /*697f0*/  HMMA.16816.F32.BF16 R16, R20, R4, R16 ;  /* 0x000000041410723c */ /* 0x004ff60000041810 */
[----:B------:R-:W-:Y:S11]  /*69800*/  @!UPT UIADD3 URZ, URZ, URZ, URZ ;  /* 0x0000003f3f3ff290 */ /* 0x000ff6000fffe03f */
[----:B------:R-:W-:Y:S01]  /*69810*/  @!UPT UIADD3 URZ, URZ, URZ, URZ ;  /* 0x0000003f3f3ff290 */ /* 0x000fe2000fffe03f */
[----:B------:R-:W-:Y:S01]  /*69820*/  STL.64 [R1+0x1d0], R16 ;  /* 0x0001d01001007387 */ /* 0x000fe20000100a00 */
[----:B------:R0:W-:Y:S03]  /*69830*/  STL.64 [R1+0x1d8], R18 ;  /* 0x0001d81201007387 */ /* 0x0001e60000100a00 */
[----:B0-----:R-:W2:Y:S01]  /*69840*/  LDL.LU.64 R18, [R1+0x3fd0] ;  /* 0x003fd00001127983 */ /* 0x001ea20000300a00 */
[----:B------:R0:W-:Y:S02]  /*69850*/  STL [R1+0x3f08], R20 ;  /* 0x003f081401007387 */ /* 0x0001e40000100800 */
[----:B------:R1:W-:Y:S02]  /*69860*/  STL [R1+0x3ef4], R21 ;  /* 0x003ef41501007387 */ /* 0x0003e40000100800 */
[----:B------:R3:W-:Y:S01]  /*69870*/  STL [R1+0x3ef0], R22 ;  /* 0x003ef01601007387 */ /* 0x0007e20000100800 */
[----:B------:R4:W-:Y:S01]  /*69880*/  STL [R1+0x3ebc], R23 ;  /* 0x003ebc1701007387 */ /* 0x0009e20000100800 */
[----:B0-----:R-:W-:Y:S01]  /*69890*/  MOV R20, R14 ;  /* 0x0000000e00147202 */ /* 0x001fe20000000f00 */
[----:B-1----:R-:W-:Y:S01]  /*698a0*/  IMAD.MOV.U32 R21, RZ, RZ, R12 ;  /* 0x000000ffff157224 */ /* 0x002fe200078e000c */
[----:B---3--:R-:W-:-:S02]  /*698b0*/  MOV R22, R7 ;  /* 0x0000000700167202 */ /* 0x008fc40000000f00 */
[----:B----4-:R-:W-:-:S07]  /*698c0*/  MOV R23, R3 ;  /* 0x0000000300177202 */ /* 0x010fce0000000f00 */
[----:B------:R-:W-:Y:S01]  /*698d0*/  HMMA.16816.F32.BF16 R20, R20, R4, R24 ;  /* 0x000000041414723c */ /* 0x000fe20000041818 */
[----:B------:R-:W2:Y:S01]  /*698e0*/  LDL.LU.64 R26, [R1+0x3fc8] ;  /* 0x003fc800011a7983 */ /* 0x000ea20000300a00 */
[----:B------:R-:W2:Y:S03]  /*698f0*/  LDL.LU.64 R24, [R1+0x3fc0] ;  /* 0x003fc00001187983 */ /* 0x000ea60000300a00 */
[----:B------:R-:W0:Y:S04]  /*69900*/  S2R R29, SR_TID.X ;  /* 0x00000000001d7919 */ /* 0x000e280000002100 */
[----:B------:R-:W1:Y:S01]  /*69910*/  S2R R28, SR_TID.X ;  /* 0x00000000001c7919 */ /* 0x000e620000002100 */
[----:B------:R-:W-:-:S02]  /*69920*/  MOV R8, R15 ;  /* 0x0000000f00087202 */ /* 0x000fc40000000f00 */
[----:B------:R-:W-:Y:S02]  /*69930*/  MOV R9, R6 ;  /* 0x0000000600097202 */ /* 0x000fe40000000f00 */
[----:B------:R-:W-:Y:S01]  /*69940*/  MOV R10, R2 ;  /* 0x00000002000a7202 */ /* 0x000fe20000000f00 */
[----:B------:R-:W-:Y:S01]  /*69950*/  IMAD.MOV.U32 R11, RZ, RZ, R0 ;  /* 0x000000ffff0b7224 */ /* 0x000fe200078e0000 */
[----:B------:R-:W3:Y:S04]  /*69960*/  S2R R7, SR_CTAID.X ;  /* 0x0000000000077919 */ /* 0x000ee80000002500 */
[----:B------:R-:W4:Y:S01]  /*69970*/  S2R R6, SR_CTAID.X ;  /* 0x0000000000067919 */ /* 0x000f220000002500 */
[C---:B0-----:R-:W-:Y:S01]  /*69980*/  LOP3.LUT R0, R29.reuse, 0x3, RZ, 0xc0, !PT ;  /* 0x000000031d007812 */ /* 0x041fe200078ec0ff */
[----:B------:R-:W-:-:S03]  /*69990*/  LOP3.LUT R29, R29, 0x60, RZ, 0xc0, !PT ;  /* 0x000000601d1d7812 */ /* 0x000fc600078ec0ff */
[----:B------:R-:W-:-:S04]  /*699a0*/  SHF.L.U32 R0, R0, 0x1, RZ ;  /* 0x0000000100007819 */ /* 0x000fc800000006ff */
[----:B------:R-:W-:-:S04]  /*699b0*/  LEA.HI R0, R29, R0, RZ, 0x1e ;  /* 0x000000001d007211 */ /* 0x000fc800078ff0ff */
[----:B------:R-:W-:Y:S02]  /*699c0*/  IADD3 R0, P0, R0, UR4, RZ ;  /* 0x0000000400007c10 */ /* 0x000fe4000ff1e0ff */
[C---:B-1----:R-:W-:Y:S01]  /*699d0*/  LOP3.LUT R2, R28.reuse, 0x1c, RZ, 0xc0, !PT ;  /* 0x0000001c1c027812 */ /* 0x042fe200078ec0ff */
[----:B------:R-:W-:Y:S01]  /*699e0*/  LOP3.LUT R29, R28, 0x1c, RZ, 0xc0, !PT ;  /* 0x0000001c1c1d7812 */ /* 0x000fe200078ec0ff */
[----:B------:R-:W-:Y:S01]  /*699f0*/  IADD3.X R15, RZ, UR5, RZ, P0, !PT ;  /* 0x00000005ff0f7c10 */ /* 0x000fe200087fe4ff */
[----:B------:R-:W0:Y:S04]  /*69a00*/  S2R R28, SR_CTAID.X ;  /* 0x00000000001c7919 */ /* 0x000e280000002500 */
[----:B------:R1:W-:Y:S01]  /*69a10*/  STL.64 [R1+0x1c0], R20 ;  /* 0x0001c01401007387 */ /* 0x0003e20000100a00 */
[----:B------:R0:W-:Y:S02]  /*69a20*/  STL.64 [R1+0x1c8], R22 ;  /* 0x0001c81601007387 */ /* 0x0001e40000100a00 */
[----:B------:R-:W-:Y:S01]  /*69a30*/  STL [R1+0xd4], R15 ;  /* 0x0000d40f01007387 */ /* 0x000fe20000100800 */
[----:B-1----:R-:W-:-:S02]  /*69a40*/  IADD3 R21, P0, R0, 0x60, RZ ;  /* 0x0000006000157810 */ /* 0x002fc40007f1e0ff */
[----:B---3--:R-:W-:Y:S01]  /*69a50*/  SHF.L.U32 R7, R7, 0x7, RZ ;  /* 0x0000000707077819 */ /* 0x008fe200000006ff */
[----:B------:R-:W1:Y:S03]  /*69a60*/  S2R R14, SR_TID.X ;  /* 0x00000000000e7919 */ /* 0x000e660000002100 */
[C---:B------:R-:W-:Y:S02]  /*69a70*/  LEA.HI R12, R29.reuse, R7, RZ, 0x1e ;  /* 0x000000071d0c7211 */ /* 0x040fe400078ff0ff */
[----:B----4-:R-:W-:Y:S01]  /*69a80*/  SHF.L.U32 R6, R6, 0x7, RZ ;  /* 0x0000000706067819 */ /* 0x010fe200000006ff */
[C---:B------:R-:W-:Y:S01]  /*69a90*/  LEA.HI R7, R29.reuse, 0x68, RZ, 0x1e ;  /* 0x000000681d077811 */ /* 0x040fe200078ff0ff */
[----:B------:R-:W-:Y:S01]  /*69aa0*/  IADD3 R12, R12, 0x78, RZ ;  /* 0x000000780c0c7810 */ /* 0x000fe20007ffe0ff */
[----:B0-----:R-:W-:Y:S01]  /*69ab0*/  IMAD.SHL.U32 R28, R28, 0x80, RZ ;  /* 0x000000801c1c7824 */ /* 0x001fe200078e00ff */
[----:B------:R-:W-:-:S02]  /*69ac0*/  LEA.HI R29, R29, 0x60, RZ, 0x1e ;  /* 0x000000601d1d7811 */ /* 0x000fc400078ff0ff */
[----:B------:R-:W-:Y:S02]  /*69ad0*/  LEA.HI R3, R2, R6, RZ, 0x1e ;  /* 0x0000000602037211 */ /* 0x000fe400078ff0ff */
[----:B------:R-:W-:Y:S02]  /*69ae0*/  ISETP.GT.U32.AND P1, PT, R0, R12, PT ;  /* 0x0000000c0000720c */ /* 0x000fe40003f24070 */
[C---:B------:R-:W-:Y:S01]  /*69af0*/  IADD3 R12, R28.reuse, R7, RZ ;  /* 0x000000071c0c7210 */ /* 0x040fe20007ffe0ff */
[----:B------:R-:W-:Y:S01]  /*69b00*/  IADD3 R7, R28, R29, RZ ;  /* 0x0000001d1c077210 */ /* 0x000fe20007ffe0ff */
[----:B------:R-:W-:Y:S02]  /*69b10*/  IADD3 R3, R3, 0x70, RZ ;  /* 0x0000007003037810 */ /* 0x000fe40007ffe0ff */
[----:B------:R-:W-:Y:S02]  /*69b20*/  LEA.HI R2, R2, 0x68, RZ, 0x1e ;  /* 0x0000006802027811 */ /* 0x000fe400078ff0ff */
[----:B------:R-:W-:-:S02]  /*69b30*/  ISETP.GT.U32.AND.EX P1, PT, R15, RZ, PT, P1 ;  /* 0x000000ff0f00720c */ /* 0x000fc40003f24110 */
[C---:B------:R-:W-:Y:S02]  /*69b40*/  ISETP.GT.U32.AND P2, PT, R0.reuse, R3, PT ;  /* 0x000000030000720c */ /* 0x040fe40003f44070 */
[C---:B------:R-:W-:Y:S02]  /*69b50*/  IADD3 R29, P3, R0.reuse, 0x61, RZ ;  /* 0x00000061001d7810 */ /* 0x040fe40007f7e0ff */
[----:B------:R-:W-:Y:S01]  /*69b60*/  ISETP.GT.U32.AND P5, PT, R0, R12, PT ;  /* 0x0000000c0000720c */ /* 0x000fe20003fa4070 */
[----:B------:R-:W-:Y:S01]  /*69b70*/  IMAD.X R12, RZ, RZ, R15, P0 ;  /* 0x000000ffff0c7224 */ /* 0x000fe200000e060f */
[----:B------:R-:W-:Y:S02]  /*69b80*/  ISETP.GT.U32.AND.EX P2, PT, R15, RZ, PT, P2 ;  /* 0x000000ff0f00720c */ /* 0x000fe40003f44120 */
[----:B------:R-:W-:Y:S02]  /*69b90*/  IADD3.X R17, RZ, R15, RZ, P3, !PT ;  /* 0x0000000fff117210 */ /* 0x000fe40001ffe4ff */
[----:B------:R-:W-:Y:S01]  /*69ba0*/  SEL R4, RZ, 0x1fffe, !P2 ;  /* 0x0001fffeff047807 */ /* 0x000fe20005000000 */
[----:B------:R-:W0:Y:S01]  /*69bb0*/  S2R R20, SR_TID.X ;  /* 0x0000000000147919 */ /* 0x000e220000002100 */
[----:B------:R-:W-:-:S04]  /*69bc0*/  ISETP.GT.U32.AND P2, PT, R29, R3, PT ;  /* 0x000000031d00720c */ /* 0x000fc80003f44070 */
[----:B------:R-:W-:Y:S02]  /*69bd0*/  ISETP.GT.U32.AND.EX P2, PT, R17, RZ, PT, P2 ;  /* 0x000000ff1100720c */ /* 0x000fe40003f44120 */
[----:B------:R-:W-:Y:S01]  /*69be0*/  ISETP.GT.U32.AND P4, PT, R0, R7, PT ;  /* 0x000000070000720c */ /* 0x000fe20003f84070 */
[----:B------:R-:W3:Y:S01]  /*69bf0*/  S2R R22, SR_CTAID.X ;  /* 0x0000000000167919 */ /* 0x000ee20000002500 */
[----:B0-----:R-:W-:Y:S01]  /*69c00*/  LOP3.LUT R16, R20, 0x1c, RZ, 0xc0, !PT ;  /* 0x0000001c14107812 */ /* 0x001fe200078ec0ff */
[----:B---3--:R-:W-:Y:S01]  /*69c10*/  IMAD.SHL.U32 R22, R22, 0x80, RZ ;  /* 0x0000008016167824 */ /* 0x008fe200078e00ff */
[----:B--2---:R-:W-:Y:S01]  /*69c20*/  HMMA.16816.F32.BF16 R24, R8, R18, R24 ;  /* 0x000000120818723c */ /* 0x004fe20000041818 */
[----:B------:R-:W2:Y:S11]  /*69c30*/  LDL.LU.64 R8, [R1+0x3fb8] ;  /* 0x003fb80001087983 */ /* 0x000eb60000300a00 */
[----:B------:R-:W-:Y:S11]  /*69c40*/  @!UPT UIADD3 URZ, URZ, URZ, URZ ;  /* 0x0000003f3f3ff290 */ /* 0x000ff6000fffe03f */
[----:B------:R-:W-:Y:S01]  /*69c50*/  STL.64 [R1+0x2c0], R24 ;  /* 0x0002c01801007387 */ /* 0x000fe20000100a00 */
[----:B------:R-:W-:Y:S02]  /*69c60*/  STL [R1+0xb4], R21 ;  /* 0x0000b41501007387 */ /* 0x000fe40000100800 */
[----:B------:R0:W-:Y:S02]  /*69c70*/  STL [R1+0x3cbc], R18 ;  /* 0x003cbc1201007387 */ /* 0x0001e40000100800 */
[----:B0-----:R-:W0:Y:S01]  /*69c80*/  S2R R18, SR_CTAID.X ;  /* 0x0000000000127919 */ /* 0x001e220000002500 */
[----:B------:R-:W-:Y:S01]  /*69c90*/  MOV R28, R26 ;  /* 0x0000001a001c7202 */ /* 0x000fe20000000f00 */
[----:B------:R-:W-:Y:S04]  /*69ca0*/  STL [R1+0x3cb8], R19 ;  /* 0x003cb81301007387 */ /* 0x000fe80000100800 */
[----:B------:R3:W-:Y:S01]  /*69cb0*/  STL [R1+0x38a0], R28 ;  /* 0x0038a01c01007387 */ /* 0x0007e20000100800 */
[----:B-1----:R-:W-:-:S02]  /*69cc0*/  LOP3.LUT R11, R14, 0x1c, RZ, 0xc0, !PT ;  /* 0x0000001c0e0b7812 */ /* 0x002fc400078ec0ff */
[----:B0-----:R-:W-:-:S04]  /*69cd0*/  SHF.L.U32 R18, R18, 0x7, RZ ;  /* 0x0000000712127819 */ /* 0x001fc800000006ff */
[----:B---3--:R-:W-:Y:S01]  /*69ce0*/  IADD3 R28, R18, R2, RZ ;  /* 0x00000002121c7210 */ /* 0x008fe20007ffe0ff */
[----:B------:R-:W-:-:S03]  /*69cf0*/  SEL R2, RZ, 0x1, !P1 ;  /* 0x00000001ff027807 */ /* 0x000fc60004800000 */
[-C--:B------:R-:W-:Y:S02]  /*69d00*/  ISETP.GT.U32.AND P1, PT, R21, R28.reuse, PT ;  /* 0x0000001c1500720c */ /* 0x080fe40003f24070 */
[----:B------:R-:W-:Y:S01]  /*69d10*/  STL [R1+0x3fc], R2 ;  /* 0x0003fc0201007387 */ /* 0x000fe20000100800 */
[----:B------:R-:W-:Y:S01]  /*69d20*/  STL [R1+0x390], R12 ;  /* 0x0003900c01007387 */ /* 0x000fe20000100800 */
[----:B------:R-:W-:Y:S02]  /*69d30*/  ISETP.GT.U32.AND.EX P1, PT, R12, RZ, PT, P1 ;  /* 0x000000ff0c00720c */ /* 0x000fe40003f24110 */
[----:B------:R-:W-:Y:S01]  /*69d40*/  ISETP.GT.U32.AND P0, PT, R29, R28, PT ;  /* 0x0000001c1d00720c */ /* 0x000fe20003f04070 */
[----:B------:R-:W-:Y:S01]  /*69d50*/  STL [R1+0xe4], R17 ;  /* 0x0000e41101007387 */ /* 0x000fe20000100800 */
[----:B------:R0:W-:Y:S01]  /*69d60*/  STL [R1+0x3f8], R4 ;  /* 0x0003f80401007387 */ /* 0x0001e20000100800 */
[----:B------:R-:W-:Y:S02]  /*69d70*/  LEA.HI R19, R11, R6, RZ, 0x1e ;  /* 0x000000060b137211 */ /* 0x000fe400078ff0ff */
[----:B------:R-:W-:-:S02]  /*69d80*/  ISETP.GT.U32.AND.EX P0, PT, R17, RZ, PT, P0 ;  /* 0x000000ff1100720c */ /* 0x000fc40003f04100 */
[----:B------:R-:W-:Y:S02]  /*69d90*/  IADD3 R19, R19, 0x78, RZ ;  /* 0x0000007813137810 */ /* 0x000fe40007ffe0ff */
[----:B0-----:R-:W-:Y:S01]  /*69da0*/  SEL R4, RZ, 0x7fff8, !P1 ;  /* 0x0007fff8ff047807 */ /* 0x001fe20004800000 */
[----:B------:R-:W-:-:S04]  /*69db0*/  ISETP.GT.U32.AND P1, PT, R21, R3, PT ;  /* 0x000000031500720c */ /* 0x000fc80003f24070 */
[----:B------:R0:W-:Y:S01]  /*69dc0*/  STL [R1+0x3cc], R4 ;  /* 0x0003cc0401007387 */ /* 0x0001e20000100800 */
[----:B------:R-:W-:Y:S01]  /*69dd0*/  ISETP.GT.U32.AND.EX P1, PT, R12, RZ, PT, P1 ;  /* 0x000000ff0c00720c */ /* 0x000fe20003f24110 */
[----:B------:R-:W-:Y:S01]  /*69de0*/  IMAD.MOV.U32 R5, RZ, RZ, R27 ;  /* 0x000000ffff057224 */ /* 0x000fe200078e001b */
[----:B0-----:R-:W-:Y:S01]  /*69df0*/  SEL R4, RZ, 0x4, !P0 ;  /* 0x00000004ff047807 */ /* 0x001fe20004000000 */
[----:B------:R-:W-:Y:S01]  /*69e00*/  ISETP.GT.U32.AND P0, PT, R21, R19, PT ;  /* 0x000000131500720c */ /* 0x000fe20003f04070 */
[----:B------:R-:W-:-:S03]  /*69e10*/  SEL R6, RZ, 0x7fff8, !P1 ;  /* 0x0007fff8ff067807 */ /* 0x000fc60004800000 */
[----:B------:R0:W-:Y:S01]  /*69e20*/  STL [R1+0x3d0], R4 ;  /* 0x0003d00401007387 */ /* 0x0001e20000100800 */
[----:B------:R-:W-:Y:S02]  /*69e30*/  ISETP.GT.U32.AND.EX P0, PT, R12, RZ, PT, P0 ;  /* 0x000000ff0c00720c */ /* 0x000fe40003f04100 */
[----:B------:R-:W-:Y:S02]  /*69e40*/  IADD3 R2, P3, R0, 0x20, RZ ;  /* 0x0000002000027810 */ /* 0x000fe40007f7e0ff */
[----:B------:R-:W-:Y:S02]  /*69e50*/  SEL R7, RZ, 0x1fffe, !P0 ;  /* 0x0001fffeff077807 */ /* 0x000fe40004000000 */
[----:B0-----:R-:W-:Y:S01]  /*69e60*/  SEL R4, RZ, 0x4, !P2 ;  /* 0x00000004ff047807 */ /* 0x001fe20005000000 */
[----:B------:R-:W-:Y:S02]  /*69e70*/  ISETP.GT.U32.AND P2, PT, R29, R19, PT ;  /* 0x000000131d00720c */ /* 0x000fe40003f44070 */
[----:B------:R-:W-:-:S02]  /*69e80*/  FMUL R5, R5, c[0x0][0x188] ;  /* 0x0000620005057a20 */ /* 0x000fc40000400000 */
[----:B------:R-:W-:Y:S01]  /*69e90*/  ISETP.GT.U32.AND.EX P2, PT, R17, RZ, PT, P2 ;  /* 0x000000ff1100720c */ /* 0x000fe20003f44120 */
[----:B------:R-:W-:Y:S01]  /*69ea0*/  STL [R1+0x3e0], R4 ;  /* 0x0003e00401007387 */ /* 0x000fe20000100800 */
[----:B------:R0:W-:Y:S02]  /*69eb0*/  STL [R1+0x3dc], R6 ;  /* 0x0003dc0601007387 */ /* 0x0001e40000100800 */
[----:B------:R1:W-:Y:S01]  /*69ec0*/  STL [R1+0x398], R7 ;  /* 0x0003980701007387 */ /* 0x0003e20000100800 */
[----:B------:R-:W-:Y:S01]  /*69ed0*/  ISETP.GT.U32.AND P0, PT, R2, R3, PT ;  /* 0x000000030200720c */ /* 0x000fe20003f04070 */
[----:B------:R-:W-:Y:S01]  /*69ee0*/  FSEL R3, R5, -INF , !P2 ;  /* 0xff80000005037808 */ /* 0x000fe20005000000 */
[----:B0-----:R-:W-:Y:S02]  /*69ef0*/  IADD3.X R6, RZ, R15, RZ, P3, !PT ;  /* 0x0000000fff067210 */ /* 0x001fe40001ffe4ff */
[----:B-1----:R-:W-:Y:S02]  /*69f00*/  SEL R7, RZ, 0x1, !P2 ;  /* 0x00000001ff077807 */ /* 0x002fe40005000000 */
[----:B------:R-:W-:Y:S01]  /*69f10*/  IADD3 R4, P1, R0, 0x21, RZ ;  /* 0x0000002100047810 */ /* 0x000fe20007f3e0ff */
[-C--:B------:R-:W-:Y:S01]  /*69f20*/  ISETP.GT.U32.AND P2, PT, R2, R19.reuse, PT ;  /* 0x000000130200720c */ /* 0x080fe20003f44070 */
[----:B------:R-:W-:Y:S01]  /*69f30*/  ISETP.GT.U32.AND.EX P0, PT, R6, RZ, PT, P0 ;  /* 0x000000ff0600720c */ /* 0x000fe20003f04100 */
[----:B------:R-:W-:Y:S01]  /*69f40*/  STL [R1+0x39c], R7 ;  /* 0x00039c0701007387 */ /* 0x000fe20000100800 */
[----:B------:R-:W-:Y:S02]  /*69f50*/  STL [R1+0xe0], R6 ;  /* 0x0000e00601007387 */ /* 0x000fe40000100800 */
[----:B------:R-:W-:Y:S02]  /*69f60*/  STL [R1+0x484], R3 ;  /* 0x0004840301007387 */ /* 0x000fe40000100800 */
[----:B------:R0:W-:Y:S01]  /*69f70*/  STL [R1+0x380c], R3 ;  /* 0x00380c0301007387 */ /* 0x0001e20000100800 */
[----:B------:R-:W-:-:S02]  /*69f80*/  ISETP.GT.U32.AND P3, PT, R4, R19, PT ;  /* 0x000000130400720c */ /* 0x000fc40003f64070 */
[----:B------:R-:W-:Y:S01]  /*69f90*/  IADD3.X R5, RZ, R15, RZ, P1, !PT ;  /* 0x0000000fff057210 */ /* 0x000fe20000ffe4ff */
[----:B------:R-:W-:Y:S01]  /*69fa0*/  IADD3 R23, P1, R0, 0x41, RZ ;  /* 0x0000004100177810 */ /* 0x000fe20007f3e0ff */
[----:B------:R-:W-:Y:S02]  /*69fb0*/  ISETP.GT.U32.AND.EX P2, PT, R6, RZ, PT, P2 ;  /* 0x000000ff0600720c */ /* 0x000fe40003f44120 */
[----:B------:R-:W-:Y:S02]  /*69fc0*/  SEL R10, RZ, 0x7fff8, !P0 ;  /* 0x0007fff8ff0a7807 */ /* 0x000fe40004000000 */
[----:B------:R-:W-:Y:S02]  /*69fd0*/  ISETP.GT.U32.AND.EX P3, PT, R5, RZ, PT, P3 ;  /* 0x000000ff0500720c */ /* 0x000fe40003f64130 */
[----:B0-----:R-:W-:Y:S01]  /*69fe0*/  LEA.HI R3, R16, R18, RZ, 0x1e ;  /* 0x0000001210037211 */ /* 0x001fe200078ff0ff */
[----:B------:R-:W-:Y:S01]  /*69ff0*/  STL [R1+0xb0], R23 ;  /* 0x0000b01701007387 */ /* 0x000fe20000100800 */
[----:B------:R-:W-:-:S02]  /*6a000*/  SEL R13, RZ, 0x1fffe, !P2 ;  /* 0x0001fffeff0d7807 */ /* 0x000fc40005000000 */
[----:B------:R-:W-:Y:S02]  /*6a010*/  IADD3 R3, R3, 0x70, RZ ;  /* 0x0000007003037810 */ /* 0x000fe40007ffe0ff */
[----:B------:R-:W-:Y:S02]  /*6a020*/  LOP3.LUT R14, R14, 0x1c, RZ, 0xc0, !PT ;  /* 0x0000001c0e0e7812 */ /* 0x000fe400078ec0ff */
[----:B------:R-:W-:Y:S01]  /*6a030*/  IADD3 R7, P0, R0, 0x40, RZ ;  /* 0x0000004000077810 */ /* 0x000fe20007f1e0ff */
[----:B------:R0:W-:Y:S01]  /*6a040*/  STL [R1+0x3d4], R10 ;  /* 0x0003d40a01007387 */ /* 0x0001e20000100800 */
[----:B------:R-:W-:Y:S02]  /*6a050*/  ISETP.GT.U32.AND P2, PT, R4, R3, PT ;  /* 0x000000030400720c */ /* 0x000fe40003f44070 */
[----:B------:R-:W-:Y:S01]  /*6a060*/  LEA.HI R14, R14, 0x58, RZ, 0x1e ;  /* 0x000000580e0e7811 */ /* 0x000fe200078ff0ff */
[----:B------:R1:W-:Y:S01]  /*6a070*/  STL [R1+0x3a0], R13 ;  /* 0x0003a00d01007387 */ /* 0x0003e20000100800 */
[----:B------:R-:W-:Y:S01]  /*6a080*/  STL [R1+0xd0], R7 ;  /* 0x0000d00701007387 */ /* 0x000fe20000100800 */
[----:B------:R-:W-:-:S02]  /*6a090*/  ISETP.GT.U32.AND.EX P2, PT, R5, RZ, PT, P2 ;  /* 0x000000ff0500720c */ /* 0x000fc40003f44120 */
[----:B0-----:R-:W-:Y:S01]  /*6a0a0*/  SEL R10, RZ, 0x1, !P3 ;  /* 0x00000001ff0a7807 */ /* 0x001fe20005800000 */
[----:B------:R-:W-:Y:S01]  /*6a0b0*/  ISETP.GT.U32.AND P3, PT, R23, R3, PT ;  /* 0x000000031700720c */ /* 0x000fe20003f64070 */
[----:B-1----:R-:W-:-:S03]  /*6a0c0*/  IADD3.X R13, RZ, R15, RZ, P1, !PT ;  /* 0x0000000fff0d7210 */ /* 0x002fc60000ffe4ff */
[----:B------:R0:W-:Y:S01]  /*6a0d0*/  STL [R1+0x3a4], R10 ;  /* 0x0003a40a01007387 */ /* 0x0001e20000100800 */
[----:B------:R-:W-:Y:S01]  /*6a0e0*/  ISETP.GT.U32.AND P1, PT, R7, R3, PT ;  /* 0x000000030700720c */ /* 0x000fe20003f24070 */
[----:B------:R1:W-:Y:S02]  /*6a0f0*/  STL [R1+0x3cfc], R3 ;  /* 0x003cfc0301007387 */ /* 0x0003e40000100800 */
[----:B------:R-:W3:Y:S01]  /*6a100*/  LDL R24, [R1+0xa0] ;  /* 0x0000a00001187983 */ /* 0x000ee20000100800 */
[----:B------:R-:W3:Y:S04]  /*6a110*/  LDL R25, [R1+0xa4] ;  /* 0x0000a40001197983 */ /* 0x000ee80000100800 */
[----:B------:R-:W3:Y:S04]  /*6a120*/  LDL R26, [R1+0xa8] ;  /* 0x0000a800011a7983 */ /* 0x000ee80000100800 */
[----:B------:R-:W3:Y:S01]  /*6a130*/  LDL R27, [R1+0xac] ;  /* 0x0000ac00011b7983 */ /* 0x000ee20000100800 */
[----:B0-----:R-:W-:Y:S01]  /*6a140*/  IADD3 R10, R22, R14, RZ ;  /* 0x0000000e160a7210 */ /* 0x001fe20007ffe0ff */
[----:B------:R-:W-:Y:S01]  /*6a150*/  IADD3.X R14, RZ, R15, RZ, P0, !PT ;  /* 0x0000000fff0e7210 */ /* 0x000fe200007fe4ff */
[----:B-1----:R-:W-:-:S02]  /*6a160*/  SEL R3, RZ, 0x4, !P2 ;  /* 0x00000004ff037807 */ /* 0x002fc40005000000 */
[----:B------:R-:W-:Y:S01]  /*6a170*/  ISETP.GT.U32.AND.EX P3, PT, R13, RZ, PT, P3 ;  /* 0x000000ff0d00720c */ /* 0x000fe20003f64130 */
[----:B------:R-:W-:Y:S01]  /*6a180*/  STL [R1+0x2cc], R13 ;  /* 0x0002cc0d01007387 */ /* 0x000fe20000100800 */
[----:B------:R-:W-:Y:S02]  /*6a190*/  STL [R1+0x394], R14 ;  /* 0x0003940e01007387 */ /* 0x000fe40000100800 */
[----:B------:R0:W-:Y:S01]  /*6a1a0*/  STL [R1+0x3d8], R3 ;  /* 0x0003d80301007387 */ /* 0x0001e20000100800 */
[-C--:B------:R-:W-:Y:S02]  /*6a1b0*/  ISETP.GT.U32.AND P2, PT, R23, R19.reuse, PT ;  /* 0x000000131700720c */ /* 0x080fe40003f44070 */
[----:B0-----:R-:W-:Y:S01]  /*6a1c0*/  SEL R3, RZ, 0x4, !P3 ;  /* 0x00000004ff037807 */ /* 0x001fe20005800000 */
[----:B------:R-:W-:Y:S01]  /*6a1d0*/  ISETP.GT.U32.AND P3, PT, R7, R19, PT ;  /* 0x000000130700720c */ /* 0x000fe20003f64070 */
[----:B------:R-:W-:-:S03]  /*6a1e0*/  LOP3.LUT R19, R20, 0x1c, RZ, 0xc0, !PT ;  /* 0x0000001c14137812 */ /* 0x000fc600078ec0ff */
[----:B------:R0:W-:Y:S01]  /*6a1f0*/  STL [R1+0x404], R3 ;  /* 0x0004040301007387 */ /* 0x0001e20000100800 */
[----:B------:R-:W4:Y:S01]  /*6a200*/  LDL R20, [R1+0x1708] ;  /* 0x0017080001147983 */ /* 0x000f220000100800 */
[----:B------:R-:W-:Y:S02]  /*6a210*/  ISETP.GT.U32.AND.EX P1, PT, R14, RZ, PT, P1 ;  /* 0x000000ff0e00720c */ /* 0x000fe40003f24110 */
[----:B------:R-:W-:Y:S02]  /*6a220*/  LEA.HI R11, R11, 0x50, RZ, 0x1e ;  /* 0x000000500b0b7811 */ /* 0x000fe400078ff0ff */
[----:B------:R-:W-:-:S03]  /*6a230*/  ISETP.GT.U32.AND.EX P2, PT, R13, RZ, PT, P2 ;  /* 0x000000ff0d00720c */ /* 0x000fc60003f44120 */
[----:B------:R-:W-:Y:S01]  /*6a240*/  IMAD.IADD R11, R22, 0x1, R11 ;  /* 0x00000001160b7824 */ /* 0x000fe200078e020b */
[----:B0-----:R-:W-:Y:S02]  /*6a250*/  SEL R3, RZ, 0x7fff8, !P1 ;  /* 0x0007fff8ff037807 */ /* 0x001fe40004800000 */
[C---:B------:R-:W-:Y:S02]  /*6a260*/  ISETP.GT.U32.AND P0, PT, R0.reuse, R10, PT ;  /* 0x0000000a0000720c */ /* 0x040fe40003f04070 */
[----:B------:R-:W-:Y:S01]  /*6a270*/  ISETP.GT.U32.AND P1, PT, R0, R11, PT ;  /* 0x0000000b0000720c */ /* 0x000fe20003f24070 */
[----:B------:R-:W-:Y:S01]  /*6a280*/  STL [R1+0x400], R3 ;  /* 0x0004000301007387 */ /* 0x000fe20000100800 */
[----:B------:R0:W-:Y:S01]  /*6a290*/  STL [R1+0x3d08], R0 ;  /* 0x003d080001007387 */ /* 0x0001e20000100800 */
[----:B------:R-:W-:Y:S02]  /*6a2a0*/  ISETP.GT.U32.AND.EX P3, PT, R14, RZ, PT, P3 ;  /* 0x000000ff0e00720c */ /* 0x000fe40003f64130 */
[C---:B------:R-:W-:Y:S01]  /*6a2b0*/  ISETP.GT.U32.AND.EX P5, PT, R15.reuse, RZ, PT, P5 ;  /* 0x000000ff0f00720c */ /* 0x040fe20003fa4150 */
[----:B------:R1:W-:Y:S01]  /*6a2c0*/  STL.64 [R1+0x3fa0], R14 ;  /* 0x003fa00e01007387 */ /* 0x0003e20000100a00 */
[----:B------:R-:W-:Y:S01]  /*6a2d0*/  ISETP.GT.U32.AND.EX P4, PT, R15, RZ, PT, P4 ;  /* 0x000000ff0f00720c */ /* 0x000fe20003f84140 */
[----:B------:R1:W-:Y:S01]  /*6a2e0*/  STL.64 [R1+0x3f98], R12 ;  /* 0x003f980c01007387 */ /* 0x0003e20000100a00 */
[----:B0-----:R-:W-:Y:S01]  /*6a2f0*/  SEL R0, RZ, 0x1, !P2 ;  /* 0x00000001ff007807 */ /* 0x001fe20005000000 */
[----:B-1----:R-:W3:Y:S04]  /*6a300*/  LDL R14, [R1+0xe8] ;  /* 0x0000e800010e7983 */ /* 0x002ee80000100800 */
[----:B------:R-:W3:Y:S01]  /*6a310*/  LDL R15, [R1+0xec] ;  /* 0x0000ec00010f7983 */ /* 0x000ee20000100800 */
[----:B------:R-:W-:Y:S01]  /*6a320*/  SEL R12, RZ, 0x1fffe, !P3 ;  /* 0x0001fffeff0c7807 */ /* 0x000fe20005800000 */
[----:B------:R0:W-:Y:S04]  /*6a330*/  STL [R1+0x3ac], R0 ;  /* 0x0003ac0001007387 */ /* 0x0001e80000100800 */
[----:B------:R-:W-:Y:S01]  /*6a340*/  STL [R1+0x3a8], R12 ;  /* 0x0003a80c01007387 */ /* 0x000fe20000100800 */
[----:B0-----:R-:W-:-:S05]  /*6a350*/  SEL R0, RZ, 0x4, !P5 ;  /* 0x00000004ff007807 */ /* 0x001fca0006800000 */
[----:B------:R0:W-:Y:S01]  /*6a360*/  STL [R1+0x410], R0 ;  /* 0x0004100001007387 */ /* 0x0001e20000100800 */
[----:B------:R-:W-:Y:S01]  /*6a370*/  LEA.HI R19, R19, 0x60, RZ, 0x1e ;  /* 0x0000006013137811 */ /* 0x000fe200078ff0ff */
[----:B------:R-:W-:Y:S01]  /*6a380*/  STL [R1+0x3fb0], R23 ;  /* 0x003fb01701007387 */ /* 0x000fe20000100800 */
[----:B0-----:R-:W-:Y:S01]  /*6a390*/  SEL R0, RZ, 0x7fff8, !P4 ;  /* 0x0007fff8ff007807 */ /* 0x001fe20006000000 */
[----:B------:R-:W-:Y:S01]  /*6a3a0*/  ISETP.GT.U32.AND P4, PT, R21, R11, PT ;  /* 0x0000000b1500720c */ /* 0x000fe20003f84070 */
[----:B------:R-:W-:-:S03]  /*6a3b0*/  IADD3 R3, R22, R19, RZ ;  /* 0x0000001316037210 */ /* 0x000fc60007ffe0ff */
[----:B------:R-:W-:Y:S04]  /*6a3c0*/  STL [R1+0x40c], R0 ;  /* 0x00040c0001007387 */ /* 0x000fe80000100800 */
[----:B----4-:R0:W-:Y:S04]  /*6a3d0*/  STL.64 [R1+0x3fa8], R20 ;  /* 0x003fa81401007387 */ /* 0x0101e80000100a00 */
[----:B0-----:R-:W3:Y:S01]  /*6a3e0*/  LDL.LU R20, [R1+0x2f0] ;  /* 0x0002f00001147983 */ /* 0x001ee20000300800 */
[----:B------:R-:W3:Y:S02]  /*6a3f0*/  LDL.LU R21, [R1+0x2f4] ;  /* 0x0002f40001157983 */ /* 0x000ee40000300800 */
[----:B------:R-:W3:Y:S02]  /*6a400*/  LDL.LU R22, [R1+0x2f8] ;  /* 0x0002f80001167983 */ /* 0x000ee40000300800 */
[----:B------:R-:W3:Y:S01]  /*6a410*/  LDL.LU R23, [R1+0x2fc] ;  /* 0x0002fc0001177983 */ /* 0x000ee20000300800 */
[----:B------:R-:W-:-:S02]  /*6a420*/  ISETP.GT.U32.AND P2, PT, R4, R3, PT ;  /* 0x000000030400720c */ /* 0x000fc40003f44070 */
[----:B------:R-:W-:Y:S02]  /*6a430*/  ISETP.GT.U32.AND P3, PT, R2, R3, PT ;  /* 0x000000030200720c */ /* 0x000fe40003f64070 */
[----:B------:R-:W-:Y:S02]  /*6a440*/  ISETP.GT.U32.AND.EX P2, PT, R5, RZ, PT, P2 ;  /* 0x000000ff0500720c */ /* 0x000fe40003f44120 */
[----:B------:R-:W-:Y:S02]  /*6a450*/  ISETP.GT.U32.AND.EX P3, PT, R6, RZ, PT, P3 ;  /* 0x000000ff0600720c */ /* 0x000fe40003f64130 */
[----:B------:R-:W-:-:S05]  /*6a460*/  SEL R0, RZ, 0x1, !P2 ;  /* 0x00000001ff007807 */ /* 0x000fca0005000000 */
[----:B------:R0:W-:Y:S02]  /*6a470*/  STL [R1+0x3b4], R0 ;  /* 0x0003b40001007387 */ /* 0x0001e40000100800 */
[----:B0-----:R-:W-:Y:S01]  /*6a480*/  SEL R0, RZ, 0x1fffe, !P3 ;  /* 0x0001fffeff007807 */ /* 0x001fe20005800000 */
[----:B---3--:R-:W-:Y:S01]  /*6a490*/  HMMA.16816.F32.BF16 R24, R24, R14, R20 ;  /* 0x0000000e1818723c */ /* 0x008fe20000041814 */
[----:B------:R-:W3:Y:S03]  /*6a4a0*/  LDL.LU R23, [R1+0x3fb0] ;  /* 0x003fb00001177983 */ /* 0x000ee60000300800 */
[----:B------:R0:W-:Y:S02]  /*6a4b0*/  STL [R1+0x3b0], R0 ;  /* 0x0003b00001007387 */ /* 0x0001e40000100800 */
[----:B------:R-:W4:Y:S02]  /*6a4c0*/  LDL.LU.64 R20, [R1+0x3fa8] ;  /* 0x003fa80001147983 */ /* 0x000f240000300a00 */
[----:B------:R-:W2:Y:S01]  /*6a4d0*/  LDL.LU.64 R14, [R1+0x3fa0] ;  /* 0x003fa000010e7983 */ /* 0x000ea20000300a00 */
[----:B------:R-:W2:Y:S11]  /*6a4e0*/  LDL.LU.64 R12, [R1+0x3f98] ;  /* 0x003f9800010c7983 */ /* 0x000eb60000300a00 */
[----:B------:R-:W-:Y:S03]  /*6a4f0*/  @!UPT UIADD3 URZ, URZ, URZ, URZ ;  /* 0x0000003f3f3ff290 */ /* 0x000fe6000fffe03f */
[----:B------:R-:W-:Y:S01]  /*6a500*/  STL.64 [R1+0x3f90], R26 ;  /* 0x003f901a01007387 */ /* 0x000fe20000100a00 */
[----:B------:R-:W-:Y:S01]  /*6a510*/  STL.64 [R1+0x3f88], R24 ;  /* 0x003f881801007387 */ /* 0x000fe20000100a00 */
[----:B------:R-:W-:-:S04]  /*6a520*/  ISETP.GT.U32.AND P5, PT, R29, R11, PT ;  /* 0x0000000b1d00720c */ /* 0x000fc80003fa4070 */
[----:B------:R-:W-:-:S04]  /*6a530*/  ISETP.GT.U32.AND.EX P5, PT, R17, RZ, PT, P5 ;  /* 0x000000ff1100720c */ /* 0x000fc80003fa4150 */
[----:B0-----:R-:W-:Y:S02]  /*6a540*/  SEL R0, RZ, 0x4, !P5 ;  /* 0x00000004ff007807 */ /* 0x001fe40006800000 */
[----:B------:R-:W-:-:S03]  /*6a550*/  ISETP.GT.U32.AND P2, PT, R29, R10, PT ;  /* 0x0000000a1d00720c */ /* 0x000fc60003f44070 */
[----:B------:R0:W-:Y:S01]  /*6a560*/  STL [R1+0x3e8], R0 ;  /* 0x0003e80001007387 */ /* 0x0001e20000100800 */
[----:B------:R-:W-:Y:S01]  /*6a570*/  ISETP.GT.U32.AND.EX P2, PT, R17, RZ, PT, P2 ;  /* 0x000000ff1100720c */ /* 0x000fe20003f44120 */
[----:B------:R-:W3:Y:S02]  /*6a580*/  LDL R22, [R1+0xdd0] ;  /* 0x000dd00001167983 */ /* 0x000ee40000100800 */
[----:B----4-:R-:W1:Y:S01]  /*6a590*/  LDSM.16.MT88.4 R24, [R20+0x1f080] ;  /* 0x01f080001418783b */ /* 0x010e620000004200 */
[----:B--2---:R-:W-:-:S04]  /*6a5a0*/  ISETP.GT.U32.AND.EX P4, PT, R12, RZ, PT, P4 ;  /* 0x000000ff0c00720c */ /* 0x004fc80003f84140 */
[----:B0-----:R-:W-:Y:S02]  /*6a5b0*/  SEL R0, RZ, 0x7fff8, !P4 ;  /* 0x0007fff8ff007807 */ /* 0x001fe40006000000 */
[----:B---3--:R-:W-:Y:S02]  /*6a5c0*/  ISETP.GT.U32.AND P5, PT, R23, R28, PT ;  /* 0x0000001c1700720c */ /* 0x008fe40003fa4070 */
[----:B------:R-:W-:Y:S01]  /*6a5d0*/  ISETP.GT.U32.AND P3, PT, R21, R10, PT ;  /* 0x0000000a1500720c */ /* 0x000fe20003f64070 */
[----:B------:R0:W-:Y:S01]  /*6a5e0*/  STL [R1+0x3e4], R0 ;  /* 0x0003e40001007387 */ /* 0x0001e20000100800 */
[----:B------:R-:W-:Y:S02]  /*6a5f0*/  ISETP.GT.U32.AND.EX P5, PT, R13, RZ, PT, P5 ;  /* 0x000000ff0d00720c */ /* 0x000fe40003fa4150 */
[----:B0-----:R-:W-:Y:S01]  /*6a600*/  SEL R0, RZ, 0x1, !P2 ;  /* 0x00000001ff007807 */ /* 0x001fe20005000000 */
[----:B-1----:R-:W-:Y:S01]  /*6a610*/  STL.64 [R1+0x10], R24 ;  /* 0x0000101801007387 */ /* 0x002fe20000100a00 */
[----:B------:R-:W-:Y:S01]  /*6a620*/  MOV R11, R26 ;  /* 0x0000001a000b7202 */ /* 0x000fe20000000f00 */
[----:B------:R0:W-:Y:S02]  /*6a630*/  STL.64 [R1+0x18], R26 ;  /* 0x0000181a01007387 */ /* 0x0001e40000100a00 */
[----:B------:R-:W-:Y:S01]  /*6a640*/  IMAD.MOV.U32 R19, RZ, RZ, R27 ;  /* 0x000000ffff137224 */ /* 0x000fe200078e001b */
[----:B------:R-:W-:Y:S01]  /*6a650*/  MOV R10, R25 ;  /* 0x00000019000a7202 */ /* 0x000fe20000000f00 */
[----:B0-----:R-:W2:Y:S01]  /*6a660*/  LDL.LU.64 R26, [R1+0x3f90] ;  /* 0x003f9000011a7983 */ /* 0x001ea20000300a00 */
[----:B------:R-:W2:Y:S02]  /*6a670*/  LDL.LU.64 R24, [R1+0x3f88] ;  /* 0x003f880001187983 */ /* 0x000ea40000300a00 */
[----:B------:R0:W-:Y:S02]  /*6a680*/  STL [R1+0x2f8], R0 ;  /* 0x0002f80001007387 */ /* 0x0001e40000100800 */
[----:B------:R-:W3:Y:S01]  /*6a690*/  LDL.LU R13, [R1+0x3f80] ;  /* 0x003f8000010d7983 */ /* 0x000ee20000300800 */
[----:B------:R-:W-:-:S04]  /*6a6a0*/  ISETP.GT.U32.AND.EX P3, PT, R12, RZ, PT, P3 ;  /* 0x000000ff0c00720c */ /* 0x000fc80003f64130 */
[----:B0-----:R-:W-:-:S05]  /*6a6b0*/  SEL R0, RZ, 0x1fffe, !P3 ;  /* 0x0001fffeff007807 */ /* 0x001fca0005800000 */
[----:B------:R0:W-:Y:S01]  /*6a6c0*/  STL [R1+0x2f4], R0 ;  /* 0x0002f40001007387 */ /* 0x0001e20000100800 */
[----:B------:R1:W-:Y:S01]  /*6a6d0*/  STL.64 [R1+0x3f68], R6 ;  /* 0x003f680601007387 */ /* 0x0003e20000100a00 */
[-C--:B------:R-:W-:Y:S02]  /*6a6e0*/  ISETP.GT.U32.AND P4, PT, R7, R28.reuse, PT ;  /* 0x0000001c0700720c */ /* 0x080fe40003f84070 */
[----:B0-----:R-:W-:Y:S01]  /*6a6f0*/  SEL R0, RZ, 0x4, !P5 ;  /* 0x00000004ff007807 */ /* 0x001fe20006800000 */
[----:B------:R-:W-:-:S04]  /*6a700*/  ISETP.GT.U32.AND P5, PT, R4, R28, PT ;  /* 0x0000001c0400720c */ /* 0x000fc80003fa4070 */
[----:B------:R-:W-:Y:S01]  /*6a710*/  STL [R1+0x3f4], R0 ;  /* 0x0003f40001007387 */ /* 0x000fe20000100800 */
[----:B------:R0:W-:Y:S01]  /*6a720*/  STL.64 [R1+0x3f60], R4 ;  /* 0x003f600401007387 */ /* 0x0001e20000100a00 */
[----:B-1----:R-:W-:Y:S02]  /*6a730*/  MOV R6, R8 ;  /* 0x0000000800067202 */ /* 0x002fe40000000f00 */
[----:B------:R-:W-:Y:S01]  /*6a740*/  MOV R7, R9 ;  /* 0x0000000900077202 */ /* 0x000fe20000000f00 */
[----:B0-----:R-:W2:Y:S01]  /*6a750*/  LDL R4, [R1+0x90] ;  /* 0x0000900001047983 */ /* 0x001ea20000100800 */
[----:B---3--:R-:W-:-:S03]  /*6a760*/  MOV R5, R13 ;  /* 0x0000000d00057202 */ /* 0x008fc60000000f00 */
[----:B------:R-:W3:Y:S01]  /*6a770*/  LDL.LU R13, [R1+0x3f7c] ;  /* 0x003f7c00010d7983 */ /* 0x000ee20000300800 */
[----:B------:R-:W2:Y:S02]  /*6a780*/  LDL.LU R8, [R1+0x3f78] ;  /* 0x003f780001087983 */ /* 0x000ea40000300800 */
[----:B------:R-:W2:Y:S01]  /*6a790*/  LDL.LU R9, [R1+0x3f74] ;  /* 0x003f740001097983 */ /* 0x000ea20000300800 */
[----:B------:R-:W-:Y:S02]  /*6a7a0*/  ISETP.GT.U32.AND.EX P4, PT, R14, RZ, PT, P4 ;  /* 0x000000ff0e00720c */ /* 0x000fe40003f84140 */
[-C--:B------:R-:W-:Y:S02]  /*6a7b0*/  ISETP.GT.U32.AND P2, PT, R29, R3.reuse, PT ;  /* 0x000000031d00720c */ /* 0x080fe40003f44070 */
[----:B------:R-:W-:Y:S02]  /*6a7c0*/  SEL R0, RZ, 0x7fff8, !P4 ;  /* 0x0007fff8ff007807 */ /* 0x000fe40006000000 */
[----:B------:R-:W-:Y:S01]  /*6a7d0*/  ISETP.GT.U32.AND.EX P2, PT, R17, RZ, PT, P2 ;  /* 0x000000ff1100720c */ /* 0x000fe20003f44120 */
[----:B------:R-:W-:Y:S01]  /*6a7e0*/  STL [R1+0x3e98], R2 ;  /* 0x003e980201007387 */ /* 0x000fe20000100800 */
[----:B------:R-:W-:Y:S01]  /*6a7f0*/  ISETP.GT.U32.AND P3, PT, R21, R3, PT ;  /* 0x000000031500720c */ /* 0x000fe20003f64070 */
[----:B------:R0:W-:Y:S02]  /*6a800*/  STL [R1+0x3f0], R0 ;  /* 0x0003f00001007387 */ /* 0x0001e40000100800 */
[----:B------:R-:W-:Y:S01]  /*6a810*/  STL [R1+0x3d00], R28 ;  /* 0x003d001c01007387 */ /* 0x000fe20000100800 */
[----:B------:R-:W-:-:S02]  /*6a820*/  ISETP.GT.U32.AND.EX P3, PT, R12, RZ, PT, P3 ;  /* 0x000000ff0c00720c */ /* 0x000fc40003f64130 */
[----:B------:R-:W4:Y:S01]  /*6a830*/  LDL.LU R12, [R1+0x3f70] ;  /* 0x003f7000010c7983 */ /* 0x000f220000300800 */
[----:B0-----:R-:W-:-:S05]  /*6a840*/  SEL R0, RZ, 0x1, !P2 ;  /* 0x00000001ff007807 */ /* 0x001fca0005000000 */
[----:B------:R-:W-:Y:S01]  /*6a850*/  STL [R1+0x2fc], R0 ;  /* 0x0002fc0001007387 */ /* 0x000fe20000100800 */
[----:B--2---:R-:W-:Y:S03]  /*6a860*/  HMMA.16816.F32.BF16 R24, R4, R8, R24 ;  /* 0x000000080418723c */ /* 0x004fe60000041818 */
[----:B------:R-:W2:Y:S01]  /*6a870*/  LDL.LU.64 R6, [R1+0x3f68] ;  /* 0x003f680001067983 */ /* 0x000ea20000300a00 */
[----:B------:R-:W2:Y:S11]  /*6a880*/  LDL.LU.64 R4, [R1+0x3f60] ;  /* 0x003f600001047983 */ /* 0x000eb60000300a00 */
[----:B------:R-:W-:Y:S08]  /*6a890*/  @!UPT UIADD3 URZ, URZ, URZ, URZ ;  /* 0x0000003f3f3ff290 */ /* 0x000ff0000fffe03f */
[----:B------:R0:W-:Y:S01]  /*6a8a0*/  STL.64 [R1+0x3f00], R26 ;  /* 0x003f001a01007387 */ /* 0x0001e20000100a00 */
[----:B------:R1:W-:Y:S03]  /*6a8b0*/  STL.64 [R1+0x3ef8], R24 ;  /* 0x003ef81801007387 */ /* 0x0003e60000100a00 */
[----:B0-----:R-:W2:Y:S04]  /*6a8c0*/  LDL R26, [R1+0x68] ;  /* 0x00006800011a7983 */ /* 0x001ea80000100800 */
[----:B------:R-:W2:Y:S04]  /*6a8d0*/  LDL R27, [R1+0x6c] ;  /* 0x00006c00011b7983 */ /* 0x000ea80000100800 */
[----:B-1----:R-:W3:Y:S04]  /*6a8e0*/  LDL R24, [R1+0x60] ;  /* 0x0000600001187983 */ /* 0x002ee80000100800 */
[----:B------:R-:W3:Y:S04]  /*6a8f0*/  LDL R25, [R1+0x64] ;  /* 0x0000640001197983 */ /* 0x000ee80000100800 */
[----:B--2---:R-:W-:Y:S01]  /*6a900*/  STL.64 [R1+0x3f38], R26 ;  /* 0x003f381a01007387 */ /* 0x004fe20000100a00 */
[----:B---3--:R0:W-:Y:S03]  /*6a910*/  STL.64 [R1+0x3f30], R24 ;  /* 0x003f301801007387 */ /* 0x0081e60000100a00 */
[----:B0-----:R-:W2:Y:S04]  /*6a920*/  LDL R24, [R1+0x70] ;  /* 0x0000700001187983 */ /* 0x001ea80000100800 */
[----:B------:R-:W2:Y:S01]  /*6a930*/  LDL R25, [R1+0x74] ;  /* 0x0000740001197983 */ /* 0x000ea20000100800 */
[----:B----4-:R-:W-:Y:S01]  /*6a940*/  IMAD.MOV.U32 R26, RZ, RZ, R12 ;  /* 0x000000ffff1a7224 */ /* 0x010fe200078e000c */
[----:B------:R-:W-:Y:S01]  /*6a950*/  MOV R27, R13 ;  /* 0x0000000d001b7202 */ /* 0x000fe20000000f00 */
[----:B------:R-:W3:Y:S01]  /*6a960*/  LDL.LU R12, [R1+0x3f5c] ;  /* 0x003f5c00010c7983 */ /* 0x000ee20000300800 */
[----:B------:R-:W3:Y:S03]  /*6a970*/  LDL.LU R13, [R1+0x3f58] ;  /* 0x003f5800010d7983 */ /* 0x000ee60000300800 */
[----:B------:R-:W-:Y:S01]  /*6a980*/  STL.64 [R1+0x3f50], R26 ;  /* 0x003f501a01007387 */ /* 0x000fe20000100a00 */
[----:B------:R-:W0:Y:S01]  /*6a990*/  S2R R0, SR_TID.X ;  /* 0x0000000000007919 */ /* 0x000e220000002100 */
[----:B------:R-:W-:Y:S01]  /*6a9a0*/  ISETP.GT.U32.AND P4, PT, R2, R28, PT ;  /* 0x0000001c0200720c */ /* 0x000fe20003f84070 */
[----:B------:R-:W-:Y:S01]  /*6a9b0*/  SEL R2, RZ, 0x1fffe, !P3 ;  /* 0x0001fffeff027807 */ /* 0x000fe20005800000 */
[----:B------:R-:W-:-:S02]  /*6a9c0*/  ISETP.GT.U32.AND.EX P5, PT, R5, RZ, PT, P5 ;  /* 0x000000ff0500720c */ /* 0x000fc40003fa4150 */
[----:B------:R-:W-:Y:S02]  /*6a9d0*/  ISETP.GT.U32.AND P3, PT, R7, R3, PT ;  /* 0x000000030700720c */ /* 0x000fe40003f64070 */
[----:B------:R-:W-:Y:S02]  /*6a9e0*/  ISETP.GT.U32.AND.EX P4, PT, R6, RZ, PT, P4 ;  /* 0x000000ff0600720c */ /* 0x000fe40003f84140 */
[----:B0-----:R-:W-:-:S04]  /*6a9f0*/  LOP3.LUT R0, R0, 0x1c, RZ, 0xc0, !PT ;  /* 0x0000001c00007812 */ /* 0x001fc800078ec0ff */
[----:B------:R-:W-:-:S04]  /*6aa00*/  LEA.HI R0, R0, 0x48, RZ, 0x1e ;  /* 0x0000004800007811 */ /* 0x000fc800078ff0ff */
[----:B------:R-:W-:Y:S01]  /*6aa10*/  IADD3 R28, R18, R0, RZ ;  /* 0x00000000121c7210 */ /* 0x000fe20007ffe0ff */
[----:B------:R-:W-:Y:S01]  /*6aa20*/  SEL R0, RZ, 0x4, !P5 ;  /* 0x00000004ff007807 */ /* 0x000fe20006800000 */
[----:B--2---:R-:W-:Y:S02]  /*6aa30*/  STL.64 [R1+0x3f48], R24 ;  /* 0x003f481801007387 */ /* 0x004fe40000100a00 */
[----:B------:R-:W0:Y:S04]  /*6aa40*/  LDSM.16.MT88.4 R24, [R22+0x1f000] ;  /* 0x01f000001618783b */ /* 0x000e280000004200 */
[----:B------:R1:W-:Y:S02]  /*6aa50*/  STL [R1+0x3c44], R8 ;  /* 0x003c440801007387 */ /* 0x0003e40000100800 */
[----:B------:R2:W-:Y:S01]  /*6aa60*/  STL [R1+0x3c40], R9 ;  /* 0x003c400901007387 */ /* 0x0005e20000100800 */
[----:B------:R4:W-:Y:S04]  /*6aa70*/  STL.64 [R1+0x3f40], R10 ;  /* 0x003f400a01007387 */ /* 0x0009e80000100a00 */
[----:B-1----:R-:W3:Y:S01]  /*6aa80*/  LDL.LU R8, [R1+0x270] ;  /* 0x0002700001087983 */ /* 0x002ee20000300800 */
[----:B--2---:R-:W3:Y:S03]  /*6aa90*/  LDL.LU R9, [R1+0x274] ;  /* 0x0002740001097983 */ /* 0x004ee60000300800 */
[----:B----4-:R-:W3:Y:S01]  /*6aaa0*/  LDL.LU R10, [R1+0x278] ;  /* 0x00027800010a7983 */ /* 0x010ee20000300800 */
[----:B------:R-:W3:Y:S02]  /*6aab0*/  LDL.LU R11, [R1+0x27c] ;  /* 0x00027c00010b7983 */ /* 0x000ee40000300800 */
[----:B------:R1:W-:Y:S02]  /*6aac0*/  STL [R1+0x3e78], R5 ;  /* 0x003e780501007387 */ /* 0x0003e40000100800 */
[----:B-1----:R-:W2:Y:S01]  /*6aad0*/  LDL R5, [R1+0x2cc] ;  /* 0x0002cc0001057983 */ /* 0x002ea20000100800 */
[----:B------:R-:W-:Y:S02]  /*6aae0*/  STL.64 [R1+0x3f28], R18 ;  /* 0x003f281201007387 */ /* 0x000fe40000100a00 */
[----:B------:R-:W-:Y:S02]  /*6aaf0*/  STL [R1+0x2f0], R2 ;  /* 0x0002f00201007387 */ /* 0x000fe40000100800 */
[----:B------:R1:W-:Y:S02]  /*6ab00*/  STL.64 [R1+0x3f20], R16 ;  /* 0x003f201001007387 */ /* 0x0003e40000100a00 */
[----:B-1----:R-:W4:Y:S01]  /*6ab10*/  LDL.LU R16, [R1+0x250] ;  /* 0x0002500001107983 */ /* 0x002f220000300800 */
[----:B------:R-:W4:Y:S02]  /*6ab20*/  LDL.LU R17, [R1+0x254] ;  /* 0x0002540001117983 */ /* 0x000f240000300800 */
[----:B------:R-:W4:Y:S02]  /*6ab30*/  LDL.LU R18, [R1+0x258] ;  /* 0x0002580001127983 */ /* 0x000f240000300800 */
[----:B------:R-:W4:Y:S01]  /*6ab40*/  LDL.LU R19, [R1+0x25c] ;  /* 0x00025c0001137983 */ /* 0x000f220000300800 */
[----:B------:R1:W-:Y:S01]  /*6ab50*/  STL [R1+0x408], R0 ;  /* 0x0004080001007387 */ /* 0x0003e20000100800 */
[----:B0-----:R-:W-:Y:S01]  /*6ab60*/  STL.64 [R1+0x40], R24 ;  /* 0x0000401801007387 */ /* 0x001fe20000100a00 */
[----:B------:R-:W-:Y:S01]  /*6ab70*/  MOV R7, R26 ;  /* 0x0000001a00077202 */ /* 0x000fe20000000f00 */
[----:B------:R0:W-:Y:S01]  /*6ab80*/  STL.64 [R1+0x48], R26 ;  /* 0x0000481a01007387 */ /* 0x0001e20000100a00 */
[----:B------:R-:W-:Y:S01]  /*6ab90*/  MOV R2, R24 ;  /* 0x0000001800027202 */ /* 0x000fe20000000f00 */
[----:B------:R-:W-:Y:S01]  /*6aba0*/  IMAD.MOV.U32 R6, RZ, RZ, R25 ;  /* 0x000000ffff067224 */ /* 0x000fe200078e0019 */
[----:B-1----:R-:W-:-:S02]  /*6abb0*/  MOV R0, R27 ;  /* 0x0000001b00007202 */ /* 0x002fc40000000f00 */
[----:B0-----:R-:W3:Y:S01]  /*6abc0*/  LDL.LU.64 R26, [R1+0x3f50] ;  /* 0x003f5000011a7983 */ /* 0x001ee20000300a00 */
[----:B------:R-:W3:Y:S02]  /*6abd0*/  LDL.LU.64 R24, [R1+0x3f48] ;  /* 0x003f480001187983 */ /* 0x000ee40000300a00 */
[----:B------:R0:W-:Y:S01]  /*6abe0*/  STL [R1+0x3ea8], R6 ;  /* 0x003ea80601007387 */ /* 0x0001e20000100800 */
[----:B------:R-:W-:Y:S01]  /*6abf0*/  ISETP.GT.U32.AND P2, PT, R23, R3, PT ;  /* 0x000000031700720c */ /* 0x000fe20003f44070 */
[----:B0-----:R-:W2:Y:S01]  /*6ac00*/  LDL R6, [R1+0xd0] ;  /* 0x0000d00001067983 */ /* 0x001ea20000100800 */
[----:B------:R0:W-:Y:S03]  /*6ac10*/  STL [R1+0x3ea4], R2 ;  /* 0x003ea40201007387 */ /* 0x0001e60000100800 */
[----:B0-----:R-:W2:Y:S01]  /*6ac20*/  LDL R2, [R1+0x390] ;  /* 0x0003900001027983 */ /* 0x001ea20000100800 */
[----:B---3--:R-:W-:Y:S03]  /*6ac30*/  HMMA.16816.F32.BF16 R24, R24, R12, R8 ;  /* 0x0000000c1818723c */ /* 0x008fe60000041808 */
[----:B------:R-:W3:Y:S11]  /*6ac40*/  LDL.LU.64 R10, [R1+0x3f40] ;  /* 0x003f4000010a7983 */ /* 0x000ef60000300a00 */
[----:B------:R-:W-:Y:S09]  /*6ac50*/  @!UPT UIADD3 URZ, URZ, URZ, URZ ;  /* 0x0000003f3f3ff290 */ /* 0x000ff2000fffe03f */
[----:B------:R0:W-:Y:S01]  /*6ac60*/  STL.64 [R1+0x120], R24 ;  /* 0x0001201801007387 */ /* 0x0001e20000100a00 */
[----:B------:R-:W-:Y:S01]  /*6ac70*/  MOV R8, R26 ;  /* 0x0000001a00087202 */ /* 0x000fe20000000f00 */
[----:B------:R-:W-:Y:S02]  /*6ac80*/  IMAD.MOV.U32 R3, RZ, RZ, R27 ;  /* 0x000000ffff037224 */ /* 0x000fe400078e001b */
[----:B------:R-:W4:Y:S04]  /*6ac90*/  LDL.LU.64 R26, [R1+0x3f38] ;  /* 0x003f3800011a7983 */ /* 0x000f280000300a00 */
[----:B0-----:R-:W4:Y:S01]  /*6aca0*/  LDL.LU.64 R24, [R1+0x3f30] ;  /* 0x003f300001187983 */ /* 0x001f220000300a00 */
[----:B------:R-:W-:Y:S02]  /*6acb0*/  STL [R1+0x3e04], R8 ;  /* 0x003e040801007387 */ /* 0x000fe40000100800 */
[----:B------:R0:W-:Y:S01]  /*6acc0*/  STL [R1+0x3e00], R3 ;  /* 0x003e000301007387 */ /* 0x0001e20000100800 */
[----:B--2---:R-:W-:-:S02]  /*6acd0*/  ISETP.GT.U32.AND.EX P2, PT, R5, RZ, PT, P2 ;  /* 0x000000ff0500720c */ /* 0x004fc40003f44120 */
[C---:B------:R-:W-:Y:S02]  /*6ace0*/  ISETP.GT.U32.AND.EX P0, PT, R15.reuse, RZ, PT, P0 ;  /* 0x000000ff0f00720c */ /* 0x040fe40003f04100 */
[----:B0-----:R-:W-:Y:S02]  /*6acf0*/  SEL R3, RZ, 0x7fff8, !P4 ;  /* 0x0007fff8ff037807 */ /* 0x001fe40006000000 */
[----:B------:R-:W-:-:S03]  /*6ad00*/  ISETP.GT.U32.AND.EX P1, PT, R15, RZ, PT, P1 ;  /* 0x000000ff0f00720c */ /* 0x000fc60003f24110 */
[----:B------:R0:W-:Y:S02]  /*6ad10*/  STL [R1+0x3ec], R3 ;  /* 0x0003ec0301007387 */ /* 0x0001e40000100800 */
[----:B0-----:R-:W-:Y:S02]  /*6ad20*/  SEL R3, RZ, 0x1, !P2 ;  /* 0x00000001ff037807 */ /* 0x001fe40005000000 */
[----:B------:R-:W-:Y:S01]  /*6ad30*/  ISETP.GT.U32.AND.EX P3, PT, R14, RZ, PT, P3 ;  /* 0x000000ff0e00720c */ /* 0x000fe20003f64130 */
[----:B----4-:R-:W-:Y:S01]  /*6ad40*/  HMMA.16816.F32.BF16 R24, R24, R12, R16 ;  /* 0x0000000c1818723c */ /* 0x010fe20000041810 */
[----:B------:R-:W2:Y:S01]  /*6ad50*/  LDL.LU.64 R18, [R1+0x3f28] ;  /* 0x003f280001127983 */ /* 0x000ea20000300a00 */
[----:B------:R-:W-:Y:S02]  /*6ad60*/  STL [R1+0x274], R3 ;  /* 0x0002740301007387 */ /* 0x000fe40000100800 */
[----:B------:R-:W4:Y:S11]  /*6ad70*/  LDL.LU.64 R16, [R1+0x3f20] ;  /* 0x003f200001107983 */ /* 0x000f360000300a00 */
[----:B------:R-:W-:Y:S09]  /*6ad80*/  @!UPT UIADD3 URZ, URZ, URZ, URZ ;  /* 0x0000003f3f3ff290 */ /* 0x000ff2000fffe03f */
[----:B------:R-:W-:Y:S01]  /*6ad90*/  MOV R15, R26 ;  /* 0x0000001a000f7202 */ /* 0x000fe20000000f00 */
[----:B------:R-:W-:Y:S04]  /*6ada0*/  STL [R1+0x11c], R27 ;  /* 0x00011c1b01007387 */ /* 0x000fe80000100800 */
[----:B------:R3:W-:Y:S01]  /*6adb0*/  STL.64 [R1+0x3ee8], R14 ;  /* 0x003ee80e01007387 */ /* 0x0007e20000100a00 */
[----:B------:R0:W-:Y:S01]  /*6adc0*/  STL.64 [R1+0x3ee0], R12 ;  /* 0x003ee00c01007387 */ /* 0x0001e20000100a00 */
[----:B---3--:R-:W-:Y:S02]  /*6add0*/  MOV R14, R11 ;  /* 0x0000000b000e7202 */ /* 0x008fe40000000f00 */
[----:B0-----:R-:W3:Y:S01]  /*6ade0*/  LDL R12, [R1+0x10] ;  /* 0x00001000010c7983 */ /* 0x001ee20000100800 */
[----:B------:R-:W-:-:S02]  /*6adf0*/  IMAD.MOV.U32 R13, RZ, RZ, R10 ;  /* 0x000000ffff0d7224 */ /* 0x000fc400078e000a */
[----:B------:R-:W3:Y:S02]  /*6ae00*/  LDL.LU R10, [R1+0x3f18] ;  /* 0x003f1800010a7983 */ /* 0x000ee40000300800 */
[----:B------:R-:W3:Y:S01]  /*6ae10*/  LDL.LU R11, [R1+0x3f14] ;  /* 0x003f1400010b7983 */ /* 0x000ee20000300800 */
[----:B------:R-:W-:Y:S02]  /*6ae20*/  MOV R8, R24 ;  /* 0x0000001800087202 */ /* 0x000fe40000000f00 */
[----:B------:R-:W-:Y:S02]  /*6ae30*/  MOV R9, R25 ;  /* 0x0000001900097202 */ /* 0x000fe40000000f00 */
[----:B------:R-:W0:Y:S01]  /*6ae40*/  LDSM.16.MT88.4 R24, [R20+0x1f000] ;  /* 0x01f000001418783b */ /* 0x000e220000004200 */
[----:B------:R-:W-:Y:S02]  /*6ae50*/  ISETP.GT.U32.AND P5, PT, R29, R28, PT ;  /* 0x0000001c1d00720c */ /* 0x000fe40003fa4070 */
[----:B------:R-:W-:-:S02]  /*6ae60*/  SEL R3, RZ, 0x1fffe, !P3 ;  /* 0x0001fffeff037807 */ /* 0x000fc40005800000 */
[-C--:B------:R-:W-:Y:S02]  /*6ae70*/  ISETP.GT.U32.AND P4, PT, R21, R28.reuse, PT ;  /* 0x0000001c1500720c */ /* 0x080fe40003f84070 */
[-C--:B------:R-:W-:Y:S01]  /*6ae80*/  ISETP.GT.U32.AND P2, PT, R23, R28.reuse, PT ;  /* 0x0000001c1700720c */ /* 0x080fe20003f44070 */
[----:B------:R-:W-:Y:S01]  /*6ae90*/  ISETP.GT.U32.AND P3, PT, R6, R28, PT ;  /* 0x0000001c0600720c */ /* 0x000fe20003f64070 */
[----:B--2---:R-:W-:Y:S01]  /*6aea0*/  STL [R1+0x3ec8], R18 ;  /* 0x003ec81201007387 */ /* 0x004fe20000100800 */
[----:B----4-:R1:W-:Y:S01]  /*6aeb0*/  STL.64 [R1+0x3ec0], R16 ;  /* 0x003ec01001007387 */ /* 0x0103e20000100a00 */
[----:B------:R-:W-:Y:S02]  /*6aec0*/  ISETP.GT.U32.AND.EX P5, PT, R17, RZ, PT, P5 ;  /* 0x000000ff1100720c */ /* 0x000fe40003fa4150 */
[----:B------:R-:W-:Y:S01]  /*6aed0*/  MOV R15, R19 ;  /* 0x00000013000f7202 */ /* 0x000fe20000000f00 */
[----:B-1----:R-:W2:Y:S04]  /*6aee0*/  LDL R16, [R1+0x50] ;  /* 0x0000500001107983 */ /* 0x002ea80000100800 */
[----:B------:R-:W2:Y:S01]  /*6aef0*/  LDL R17, [R1+0x54] ;  /* 0x0000540001117983 */ /* 0x000ea20000100800 */
[----:B---3--:R-:W-:Y:S01]  /*6af00*/  MOV R18, R10 ;  /* 0x0000000a00127202 */ /* 0x008fe20000000f00 */
[----:B------:R-:W-:-:S02]  /*6af10*/  IMAD.MOV.U32 R19, RZ, RZ, R11 ;  /* 0x000000ffff137224 */ /* 0x000fc400078e000b */
[----:B------:R-:W3:Y:S01]  /*6af20*/  LDL.LU R10, [R1+0x3f10] ;  /* 0x003f1000010a7983 */ /* 0x000ee20000300800 */
[----:B------:R-:W3:Y:S02]  /*6af30*/  LDL.LU R11, [R1+0x3f0c] ;  /* 0x003f0c00010b7983 */ /* 0x000ee40000300800 */
[----:B------:R1:W-:Y:S02]  /*6af40*/  STL [R1+0x3e08], R28 ;  /* 0x003e081c01007387 */ /* 0x0003e40000100800 */
[----:B------:R4:W-:Y:S01]  /*6af50*/  STL [R1+0x270], R3 ;  /* 0x0002700301007387 */ /* 0x0009e20000100800 */
[----:B-1----:R-:W2:Y:S01]  /*6af60*/  LDL R28, [R1+0x1704] ;  /* 0x00170400011c7983 */ /* 0x002ea20000100800 */
[----:B----4-:R-:W-:Y:S01]  /*6af70*/  SEL R3, RZ, 0x4, !P5 ;  /* 0x00000004ff037807 */ /* 0x010fe20006800000 */
[----:B------:R-:W4:Y:S04]  /*6af80*/  LDL.LU R20, [R1+0x3f08] ;  /* 0x003f080001147983 */ /* 0x000f280000300800 */
[----:B------:R-:W-:Y:S01]  /*6af90*/  STL [R1+0x27c], R3 ;  /* 0x00027c0301007387 */ /* 0x000fe20000100800 */
[----:B0-----:R-:W-:Y:S02]  /*6afa0*/  STL.64 [R1+0x20], R24 ;  /* 0x0000201801007387 */ /* 0x001fe40000100a00 */
[----:B------:R0:W-:Y:S02]  /*6afb0*/  STL.64 [R1+0x28], R26 ;  /* 0x0000281a01007387 */ /* 0x0001e40000100a00 */
[----:B0-----:R-:W3:Y:S01]  /*6afc0*/  LDL.LU.64 R26, [R1+0x3f00] ;  /* 0x003f0000011a7983 */ /* 0x001ee20000300a00 */
[----:B------:R-:W3:Y:S02]  /*6afd0*/  LDL.LU.64 R24, [R1+0x3ef8] ;  /* 0x003ef80001187983 */ /* 0x000ee40000300a00 */
[----:B---3--:R-:W-:Y:S11]  /*6afe0*/  HMMA.16816.F32.BF16 R12, R12, R10, R24 ;  /* 0x0000000a0c0c723c */ /* 0x008ff60000041818 */
[----:B------:R-:W-:Y:S11]  /*6aff0*/  @!UPT UIADD3 URZ, URZ, URZ, URZ ;  /* 0x0000003f3f3ff290 */ /* 0x000ff6000fffe03f */
[----:B------:R-:W-:Y:S01]  /*6b000*/  @!UPT UIADD3 URZ, URZ, URZ, URZ ;  /* 0x0000003f3f3ff290 */ /* 0x000fe2000fffe03f */
[----:B------:R-:W-:Y:S01]  /*6b010*/  STL.64 [R1+0x250], R12 ;  /* 0x0002500c01007387 */ /* 0x000fe20000100a00 */
[----:B------:R-:W-:Y:S02]  /*6b020*/  STL [R1+0x258], R14 ;  /* 0x0002580e01007387 */ /* 0x000fe40000100800 */
[----:B------:R-:W-:Y:S02]  /*6b030*/  STL [R1+0x3c3c], R10 ;  /* 0x003c3c0a01007387 */ /* 0x000fe40000100800 */
[----:B------:R-:W-:Y:S01]  /*6b040*/  STL [R1+0x3c38], R11 ;  /* 0x003c380b01007387 */ /* 0x000fe20000100800 */
[----:B------:R0:W-:Y:S04]  /*6b050*/  STL.64 [R1+0x3eb0], R8 ;  /* 0x003eb00801007387 */ /* 0x0001e80000100a00 */
[----:B0-----:R-:W3:Y:S01]  /*6b060*/  LDL.LU R8, [R1+0x220] ;  /* 0x0002200001087983 */ /* 0x001ee20000300800 */
[----:B------:R-:W3:Y:S02]  /*6b070*/  LDL.LU R9, [R1+0x224] ;  /* 0x0002240001097983 */ /* 0x000ee40000300800 */
[----:B------:R-:W2:Y:S02]  /*6b080*/  LDL.LU R10, [R1+0x228] ;  /* 0x00022800010a7983 */ /* 0x000ea40000300800 */
[----:B------:R-:W2:Y:S01]  /*6b090*/  LDL.LU R11, [R1+0x22c] ;  /* 0x00022c00010b7983 */ /* 0x000ea20000300800 */
[----:B------:R-:W-:-:S02]  /*6b0a0*/  MOV R3, R15 ;  /* 0x0000000f00037202 */ /* 0x000fc40000000f00 */
[----:B------:R-:W0:Y:S02]  /*6b0b0*/  S2R R15, SR_TID.X ;  /* 0x00000000000f7919 */ /* 0x000e240000002100 */
[----:B0-----:R-:W-:Y:S02]  /*6b0c0*/  LOP3.LUT R14, R15, 0x1c, RZ, 0xc0, !PT ;  /* 0x0000001c0f0e7812 */ /* 0x001fe400078ec0ff */
[----:B------:R-:W0:Y:S02]  /*6b0d0*/  S2R R15, SR_CTAID.X ;  /* 0x00000000000f7919 */ /* 0x000e240000002500 */
[----:B------:R-:W-:Y:S02]  /*6b0e0*/  LEA.HI R14, R14, 0x40, RZ, 0x1e ;  /* 0x000000400e0e7811 */ /* 0x000fe400078ff0ff */
[----:B0-----:R-:W-:-:S04]  /*6b0f0*/  SHF.L.U32 R15, R15, 0x7, RZ ;  /* 0x000000070f0f7819 */ /* 0x001fc800000006ff */
[----:B------:R-:W-:Y:S02]  /*6b100*/  IADD3 R12, R15, R14, RZ ;  /* 0x0000000e0f0c7210 */ /* 0x000fe40007ffe0ff */
[----:B------:R-:W0:Y:S01]  /*6b110*/  S2R R15, SR_TID.X ;  /* 0x00000000000f7919 */ /* 0x000e220000002100 */
[----:B------:R-:W-:-:S04]  /*6b120*/  ISETP.GT.U32.AND.EX P4, PT, R2, RZ, PT, P4 ;  /* 0x000000ff0200720c */ /* 0x000fc80003f84140 */
[----:B------:R-:W-:Y:S02]  /*6b130*/  SEL R14, RZ, 0x7fff8, !P4 ;  /* 0x0007fff8ff0e7807 */ /* 0x000fe40006000000 */
[----:B0-----:R-:W-:Y:S02]  /*6b140*/  LOP3.LUT R13, R15, 0x1c, RZ, 0xc0, !PT ;  /* 0x0000001c0f0d7812 */ /* 0x001fe400078ec0ff */
[----:B------:R-:W0:Y:S02]  /*6b150*/  S2R R15, SR_CTAID.X ;  /* 0x00000000000f7919 */ /* 0x000e240000002500 */
[----:B------:R-:W-:Y:S02]  /*6b160*/  LEA.HI R13, R13, 0x58, RZ, 0x1e ;  /* 0x000000580d0d7811 */ /* 0x000fe400078ff0ff */
[-C--:B------:R-:W-:Y:S02]  /*6b170*/  ISETP.GT.U32.AND P5, PT, R29, R12.reuse, PT ;  /* 0x0000000c1d00720c */ /* 0x080fe40003fa4070 */
[----:B------:R-:W-:Y:S01]  /*6b180*/  ISETP.GT.U32.AND P4, PT, R21, R12, PT ;  /* 0x0000000c1500720c */ /* 0x000fe20003f84070 */
[----:B------:R-:W-:-:S02]  /*6b190*/  SEL R12, RZ, 0x1, !P0 ;  /* 0x00000001ff0c7807 */ /* 0x000fc40004000000 */
[----:B0-----:R-:W-:-:S05]  /*6b1a0*/  IMAD.SHL.U32 R15, R15, 0x80, RZ ;  /* 0x000000800f0f7824 */ /* 0x001fca00078e00ff */
[----:B------:R-:W-:-:S04]  /*6b1b0*/  IADD3 R15, R15, R13, RZ ;  /* 0x0000000d0f0f7210 */ /* 0x000fc80007ffe0ff */
[----:B------:R-:W-:Y:S01]  /*6b1c0*/  ISETP.GT.U32.AND P0, PT, R23, R15, PT ;  /* 0x0000000f1700720c */ /* 0x000fe20003f04070 */
[----:B--2---:R-:W-:Y:S01]  /*6b1d0*/  STL.64 [R1+0x3ed8], R10 ;  /* 0x003ed80a01007387 */ /* 0x004fe20000100a00 */
[----:B---3--:R0:W-:Y:S03]  /*6b1e0*/  STL.64 [R1+0x3ed0], R8 ;  /* 0x003ed00801007387 */ /* 0x0081e60000100a00 */
[----:B0-----:R-:W2:Y:S01]  /*6b1f0*/  LDL.LU R8, [R1+0x230] ;  /* 0x0002300001087983 */ /* 0x001ea20000300800 */
[----:B------:R-:W2:Y:S02]  /*6b200*/  LDL.LU R9, [R1+0x234] ;  /* 0x0002340001097983 */ /* 0x000ea40000300800 */
[----:B------:R-:W2:Y:S02]  /*6b210*/  LDL.LU R10, [R1+0x238] ;  /* 0x00023800010a7983 */ /* 0x000ea40000300800 */
[----:B------:R-:W2:Y:S01]  /*6b220*/  LDL.LU R11, [R1+0x23c] ;  /* 0x00023c00010b7983 */ /* 0x000ea20000300800 */
[----:B------:R-:W-:Y:S01]  /*6b230*/  STL [R1+0x3c70], R29 ;  /* 0x003c701d01007387 */ /* 0x000fe20000100800 */
[----:B------:R0:W-:Y:S02]  /*6b240*/  STL [R1+0x278], R14 ;  /* 0x0002780e01007387 */ /* 0x0001e40000100800 */
[----:B------:R-:W4:Y:S01]  /*6b250*/  LDL.LU R21, [R1+0x3ef4] ;  /* 0x003ef40001157983 */ /* 0x000f220000300800 */
[----:B0-----:R-:W0:Y:S01]  /*6b260*/  S2R R14, SR_TID.X ;  /* 0x00000000000e7919 */ /* 0x001e220000002100 */
[----:B------:R-:W-:Y:S01]  /*6b270*/  STL [R1+0x3b8], R12 ;  /* 0x0003b80c01007387 */ /* 0x000fe20000100800 */
[----:B0-----:R-:W-:-:S04]  /*6b280*/  LOP3.LUT R14, R14, 0x1c, RZ, 0xc0, !PT ;  /* 0x0000001c0e0e7812 */ /* 0x001fc800078ec0ff */
[----:B------:R-:W-:Y:S02]  /*6b290*/  LEA.HI R26, R14, 0x50, RZ, 0x1e ;  /* 0x000000500e1a7811 */ /* 0x000fe400078ff0ff */
[----:B------:R0:W1:Y:S04]  /*6b2a0*/  LDSM.16.MT88.4 R12, [R22+0x1f080] ;  /* 0x01f08000160c783b */ /* 0x0000680000004200 */
[----:B0-----:R-:W4:Y:S04]  /*6b2b0*/  LDL.LU R22, [R1+0x3ef0] ;  /* 0x003ef00001167983 */ /* 0x001f280000300800 */
[----:B-1----:R-:W-:Y:S01]  /*6b2c0*/  STL.64 [R1+0x30], R12 ;  /* 0x0000300c01007387 */ /* 0x002fe20000100a00 */
[----:B------:R0:W-:Y:S03]  /*6b2d0*/  STL.64 [R1+0x38], R14 ;  /* 0x0000380e01007387 */ /* 0x0001e60000100a00 */
[----:B0-----:R-:W3:Y:S01]  /*6b2e0*/  LDL.LU.64 R14, [R1+0x3ee8] ;  /* 0x003ee800010e7983 */ /* 0x001ee20000300a00 */
[----:B------:R-:W2:Y:S03]  /*6b2f0*/  LDL.LU.64 R12, [R1+0x3ee0] ;  /* 0x003ee000010c7983 */ /* 0x000ea60000300a00 */
[----:B------:R-:W0:Y:S01]  /*6b300*/  S2R R27, SR_CTAID.X ;  /* 0x00000000001b7919 */ /* 0x000e220000002500 */
[----:B--2---:R-:W-:Y:S03]  /*6b310*/  HMMA.16816.F32.BF16 R16, R16, R12, R8 ;  /* 0x0000000c1010723c */ /* 0x004fe60000041808 */
[----:B------:R-:W4:Y:S01]  /*6b320*/  LDL.LU.64 R10, [R1+0x3ed8] ;  /* 0x003ed800010a7983 */ /* 0x000f220000300a00 */
[----:B------:R-:W4:Y:S11]  /*6b330*/  LDL.LU.64 R8, [R1+0x3ed0] ;  /* 0x003ed00001087983 */ /* 0x000f360000300a00 */
[----:B------:R-:W-:Y:S08]  /*6b340*/  @!UPT UIADD3 URZ, URZ, URZ, URZ ;  /* 0x0000003f3f3ff290 */ /* 0x000ff0000fffe03f */
[----:B------:R-:W-:Y:S01]  /*6b350*/  STL.64 [R1+0x100], R16 ;  /* 0x0001001001007387 */ /* 0x000fe20000100a00 */
[----:B------:R1:W-:Y:S03]  /*6b360*/  STL [R1+0x108], R18 ;  /* 0x0001081201007387 */ /* 0x0003e60000100800 */
[----:B-1----:R-:W2:Y:S01]  /*6b370*/  LDL.LU R18, [R1+0x3ec8] ;  /* 0x003ec80001127983 */ /* 0x002ea20000300800 */
[----:B0-----:R-:W-:Y:S01]  /*6b380*/  SHF.L.U32 R27, R27, 0x7, RZ ;  /* 0x000000071b1b7819 */ /* 0x001fe200000006ff */
[----:B------:R-:W3:Y:S03]  /*6b390*/  LDL.LU.64 R16, [R1+0x3ec0] ;  /* 0x003ec00001107983 */ /* 0x000ee60000300a00 */
[----:B------:R-:W-:Y:S02]  /*6b3a0*/  IADD3 R27, R27, R26, RZ ;  /* 0x0000001a1b1b7210 */ /* 0x000fe40007ffe0ff */
[----:B------:R-:W-:Y:S01]  /*6b3b0*/  ISETP.GT.U32.AND.EX P2, PT, R5, RZ, PT, P2 ;  /* 0x000000ff0500720c */ /* 0x000fe20003f44120 */
[----:B--2---:R0:W-:Y:S02]  /*6b3c0*/  STL.64 [R1+0x3e70], R18 ;  /* 0x003e701201007387 */ /* 0x0041e40000100a00 */
[----:B0-----:R-:W-:Y:S01]  /*6b3d0*/  SEL R18, RZ, 0x1fffe, !P1 ;  /* 0x0001fffeff127807 */ /* 0x001fe20004800000 */
[----:B------:R-:W-:-:S02]  /*6b3e0*/  ISETP.GT.U32.AND P1, PT, R23, R27, PT ;  /* 0x0000001b1700720c */ /* 0x000fc40003f24070 */
[----:B------:R-:W4:Y:S02]  /*6b3f0*/  LDL.LU R23, [R1+0x3ebc] ;  /* 0x003ebc0001177983 */ /* 0x000f240000300800 */
[----:B------:R0:W-:Y:S02]  /*6b400*/  STL [R1+0x238], R18 ;  /* 0x0002381201007387 */ /* 0x0001e40000100800 */
[----:B0-----:R-:W-:Y:S01]  /*6b410*/  SEL R18, RZ, 0x4, !P2 ;  /* 0x00000004ff127807 */ /* 0x001fe20005000000 */
[----:B------:R-:W-:Y:S02]  /*6b420*/  ISETP.GT.U32.AND P2, PT, R6, R27, PT ;  /* 0x0000001b0600720c */ /* 0x000fe40003f44070 */
[----:B------:R-:W0:Y:S01]  /*6b430*/  LDSM.16.MT88.4 R24, [R28+0x1f000] ;  /* 0x01f000001c18783b */ /* 0x000e220000004200 */
[----:B---3--:R-:W-:-:S03]  /*6b440*/  ISETP.GT.U32.AND.EX P3, PT, R14, RZ, PT, P3 ;  /* 0x000000ff0e00720c */ /* 0x008fc60003f64130 */
[----:B------:R-:W-:Y:S01]  /*6b450*/  STL [R1+0x3c8], R18 ;  /* 0x0003c81201007387 */ /* 0x000fe20000100800 */
[----:B------:R-:W2:Y:S01]  /*6b460*/  LDL.LU R14, [R1+0x3eb8] ;  /* 0x003eb800010e7983 */ /* 0x000ea20000300800 */
[----:B------:R-:W-:Y:S02]  /*6b470*/  LEA.HI R16, R16, 0x58, RZ, 0x1e ;  /* 0x0000005810107811 */ /* 0x000fe400078ff0ff */
[----:B------:R-:W-:Y:S01]  /*6b480*/  ISETP.GT.U32.AND.EX P5, PT, R17, RZ, PT, P5 ;  /* 0x000000ff1100720c */ /* 0x000fe20003fa4150 */
[----:B0-----:R-:W-:Y:S01]  /*6b490*/  STL.64 [R1], R24 ;  /* 0x0000001801007387 */ /* 0x001fe20000100a00 */
[----:B------:R0:W-:Y:S03]  /*6b4a0*/  STL.64 [R1+0x8], R26 ;  /* 0x0000081a01007387 */ /* 0x0001e60000100a00 */
[----:B0-----:R-:W0:Y:S02]  /*6b4b0*/  S2R R27, SR_CTAID.X ;  /* 0x00000000001b7919 */ /* 0x001e240000002500 */
[----:B0-----:R-:W-:Y:S01]  /*6b4c0*/  IMAD.SHL.U32 R27, R27, 0x80, RZ ;  /* 0x000000801b1b7824 */ /* 0x001fe200078e00ff */
[----:B----4-:R-:W-:Y:S11]  /*6b4d0*/  HMMA.16816.F32.BF16 R8, R20, R12, R8 ;  /* 0x0000000c1408723c */ /* 0x010ff60000041808 */
[----:B------:R-:W-:Y:S11]  /*6b4e0*/  @!UPT UIADD3 URZ, URZ, URZ, URZ ;  /* 0x0000003f3f3ff290 */ /* 0x000ff6000fffe03f */
[----:B------:R-:W-:Y:S01]  /*6b4f0*/  @!UPT UIADD3 URZ, URZ, URZ, URZ ;  /* 0x0000003f3f3ff290 */ /* 0x000fe2000fffe03f */
[----:B------:R0:W-:Y:S01]  /*6b500*/  STL.64 [R1+0x80], R8 ;  /* 0x0000800801007387 */ /* 0x0001e20000100a00 */
[----:B------:R-:W-:Y:S03]  /*6b510*/  STL.64 [R1+0x88], R10 ;  /* 0x0000880a01007387 */ /* 0x000fe60000100a00 */
[----:B0-----:R-:W3:Y:S01]  /*6b520*/  LDL.LU.64 R8, [R1+0x3eb0] ;  /* 0x003eb00001087983 */ /* 0x001ee20000300a00 */
[----:B------:R-:W-:Y:S02]  /*6b530*/  STL.64 [R1+0x3cd0], R22 ;  /* 0x003cd01601007387 */ /* 0x000fe40000100a00 */
[----:B------:R0:W-:Y:S02]  /*6b540*/  STL.64 [R1+0x3cc8], R20 ;  /* 0x003cc81401007387 */ /* 0x0001e40000100a00 */
[----:B0-----:R-:W-:Y:S02]  /*6b550*/  IADD3 R21, R27, R16, RZ ;  /* 0x000000101b157210 */ /* 0x001fe40007ffe0ff */
[----:B------:R-:W4:Y:S01]  /*6b560*/  LDL.LU R16, [R1+0x1a0] ;  /* 0x0001a00001107983 */ /* 0x000f220000300800 */
[----:B------:R-:W4:Y:S02]  /*6b570*/  LDL.LU R17, [R1+0x1a4] ;  /* 0x0001a40001117983 */ /* 0x000f240000300800 */
[----:B------:R-:W2:Y:S02]  /*6b580*/  LDL.LU R18, [R1+0x1a8] ;  /* 0x0001a80001127983 */ /* 0x000ea40000300800 */
[----:B------:R-:W2:Y:S01]  /*6b590*/  LDL.LU R19, [R1+0x1ac] ;  /* 0x0001ac0001137983 */ /* 0x000ea20000300800 */
[----:B------:R-:W0:Y:S01]  /*6b5a0*/  S2R R26, SR_TID.X ;  /* 0x00000000001a7919 */ /* 0x000e220000002100 */
[----:B------:R-:W-:Y:S01]  /*6b5b0*/  SEL R10, RZ, 0x7fff8, !P3 ;  /* 0x0007fff8ff0a7807 */ /* 0x000fe20005800000 */
[----:B------:R-:W-:-:S02]  /*6b5c0*/  ISETP.GT.U32.AND P3, PT, R6, R21, PT ;  /* 0x000000150600720c */ /* 0x000fc40003f64070 */
[----:B--2---:R-:W-:Y:S01]  /*6b5d0*/  STL.64 [R1+0x3e88], R18 ;  /* 0x003e881201007387 */ /* 0x004fe20000100a00 */
[----:B----4-:R1:W-:Y:S03]  /*6b5e0*/  STL.64 [R1+0x3e80], R16 ;  /* 0x003e801001007387 */ /* 0x0103e60000100a00 */
[----:B-1----:R-:W2:Y:S01]  /*6b5f0*/  LDL.LU R16, [R1+0x190] ;  /* 0x0001900001107983 */ /* 0x002ea20000300800 */
[----:B------:R-:W2:Y:S02]  /*6b600*/  LDL.LU R17, [R1+0x194] ;  /* 0x0001940001117983 */ /* 0x000ea40000300800 */
[----:B------:R-:W2:Y:S01]  /*6b610*/  LDL.LU R18, [R1+0x198] ;  /* 0x0001980001127983 */ /* 0x000ea20000300800 */
[----:B------:R-:W-:Y:S02]  /*6b620*/  MOV R19, R14 ;  /* 0x0000000e00137202 */ /* 0x000fe40000000f00 */
[----:B------:R-:W4:Y:S01]  /*6b630*/  LDL.LU R14, [R1+0x3eac] ;  /* 0x003eac00010e7983 */ /* 0x000f220000300800 */
[----:B------:R-:W-:Y:S02]  /*6b640*/  STL [R1+0x3ae4], R12 ;  /* 0x003ae40c01007387 */ /* 0x000fe40000100800 */
[----:B------:R-:W-:Y:S02]  /*6b650*/  STL [R1+0x3ae0], R13 ;  /* 0x003ae00d01007387 */ /* 0x000fe40000100800 */
[----:B------:R-:W2:Y:S01]  /*6b660*/  LDL.LU R6, [R1+0x3ea8] ;  /* 0x003ea80001067983 */ /* 0x000ea20000300800 */
[----:B------:R1:W-:Y:S01]  /*6b670*/  STL [R1+0x3c4], R10 ;  /* 0x0003c40a01007387 */ /* 0x0003e20000100800 */
[----:B0-----:R-:W-:-:S02]  /*6b680*/  LOP3.LUT R26, R26, 0x1c, RZ, 0xc0, !PT ;  /* 0x0000001c1a1a7812 */ /* 0x001fc400078ec0ff */
[----:B------:R-:W-:Y:S02]  /*6b690*/  ISETP.GT.U32.AND.EX P4, PT, R2, RZ, PT, P4 ;  /* 0x000000ff0200720c */ /* 0x000fe40003f84140 */
[----:B------:R-:W-:Y:S02]  /*6b6a0*/  LEA.HI R26, R26, 0x50, RZ, 0x1e ;  /* 0x000000501a1a7811 */ /* 0x000fe400078ff0ff */
[----:B-1----:R-:W-:-:S05]  /*6b6b0*/  SEL R10, RZ, 0x1, !P5 ;  /* 0x00000001ff0a7807 */ /* 0x002fca0006800000 */
[----:B------:R0:W-:Y:S01]  /*6b6c0*/  STL [R1+0x234], R10 ;  /* 0x0002340a01007387 */ /* 0x0001e20000100800 */
[----:B------:R-:W2:Y:S01]  /*6b6d0*/  LDL.LU R2, [R1+0x3ea4] ;  /* 0x003ea40001027983 */ /* 0x000ea20000300800 */
[----:B------:R-:W-:Y:S01]  /*6b6e0*/  IADD3 R22, R27, R26, RZ ;  /* 0x0000001a1b167210 */ /* 0x000fe20007ffe0ff */
[----:B------:R-:W2:Y:S02]  /*6b6f0*/  LDL R23, [R1+0x394] ;  /* 0x0003940001177983 */ /* 0x000ea40000100800 */
[----:B0-----:R-:W-:Y:S01]  /*6b700*/  IMAD.MOV.U32 R10, RZ, RZ, R15 ;  /* 0x000000ffff0a7224 */ /* 0x001fe200078e000f */
[----:B----4-:R0:W1:Y:S04]  /*6b710*/  LDSM.16.MT88.4 R24, [R14+0x1f000] ;  /* 0x01f000000e18783b */ /* 0x0100680000004200 */
[----:B0-----:R-:W4:Y:S01]  /*6b720*/  LDL.LU R14, [R1+0x3ea0] ;  /* 0x003ea000010e7983 */ /* 0x001f220000300800 */
[----:B------:R-:W4:Y:S02]  /*6b730*/  LDL.LU R15, [R1+0x3e9c] ;  /* 0x003e9c00010f7983 */ /* 0x000f240000300800 */
[----:B------:R-:W3:Y:S01]  /*6b740*/  LDL.LU R11, [R1+0x11c] ;  /* 0x00011c00010b7983 */ /* 0x000ee20000300800 */
[----:B-1----:R0:W-:Y:S01]  /*6b750*/  STL.64 [R1+0x3e30], R26 ;  /* 0x003e301a01007387 */ /* 0x0021e20000100a00 */
[----:B------:R2:W-:Y:S01]  /*6b760*/  STL.64 [R1+0x3e28], R24 ;  /* 0x003e281801007387 */ /* 0x0005e20000100a00 */
[----:B0-----:R-:W-:-:S02]  /*6b770*/  MOV R26, R7 ;  /* 0x00000007001a7202 */ /* 0x001fc40000000f00 */
[----:B--2---:R-:W-:Y:S02]  /*6b780*/  MOV R24, R2 ;  /* 0x0000000200187202 */ /* 0x004fe40000000f00 */
[----:B------:R-:W-:Y:S01]  /*6b790*/  MOV R25, R6 ;  /* 0x0000000600197202 */ /* 0x000fe20000000f00 */
[----:B------:R-:W-:Y:S01]  /*6b7a0*/  IMAD.MOV.U32 R27, RZ, RZ, R0 ;  /* 0x000000ffff1b7224 */ /* 0x000fe200078e0000 */
[----:B------:R-:W2:Y:S01]  /*6b7b0*/  LDL.LU R2, [R1+0x3e98] ;  /* 0x003e980001027983 */ /* 0x000ea20000300800 */
[----:B------:R-:W2:Y:S02]  /*6b7c0*/  LDL.LU R6, [R1+0x3e94] ;  /* 0x003e940001067983 */ /* 0x000ea40000300800 */
[----:B------:R-:W2:Y:S03]  /*6b7d0*/  LDL.LU R7, [R1+0x3e90] ;  /* 0x003e900001077983 */ /* 0x000ea60000300800 */
[----:B----4-:R-:W-:Y:S11]  /*6b7e0*/  HMMA.16816.F32.BF16 R16, R24, R14, R16 ;  /* 0x0000000e1810723c */ /* 0x010ff60000041810 */
[----:B------:R-:W-:Y:S11]  /*6b7f0*/  @!UPT UIADD3 URZ, URZ, URZ, URZ ;  /* 0x0000003f3f3ff290 */ /* 0x000ff6000fffe03f */
[----:B------:R-:W-:Y:S01]  /*6b800*/  @!UPT UIADD3 URZ, URZ, URZ, URZ ;  /* 0x0000003f3f3ff290 */ /* 0x000fe2000fffe03f */
[----:B------:R0:W-:Y:S01]  /*6b810*/  STL [R1+0x190], R16 ;  /* 0x0001901001007387 */ /* 0x0001e20000100800 */
[----:B------:R-:W-:Y:S02]  /*6b820*/  MOV R20, R19 ;  /* 0x0000001300147202 */ /* 0x000fe40000000f00 */
[----:B------:R-:W-:Y:S02]  /*6b830*/  MOV R29, R18 ;  /* 0x00000012001d7202 */ /* 0x000fe40000000f00 */
[----:B------:R-:W-:Y:S01]  /*6b840*/  MOV R0, R17 ;  /* 0x0000001100007202 */ /* 0x000fe20000000f00 */
[----:B------:R-:W2:Y:S04]  /*6b850*/  LDL.LU.64 R18, [R1+0x3e88] ;  /* 0x003e880001127983 */ /* 0x000ea80000300a00 */
[----:B0-----:R-:W2:Y:S01]  /*6b860*/  LDL.LU.64 R16, [R1+0x3e80] ;  /* 0x003e800001107983 */ /* 0x001ea20000300a00 */
[----:B------:R-:W-:-:S02]  /*6b870*/  SEL R12, RZ, 0x1fffe, !P4 ;  /* 0x0001fffeff0c7807 */ /* 0x000fc40006000000 */
[----:B------:R-:W-:Y:S01]  /*6b880*/  ISETP.GT.U32.AND.EX P0, PT, R5, RZ, PT, P0 ;  /* 0x000000ff0500720c */ /* 0x000fe20003f04100 */
[----:B------:R-:W-:Y:S01]  /*6b890*/  FMUL R3, R3, c[0x0][0x188] ;  /* 0x0000620003037a20 */ /* 0x000fe20000400000 */
[----:B------:R-:W-:Y:S01]  /*6b8a0*/  STL [R1+0x3dc8], R29 ;  /* 0x003dc81d01007387 */ /* 0x000fe20000100800 */
[----:B------:R0:W-:Y:S01]  /*6b8b0*/  STL [R1+0x22c], R12 ;  /* 0x00022c0c01007387 */ /* 0x0001e20000100800 */
[----:B------:R-:W-:Y:S02]  /*6b8c0*/  ISETP.GT.U32.AND.EX P1, PT, R5, RZ, PT, P1 ;  /* 0x000000ff0500720c */ /* 0x000fe40003f24110 */
[----:B------:R-:W-:Y:S01]  /*6b8d0*/  FSEL R3, R3, -INF , !P0 ;  /* 0xff80000003037808 */ /* 0x000fe20004000000 */
[----:B------:R-:W4:Y:S01]  /*6b8e0*/  LDL.LU R5, [R1+0x3e78] ;  /* 0x003e780001057983 */ /* 0x000f220000300800 */
[----:B0-----:R-:W-:-:S05]  /*6b8f0*/  SEL R12, RZ, 0x1, !P0 ;  /* 0x00000001ff0c7807 */ /* 0x001fca0004000000 */
[----:B------:R-:W-:Y:S01]  /*6b900*/  STL [R1+0x230], R12 ;  /* 0x0002300c01007387 */ /* 0x000fe20000100800 */
[----:B------:R-:W-:Y:S01]  /*6b910*/  STL [R1+0x480], R3 ;  /* 0x0004800301007387 */ /* 0x000fe20000100800 */
[----:B--2---:R-:W-:Y:S02]  /*6b920*/  HMMA.16816.F32.BF16 R24, R24, R6, R16 ;  /* 0x000000061818723c */ /* 0x004fe40000041810 */
[----:B------:R-:W2:Y:S11]  /*6b930*/  LDL.LU.64 R18, [R1+0x3e70] ;  /* 0x003e700001127983 */ /* 0x000eb60000300a00 */
[----:B------:R-:W-:Y:S11]  /*6b940*/  @!UPT UIADD3 URZ, URZ, URZ, URZ ;  /* 0x0000003f3f3ff290 */ /* 0x000ff6000fffe03f */
[----:B------:R-:W-:Y:S01]  /*6b950*/  MOV R17, R25 ;  /* 0x0000001900117202 */ /* 0x000fe20000000f00 */
[----:B------:R-:W-:Y:S01]  /*6b960*/  IMAD.MOV.U32 R16, RZ, RZ, R24 ;  /* 0x000000ffff107224 */ /* 0x000fe200078e0018 */
[----:B------:R-:W-:Y:S03]  /*6b970*/  STL.64 [R1+0x1a8], R26 ;  /* 0x0001a81a01007387 */ /* 0x000fe60000100a00 */
[----:B------:R-:W-:Y:S01]  /*6b980*/  STL [R1+0x3d2c], R17 ;  /* 0x003d2c1101007387 */ /* 0x000fe20000100800 */
[----:B------:R0:W-:Y:S04]  /*6b990*/  STL [R1+0x3d28], R16 ;  /* 0x003d281001007387 */ /* 0x0001e80000100800 */
[----:B0-----:R-:W3:Y:S04]  /*6b9a0*/  LDL.LU R16, [R1+0xe0] ;  /* 0x0000e00001107983 */ /* 0x001ee80000300800 */
[----:B--2---:R0:W-:Y:S04]  /*6b9b0*/  STL.64 [R1+0x3e68], R18 ;  /* 0x003e681201007387 */ /* 0x0041e80000100a00 */
[----:B---3--:R1:W-:Y:S01]  /*6b9c0*/  STL [R1+0x3e60], R16 ;  /* 0x003e601001007387 */ /* 0x0083e20000100800 */
[----:B0-----:R-:W2:Y:S03]  /*6b9d0*/  LDL.64 R18, [R1+0x28] ;  /* 0x0000280001127983 */ /* 0x001ea60000100a00 */
[----:B-1----:R-:W2:Y:S01]  /*6b9e0*/  LDL.64 R16, [R1+0x20] ;  /* 0x0000200001107983 */ /* 0x002ea20000100a00 */
[----:B------:R-:W-:-:S02]  /*6b9f0*/  ISETP.GT.U32.AND P5, PT, R4, R22, PT ;  /* 0x000000160400720c */ /* 0x000fc40003fa4070 */
[----:B------:R-:W-:Y:S01]  /*6ba00*/  ISETP.GT.U32.AND P4, PT, R2, R22, PT ;  /* 0x000000160200720c */ /* 0x000fe20003f84070 */
[----:B------:R-:W0:Y:S04]  /*6ba10*/  S2R R3, SR_TID.X ;  /* 0x0000000000037919 */ /* 0x000e280000002100 */
[----:B------:R-:W1:Y:S01]  /*6ba20*/  S2R R22, SR_CTAID.X ;  /* 0x0000000000167919 */ /* 0x000e620000002500 */
[----:B------:R-:W-:Y:S02]  /*6ba30*/  SEL R12, RZ, 0x4, !P1 ;  /* 0x00000004ff0c7807 */ /* 0x000fe40004800000 */
[-C--:B------:R-:W-:Y:S01]  /*6ba40*/  ISETP.GT.U32.AND P0, PT, R4, R21.reuse, PT ;  /* 0x000000150400720c */ /* 0x080fe20003f04070 */
[----:B------:R-:W-:Y:S02]  /*6ba50*/  ISETP.GT.U32.AND P1, PT, R2, R21, PT ;  /* 0x000000150200720c */ /* 0x000fe40003f24070 */
[----:B------:R-:W3:Y:S01]  /*6ba60*/  S2R R21, SR_CTAID.X ;  /* 0x0000000000157919 */ /* 0x000ee20000002500 */
[----:B0-----:R-:W-:-:S02]  /*6ba70*/  LOP3.LUT R3, R3, 0x1c, RZ, 0xc0, !PT ;  /* 0x0000001c03037812 */ /* 0x001fc400078ec0ff */
[----:B-1----:R-:W-:-:S04]  /*6ba80*/  SHF.L.U32 R22, R22, 0x7, RZ ;  /* 0x0000000716167819 */ /* 0x002fc800000006ff */
[----:B------:R-:W-:Y:S02]  /*6ba90*/  LEA.HI R3, R3, R22, RZ, 0x1e ;  /* 0x0000001603037211 */ /* 0x000fe400078ff0ff */
[----:B------:R-:W0:Y:S01]  /*6baa0*/  S2R R22, SR_TID.X ;  /* 0x0000000000167919 */ /* 0x000e220000002100 */
[----:B------:R-:W-:-:S03]  /*6bab0*/  ISETP.GT.U32.AND.EX P2, PT, R23, RZ, PT, P2 ;  /* 0x000000ff1700720c */ /* 0x000fc60003f44120 */
[----:B------:R-:W-:Y:S01]  /*6bac0*/  STL [R1+0x3c0], R12 ;  /* 0x0003c00c01007387 */ /* 0x000fe20000100800 */
[----:B------:R1:W-:Y:S01]  /*6bad0*/  STL [R1+0x3d8c], R2 ;  /* 0x003d8c0201007387 */ /* 0x0003e20000100800 */
[----:B---3--:R-:W-:Y:S02]  /*6bae0*/  SHF.L.U32 R21, R21, 0x7, RZ ;  /* 0x0000000715157819 */ /* 0x008fe400000006ff */
[----:B-1----:R-:W-:Y:S01]  /*6baf0*/  SEL R2, RZ, 0x7fff8, !P2 ;  /* 0x0007fff8ff027807 */ /* 0x002fe20005000000 */
[----:B------:R-:W-:-:S04]  /*6bb00*/  ISETP.GT.U32.AND P2, PT, R4, R3, PT ;  /* 0x000000030400720c */ /* 0x000fc80003f44070 */
[----:B------:R1:W-:Y:S01]  /*6bb10*/  STL [R1+0x3bc], R2 ;  /* 0x0003bc0201007387 */ /* 0x0003e20000100800 */
[----:B0-----:R-:W-:Y:S02]  /*6bb20*/  LOP3.LUT R22, R22, 0x1c, RZ, 0xc0, !PT ;  /* 0x0000001c16167812 */ /* 0x001fe400078ec0ff */
[----:B------:R-:W-:Y:S02]  /*6bb30*/  ISETP.GT.U32.AND.EX P3, PT, R23, RZ, PT, P3 ;  /* 0x000000ff1700720c */ /* 0x000fe40003f64130 */
[----:B------:R-:W-:Y:S02]  /*6bb40*/  LEA.HI R13, R22, 0x8, RZ, 0x1e ;  /* 0x00000008160d7811 */ /* 0x000fe400078ff0ff */
[----:B----4-:R-:W-:Y:S02]  /*6bb50*/  ISETP.GT.U32.AND.EX P5, PT, R5, RZ, PT, P5 ;  /* 0x000000ff0500720c */ /* 0x010fe40003fa4150 */
[----:B-1----:R-:W-:Y:S01]  /*6bb60*/  IADD3 R2, R21, R13, RZ ;  /* 0x0000000d15027210 */ /* 0x002fe20007ffe0ff */
[----:B--2---:R-:W-:Y:S01]  /*6bb70*/  HMMA.16816.F32.BF16 R24, R16, R14, R8 ;  /* 0x0000000e1018723c */ /* 0x004fe20000041808 */
[----:B------:R-:W-:-:S06]  /*6bb80*/  IMAD.MOV.U32 R3, RZ, RZ, R16 ;  /* 0x000000ffff037224 */ /* 0x000fcc00078e0010 */
[----:B------:R-:W-:Y:S02]  /*6bb90*/  MOV R11, R18 ;  /* 0x00000012000b7202 */ /* 0x000fe40000000f00 */
[----:B------:R-:W-:Y:S02]  /*6bba0*/  MOV R10, R19 ;  /* 0x00000013000a7202 */ /* 0x000fe40000000f00 */
[----:B------:R-:W2:Y:S01]  /*6bbb0*/  LDL.LU.64 R18, [R1+0x3e68] ;  /* 0x003e680001127983 */ /* 0x000ea20000300a00 */
[----:B------:R-:W3:Y:S01]  /*6bbc0*/  LDL.LU R16, [R1+0x3e60] ;  /* 0x003e600001107983 */ /* 0x000ee20000300800 */
[----:B------:R-:W-:-:S11]  /*6bbd0*/  MOV R23, R17 ;  /* 0x0000001100177202 */ /* 0x000fd60000000f00 */
[----:B------:R-:W-:Y:S01]  /*6bbe0*/  MOV R8, R27 ;  /* 0x0000001b00087202 */ /* 0x000fe20000000f00 */
[----:B------:R-:W-:Y:S04]  /*6bbf0*/  STL [R1+0x114], R25 ;  /* 0x0001141901007387 */ /* 0x000fe80000100800 */
[----:B------:R0:W-:Y:S01]  /*6bc00*/  STL [R1+0x3e14], R8 ;  /* 0x003e140801007387 */ /* 0x0001e20000100800 */
[----:B------:R1:W-:Y:S01]  /*6bc10*/  STL.64 [R1+0x3e58], R10 ;  /* 0x003e580a01007387 */ /* 0x0003e20000100a00 */
[----:B------:R-:W-:Y:S01]  /*6bc20*/  MOV R17, R26 ;  /* 0x0000001a00117202 */ /* 0x000fe20000000f00 */
[----:B------:R-:W-:Y:S01]  /*6bc30*/  IMAD.MOV.U32 R12, RZ, RZ, R24 ;  /* 0x000000ffff0c7224 */ /* 0x000fe200078e0018 */
[----:B0-----:R-:W4:Y:S01]  /*6bc40*/  LDL.LU R8, [R1+0x130] ;  /* 0x0001300001087983 */ /* 0x001f220000300800 */
[----:B------:R-:W4:Y:S02]  /*6bc50*/  LDL.LU R9, [R1+0x134] ;  /* 0x0001340001097983 */ /* 0x000f240000300800 */
[----:B-1----:R-:W4:Y:S02]  /*6bc60*/  LDL.LU R10, [R1+0x138] ;  /* 0x00013800010a7983 */ /* 0x002f240000300800 */
[----:B------:R-:W4:Y:S01]  /*6bc70*/  LDL.LU R11, [R1+0x13c] ;  /* 0x00013c00010b7983 */ /* 0x000f220000300800 */
[----:B------:R0:W-:Y:S01]  /*6bc80*/  STL [R1+0x3e10], R3 ;  /* 0x003e100301007387 */ /* 0x0001e20000100800 */
[----:B------:R-:W-:Y:S02]  /*6bc90*/  STL [R1+0x3e0c], R23 ;  /* 0x003e0c1701007387 */ /* 0x000fe40000100800 */
[----:B------:R-:W-:Y:S02]  /*6bca0*/  STL [R1+0x3dd0], R17 ;  /* 0x003dd01101007387 */ /* 0x000fe40000100800 */
[----:B------:R-:W-:Y:S01]  /*6bcb0*/  STL [R1+0x3dcc], R12 ;  /* 0x003dcc0c01007387 */ /* 0x000fe20000100800 */
[----:B0-----:R-:W-:Y:S01]  /*6bcc0*/  SEL R3, RZ, 0x1fffe, !P3 ;  /* 0x0001fffeff037807 */ /* 0x001fe20005800000 */
[----:B------:R-:W-:Y:S01]  /*6bcd0*/  ISETP.GT.U32.AND P3, PT, R4, R2, PT ;  /* 0x000000020400720c */ /* 0x000fe20003f64070 */
[----:B------:R-:W-:-:S03]  /*6bce0*/  SEL R2, RZ, 0x4, !P5 ;  /* 0x00000004ff027807 */ /* 0x000fc60006800000 */
[----:B------:R-:W-:Y:S01]  /*6bcf0*/  STL [R1+0x228], R3 ;  /* 0x0002280301007387 */ /* 0x000fe20000100800 */
[----:B------:R-:W3:Y:S02]  /*6bd00*/  LDL.LU R24, [R1+0x100] ;  /* 0x0001000001187983 */ /* 0x000ee40000300800 */
[----:B------:R-:W-:Y:S02]  /*6bd10*/  STL [R1+0x25c], R2 ;  /* 0x00025c0201007387 */ /* 0x000fe40000100800 */
[----:B------:R-:W3:Y:S01]  /*6bd20*/  LDL.LU R25, [R1+0x104] ;  /* 0x0001040001197983 */ /* 0x000ee20000300800 */
[----:B------:R-:W3:Y:S01]  /*6bd30*/  LDL.LU R26, [R1+0x108] ;  /* 0x00010800011a7983 */ /* 0x000ee20000300800 */
[----:B--2---:R-:W-:-:S05]  /*6bd40*/  MOV R27, R19 ;  /* 0x00000013001b7202 */ /* 0x004fca0000000f00 */
[----:B---3--:R0:W-:Y:S01]  /*6bd50*/  STL.64 [R1+0x3e50], R26 ;  /* 0x003e501a01007387 */ /* 0x0081e20000100a00 */
[----:B------:R1:W-:Y:S03]  /*6bd60*/  STL.64 [R1+0x3e48], R24 ;  /* 0x003e481801007387 */ /* 0x0003e60000100a00 */
[----:B0-----:R-:W4:Y:S04]  /*6bd70*/  LDL.64 R26, [R1+0x38] ;  /* 0x00003800011a7983 */ /* 0x001f280000100a00 */
[----:B-1----:R-:W4:Y:S04]  /*6bd80*/  LDL.64 R24, [R1+0x30] ;  /* 0x0000300001187983 */ /* 0x002f280000100a00 */
[----:B------:R-:W0:Y:S01]  /*6bd90*/  S2R R19, SR_TID.X ;  /* 0x0000000000137919 */ /* 0x000e220000002100 */
[----:B------:R-:W-:-:S02]  /*6bda0*/  LEA.HI R22, R22, 0x10, RZ, 0x1e ;  /* 0x0000001016167811 */ /* 0x000fc400078ff0ff */
[----:B------:R-:W-:-:S03]  /*6bdb0*/  ISETP.GT.U32.AND.EX P4, PT, R16, RZ, PT, P4 ;  /* 0x000000ff1000720c */ /* 0x000fc60003f84140 */
[----:B------:R-:W-:Y:S01]  /*6bdc0*/  IMAD.IADD R21, R18, 0x1, R22 ;  /* 0x0000000112157824 */ /* 0x000fe200078e0216 */
[----:B------:R-:W-:-:S04]  /*6bdd0*/  SEL R13, RZ, 0x7fff8, !P4 ;  /* 0x0007fff8ff0d7807 */ /* 0x000fc80006000000 */
[----:B------:R-:W-:Y:S01]  /*6bde0*/  STL [R1+0x3d90], R21 ;  /* 0x003d901501007387 */ /* 0x000fe20000100800 */
[----:B------:R1:W-:Y:S01]  /*6bdf0*/  STL [R1+0x3b40], R13 ;  /* 0x003b400d01007387 */ /* 0x0003e20000100800 */
[----:B0-----:R-:W-:-:S04]  /*6be00*/  LOP3.LUT R22, R19, 0x1c, RZ, 0xc0, !PT ;  /* 0x0000001c13167812 */ /* 0x001fc800078ec0ff */
[----:B------:R-:W-:-:S04]  /*6be10*/  LEA.HI R19, R22, 0x18, RZ, 0x1e ;  /* 0x0000001816137811 */ /* 0x000fc800078ff0ff */
[----:B------:R-:W-:Y:S02]  /*6be20*/  IADD3 R19, R18, R19, RZ ;  /* 0x0000001312137210 */ /* 0x000fe40007ffe0ff */
[----:B------:R-:W-:Y:S01]  /*6be30*/  ISETP.GT.U32.AND P5, PT, R4, R21, PT ;  /* 0x000000150400720c */ /* 0x000fe20003fa4070 */
[----:B----4-:R-:W-:Y:S01]  /*6be40*/  HMMA.16816.F32.BF16 R8, R24, R6, R8 ;  /* 0x000000061808723c */ /* 0x010fe20000041808 */
[----:B------:R-:W-:Y:S02]  /*6be50*/  MOV R23, R26 ;  /* 0x0000001a00177202 */ /* 0x000fe40000000f00 */
[----:B-1----:R-:W-:Y:S02]  /*6be60*/  MOV R13, R27 ;  /* 0x0000001b000d7202 */ /* 0x002fe40000000f00 */
[----:B------:R-:W-:Y:S11]  /*6be70*/  MOV R3, R25 ;  /* 0x0000001900037202 */ /* 0x000ff60000000f00 */
[----:B------:R-:W-:Y:S07]  /*6be80*/  @!UPT UIADD3 URZ, URZ, URZ, URZ ;  /* 0x0000003f3f3ff290 */ /* 0x000fee000fffe03f */
[----:B------:R0:W-:Y:S01]  /*6be90*/  STL.64 [R1+0x1b0], R8 ;  /* 0x0001b00801007387 */ /* 0x0001e20000100a00 */
[----:B------:R1:W-:Y:S02]  /*6bea0*/  STL.64 [R1+0x1b8], R10 ;  /* 0x0001b80a01007387 */ /* 0x0003e40000100a00 */
[----:B0-----:R-:W-:Y:S01]  /*6beb0*/  IMAD.MOV.U32 R8, RZ, RZ, R24 ;  /* 0x000000ffff087224 */ /* 0x001fe200078e0018 */
[----:B-1----:R-:W2:Y:S01]  /*6bec0*/  LDL.LU.64 R10, [R1+0x3e58] ;  /* 0x003e5800010a7983 */ /* 0x002ea20000300a00 */
[----:B------:R-:W3:Y:S02]  /*6bed0*/  LDL.LU.64 R26, [R1+0x3e50] ;  /* 0x003e5000011a7983 */ /* 0x000ee40000300a00 */
[----:B------:R-:W3:Y:S02]  /*6bee0*/  LDL.LU.64 R24, [R1+0x3e48] ;  /* 0x003e480001187983 */ /* 0x000ee40000300a00 */
[----:B------:R-:W-:Y:S01]  /*6bef0*/  STL [R1+0x3dd8], R6 ;  /* 0x003dd80601007387 */ /* 0x000fe20000100800 */
[----:B------:R-:W-:Y:S01]  /*6bf00*/  STL [R1+0x3dd4], R7 ;  /* 0x003dd40701007387 */ /* 0x000fe20000100800 */
[----:B------:R-:W-:Y:S02]  /*6bf10*/  STL [R1+0x3d88], R19 ;  /* 0x003d881301007387 */ /* 0x000fe40000100800 */
[----:B------:R-:W4:Y:S01]  /*6bf20*/  LDL.LU R21, [R1+0x114] ;  /* 0x0001140001157983 */ /* 0x000f220000300800 */
[----:B------:R-:W-:-:S04]  /*6bf30*/  LEA.HI R22, R22, 0x20, RZ, 0x1e ;  /* 0x0000002016167811 */ /* 0x000fc800078ff0ff */
[----:B------:R-:W-:Y:S02]  /*6bf40*/  IADD3 R18, R18, R22, RZ ;  /* 0x0000001612127210 */ /* 0x000fe40007ffe0ff */
[----:B------:R-:W0:Y:S01]  /*6bf50*/  S2R R22, SR_TID.X ;  /* 0x0000000000167919 */ /* 0x000e220000002100 */
[----:B------:R-:W-:-:S04]  /*6bf60*/  ISETP.GT.U32.AND.EX P0, PT, R5, RZ, PT, P0 ;  /* 0x000000ff0500720c */ /* 0x000fc80003f04100 */
[----:B------:R-:W-:-:S05]  /*6bf70*/  SEL R2, RZ, 0x1, !P0 ;  /* 0x00000001ff027807 */ /* 0x000fca0004000000 */
[----:B------:R-:W-:Y:S01]  /*6bf80*/  STL [R1+0x224], R2 ;  /* 0x0002240201007387 */ /* 0x000fe20000100800 */
[----:B------:R-:W-:Y:S02]  /*6bf90*/  STL [R1+0x3d94], R18 ;  /* 0x003d941201007387 */ /* 0x000fe40000100800 */
[----:B------:R-:W-:Y:S01]  /*6bfa0*/  STL [R1+0x3db8], R16 ;  /* 0x003db81001007387 */ /* 0x000fe20000100800 */
[----:B0-----:R0:W-:Y:S04]  /*6bfb0*/  STL.64 [R1+0x3e40], R22 ;  /* 0x003e401601007387 */ /* 0x0011e80000100a00 */
[----:B----4-:R1:W-:Y:S01]  /*6bfc0*/  STL.64 [R1+0x3e38], R20 ;  /* 0x003e381401007387 */ /* 0x0103e20000100a00 */
[----:B0-----:R-:W3:Y:S03]  /*6bfd0*/  LDL.64 R22, [R1+0x8] ;  /* 0x0000080001167983 */ /* 0x001ee60000100a00 */
[----:B-1----:R-:W3:Y:S01]  /*6bfe0*/  LDL.64 R20, [R1] ;  /* 0x0000000001147983 */ /* 0x002ee20000100a00 */
[----:B------:R-:W-:Y:S01]  /*6bff0*/  ISETP.GT.U32.AND P4, PT, R4, R19, PT ;  /* 0x000000130400720c */ /* 0x000fe20003f84070 */
[----:B------:R-:W-:-:S02]  /*6c000*/  FMUL R19, R0, c[0x0][0x188] ;  /* 0x0000620000137a20 */ /* 0x000fc40000400000 */
[----:B------:R-:W0:Y:S01]  /*6c010*/  S2R R0, SR_TID.X ;  /* 0x0000000000007919 */ /* 0x000e220000002100 */
[----:B------:R-:W-:Y:S02]  /*6c020*/  ISETP.GT.U32.AND.EX P1, PT, R16, RZ, PT, P1 ;  /* 0x000000ff1000720c */ /* 0x000fe40003f24110 */
[----:B0-----:R-:W-:Y:S02]  /*6c030*/  LOP3.LUT R9, R0, 0x1c, RZ, 0xc0, !PT ;  /* 0x0000001c00097812 */ /* 0x001fe400078ec0ff */
[----:B------:R-:W-:Y:S02]  /*6c040*/  ISETP.GT.U32.AND P0, PT, R4, R18, PT ;  /* 0x000000120400720c */ /* 0x000fe40003f04070 */
[----:B------:R-:W-:Y:S01]  /*6c050*/  LEA.HI R9, R9, 0x28, RZ, 0x1e ;  /* 0x0000002809097811 */ /* 0x000fe200078ff0ff */
[----:B------:R-:W-:Y:S01]  /*6c060*/  SEL R18, RZ, 0x1fffe, !P1 ;  /* 0x0001fffeff127807 */ /* 0x000fe20004800000 */
[----:B---3--:R-:W-:Y:S01]  /*6c070*/  HMMA.16816.F32.BF16 R24, R20, R14, R24 ;  /* 0x0000000e1418723c */ /* 0x008fe20000041818 */
[----:B------:R-:W-:-:S02]  /*6c080*/  MOV R12, R22 ;  /* 0x00000016000c7202 */ /* 0x000fc40000000f00 */
[----:B------:R-:W-:Y:S01]  /*6c090*/  MOV R29, R23 ;  /* 0x00000017001d7202 */ /* 0x000fe20000000f00 */
[----:B------:R-:W-:Y:S01]  /*6c0a0*/  IMAD.MOV.U32 R7, RZ, RZ, R20 ;  /* 0x000000ffff077224 */ /* 0x000fe200078e0014 */
[----:B------:R-:W-:Y:S01]  /*6c0b0*/  MOV R17, R21 ;  /* 0x0000001500117202 */ /* 0x000fe20000000f00 */
[----:B------:R-:W3:Y:S01]  /*6c0c0*/  LDL.LU.64 R22, [R1+0x3e40] ;  /* 0x003e400001167983 */ /* 0x000ee20000300a00 */
[----:B------:R-:W4:Y:S11]  /*6c0d0*/  LDL.LU.64 R20, [R1+0x3e38] ;  /* 0x003e380001147983 */ /* 0x000f360000300a00 */
[----:B------:R-:W-:Y:S06]  /*6c0e0*/  @!UPT UIADD3 URZ, URZ, URZ, URZ ;  /* 0x0000003f3f3ff290 */ /* 0x000fec000fffe03f */
[----:B------:R-:W-:Y:S02]  /*6c0f0*/  MOV R0, R24 ;  /* 0x0000001800007202 */ /* 0x000fe40000000f00 */
[----:B------:R-:W-:Y:S01]  /*6c100*/  MOV R16, R27 ;  /* 0x0000001b00107202 */ /* 0x000fe20000000f00 */
[----:B------:R0:W-:Y:S01]  /*6c110*/  STL [R1+0x188], R26 ;  /* 0x0001881a01007387 */ /* 0x0001e20000100800 */
[----:B------:R-:W-:-:S03]  /*6c120*/  IMAD.MOV.U32 R2, RZ, RZ, R25 ;  /* 0x000000ffff027224 */ /* 0x000fc600078e0019 */
[----:B0-----:R-:W3:Y:S01]  /*6c130*/  LDL.LU.64 R26, [R1+0x3e30] ;  /* 0x003e3000011a7983 */ /* 0x001ee20000300a00 */
[----:B------:R-:W3:Y:S02]  /*6c140*/  LDL.LU.64 R24, [R1+0x3e28] ;  /* 0x003e280001187983 */ /* 0x000ee40000300a00 */
[----:B------:R0:W-:Y:S02]  /*6c150*/  STL [R1+0x3d40], R0 ;  /* 0x003d400001007387 */ /* 0x0001e40000100800 */
[----:B0-----:R-:W0:Y:S01]  /*6c160*/  S2R R0, SR_CTAID.X ;  /* 0x0000000000007919 */ /* 0x001e220000002500 */
[----:B------:R-:W-:Y:S01]  /*6c170*/  STL [R1+0x220], R18 ;  /* 0x0002201201007387 */ /* 0x000fe20000100800 */
[----:B0-----:R-:W-:-:S05]  /*6c180*/  SHF.L.U32 R0, R0, 0x7, RZ ;  /* 0x0000000700007819 */ /* 0x001fca00000006ff */
[----:B------:R-:W-:-:S05]  /*6c190*/  IMAD.IADD R9, R0, 0x1, R9 ;  /* 0x0000000100097824 */ /* 0x000fca00078e0209 */
[----:B------:R-:W-:Y:S01]  /*6c1a0*/  STL [R1+0x3dc4], R9 ;  /* 0x003dc40901007387 */ /* 0x000fe20000100800 */
[----:B--2---:R-:W-:Y:S02]  /*6c1b0*/  STL.64 [R1+0x3e20], R10 ;  /* 0x003e200a01007387 */ /* 0x004fe40000100a00 */
[----:B------:R0:W-:Y:S01]  /*6c1c0*/  STL [R1+0x3e18], R8 ;  /* 0x003e180801007387 */ /* 0x0001e20000100800 */
[----:B------:R-:W-:Y:S01]  /*6c1d0*/  ISETP.GT.U32.AND P1, PT, R4, R9, PT ;  /* 0x000000090400720c */ /* 0x000fe20003f24070 */
[----:B0-----:R-:W2:Y:S01]  /*6c1e0*/  LDL.LU R8, [R1+0x80] ;  /* 0x0000800001087983 */ /* 0x001ea20000300800 */
[----:B------:R-:W2:Y:S02]  /*6c1f0*/  LDL.LU R9, [R1+0x84] ;  /* 0x0000840001097983 */ /* 0x000ea40000300800 */
[----:B------:R-:W2:Y:S02]  /*6c200*/  LDL.LU R10, [R1+0x88] ;  /* 0x00008800010a7983 */ /* 0x000ea40000300800 */
[----:B------:R-:W2:Y:S01]  /*6c210*/  LDL.LU R11, [R1+0x8c] ;  /* 0x00008c00010b7983 */ /* 0x000ea20000300800 */
[----:B------:R-:W-:-:S02]  /*6c220*/  ISETP.GT.U32.AND.EX P2, PT, R5, RZ, PT, P2 ;  /* 0x000000ff0500720c */ /* 0x000fc40003f44120 */
[----:B------:R-:W-:Y:S02]  /*6c230*/  ISETP.GT.U32.AND.EX P3, PT, R5, RZ, PT, P3 ;  /* 0x000000ff0500720c */ /* 0x000fe40003f64130 */
[----:B------:R-:W-:-:S05]  /*6c240*/  FSEL R18, R19, -INF , !P2 ;  /* 0xff80000013127808 */ /* 0x000fca0005000000 */
[----:B------:R-:W-:Y:S01]  /*6c250*/  STL [R1+0x430], R18 ;  /* 0x0004301201007387 */ /* 0x000fe20000100800 */
[----:B----4-:R-:W-:-:S03]  /*6c260*/  FMUL R6, R20, c[0x0][0x188] ;  /* 0x0000620014067a20 */ /* 0x010fc60000400000 */
[----:B------:R-:W0:Y:S01]  /*6c270*/  S2R R20, SR_TID.X ;  /* 0x0000000000147919 */ /* 0x000e220000002100 */
[----:B---3--:R-:W-:-:S04]  /*6c280*/  LOP3.LUT R22, R22, 0x1c, RZ, 0xc0, !PT ;  /* 0x0000001c16167812 */ /* 0x008fc800078ec0ff */
[----:B------:R-:W-:Y:S02]  /*6c290*/  LEA.HI R22, R22, 0x30, RZ, 0x1e ;  /* 0x0000003016167811 */ /* 0x000fe400078ff0ff */
[----:B------:R-:W-:Y:S02]  /*6c2a0*/  FSEL R6, R6, -INF , !P3 ;  /* 0xff80000006067808 */ /* 0x000fe40005800000 */
[----:B------:R-:W-:Y:S02]  /*6c2b0*/  IADD3 R22, R0, R22, RZ ;  /* 0x0000001600167210 */ /* 0x000fe40007ffe0ff */
[----:B0-----:R-:W-:-:S04]  /*6c2c0*/  LOP3.LUT R20, R20, 0x1c, RZ, 0xc0, !PT ;  /* 0x0000001c14147812 */ /* 0x001fc800078ec0ff */
[----:B------:R-:W-:Y:S01]  /*6c2d0*/  LEA.HI R20, R20, 0x38, RZ, 0x1e ;  /* 0x0000003814147811 */ /* 0x000fe200078ff0ff */
[----:B------:R-:W-:Y:S03]  /*6c2e0*/  STL [R1+0x3dc0], R22 ;  /* 0x003dc01601007387 */ /* 0x000fe60000100800 */
[----:B------:R-:W-:Y:S01]  /*6c2f0*/  IADD3 R20, R0, R20, RZ ;  /* 0x0000001400147210 */ /* 0x000fe20007ffe0ff */
[----:B------:R-:W-:Y:S04]  /*6c300*/  STL [R1+0x440], R6 ;  /* 0x0004400601007387 */ /* 0x000fe80000100800 */
[----:B------:R-:W-:Y:S01]  /*6c310*/  STL [R1+0x3dbc], R20 ;  /* 0x003dbc1401007387 */ /* 0x000fe20000100800 */
[----:B--2---:R-:W-:Y:S11]  /*6c320*/  HMMA.16816.F32.BF16 R8, R24, R14, R8 ;  /* 0x0000000e1808723c */ /* 0x004ff60000041808 */
[----:B------:R-:W-:Y:S11]  /*6c330*/  @!UPT UIADD3 URZ, URZ, URZ, URZ ;  /* 0x0000003f3f3ff290 */ /* 0x000ff6000fffe03f */
[----:B------:R-:W-:Y:S01]  /*6c340*/  @!UPT UIADD3 URZ, URZ, URZ, URZ ;  /* 0x0000003f3f3ff290 */ /* 0x000fe2000fffe03f */
[----:B------:R-:W-:Y:S01]  /*6c350*/  STL [R1+0x170], R8 ;  /* 0x0001700801007387 */ /* 0x000fe20000100800 */
[----:B------:R0:W-:Y:S02]  /*6c360*/  STL [R1+0x178], R10 ;  /* 0x0001780a01007387 */ /* 0x0001e40000100800 */
[----:B------:R-:W-:Y:S02]  /*6c370*/  IMAD.MOV.U32 R19, RZ, RZ, R11 ;  /* 0x000000ffff137224 */ /* 0x000fe400078e000b */
[----:B0-----:R-:W2:Y:S01]  /*6c380*/  LDL.LU.64 R10, [R1+0x3e20] ;  /* 0x003e2000010a7983 */ /* 0x001ea20000300a00 */
[----:B------:R-:W3:Y:S01]  /*6c390*/  LDL.LU R8, [R1+0x3e18] ;  /* 0x003e180001087983 */ /* 0x000ee20000300800 */
[----:B------:R-:W-:-:S05]  /*6c3a0*/  MOV R18, R9 ;  /* 0x0000000900127202 */ /* 0x000fca0000000f00 */
[----:B------:R0:W-:Y:S01]  /*6c3b0*/  STL.64 [R1+0x3de8], R18 ;  /* 0x003de81201007387 */ /* 0x0001e20000100a00 */
[----:B------:R1:W-:Y:S01]  /*6c3c0*/  STL.64 [R1+0x3de0], R16 ;  /* 0x003de01001007387 */ /* 0x0003e20000100a00 */
[----:B0-----:R-:W-:Y:S02]  /*6c3d0*/  MOV R18, R23 ;  /* 0x0000001700127202 */ /* 0x001fe40000000f00 */
[----:B-1----:R-:W-:Y:S02]  /*6c3e0*/  MOV R17, R3 ;  /* 0x0000000300117202 */ /* 0x002fe40000000f00 */
[----:B---3--:R-:W-:Y:S02]  /*6c3f0*/  MOV R16, R8 ;  /* 0x0000000800107202 */ /* 0x008fe40000000f00 */
[----:B------:R-:W3:Y:S01]  /*6c400*/  LDL.LU R8, [R1+0x3e14] ;  /* 0x003e140001087983 */ /* 0x000ee20000300800 */
[----:B------:R-:W4:Y:S02]  /*6c410*/  LDL.LU R3, [R1+0x3e10] ;  /* 0x003e100001037983 */ /* 0x000f240000300800 */
[----:B------:R-:W4:Y:S02]  /*6c420*/  LDL.LU R23, [R1+0x3e0c] ;  /* 0x003e0c0001177983 */ /* 0x000f240000300800 */
[----:B------:R-:W-:Y:S02]  /*6c430*/  STL.64 [R1+0x3d50], R26 ;  /* 0x003d501a01007387 */ /* 0x000fe40000100a00 */
[----:B------:R-:W-:Y:S01]  /*6c440*/  IMAD.MOV.U32 R19, RZ, RZ, R13 ;  /* 0x000000ffff137224 */ /* 0x000fe200078e000d */
[----:B------:R-:W-:Y:S01]  /*6c450*/  STL.64 [R1+0x3d48], R24 ;  /* 0x003d481801007387 */ /* 0x000fe20000100a00 */
[----:B------:R-:W-:-:S02]  /*6c460*/  FMUL R13, R21, c[0x0][0x188] ;  /* 0x00006200150d7a20 */ /* 0x000fc40000400000 */
[----:B------:R0:W1:Y:S01]  /*6c470*/  LDSM.16.MT88.4 R24, [R28+0x1f080] ;  /* 0x01f080001c18783b */ /* 0x0000620000004200 */
[C---:B------:R-:W-:Y:S02]  /*6c480*/  ISETP.GT.U32.AND P2, PT, R4.reuse, R22, PT ;  /* 0x000000160400720c */ /* 0x040fe40003f44070 */
[----:B------:R-:W-:Y:S01]  /*6c490*/  ISETP.GT.U32.AND P3, PT, R4, R20, PT ;  /* 0x000000140400720c */ /* 0x000fe20003f64070 */
[----:B--2---:R-:W-:Y:S01]  /*6c4a0*/  MOV R22, R11 ;  /* 0x0000000b00167202 */ /* 0x004fe20000000f00 */
[----:B0-----:R-:W2:Y:S01]  /*6c4b0*/  LDL.LU R28, [R1+0x3e08] ;  /* 0x003e0800011c7983 */ /* 0x001ea20000300800 */
[C---:B------:R-:W-:Y:S02]  /*6c4c0*/  ISETP.GT.U32.AND.EX P5, PT, R5.reuse, RZ, PT, P5 ;  /* 0x000000ff0500720c */ /* 0x040fe40003fa4150 */
[C---:B------:R-:W-:Y:S02]  /*6c4d0*/  ISETP.GT.U32.AND.EX P4, PT, R5.reuse, RZ, PT, P4 ;  /* 0x000000ff0500720c */ /* 0x040fe40003f84140 */
[----:B------:R-:W-:-:S02]  /*6c4e0*/  ISETP.GT.U32.AND.EX P0, PT, R5, RZ, PT, P0 ;  /* 0x000000ff0500720c */ /* 0x000fc40003f04100 */
[----:B------:R-:W-:Y:S01]  /*6c4f0*/  ISETP.GT.U32.AND.EX P1, PT, R5, RZ, PT, P1 ;  /* 0x000000ff0500720c */ /* 0x000fe20003f24110 */
[----:B------:R-:W-:Y:S01]  /*6c500*/  FMUL R2, R2, c[0x0][0x188] ;  /* 0x0000620002027a20 */ /* 0x000fe20000400000 */
[----:B------:R-:W-:Y:S01]  /*6c510*/  BSSY B0, `(.L_x_1) ;  /* 0x00008c5000007945 */ /* 0x000fe20003800000 */
[----:B------:R-:W-:Y:S01]  /*6c520*/  BAR.SYNC.DEFER_BLOCKING 0x0 ;  /* 0x0000000000007b1d */ /* 0x000fe20000010000 */
[----:B---3--:R-:W-:Y:S01]  /*6c530*/  FMUL R6, R8, c[0x0][0x188] ;  /* 0x0000620008067a20 */ /* 0x008fe20000400000 */
[----:B----4-:R-:W-:Y:S02]  /*6c540*/  MOV R20, R3 ;  /* 0x0000000300147202 */ /* 0x010fe40000000f00 */
[----:B------:R-:W-:Y:S02]  /*6c550*/  MOV R21, R23 ;  /* 0x0000001700157202 */ /* 0x000fe40000000f00 */
[----:B------:R-:W3:Y:S01]  /*6c560*/  LDL.LU R8, [R1+0x3e04] ;  /* 0x003e040001087983 */ /* 0x000ee20000300800 */
[----:B------:R-:W-:-:S02]  /*6c570*/  IMAD.MOV.U32 R23, RZ, RZ, R10 ;  /* 0x000000ffff177224 */ /* 0x000fc400078e000a */
[----:B------:R-:W4:Y:S03]  /*6c580*/  LDL.LU R3, [R1+0x3e00] ;  /* 0x003e000001037983 */ /* 0x000f260000300800 */
[----:B------:R-:W-:Y:S01]  /*6c590*/  STL.64 [R1+0x3df8], R22 ;  /* 0x003df81601007387 */ /* 0x000fe20000100a00 */
[----:B------:R0:W-:Y:S03]  /*6c5a0*/  STL.64 [R1+0x3df0], R20 ;  /* 0x003df01401007387 */ /* 0x0001e60000100a00 */
[----:B0-----:R-:W4:Y:S01]  /*6c5b0*/  LDL.LU R20, [R1+0x120] ;  /* 0x0001200001147983 */ /* 0x001f220000300800 */
[----:B------:R-:W4:Y:S01]  /*6c5c0*/  LDL.LU R21, [R1+0x124] ;  /* 0x0001240001157983 */ /* 0x000f220000300800 */
[----:B------:R-:W-:Y:S01]  /*6c5d0*/  FSEL R13, R13, -INF , !P5 ;  /* 0xff8000000d0d7808 */ /* 0x000fe20006800000 */
[----:B--2---:R-:W-:Y:S01]  /*6c5e0*/  ISETP.GT.U32.AND P5, PT, R4, R28, PT ;  /* 0x0000001c0400720c */ /* 0x004fe20003fa4070 */
[----:B---3--:R-:W-:-:S02]  /*6c5f0*/  MOV R22, R8 ;  /* 0x0000000800167202 */ /* 0x008fc40000000f00 */
[----:B----4-:R-:W-:Y:S01]  /*6c600*/  MOV R23, R3 ;  /* 0x0000000300177202 */ /* 0x010fe20000000f00 */
[----:B------:R-:W2:Y:S04]  /*6c610*/  LDL.LU R8, [R1+0x210] ;  /* 0x0002100001087983 */ /* 0x000ea80000300800 */
[----:B------:R-:W0:Y:S01]  /*6c620*/  S2R R3, SR_TID.X ;  /* 0x0000000000037919 */ /* 0x000e220000002100 */
[----:B------:R-:W2:Y:S02]  /*6c630*/  LDL.LU R9, [R1+0x214] ;  /* 0x0002140001097983 */ /* 0x000ea40000300800 */
[----:B------:R-:W2:Y:S02]  /*6c640*/  LDL.LU R10, [R1+0x218] ;  /* 0x00021800010a7983 */ /* 0x000ea40000300800 */
[----:B------:R-:W2:Y:S01]  /*6c650*/  LDL.LU R11, [R1+0x21c] ;  /* 0x00021c00010b7983 */ /* 0x000ea20000300800 */
[----:B------:R-:W-:Y:S01]  /*6c660*/  HMMA.16816.F32.BF16 R16, R16, R14, R20 ;  /* 0x0000000e1010723c */ /* 0x000fe20000041814 */
[----:B-1----:R-:W-:Y:S01]  /*6c670*/  STL.64 [R1+0x80], R24 ;  /* 0x0000801801007387 */ /* 0x002fe20000100a00 */
[----:B------:R-:W-:Y:S02]  /*6c680*/  STL.64 [R1+0x88], R26 ;  /* 0x0000881a01007387 */ /* 0x000fe40000100a00 */
[----:B------:R-:W-:Y:S02]  /*6c690*/  STL [R1+0x448], R13 ;  /* 0x0004480d01007387 */ /* 0x000fe40000100800 */
[----:B------:R1:W-:Y:S01]  /*6c6a0*/  STL.64 [R1+0x3d70], R26 ;  /* 0x003d701a01007387 */ /* 0x0003e20000100a00 */
[----:B------:R-:W-:Y:S01]  /*6c6b0*/  STL.64 [R1+0x3d68], R24 ;  /* 0x003d681801007387 */ /* 0x000fe20000100a00 */
[----:B------:R-:W2:Y:S02]  /*6c6c0*/  LDL.LU.64 R22, [R1+0x3df8] ;  /* 0x003df80001167983 */ /* 0x000ea40000300a00 */
[----:B------:R-:W2:Y:S01]  /*6c6d0*/  LDL.LU.64 R20, [R1+0x3df0] ;  /* 0x003df00001147983 */ /* 0x000ea20000300a00 */
[----:B0-----:R-:W-:-:S04]  /*6c6e0*/  LOP3.LUT R3, R3, 0x1c, RZ, 0xc0, !PT ;  /* 0x0000001c03037812 */ /* 0x001fc800078ec0ff */
[----:B-1----:R-:W-:-:S04]  /*6c6f0*/  LEA.HI R27, R3, 0x40, RZ, 0x1e ;  /* 0x00000040031b7811 */ /* 0x002fc800078ff0ff */
[----:B------:R-:W-:-:S04]  /*6c700*/  IADD3 R0, R0, R27, RZ ;  /* 0x0000001b00007210 */ /* 0x000fc80007ffe0ff */
[----:B------:R0:W-:Y:S01]  /*6c710*/  STL [R1+0x13c], R19 ;  /* 0x00013c1301007387 */ /* 0x0001e20000100800 */
[----:B------:R-:W-:Y:S02]  /*6c720*/  MOV R3, R18 ;  /* 0x0000001200037202 */ /* 0x000fe40000000f00 */
[----:B------:R-:W-:Y:S01]  /*6c730*/  MOV R13, R17 ;  /* 0x00000011000d7202 */ /* 0x000fe20000000f00 */
[----:B------:R-:W-:Y:S01]  /*6c740*/  IMAD.MOV.U32 R28, RZ, RZ, R16 ;  /* 0x000000ffff1c7224 */ /* 0x000fe200078e0010 */
[----:B0-----:R-:W3:Y:S01]  /*6c750*/  LDL.LU.64 R18, [R1+0x3de8] ;  /* 0x003de80001127983 */ /* 0x001ee20000300a00 */
[----:B------:R-:W4:Y:S02]  /*6c760*/  LDL.LU.64 R16, [R1+0x3de0] ;  /* 0x003de00001107983 */ /* 0x000f240000300a00 */
[----:B------:R0:W-:Y:S02]  /*6c770*/  STL [R1+0x3ac0], R14 ;  /* 0x003ac00e01007387 */ /* 0x0001e40000100800 */
[----:B------:R-:W-:Y:S01]  /*6c780*/  STL [R1+0x3a88], R15 ;  /* 0x003a880f01007387 */ /* 0x000fe20000100800 */
[----:B------:R-:W-:-:S02]  /*6c790*/  MOV R24, R7 ;  /* 0x0000000700187202 */ /* 0x000fc40000000f00 */
[----:B0-----:R-:W-:Y:S01]  /*6c7a0*/  FSEL R14, R6, -INF , !P4 ;  /* 0xff800000060e7808 */ /* 0x001fe20006000000 */
[----:B------:R-:W-:Y:S01]  /*6c7b0*/  ISETP.GT.U32.AND P4, PT, R4, R0, PT ;  /* 0x000000000400720c */ /* 0x000fe20003f84070 */
[----:B------:R-:W2:Y:S01]  /*6c7c0*/  LDL.LU R6, [R1+0x3dd8] ;  /* 0x003dd80001067983 */ /* 0x000ea20000300800 */
[----:B------:R-:W2:Y:S02]  /*6c7d0*/  LDL.LU R0, [R1+0x190] ;  /* 0x0001900001007983 */ /* 0x000ea40000300800 */
[----:B------:R-:W-:Y:S02]  /*6c7e0*/  STL [R1+0x450], R14 ;  /* 0x0004500e01007387 */ /* 0x000fe40000100800 */
[----:B------:R-:W2:Y:S01]  /*6c7f0*/  LDL.LU R7, [R1+0x3dd4] ;  /* 0x003dd40001077983 */ /* 0x000ea20000300800 */
[----:B------:R-:W-:Y:S02]  /*6c800*/  MOV R26, R12 ;  /* 0x0000000c001a7202 */ /* 0x000fe40000000f00 */
[----:B------:R-:W-:Y:S01]  /*6c810*/  MOV R27, R29 ;  /* 0x0000001d001b7202 */ /* 0x000fe20000000f00 */
[----:B--2---:R-:W-:Y:S01]  /*6c820*/  HMMA.16816.F32.BF16 R20, R20, R6, R8 ;  /* 0x000000061414723c */ /* 0x004fe20000041808 */
[----:B----4-:R-:W-:-:S02]  /*6c830*/  IMAD.MOV.U32 R25, RZ, RZ, R17 ;  /* 0x000000ffff197224 */ /* 0x010fc400078e0011 */
[----:B------:R-:W2:Y:S01]  /*6c840*/  LDL.LU R17, [R1+0x3dd0] ;  /* 0x003dd00001117983 */ /* 0x000ea20000300800 */
[----:B------:R-:W4:Y:S02]  /*6c850*/  LDL.LU R12, [R1+0x3dcc] ;  /* 0x003dcc00010c7983 */ /* 0x000f240000300800 */
[----:B------:R-:W2:Y:S02]  /*6c860*/  LDL.LU R29, [R1+0x3dc8] ;  /* 0x003dc800011d7983 */ /* 0x000ea40000300800 */
[----:B------:R0:W-:Y:S01]  /*6c870*/  STL.64 [R1+0x3da0], R26 ;  /* 0x003da01a01007387 */ /* 0x0001e20000100a00 */
[----:B------:R1:W-:Y:S04]  /*6c880*/  STL.64 [R1+0x3d98], R24 ;  /* 0x003d981801007387 */ /* 0x0003e80000100a00 */
[----:B0-----:R-:W2:Y:S04]  /*6c890*/  LDL R26, [R1+0x18] ;  /* 0x00001800011a7983 */ /* 0x001ea80000100800 */
[----:B-1----:R-:W2:Y:S04]  /*6c8a0*/  LDL R24, [R1+0x10] ;  /* 0x0000100001187983 */ /* 0x002ea80000100800 */
[----:B------:R-:W2:Y:S04]  /*6c8b0*/  LDL R25, [R1+0x14] ;  /* 0x0000140001197983 */ /* 0x000ea80000100800 */
[----:B------:R-:W2:Y:S01]  /*6c8c0*/  LDL R27, [R1+0x1c] ;  /* 0x00001c00011b7983 */ /* 0x000ea20000100800 */
[----:B------:R-:W2:Y:S01]  /*6c8d0*/  LDL.LU R9, [R1+0x3dc4] ;  /* 0x003dc40001097983 */ /* 0x000ea20000300800 */
[----:B------:R-:W-:-:S02]  /*6c8e0*/  MOV R8, R22 ;  /* 0x0000001600087202 */ /* 0x000fc40000000f00 */
[----:B------:R-:W-:Y:S01]  /*6c8f0*/  MOV R11, R20 ;  /* 0x00000014000b7202 */ /* 0x000fe20000000f00 */
[----:B------:R-:W2:Y:S01]  /*6c900*/  LDL.LU R22, [R1+0x3dc0] ;  /* 0x003dc00001167983 */ /* 0x000ea20000300800 */
[----:B------:R-:W3:Y:S02]  /*6c910*/  LDL.LU R20, [R1+0x3dbc] ;  /* 0x003dbc0001147983 */ /* 0x000ee40000300800 */
[----:B------:R-:W-:Y:S01]  /*6c920*/  IMAD.MOV.U32 R10, RZ, RZ, R21 ;  /* 0x000000ffff0a7224 */ /* 0x000fe200078e0015 */
[----:B--2---:R-:W-:Y:S01]  /*6c930*/  STL.64 [R1+0x3db0], R22 ;  /* 0x003db01601007387 */ /* 0x004fe20000100a00 */
[----:B---3--:R0:W-:Y:S03]  /*6c940*/  STL [R1+0x3da8], R20 ;  /* 0x003da81401007387 */ /* 0x0081e60000100800 */
[----:B0-----:R-:W2:Y:S01]  /*6c950*/  LDL.LU R20, [R1+0x200] ;  /* 0x0002000001147983 */ /* 0x001ea20000300800 */
[----:B------:R-:W2:Y:S02]  /*6c960*/  LDL.LU R21, [R1+0x204] ;  /* 0x0002040001157983 */ /* 0x000ea40000300800 */
[----:B------:R-:W2:Y:S02]  /*6c970*/  LDL.LU R22, [R1+0x208] ;  /* 0x0002080001167983 */ /* 0x000ea40000300800 */
[----:B------:R-:W2:Y:S02]  /*6c980*/  LDL.LU R23, [R1+0x20c] ;  /* 0x00020c0001177983 */ /* 0x000ea40000300800 */
[----:B------:R-:W-:-:S02]  /*6c990*/  FMUL R15, R0, c[0x0][0x188] ;  /* 0x00006200000f7a20 */ /* 0x000fc40000400000 */
[----:B------:R-:W-:Y:S02]  /*6c9a0*/  FMUL R0, R29, c[0x0][0x188] ;  /* 0x000062001d007a20 */ /* 0x000fe40000400000 */
[----:B------:R-:W0:Y:S04]  /*6c9b0*/  S2R R29, SR_TID.X ;  /* 0x00000000001d7919 */ /* 0x000e280000002100 */
[----:B------:R-:W1:Y:S04]  /*6c9c0*/  S2R R14, SR_CTAID.X ;  /* 0x00000000000e7919 */ /* 0x000e680000002500 */
[----:B------:R-:W-:Y:S01]  /*6c9d0*/  STL.64 [R1+0x3d80], R10 ;  /* 0x003d800a01007387 */ /* 0x000fe20000100a00 */
[----:B------:R3:W-:Y:S01]  /*6c9e0*/  STL.64 [R1+0x3d78], R8 ;  /* 0x003d780801007387 */ /* 0x0007e20000100a00 */
[----:B------:R-:W-:-:S02]  /*6c9f0*/  ISETP.GT.U32.AND.EX P2, PT, R5, RZ, PT, P2 ;  /* 0x000000ff0500720c */ /* 0x000fc40003f44120 */
[C---:B------:R-:W-:Y:S02]  /*6ca00*/  ISETP.GT.U32.AND.EX P3, PT, R5.reuse, RZ, PT, P3 ;  /* 0x000000ff0500720c */ /* 0x040fe40003f64130 */
[C---:B------:R-:W-:Y:S02]  /*6ca10*/  ISETP.GT.U32.AND.EX P5, PT, R5.reuse, RZ, PT, P5 ;  /* 0x000000ff0500720c */ /* 0x040fe40003fa4150 */
[----:B------:R-:W-:Y:S01]  /*6ca20*/  ISETP.GT.U32.AND.EX P4, PT, R5, RZ, PT, P4 ;  /* 0x000000ff0500720c */ /* 0x000fe20003f84140 */
[----:B------:R-:W-:Y:S01]  /*6ca30*/  FMUL R5, R16, c[0x0][0x188] ;  /* 0x0000620010057a20 */ /* 0x000fe20000400000 */
[----:B---3--:R-:W3:Y:S01]  /*6ca40*/  LDL.LU R8, [R1+0x1f0] ;  /* 0x0001f00001087983 */ /* 0x008ee20000300800 */
[----:B------:R-:W3:Y:S02]  /*6ca50*/  LDL.LU R9, [R1+0x1f4] ;  /* 0x0001f40001097983 */ /* 0x000ee40000300800 */
[----:B------:R-:W3:Y:S02]  /*6ca60*/  LDL.LU R10, [R1+0x1f8] ;  /* 0x0001f800010a7983 */ /* 0x000ee40000300800 */
[----:B------:R-:W3:Y:S01]  /*6ca70*/  LDL.LU R11, [R1+0x1fc] ;  /* 0x0001fc00010b7983 */ /* 0x000ee20000300800 */
[----:B------:R-:W3:Y:S01]  /*6ca80*/  LDL.LU R16, [R1+0x3db8] ;  /* 0x003db80001107983 */ /* 0x000ee20000300800 */
[----:B0-----:R-:W-:-:S02]  /*6ca90*/  LOP3.LUT R4, R29, 0x1c, RZ, 0xc0, !PT ;  /* 0x0000001c1d047812 */ /* 0x001fc400078ec0ff */
[----:B-1----:R-:W-:Y:S02]  /*6caa0*/  SHF.L.U32 R14, R14, 0x7, RZ ;  /* 0x000000070e0e7819 */ /* 0x002fe400000006ff */
[----:B------:R-:W-:Y:S01]  /*6cab0*/  FSEL R2, R2, -INF , !P0 ;  /* 0xff80000002027808 */ /* 0x000fe20004000000 */
[----:B--2---:R-:W-:Y:S01]  /*6cac0*/  HMMA.16816.F32.BF16 R24, R24, R6, R20 ;  /* 0x000000061818723c */ /* 0x004fe20000041814 */
[----:B------:R-:W2:Y:S01]  /*6cad0*/  LDL.LU.64 R22, [R1+0x3db0] ;  /* 0x003db00001167983 */ /* 0x000ea20000300a00 */
[----:B------:R-:W2:Y:S05]  /*6cae0*/  LDL.LU R20, [R1+0x3da8] ;  /* 0x003da80001147983 */ /* 0x000eaa0000300800 */
[C---:B------:R-:W-:Y:S11]  /*6caf0*/  LEA.HI R21, R4.reuse, 0x8, RZ, 0x1e ;  /* 0x0000000804157811 */ /* 0x040ff600078ff0ff */
[----:B------:R-:W-:Y:S05]  /*6cb00*/  @!UPT UIADD3 URZ, URZ, URZ, URZ ;  /* 0x0000003f3f3ff290 */ /* 0x000fea000fffe03f */
[----:B------:R-:W-:Y:S01]  /*6cb10*/  STL [R1+0x190], R24 ;  /* 0x0001901801007387 */ /* 0x000fe20000100800 */
[----:B------:R0:W-:Y:S01]  /*6cb20*/  STL.64 [R1+0x198], R26 ;  /* 0x0001981a01007387 */ /* 0x0001e20000100a00 */
[----:B------:R-:W-:Y:S02]  /*6cb30*/  MOV R29, R25 ;  /* 0x00000019001d7202 */ /* 0x000fe40000000f00 */
[----:B0-----:R-:W3:Y:S01]  /*6cb40*/  LDL.LU.64 R26, [R1+0x3da0] ;  /* 0x003da000011a7983 */ /* 0x001ee20000300a00 */
[----:B------:R-:W3:Y:S02]  /*6cb50*/  LDL.LU.64 R24, [R1+0x3d98] ;  /* 0x003d980001187983 */ /* 0x000ee40000300a00 */
[----:B------:R0:W-:Y:S02]  /*6cb60*/  STL [R1+0x3cc0], R29 ;  /* 0x003cc01d01007387 */ /* 0x0001e40000100800 */
[----:B0-----:R-:W-:Y:S01]  /*6cb70*/  LEA.HI R29, R4, R14, RZ, 0x1e ;  /* 0x0000000e041d7211 */ /* 0x001fe200078ff0ff */
[----:B------:R-:W-:-:S02]  /*6cb80*/  FMUL R4, R18, c[0x0][0x188] ;  /* 0x0000620012047a20 */ /* 0x000fc40000400000 */
[----:B------:R-:W-:Y:S01]  /*6cb90*/  IMAD.IADD R14, R14, 0x1, R21 ;  /* 0x000000010e0e7824 */ /* 0x000fe200078e0215 */
[----:B------:R-:W2:Y:S01]  /*6cba0*/  LDL.LU R18, [R1+0x3d94] ;  /* 0x003d940001127983 */ /* 0x000ea20000300800 */
[----:B------:R-:W2:Y:S02]  /*6cbb0*/  LDL.LU R21, [R1+0x3d90] ;  /* 0x003d900001157983 */ /* 0x000ea40000300800 */
[----:B------:R0:W-:Y:S02]  /*6cbc0*/  STL [R1+0x454], R2 ;  /* 0x0004540201007387 */ /* 0x0001e40000100800 */
[----:B0-----:R-:W2:Y:S01]  /*6cbd0*/  LDL.LU R2, [R1+0x3d8c] ;  /* 0x003d8c0001027983 */ /* 0x001ea20000300800 */
[----:B------:R-:W-:-:S05]  /*6cbe0*/  FSEL R5, R5, -INF , !P1 ;  /* 0xff80000005057808 */ /* 0x000fca0004800000 */
[----:B------:R0:W-:Y:S02]  /*6cbf0*/  STL [R1+0x45c], R5 ;  /* 0x00045c0501007387 */ /* 0x0001e40000100800 */
[----:B0-----:R-:W-:Y:S01]  /*6cc00*/  FSEL R5, R4, -INF , !P2 ;  /* 0xff80000004057808 */ /* 0x001fe20005000000 */
[----:B---3--:R-:W-:Y:S01]  /*6cc10*/  HMMA.16816.F32.BF16 R24, R24, R6, R8 ;  /* 0x000000061818723c */ /* 0x008fe20000041808 */
[C---:B--2---:R-:W-:Y:S01]  /*6cc20*/  ISETP.GT.U32.AND P0, PT, R2.reuse, R29, PT ;  /* 0x0000001d0200720c */ /* 0x044fe20003f04070 */
[----:B------:R-:W-:Y:S02]  /*6cc30*/  FMUL R29, R19, c[0x0][0x188] ;  /* 0x00006200131d7a20 */ /* 0x000fe40000400000 */
[----:B------:R-:W2:Y:S01]  /*6cc40*/  LDL.LU R19, [R1+0x3d88] ;  /* 0x003d880001137983 */ /* 0x000ea20000300800 */
[----:B------:R-:W3:Y:S02]  /*6cc50*/  LDL.LU R4, [R1+0x13c] ;  /* 0x00013c0001047983 */ /* 0x000ee40000300800 */
[----:B------:R0:W-:Y:S01]  /*6cc60*/  STL [R1+0x464], R5 ;  /* 0x0004640501007387 */ /* 0x0001e20000100800 */
[C---:B------:R-:W-:Y:S01]  /*6cc70*/  ISETP.GT.U32.AND P2, PT, R2.reuse, R21, PT ;  /* 0x000000150200720c */ /* 0x040fe20003f44070 */
[----:B------:R-:W2:Y:S01]  /*6cc80*/  LDL.LU.64 R10, [R1+0x3d80] ;  /* 0x003d8000010a7983 */ /* 0x000ea20000300a00 */
[----:B------:R-:W2:Y:S11]  /*6cc90*/  LDL.LU.64 R8, [R1+0x3d78] ;  /* 0x003d780001087983 */ /* 0x000eb60000300a00 */
[----:B------:R-:W-:Y:S03]  /*6cca0*/  @!UPT UIADD3 URZ, URZ, URZ, URZ ;  /* 0x0000003f3f3ff290 */ /* 0x000fe6000fffe03f */
[----:B------:R-:W-:Y:S02]  /*6ccb0*/  MOV R21, R24 ;  /* 0x0000001800157202 */ /* 0x000fe40000000f00 */
[----:B------:R-:W-:Y:S01]  /*6ccc0*/  ISETP.GT.U32.AND P1, PT, R2, R14, PT ;  /* 0x0000000e0200720c */ /* 0x000fe20003f24070 */
[----:B------:R1:W-:Y:S01]  /*6ccd0*/  STL [R1+0x118], R26 ;  /* 0x0001181a01007387 */ /* 0x0003e20000100800 */
[----:B------:R-:W-:Y:S01]  /*6cce0*/  MOV R14, R25 ;  /* 0x00000019000e7202 */ /* 0x000fe20000000f00 */
[----:B0-----:R-:W-:Y:S01]  /*6ccf0*/  FMUL R5, R13, c[0x0][0x188] ;  /* 0x000062000d057a20 */ /* 0x001fe20000400000 */
[----:B------:R-:W-:Y:S02]  /*6cd00*/  MOV R13, R27 ;  /* 0x0000001b000d7202 */ /* 0x000fe40000000f00 */
[----:B-1----:R-:W4:Y:S01]  /*6cd10*/  LDL.LU.64 R26, [R1+0x3d70] ;  /* 0x003d7000011a7983 */ /* 0x002f220000300a00 */
[----:B------:R-:W4:Y:S02]  /*6cd20*/  LDL.LU.64 R24, [R1+0x3d68] ;  /* 0x003d680001187983 */ /* 0x000f240000300a00 */
[----:B------:R-:W-:Y:S02]  /*6cd30*/  STL.64 [R1+0x3d60], R22 ;  /* 0x003d601601007387 */ /* 0x000fe40000100a00 */
[----:B------:R0:W-:Y:S02]  /*6cd40*/  STL.64 [R1+0x3d58], R20 ;  /* 0x003d581401007387 */ /* 0x0001e40000100a00 */
[----:B0-----:R-:W4:Y:S01]  /*6cd50*/  LDL.LU R20, [R1+0x1e0] ;  /* 0x0001e00001147983 */ /* 0x001f220000300800 */
[----:B------:R-:W4:Y:S02]  /*6cd60*/  LDL.LU R21, [R1+0x1e4] ;  /* 0x0001e40001157983 */ /* 0x000f240000300800 */
[----:B------:R-:W4:Y:S02]  /*6cd70*/  LDL.LU R22, [R1+0x1e8] ;  /* 0x0001e80001167983 */ /* 0x000f240000300800 */
[----:B------:R-:W4:Y:S01]  /*6cd80*/  LDL.LU R23, [R1+0x1ec] ;  /* 0x0001ec0001177983 */ /* 0x000f220000300800 */
[----:B------:R-:W-:Y:S01]  /*6cd90*/  STL [R1+0x3d24], R14 ;  /* 0x003d240e01007387 */ /* 0x000fe20000100800 */
[----:B------:R0:W-:Y:S01]  /*6cda0*/  STL [R1+0x3d20], R13 ;  /* 0x003d200d01007387 */ /* 0x0001e20000100800 */
[----:B------:R-:W-:-:S02]  /*6cdb0*/  FSEL R5, R5, -INF , !P4 ;  /* 0xff80000005057808 */ /* 0x000fc40006000000 */
[----:B0-----:R-:W-:-:S05]  /*6cdc0*/  FSEL R13, R29, -INF , !P3 ;  /* 0xff8000001d0d7808 */ /* 0x001fca0005800000 */
[----:B------:R-:W-:Y:S01]  /*6cdd0*/  STL [R1+0x46c], R13 ;  /* 0x00046c0d01007387 */ /* 0x000fe20000100800 */
[----:B------:R-:W-:Y:S01]  /*6cde0*/  STL [R1+0x470], R5 ;  /* 0x0004700501007387 */ /* 0x000fe20000100800 */
[----:B------:R-:W-:Y:S01]  /*6cdf0*/  ISETP.GT.U32.AND P4, PT, R2, R18, PT ;  /* 0x000000120200720c */ /* 0x000fe20003f84070 */
[----:B---3--:R-:W-:-:S05]  /*6ce00*/  FMUL R4, R4, c[0x0][0x188] ;  /* 0x0000620004047a20 */ /* 0x008fca0000400000 */
[----:B------:R-:W-:Y:S01]  /*6ce10*/  FSEL R4, R4, -INF , !P5 ;  /* 0xff80000004047808 */ /* 0x000fe20006800000 */
[----:B--2---:R-:W-:Y:S01]  /*6ce20*/  STL [R1+0x3d04], R9 ;  /* 0x003d040901007387 */ /* 0x004fe20000100800 */
[----:B------:R-:W-:-:S03]  /*6ce30*/  ISETP.GT.U32.AND P5, PT, R2, R9, PT ;  /* 0x000000090200720c */ /* 0x000fc60003fa4070 */
[----:B------:R-:W-:Y:S01]  /*6ce40*/  STL [R1+0x474], R4 ;  /* 0x0004740401007387 */ /* 0x000fe20000100800 */
[----:B------:R-:W-:Y:S02]  /*6ce50*/  STL.64 [R1+0x3d38], R10 ;  /* 0x003d380a01007387 */ /* 0x000fe40000100a00 */
[----:B------:R0:W-:Y:S01]  /*6ce60*/  STL [R1+0x3d30], R8 ;  /* 0x003d300801007387 */ /* 0x0001e20000100800 */
[----:B----4-:R-:W-:Y:S01]  /*6ce70*/  HMMA.16816.F32.BF16 R24, R24, R6, R20 ;  /* 0x000000061818723c */ /* 0x010fe20000041814 */
[----:B0-----:R-:W2:Y:S01]  /*6ce80*/  LDL.LU R8, [R1+0x1d0] ;  /* 0x0001d00001087983 */ /* 0x001ea20000300800 */
[----:B------:R-:W2:Y:S02]  /*6ce90*/  LDL.LU R9, [R1+0x1d4] ;  /* 0x0001d40001097983 */ /* 0x000ea40000300800 */
[----:B------:R-:W2:Y:S02]  /*6cea0*/  LDL.LU R10, [R1+0x1d8] ;  /* 0x0001d800010a7983 */ /* 0x000ea40000300800 */
[----:B------:R-:W2:Y:S01]  /*6ceb0*/  LDL.LU R11, [R1+0x1dc] ;  /* 0x0001dc00010b7983 */ /* 0x000ea20000300800 */
[----:B------:R-:W3:Y:S01]  /*6cec0*/  LDL.LU.64 R22, [R1+0x3d60] ;  /* 0x003d600001167983 */ /* 0x000ee20000300a00 */
[----:B------:R-:W4:Y:S01]  /*6ced0*/  LDL.LU.64 R20, [R1+0x3d58] ;  /* 0x003d580001147983 */ /* 0x000f220000300a00 */
[----:B------:R-:W-:Y:S11]  /*6cee0*/  ISETP.GT.U32.AND P3, PT, R2, R19, PT ;  /* 0x000000130200720c */ /* 0x000ff60003f64070 */
[----:B------:R-:W-:Y:S03]  /*6cef0*/  @!UPT UIADD3 URZ, URZ, URZ, URZ ;  /* 0x0000003f3f3ff290 */ /* 0x000fe6000fffe03f */
[----:B------:R-:W-:Y:S01]  /*6cf00*/  STL [R1+0x1e0], R24 ;  /* 0x0001e01801007387 */ /* 0x000fe20000100800 */
[----:B------:R-:W-:Y:S02]  /*6cf10*/  IMAD.MOV.U32 R18, RZ, RZ, R27 ;  /* 0x000000ffff127224 */ /* 0x000fe400078e001b */
[----:B------:R0:W-:Y:S01]  /*6cf20*/  STL [R1+0x1e8], R26 ;  /* 0x0001e81a01007387 */ /* 0x0001e20000100800 */
[----:B------:R-:W-:Y:S01]  /*6cf30*/  MOV R19, R25 ;  /* 0x0000001900137202 */ /* 0x000fe20000000f00 */
[----:B0-----:R-:W2:Y:S01]  /*6cf40*/  LDL.LU.64 R26, [R1+0x3d50] ;  /* 0x003d5000011a7983 */ /* 0x001ea20000300a00 */
[----:B------:R-:W2:Y:S01]  /*6cf50*/  LDL.LU.64 R24, [R1+0x3d48] ;  /* 0x003d480001187983 */ /* 0x000ea20000300a00 */
[----:B------:R-:W-:-:S04]  /*6cf60*/  ISETP.GT.U32.AND.EX P0, PT, R16, RZ, PT, P0 ;  /* 0x000000ff1000720c */ /* 0x000fc80003f04100 */
[----:B------:R-:W-:Y:S02]  /*6cf70*/  FSEL R4, R15, -INF , !P0 ;  /* 0xff8000000f047808 */ /* 0x000fe40004000000 */
[----:B------:R-:W0:Y:S01]  /*6cf80*/  S2R R15, SR_TID.X ;  /* 0x00000000000f7919 */ /* 0x000e220000002100 */
[----:B------:R-:W-:-:S03]  /*6cf90*/  ISETP.GT.U32.AND.EX P1, PT, R16, RZ, PT, P1 ;  /* 0x000000ff1000720c */ /* 0x000fc60003f24110 */
[----:B------:R-:W-:Y:S01]  /*6cfa0*/  STL [R1+0x3cd8], R19 ;  /* 0x003cd81301007387 */ /* 0x000fe20000100800 */
[----:B------:R-:W-:Y:S02]  /*6cfb0*/  STL [R1+0x3cc4], R18 ;  /* 0x003cc41201007387 */ /* 0x000fe40000100800 */
[----:B------:R1:W-:Y:S02]  /*6cfc0*/  STL [R1+0x1f0], R4 ;  /* 0x0001f00401007387 */ /* 0x0003e40000100800 */
[----:B------:R-:W-:Y:S01]  /*6cfd0*/  FMUL R12, R12, c[0x0][0x188] ;  /* 0x000062000c0c7a20 */ /* 0x000fe20000400000 */
[----:B0-----:R-:W-:Y:S02]  /*6cfe0*/  LOP3.LUT R29, R15, 0x1c, RZ, 0xc0, !PT ;  /* 0x0000001c0f1d7812 */ /* 0x001fe400078ec0ff */
[----:B------:R-:W0:Y:S01]  /*6cff0*/  S2R R15, SR_CTAID.X ;  /* 0x00000000000f7919 */ /* 0x000e220000002500 */
[----:B-1----:R-:W-:Y:S02]  /*6d000*/  FSEL R4, R0, -INF , !P1 ;  /* 0xff80000000047808 */ /* 0x002fe40004800000 */
[----:B------:R-:W-:-:S02]  /*6d010*/  ISETP.GT.U32.AND.EX P2, PT, R16, RZ, PT, P2 ;  /* 0x000000ff1000720c */ /* 0x000fc40003f44120 */
[----:B------:R-:W-:Y:S02]  /*6d020*/  LEA.HI R29, R29, 0x48, RZ, 0x1e ;  /* 0x000000481d1d7811 */ /* 0x000fe400078ff0ff */
[----:B0-----:R-:W-:-:S04]  /*6d030*/  SHF.L.U32 R15, R15, 0x7, RZ ;  /* 0x000000070f0f7819 */ /* 0x001fc800000006ff */
[----:B------:R-:W-:Y:S01]  /*6d040*/  IADD3 R29, R15, R29, RZ ;  /* 0x0000001d0f1d7210 */ /* 0x000fe20007ffe0ff */
[----:B---3--:R-:W-:Y:S01]  /*6d050*/  STL [R1+0x3d0c], R22 ;  /* 0x003d0c1601007387 */ /* 0x008fe20000100800 */
[----:B------:R-:W3:Y:S02]  /*6d060*/  LDL.LU R0, [R1+0x3d40] ;  /* 0x003d400001007983 */ /* 0x000ee40000300800 */
[----:B------:R0:W-:Y:S01]  /*6d070*/  STL [R1+0x1f4], R4 ;  /* 0x0001f40401007387 */ /* 0x0001e20000100800 */
[----:B------:R-:W-:Y:S02]  /*6d080*/  ISETP.GT.U32.AND P0, PT, R2, R22, PT ;  /* 0x000000160200720c */ /* 0x000fe40003f04070 */
[----:B0-----:R-:W-:Y:S02]  /*6d090*/  FSEL R4, R12, -INF , !P2 ;  /* 0xff8000000c047808 */ /* 0x001fe40005000000 */
[----:B------:R-:W3:Y:S01]  /*6d0a0*/  LDL.LU R12, [R1+0x1c0] ;  /* 0x0001c000010c7983 */ /* 0x000ee20000300800 */
[----:B--2---:R-:W-:Y:S03]  /*6d0b0*/  HMMA.16816.F32.BF16 R8, R24, R6, R8 ;  /* 0x000000061808723c */ /* 0x004fe60000041808 */
[----:B------:R-:W-:Y:S01]  /*6d0c0*/  STL [R1+0x42c], R4 ;  /* 0x00042c0401007387 */ /* 0x000fe20000100800 */
[----:B------:R-:W3:Y:S02]  /*6d0d0*/  LDL.LU R13, [R1+0x1c4] ;  /* 0x0001c400010d7983 */ /* 0x000ee40000300800 */
[----:B------:R-:W3:Y:S02]  /*6d0e0*/  LDL.LU R14, [R1+0x1c8] ;  /* 0x0001c800010e7983 */ /* 0x000ee40000300800 */
[----:B------:R-:W3:Y:S01]  /*6d0f0*/  LDL.LU R15, [R1+0x1cc] ;  /* 0x0001cc00010f7983 */ /* 0x000ee20000300800 */
[C---:B----4-:R-:W-:Y:S11]  /*6d100*/  ISETP.GT.U32.AND P1, PT, R2.reuse, R20, PT ;  /* 0x000000140200720c */ /* 0x050ff60003f24070 */
[----:B------:R-:W-:Y:S04]  /*6d110*/  @!UPT UIADD3 URZ, URZ, URZ, URZ ;  /* 0x0000003f3f3ff290 */ /* 0x000fe8000fffe03f */
[----:B------:R-:W-:Y:S02]  /*6d120*/  MOV R22, R10 ;  /* 0x0000000a00167202 */ /* 0x000fe40000000f00 */
[----:B------:R-:W-:Y:S01]  /*6d130*/  MOV R18, R11 ;  /* 0x0000000b00127202 */ /* 0x000fe20000000f00 */
[----:B------:R-:W-:Y:S01]  /*6d140*/  IMAD.MOV.U32 R5, RZ, RZ, R8 ;  /* 0x000000ffff057224 */ /* 0x000fe200078e0008 */
[----:B------:R-:W2:Y:S01]  /*6d150*/  LDL.LU.64 R10, [R1+0x3d38] ;  /* 0x003d3800010a7983 */ /* 0x000ea20000300a00 */
[----:B------:R-:W4:Y:S02]  /*6d160*/  LDL.LU R8, [R1+0x3d30] ;  /* 0x003d300001087983 */ /* 0x000f240000300800 */
[----:B------:R0:W-:Y:S02]  /*6d170*/  STL.64 [R1+0x3d18], R22 ;  /* 0x003d181601007387 */ /* 0x0001e40000100a00 */
[----:B------:R1:W-:Y:S01]  /*6d180*/  STL.64 [R1+0x3d10], R20 ;  /* 0x003d101401007387 */ /* 0x0003e20000100a00 */
[----:B0-----:R-:W3:Y:S04]  /*6d190*/  LDL R22, [R1+0x158] ;  /* 0x0001580001167983 */ /* 0x001ee80000100800 */
[----:B-1----:R-:W3:Y:S04]  /*6d1a0*/  LDL R20, [R1+0x150] ;  /* 0x0001500001147983 */ /* 0x002ee80000100800 */
[----:B------:R-:W3:Y:S04]  /*6d1b0*/  LDL R21, [R1+0x154] ;  /* 0x0001540001157983 */ /* 0x000ee80000100800 */
[----:B------:R-:W3:Y:S01]  /*6d1c0*/  LDL R23, [R1+0x15c] ;  /* 0x00015c0001177983 */ /* 0x000ee20000100800 */
[----:B------:R-:W-:-:S02]  /*6d1d0*/  ISETP.GT.U32.AND P2, PT, R2, R29, PT ;  /* 0x0000001d0200720c */ /* 0x000fc40003f44070 */
[----:B------:R-:W0:Y:S01]  /*6d1e0*/  S2R R29, SR_TID.X ;  /* 0x00000000001d7919 */ /* 0x000e220000002100 */
[----:B------:R-:W-:Y:S02]  /*6d1f0*/  MOV R19, R9 ;  /* 0x0000000900137202 */ /* 0x000fe40000000f00 */
[----:B------:R-:W2:Y:S01]  /*6d200*/  LDL.LU R9, [R1+0x118] ;  /* 0x0001180001097983 */ /* 0x000ea20000300800 */
[----:B0-----:R-:W-:-:S03]  /*6d210*/  LOP3.LUT R4, R29, 0x1c, RZ, 0xc0, !PT ;  /* 0x0000001c1d047812 */ /* 0x001fc600078ec0ff */
[----:B------:R-:W0:Y:S04]  /*6d220*/  S2R R29, SR_CTAID.X ;  /* 0x00000000001d7919 */ /* 0x000e280000002500 */
[----:B------:R1:W-:Y:S01]  /*6d230*/  STL [R1+0x3c58], R24 ;  /* 0x003c581801007387 */ /* 0x0003e20000100800 */
[----:B------:R-:W-:Y:S01]  /*6d240*/  LEA.HI R4, R4, 0x40, RZ, 0x1e ;  /* 0x0000004004047811 */ /* 0x000fe200078ff0ff */
[----:B------:R-:W-:Y:S01]  /*6d250*/  FMUL R17, R17, c[0x0][0x188] ;  /* 0x0000620011117a20 */ /* 0x000fe20000400000 */
[----:B------:R-:W-:Y:S01]  /*6d260*/  ISETP.GT.U32.AND.EX P3, PT, R16, RZ, PT, P3 ;  /* 0x000000ff1000720c */ /* 0x000fe20003f64130 */
[----:B-1----:R-:W2:Y:S01]  /*6d270*/  LDL.LU R24, [R1+0x1ac] ;  /* 0x0001ac0001187983 */ /* 0x002ea20000300800 */
[----:B------:R1:W-:Y:S03]  /*6d280*/  STL [R1+0x3c54], R25 ;  /* 0x003c541901007387 */ /* 0x0003e60000100800 */
[----:B-1----:R-:W2:Y:S01]  /*6d290*/  LDL.LU R25, [R1+0x188] ;  /* 0x0001880001197983 */ /* 0x002ea20000300800 */
[----:B0-----:R-:W-:-:S02]  /*6d2a0*/  IMAD.SHL.U32 R29, R29, 0x80, RZ ;  /* 0x000000801d1d7824 */ /* 0x001fc400078e00ff */
[----:B------:R0:W-:Y:S03]  /*6d2b0*/  STL [R1+0x3c50], R26 ;  /* 0x003c501a01007387 */ /* 0x0001e60000100800 */
[----:B------:R-:W-:Y:S01]  /*6d2c0*/  IADD3 R29, R29, R4, RZ ;  /* 0x000000041d1d7210 */ /* 0x000fe20007ffe0ff */
[----:B0-----:R-:W4:Y:S01]  /*6d2d0*/  LDL.LU R26, [R1+0x1a8] ;  /* 0x0001a800011a7983 */ /* 0x001f220000300800 */
[----:B------:R0:W-:Y:S01]  /*6d2e0*/  STL [R1+0x3c4c], R27 ;  /* 0x003c4c1b01007387 */ /* 0x0001e20000100800 */
[C---:B------:R-:W-:Y:S02]  /*6d2f0*/  ISETP.GT.U32.AND.EX P4, PT, R16.reuse, RZ, PT, P4 ;  /* 0x000000ff1000720c */ /* 0x040fe40003f84140 */
[C---:B------:R-:W-:Y:S02]  /*6d300*/  ISETP.GT.U32.AND.EX P5, PT, R16.reuse, RZ, PT, P5 ;  /* 0x000000ff1000720c */ /* 0x040fe40003fa4150 */
[----:B------:R-:W-:-:S02]  /*6d310*/  ISETP.GT.U32.AND.EX P0, PT, R16, RZ, PT, P0 ;  /* 0x000000ff1000720c */ /* 0x000fc40003f04100 */
[----:B------:R-:W-:Y:S02]  /*6d320*/  ISETP.GT.U32.AND.EX P1, PT, R16, RZ, PT, P1 ;  /* 0x000000ff1000720c */ /* 0x000fe40003f24110 */
[----:B0-----:R-:W-:Y:S01]  /*6d330*/  FSEL R27, R17, -INF , !P3 ;  /* 0xff800000111b7808 */ /* 0x001fe20005800000 */
[----:B------:R-:W-:Y:S01]  /*6d340*/  ISETP.GT.U32.AND P3, PT, R2, R29, PT ;  /* 0x0000001d0200720c */ /* 0x000fe20003f64070 */
[----:B------:R-:W4:Y:S01]  /*6d350*/  LDL.LU R17, [R1+0x3d2c] ;  /* 0x003d2c0001117983 */ /* 0x000f220000300800 */
[----:B------:R-:W4:Y:S02]  /*6d360*/  LDL.LU R4, [R1+0x170] ;  /* 0x0001700001047983 */ /* 0x000f240000300800 */
[----:B------:R-:W-:Y:S02]  /*6d370*/  STL [R1+0x43c], R27 ;  /* 0x00043c1b01007387 */ /* 0x000fe40000100800 */
[----:B------:R-:W4:Y:S01]  /*6d380*/  LDL.LU R2, [R1+0x178] ;  /* 0x0001780001027983 */ /* 0x000f220000300800 */
[----:B------:R-:W-:-:S02]  /*6d390*/  ISETP.GT.U32.AND.EX P2, PT, R16, RZ, PT, P2 ;  /* 0x000000ff1000720c */ /* 0x000fc40003f44120 */
[----:B------:R-:W-:Y:S02]  /*6d3a0*/  ISETP.GT.U32.AND.EX P3, PT, R16, RZ, PT, P3 ;  /* 0x000000ff1000720c */ /* 0x000fe40003f64130 */
[----:B------:R-:W4:Y:S01]  /*6d3b0*/  LDL.LU R16, [R1+0x3d28] ;  /* 0x003d280001107983 */ /* 0x000f220000300800 */
[----:B---3--:R-:W-:Y:S03]  /*6d3c0*/  HMMA.16816.F32.BF16 R20, R20, R6, R12 ;  /* 0x000000061414723c */ /* 0x008fe6000004180c */
[----:B------:R-:W3:Y:S01]  /*6d3d0*/  LDL.LU R14, [R1+0x3d24] ;  /* 0x003d2400010e7983 */ /* 0x000ee20000300800 */
[----:B------:R-:W3:Y:S11]  /*6d3e0*/  LDL.LU R13, [R1+0x3d20] ;  /* 0x003d2000010d7983 */ /* 0x000ef60000300800 */
[----:B------:R-:W-:Y:S08]  /*6d3f0*/  @!UPT UIADD3 URZ, URZ, URZ, URZ ;  /* 0x0000003f3f3ff290 */ /* 0x000ff0000fffe03f */
[----:B------:R-:W-:Y:S01]  /*6d400*/  STL [R1+0x1c0], R20 ;  /* 0x0001c01401007387 */ /* 0x000fe20000100800 */
[----:B------:R-:W-:Y:S01]  /*6d410*/  MOV R12, R23 ;  /* 0x00000017000c7202 */ /* 0x000fe20000000f00 */
[----:B------:R0:W-:Y:S02]  /*6d420*/  STL [R1+0x1c8], R22 ;  /* 0x0001c81601007387 */ /* 0x0001e40000100800 */
[----:B0-----:R-:W3:Y:S01]  /*6d430*/  LDL.LU.64 R22, [R1+0x3d18] ;  /* 0x003d180001167983 */ /* 0x001ee20000300a00 */
[----:B------:R-:W-:Y:S01]  /*6d440*/  FMUL R0, R0, c[0x0][0x188] ;  /* 0x0000620000007a20 */ /* 0x000fe20000400000 */
[----:B------:R-:W-:Y:S02]  /*6d450*/  MOV R29, R21 ;  /* 0x00000015001d7202 */ /* 0x000fe40000000f00 */
[----:B------:R-:W3:Y:S01]  /*6d460*/  LDL.LU.64 R20, [R1+0x3d10] ;  /* 0x003d100001147983 */ /* 0x000ee20000300a00 */
[----:B------:R-:W3:Y:S01]  /*6d470*/  LDL.LU R15, [R1+0xd4] ;  /* 0x0000d400010f7983 */ /* 0x000ee20000300800 */
[----:B------:R-:W-:Y:S01]  /*6d480*/  FSEL R0, R0, -INF , !P4 ;  /* 0xff80000000007808 */ /* 0x000fe20006000000 */
[----:B--2---:R-:W-:-:S02]  /*6d490*/  FMUL R6, R25, c[0x0][0x188] ;  /* 0x0000620019067a20 */ /* 0x004fc40000400000 */
[----:B------:R-:W0:Y:S03]  /*6d4a0*/  S2R R25, SR_CTAID.X ;  /* 0x0000000000197919 */ /* 0x000e260000002500 */
[----:B------:R-:W-:Y:S01]  /*6d4b0*/  FSEL R6, R6, -INF , !P5 ;  /* 0xff80000006067808 */ /* 0x000fe20006800000 */
[----:B----4-:R-:W-:Y:S02]  /*6d4c0*/  FMUL R27, R26, c[0x0][0x188] ;  /* 0x000062001a1b7a20 */ /* 0x010fe40000400000 */
[----:B------:R-:W-:Y:S02]  /*6d4d0*/  FMUL R26, R24, c[0x0][0x188] ;  /* 0x00006200181a7a20 */ /* 0x000fe40000400000 */
[----:B------:R-:W-:Y:S02]  /*6d4e0*/  FMUL R24, R9, c[0x0][0x188] ;  /* 0x0000620009187a20 */ /* 0x000fe40000400000 */
[----:B------:R-:W1:Y:S01]  /*6d4f0*/  S2R R9, SR_TID.X ;  /* 0x0000000000097919 */ /* 0x000e620000002100 */
[----:B0-----:R-:W-:Y:S01]  /*6d500*/  IMAD.SHL.U32 R25, R25, 0x80, RZ ;  /* 0x0000008019197824 */ /* 0x001fe200078e00ff */
[----:B-1----:R-:W-:-:S04]  /*6d510*/  LOP3.LUT R9, R9, 0x1c, RZ, 0xc0, !PT ;  /* 0x0000001c09097812 */ /* 0x002fc800078ec0ff */
[C---:B------:R-:W-:Y:S01]  /*6d520*/  LEA.HI R25, R9.reuse, R25, RZ, 0x1e ;  /* 0x0000001909197211 */ /* 0x040fe200078ff0ff */
[----:B------:R-:W-:Y:S02]  /*6d530*/  LEA.HI R9, R9, 0x8, RZ, 0x1e ;  /* 0x0000000809097811 */ /* 0x000fe400078ff0ff */
[----:B---3--:R-:W-:Y:S02]  /*6d540*/  FMUL R7, R22, c[0x0][0x188] ;  /* 0x0000620016077a20 */ /* 0x008fe40000400000 */
[----:B------:R-:W2:Y:S01]  /*6d550*/  LDL.LU R22, [R1+0x3d0c] ;  /* 0x003d0c0001167983 */ /* 0x000ea20000300800 */
[----:B------:R0:W-:Y:S03]  /*6d560*/  STL [R1+0x434], R0 ;  /* 0x0004340001007387 */ /* 0x0001e60000100800 */
[----:B0-----:R-:W3:Y:S01]  /*6d570*/  LDL.LU R0, [R1+0x3d08] ;  /* 0x003d080001007983 */ /* 0x001ee20000300800 */
[----:B------:R0:W-:Y:S03]  /*6d580*/  STL [R1+0x444], R6 ;  /* 0x0004440601007387 */ /* 0x0001e60000100800 */
[----:B0-----:R-:W0:Y:S02]  /*6d590*/  S2R R6, SR_CTAID.X ;  /* 0x0000000000067919 */ /* 0x001e240000002500 */
[----:B0-----:R-:W-:-:S04]  /*6d5a0*/  SHF.L.U32 R6, R6, 0x7, RZ ;  /* 0x0000000706067819 */ /* 0x001fc800000006ff */
[----:B------:R-:W-:Y:S02]  /*6d5b0*/  IADD3 R6, R6, R9, RZ ;  /* 0x0000000906067210 */ /* 0x000fe40007ffe0ff */
[----:B------:R-:W4:Y:S01]  /*6d5c0*/  LDL.LU R9, [R1+0x3d04] ;  /* 0x003d040001097983 */ /* 0x000f220000300800 */
[----:B------:R-:W-:Y:S02]  /*6d5d0*/  FMUL R4, R4, c[0x0][0x188] ;  /* 0x0000620004047a20 */ /* 0x000fe40000400000 */
[----:B------:R-:W-:-:S03]  /*6d5e0*/  FMUL R2, R2, c[0x0][0x188] ;  /* 0x0000620002027a20 */ /* 0x000fc60000400000 */
[----:B------:R-:W-:Y:S02]  /*6d5f0*/  FSEL R4, R4, -INF , !P0 ;  /* 0xff80000004047808 */ /* 0x000fe40004000000 */
[----:B------:R-:W-:-:S03]  /*6d600*/  FSEL R2, R2, -INF , !P1 ;  /* 0xff80000002027808 */ /* 0x000fc60004800000 */
[----:B------:R-:W-:Y:S02]  /*6d610*/  STL [R1+0x44c], R4 ;  /* 0x00044c0401007387 */ /* 0x000fe40000100800 */
[----:B------:R0:W-:Y:S02]  /*6d620*/  STL [R1+0x458], R2 ;  /* 0x0004580201007387 */ /* 0x0001e40000100800 */
[----:B0-----:R-:W0:Y:S02]  /*6d630*/  S2R R2, SR_TID.X ;  /* 0x0000000000027919 */ /* 0x001e240000002100 */
[----:B0-----:R-:W-:-:S04]  /*6d640*/  LOP3.LUT R2, R2, 0x1c, RZ, 0xc0, !PT ;  /* 0x0000001c02027812 */ /* 0x001fc800078ec0ff */
[----:B------:R-:W-:Y:S01]  /*6d650*/  LEA.HI R2, R2, 0x8, RZ, 0x1e ;  /* 0x0000000802027811 */ /* 0x000fe200078ff0ff */
[----:B------:R-:W-:Y:S02]  /*6d660*/  FMUL R28, R28, c[0x0][0x188] ;  /* 0x000062001c1c7a20 */ /* 0x000fe40000400000 */
[----:B------:R-:W-:Y:S02]  /*6d670*/  FMUL R3, R3, c[0x0][0x188] ;  /* 0x0000620003037a20 */ /* 0x000fe40000400000 */
[----:B------:R-:W-:-:S03]  /*6d680*/  FMUL R16, R16, c[0x0][0x188] ;  /* 0x0000620010107a20 */ /* 0x000fc60000400000 */
[----:B------:R-:W-:Y:S01]  /*6d690*/  FSEL R3, R3, -INF , !P2 ;  /* 0xff80000003037808 */ /* 0x000fe20005000000 */
[----:B------:R-:W-:Y:S02]  /*6d6a0*/  FMUL R17, R17, c[0x0][0x188] ;  /* 0x0000620011117a20 */ /* 0x000fe40000400000 */
[----:B------:R-:W-:Y:S02]  /*6d6b0*/  FMUL R11, R11, c[0x0][0x188] ;  /* 0x000062000b0b7a20 */ /* 0x000fe40000400000 */
[----:B------:R-:W-:Y:S02]  /*6d6c0*/  FMUL R10, R10, c[0x0][0x188] ;  /* 0x000062000a0a7a20 */ /* 0x000fe40000400000 */
[----:B------:R-:W-:Y:S02]  /*6d6d0*/  FMUL R8, R8, c[0x0][0x188] ;  /* 0x0000620008087a20 */ /* 0x000fe40000400000 */
[----:B------:R-:W-:Y:S02]  /*6d6e0*/  FMUL R23, R23, c[0x0][0x188] ;  /* 0x0000620017177a20 */ /* 0x000fe40000400000 */
[----:B------:R-:W-:-:S02]  /*6d6f0*/  FMUL R21, R21, c[0x0][0x188] ;  /* 0x0000620015157a20 */ /* 0x000fc40000400000 */
[----:B------:R-:W-:Y:S01]  /*6d700*/  FMUL R14, R14, c[0x0][0x188] ;  /* 0x000062000e0e7a20 */ /* 0x000fe20000400000 */
[CC--:B---3--:R-:W-:Y:S02]  /*6d710*/  ISETP.GT.U32.AND P4, PT, R0.reuse, R25.reuse, PT ;  /* 0x000000190000720c */ /* 0x0c8fe40003f84070 */
[C---:B------:R-:W-:Y:S02]  /*6d720*/  ISETP.GE.U32.AND P5, PT, R0.reuse, R25, PT ;  /* 0x000000190000720c */ /* 0x040fe40003fa6070 */
[----:B------:R-:W0:Y:S02]  /*6d730*/  S2R R25, SR_TID.X ;  /* 0x0000000000197919 */ /* 0x000e240000002100 */
[----:B0-----:R-:W-:Y:S02]  /*6d740*/  LOP3.LUT R4, R25, 0x1c, RZ, 0xc0, !PT ;  /* 0x0000001c19047812 */ /* 0x001fe400078ec0ff */
[----:B------:R-:W0:Y:S01]  /*6d750*/  S2R R25, SR_CTAID.X ;  /* 0x0000000000197919 */ /* 0x000e220000002500 */
[----:B------:R-:W-:-:S02]  /*6d760*/  ISETP.GT.U32.AND P0, PT, R0, R6, PT ;  /* 0x000000060000720c */ /* 0x000fc40003f04070 */
[----:B------:R-:W1:Y:S01]  /*6d770*/  S2R R6, SR_CTAID.X ;  /* 0x0000000000067919 */ /* 0x000e620000002500 */
[----:B0-----:R-:W-:-:S04]  /*6d780*/  SHF.L.U32 R25, R25, 0x7, RZ ;  /* 0x0000000719197819 */ /* 0x001fc800000006ff */
[----:B------:R-:W-:Y:S02]  /*6d790*/  IADD3 R2, R25, R2, RZ ;  /* 0x0000000219027210 */ /* 0x000fe40007ffe0ff */
[----:B------:R-:W0:Y:S01]  /*6d7a0*/  S2R R25, SR_TID.X ;  /* 0x0000000000197919 */ /* 0x000e220000002100 */
[----:B-1----:R-:W-:Y:S01]  /*6d7b0*/  IMAD.SHL.U32 R6, R6, 0x80, RZ ;  /* 0x0000008006067824 */ /* 0x002fe200078e00ff */
[----:B------:R-:W-:Y:S02]  /*6d7c0*/  LEA.HI R4, R4, 0x10, RZ, 0x1e ;  /* 0x0000001004047811 */ /* 0x000fe400078ff0ff */
[----:B------:R-:W-:Y:S02]  /*6d7d0*/  ISETP.GE.U32.AND P1, PT, R0, R2, PT ;  /* 0x000000020000720c */ /* 0x000fe40003f26070 */
[----:B------:R-:W-:Y:S01]  /*6d7e0*/  IADD3 R2, R6, R4, RZ ;  /* 0x0000000406027210 */ /* 0x000fe20007ffe0ff */
[----:B------:R-:W-:Y:S01]  /*6d7f0*/  FSEL R4, R28, -INF , !P3 ;  /* 0xff8000001c047808 */ /* 0x000fe20005800000 */
[----:B------:R-:W-:Y:S01]  /*6d800*/  ISETP.GT.U32.AND.EX P4, PT, R15, RZ, PT, P4 ;  /* 0x000000ff0f00720c */ /* 0x000fe20003f84140 */
[----:B------:R-:W3:Y:S01]  /*6d810*/  LDL.LU R28, [R1+0x3d00] ;  /* 0x003d0000011c7983 */ /* 0x000ee20000300800 */
[----:B------:R-:W-:-:S02]  /*6d820*/  ISETP.GT.U32.AND P3, PT, R0, R2, PT ;  /* 0x000000020000720c */ /* 0x000fc40003f64070 */
[----:B------:R-:W-:Y:S01]  /*6d830*/  ISETP.GE.U32.AND P2, PT, R0, R2, PT ;  /* 0x000000020000720c */ /* 0x000fe20003f46070 */
[----:B------:R-:W-:Y:S01]  /*6d840*/  FSEL R2, R16, -INF , !P4 ;  /* 0xff80000010027808 */ /* 0x000fe20006000000 */
[----:B------:R-:W-:Y:S01]  /*6d850*/  STL [R1+0x460], R4 ;  /* 0x0004600401007387 */ /* 0x000fe20000100800 */
[----:B------:R1:W-:Y:S01]  /*6d860*/  STL [R1+0x468], R3 ;  /* 0x0004680301007387 */ /* 0x0003e20000100800 */
[----:B------:R-:W-:Y:S02]  /*6d870*/  ISETP.GE.U32.AND.EX P5, PT, R15, RZ, PT, P5 ;  /* 0x000000ff0f00720c */ /* 0x000fe40003fa6150 */
[----:B0-----:R-:W-:Y:S01]  /*6d880*/  LOP3.LUT R6, R25, 0x1c, RZ, 0xc0, !PT ;  /* 0x0000001c19067812 */ /* 0x001fe200078ec0ff */
[----:B-1----:R-:W3:Y:S04]  /*6d890*/  LDL.LU R3, [R1+0x3cfc] ;  /* 0x003cfc0001037983 */ /* 0x002ee80000300800 */
[----:B------:R-:W0:Y:S04]  /*6d8a0*/  S2R R25, SR_CTAID.X ;  /* 0x0000000000197919 */ /* 0x000e280000002500 */
[----:B------:R-:W1:Y:S01]  /*6d8b0*/  S2R R4, SR_TID.X ;  /* 0x0000000000047919 */ /* 0x000e620000002100 */
[----:B------:R-:W3:Y:S02]  /*6d8c0*/  LDL.LU R16, [R1+0x3cf8] ;  /* 0x003cf80001107983 */ /* 0x000ee40000300800 */
[----:B------:R2:W-:Y:S01]  /*6d8d0*/  STL [R1+0x188], R2 ;  /* 0x0001880201007387 */ /* 0x0005e20000100800 */
[----:B------:R-:W-:-:S02]  /*6d8e0*/  ISETP.GT.U32.AND.EX P0, PT, R15, RZ, PT, P0 ;  /* 0x000000ff0f00720c */ /* 0x000fc40003f04100 */
[----:B------:R-:W-:Y:S02]  /*6d8f0*/  ISETP.GE.U32.AND.EX P1, PT, R15, RZ, PT, P1 ;  /* 0x000000ff0f00720c */ /* 0x000fe40003f26110 */
[----:B--2---:R-:W-:Y:S02]  /*6d900*/  FSEL R2, R17, -INF , !P5 ;  /* 0xff80000011027808 */ /* 0x004fe40006800000 */
[----:B------:R-:W2:Y:S03]  /*6d910*/  LDL.LU R17, [R1+0x3cf4] ;  /* 0x003cf40001117983 */ /* 0x000ea60000300800 */
[----:B------:R0:W-:Y:S01]  /*6d920*/  STL [R1+0x18c], R2 ;  /* 0x00018c0201007387 */ /* 0x0001e20000100800 */
[----:B------:R-:W-:Y:S02]  /*6d930*/  LEA.HI R6, R6, 0x18, RZ, 0x1e ;  /* 0x0000001806067811 */ /* 0x000fe400078ff0ff */
[----:B------:R-:W-:-:S02]  /*6d940*/  ISETP.GT.U32.AND.EX P3, PT, R15, RZ, PT, P3 ;  /* 0x000000ff0f00720c */ /* 0x000fc40003f64130 */
[----:B0-----:R-:W-:Y:S02]  /*6d950*/  FSEL R2, R27, -INF , !P0 ;  /* 0xff8000001b027808 */ /* 0x001fe40004000000 */
[----:B------:R-:W-:-:S03]  /*6d960*/  SHF.L.U32 R25, R25, 0x7, RZ ;  /* 0x0000000719197819 */ /* 0x000fc600000006ff */
[----:B------:R0:W-:Y:S02]  /*6d970*/  STL [R1+0x1a0], R2 ;  /* 0x0001a00201007387 */ /* 0x0001e40000100800 */
[----:B------:R-:W-:Y:S01]  /*6d980*/  IMAD.IADD R6, R25, 0x1, R6 ;  /* 0x0000000119067824 */ /* 0x000fe200078e0206 */
[----:B------:R-:W-:Y:S02]  /*6d990*/  ISETP.GE.U32.AND.EX P2, PT, R15, RZ, PT, P2 ;  /* 0x000000ff0f00720c */ /* 0x000fe40003f46120 */
[----:B0-----:R-:W-:-:S05]  /*6d9a0*/  FSEL R2, R26, -INF , !P1 ;  /* 0xff8000001a027808 */ /* 0x001fca0004800000 */
[----:B------:R0:W-:Y:S01]  /*6d9b0*/  STL [R1+0x1a4], R2 ;  /* 0x0001a40201007387 */ /* 0x0001e20000100800 */
[----:B-1----:R-:W-:Y:S02]  /*6d9c0*/  LOP3.LUT R4, R4, 0x1c, RZ, 0xc0, !PT ;  /* 0x0000001c04047812 */ /* 0x002fe400078ec0ff */
[-C--:B------:R-:W-:Y:S02]  /*6d9d0*/  ISETP.GT.U32.AND P4, PT, R0, R6.reuse, PT ;  /* 0x000000060000720c */ /* 0x080fe40003f84070 */
[----:B0-----:R-:W-:Y:S02]  /*6d9e0*/  FSEL R2, R11, -INF , !P3 ;  /* 0xff8000000b027808 */ /* 0x001fe40005800000 */
[----:B------:R-:W-:Y:S02]  /*6d9f0*/  LEA.HI R4, R4, 0x20, RZ, 0x1e ;  /* 0x0000002004047811 */ /* 0x000fe400078ff0ff */
[----:B------:R-:W-:Y:S01]  /*6da00*/  ISETP.GT.U32.AND.EX P4, PT, R15, RZ, PT, P4 ;  /* 0x000000ff0f00720c */ /* 0x000fe20003f84140 */
[----:B------:R0:W-:Y:S01]  /*6da10*/  STL [R1+0x1a8], R2 ;  /* 0x0001a80201007387 */ /* 0x0001e20000100800 */
[----:B------:R-:W-:-:S02]  /*6da20*/  ISETP.GE.U32.AND P5, PT, R0, R6, PT ;  /* 0x000000060000720c */ /* 0x000fc40003fa6070 */
[----:B------:R-:W-:Y:S02]  /*6da30*/  IADD3 R25, R25, R4, RZ ;  /* 0x0000000419197210 */ /* 0x000fe40007ffe0ff */
[----:B0-----:R-:W-:Y:S02]  /*6da40*/  FSEL R2, R10, -INF , !P2 ;  /* 0xff8000000a027808 */ /* 0x001fe40005000000 */
[----:B------:R-:W-:-:S03]  /*6da50*/  ISETP.GE.U32.AND.EX P5, PT, R15, RZ, PT, P5 ;  /* 0x000000ff0f00720c */ /* 0x000fc60003fa6150 */
[----:B------:R0:W-:Y:S01]  /*6da60*/  STL [R1+0x1ac], R2 ;  /* 0x0001ac0201007387 */ /* 0x0001e20000100800 */
[C---:B------:R-:W-:Y:S02]  /*6da70*/  ISETP.GT.U32.AND P0, PT, R0.reuse, R25, PT ;  /* 0x000000190000720c */ /* 0x040fe40003f04070 */
[CC--:B----4-:R-:W-:Y:S02]  /*6da80*/  ISETP.GT.U32.AND P3, PT, R0.reuse, R9.reuse, PT ;  /* 0x000000090000720c */ /* 0x0d0fe40003f64070 */
[----:B------:R-:W-:Y:S02]  /*6da90*/  ISETP.GE.U32.AND P2, PT, R0, R9, PT ;  /* 0x000000090000720c */ /* 0x000fe40003f46070 */
[----:B0-----:R-:W-:Y:S02]  /*6daa0*/  FSEL R2, R8, -INF , !P4 ;  /* 0xff80000008027808 */ /* 0x001fe40006000000 */
[----:B------:R-:W2:Y:S03]  /*6dab0*/  LDL.LU R8, [R1+0x2a0] ;  /* 0x0002a00001087983 */ /* 0x000ea60000300800 */
[----:B------:R0:W-:Y:S02]  /*6dac0*/  STL [R1+0x414], R2 ;  /* 0x0004140201007387 */ /* 0x0001e40000100800 */
[----:B------:R-:W2:Y:S01]  /*6dad0*/  LDL.LU R9, [R1+0x2a4] ;  /* 0x0002a40001097983 */ /* 0x000ea20000300800 */
[----:B------:R-:W-:Y:S01]  /*6dae0*/  ISETP.GT.U32.AND.EX P0, PT, R15, RZ, PT, P0 ;  /* 0x000000ff0f00720c */ /* 0x000fe20003f04100 */
[----:B------:R-:W2:Y:S01]  /*6daf0*/  LDL.LU R10, [R1+0x2a8] ;  /* 0x0002a800010a7983 */ /* 0x000ea20000300800 */
[----:B------:R-:W-:Y:S01]  /*6db00*/  ISETP.GE.U32.AND P1, PT, R0, R25, PT ;  /* 0x000000190000720c */ /* 0x000fe20003f26070 */
[----:B------:R-:W2:Y:S01]  /*6db10*/  LDL.LU R11, [R1+0x2ac] ;  /* 0x0002ac00010b7983 */ /* 0x000ea20000300800 */
[----:B0-----:R-:W-:-:S02]  /*6db20*/  FSEL R2, R23, -INF , !P5 ;  /* 0xff80000017027808 */ /* 0x001fc40006800000 */
[----:B------:R-:W-:-:S03]  /*6db30*/  ISETP.GE.U32.AND.EX P1, PT, R15, RZ, PT, P1 ;  /* 0x000000ff0f00720c */ /* 0x000fc60003f26110 */
[----:B------:R0:W-:Y:S02]  /*6db40*/  STL [R1+0x418], R2 ;  /* 0x0004180201007387 */ /* 0x0001e40000100800 */
[----:B0-----:R-:W-:-:S05]  /*6db50*/  FSEL R2, R21, -INF , !P0 ;  /* 0xff80000015027808 */ /* 0x001fca0004000000 */
[----:B------:R0:W-:Y:S01]  /*6db60*/  STL [R1+0x41c], R2 ;  /* 0x00041c0201007387 */ /* 0x0001e20000100800 */
[C---:B------:R-:W-:Y:S02]  /*6db70*/  ISETP.GT.U32.AND P0, PT, R0.reuse, R20, PT ;  /* 0x000000140000720c */ /* 0x040fe40003f04070 */
[CC--:B------:R-:W-:Y:S02]  /*6db80*/  ISETP.GT.U32.AND P4, PT, R0.reuse, R22.reuse, PT ;  /* 0x000000160000720c */ /* 0x0c0fe40003f84070 */
[----:B------:R-:W-:Y:S02]  /*6db90*/  ISETP.GE.U32.AND P5, PT, R0, R22, PT ;  /* 0x000000160000720c */ /* 0x000fe40003fa6070 */
[----:B0-----:R-:W-:Y:S01]  /*6dba0*/  FSEL R2, R14, -INF , !P1 ;  /* 0xff8000000e027808 */ /* 0x001fe20004800000 */
[----:B------:R-:W-:-:S04]  /*6dbb0*/  ISETP.GE.U32.AND P1, PT, R0, R20, PT ;  /* 0x000000140000720c */ /* 0x000fc80003f26070 */
[----:B------:R0:W-:Y:S01]  /*6dbc0*/  STL [R1+0x420], R2 ;  /* 0x0004200201007387 */ /* 0x0001e20000100800 */
[----:B------:R-:W4:Y:S02]  /*6dbd0*/  LDL.64 R20, [R1+0x50] ;  /* 0x0000500001147983 */ /* 0x000f240000100a00 */
[----:B------:R-:W2:Y:S01]  /*6dbe0*/  LDL.LU.64 R22, [R1+0x58] ;  /* 0x0000580001167983 */ /* 0x000ea20000300a00 */
[----:B------:R-:W-:Y:S01]  /*6dbf0*/  ISETP.GT.U32.AND.EX P3, PT, R15, RZ, PT, P3 ;  /* 0x000000ff0f00720c */ /* 0x000fe20003f64130 */
[----:B------:R-:W-:Y:S01]  /*6dc00*/  FMUL R13, R13, c[0x0][0x188] ;  /* 0x000062000d0d7a20 */ /* 0x000fe20000400000 */
[----:B------:R-:W-:Y:S02]  /*6dc10*/  ISETP.GE.U32.AND.EX P2, PT, R15, RZ, PT, P2 ;  /* 0x000000ff0f00720c */ /* 0x000fe40003f46120 */
[----:B0-----:R-:W-:Y:S01]  /*6dc20*/  FSEL R2, R24, -INF , !P3 ;  /* 0xff80000018027808 */ /* 0x001fe20005800000 */
[----:B--2---:R-:W-:Y:S01]  /*6dc30*/  STL.64 [R1+0x3ce8], R22 ;  /* 0x003ce81601007387 */ /* 0x004fe20000100a00 */
[----:B----4-:R0:W-:Y:S03]  /*6dc40*/  STL.64 [R1+0x3ce0], R20 ;  /* 0x003ce01401007387 */ /* 0x0101e60000100a00 */
[----:B0-----:R-:W2:Y:S01]  /*6dc50*/  LDL.64 R20, [R1+0x60] ;  /* 0x0000600001147983 */ /* 0x001ea20000100a00 */
[----:B------:R-:W2:Y:S03]  /*6dc60*/  LDL.LU.64 R22, [R1+0x68] ;  /* 0x0000680001167983 */ /* 0x000ea60000300a00 */
[----:B------:R-:W0:Y:S01]  /*6dc70*/  S2R R25, SR_CTAID.X ;  /* 0x0000000000197919 */ /* 0x000e220000002500 */
[----:B------:R1:W-:Y:S03]  /*6dc80*/  STL [R1+0x424], R2 ;  /* 0x0004240201007387 */ /* 0x0003e60000100800 */
[----:B------:R-:W4:Y:S01]  /*6dc90*/  S2R R14, SR_TID.X ;  /* 0x00000000000e7919 */ /* 0x000f220000002100 */
[----:B------:R-:W-:Y:S01]  /*6dca0*/  FMUL R5, R5, c[0x0][0x188] ;  /* 0x0000620005057a20 */ /* 0x000fe20000400000 */
[----:B------:R-:W-:-:S02]  /*6dcb0*/  ISETP.GT.U32.AND.EX P4, PT, R15, RZ, PT, P4 ;  /* 0x000000ff0f00720c */ /* 0x000fc40003f84140 */
[----:B-1----:R-:W-:-:S05]  /*6dcc0*/  FSEL R2, R13, -INF , !P2 ;  /* 0xff8000000d027808 */ /* 0x002fca0005000000 */
[----:B------:R1:W-:Y:S01]  /*6dcd0*/  STL [R1+0x428], R2 ;  /* 0x0004280201007387 */ /* 0x0003e20000100800 */
[----:B------:R2:W-:Y:S01]  /*6dce0*/  STL [R1+0x3cf0], R7 ;  /* 0x003cf00701007387 */ /* 0x0005e20000100800 */
[----:B-1----:R-:W-:Y:S02]  /*6dcf0*/  FSEL R2, R5, -INF , !P4 ;  /* 0xff80000005027808 */ /* 0x002fe40006000000 */
[----:B0-----:R-:W-:Y:S02]  /*6dd00*/  SHF.L.U32 R25, R25, 0x7, RZ ;  /* 0x0000000719197819 */ /* 0x001fe400000006ff */
[----:B----4-:R-:W-:Y:S01]  /*6dd10*/  LOP3.LUT R14, R14, 0x1c, RZ, 0xc0, !PT ;  /* 0x0000001c0e0e7812 */ /* 0x010fe200078ec0ff */
[----:B------:R0:W-:Y:S03]  /*6dd20*/  STL [R1+0x438], R2 ;  /* 0x0004380201007387 */ /* 0x0001e60000100800 */
[----:B------:R-:W-:Y:S01]  /*6dd30*/  LEA.HI R14, R14, R25, RZ, 0x1e ;  /* 0x000000190e0e7211 */ /* 0x000fe200078ff0ff */
[----:B------:R-:W4:Y:S02]  /*6dd40*/  LDL.LU R24, [R1+0x280] ;  /* 0x0002800001187983 */ /* 0x000f240000300800 */
[----:B------:R-:W4:Y:S01]  /*6dd50*/  LDL.LU R25, [R1+0x284] ;  /* 0x0002840001197983 */ /* 0x000f220000300800 */
[----:B---3--:R-:W-:Y:S01]  /*6dd60*/  ISETP.GE.U32.AND P2, PT, R0, R3, PT ;  /* 0x000000030000720c */ /* 0x008fe20003f46070 */
[----:B------:R-:W4:Y:S01]  /*6dd70*/  LDL.LU R26, [R1+0x288] ;  /* 0x00028800011a7983 */ /* 0x000f220000300800 */
[----:B------:R-:W4:Y:S01]  /*6dd80*/  LDL.LU R27, [R1+0x28c] ;  /* 0x00028c00011b7983 */ /* 0x000f220000300800 */
[----:B--2---:R-:W-:Y:S11]  /*6dd90*/  HMMA.16816.F32.BF16 R4, R20, R16, R8 ;  /* 0x000000101404723c */ /* 0x004ff60000041808 */
[----:B------:R-:W-:Y:S11]  /*6dda0*/  @!UPT UIADD3 URZ, URZ, URZ, URZ ;  /* 0x0000003f3f3ff290 */ /* 0x000ff6000fffe03f */
[----:B------:R-:W-:Y:S02]  /*6ddb0*/  @!UPT UIADD3 URZ, URZ, URZ, URZ ;  /* 0x0000003f3f3ff290 */ /* 0x000fe4000fffe03f */
[----:B------:R-:W-:Y:S02]  /*6ddc0*/  MOV R3, R7 ;  /* 0x0000000700037202 */ /* 0x000fe40000000f00 */
[----:B------:R-:W2:Y:S04]  /*6ddd0*/  LDL.LU R7, [R1+0x3cf0] ;  /* 0x003cf00001077983 */ /* 0x000ea80000300800 */
[----:B------:R-:W1:Y:S01]  /*6dde0*/  S2R R13, SR_TID.X ;  /* 0x00000000000d7919 */ /* 0x000e620000002100 */
[----:B------:R-:W-:Y:S01]  /*6ddf0*/  MOV R9, R6 ;  /* 0x0000000600097202 */ /* 0x000fe20000000f00 */
[----:B------:R-:W-:Y:S01]  /*6de00*/  FMUL R19, R19, c[0x0][0x188] ;  /* 0x0000620013137a20 */ /* 0x000fe20000400000 */
[----:B------:R-:W-:Y:S02]  /*6de10*/  ISETP.GE.U32.AND.EX P5, PT, R15, RZ, PT, P5 ;  /* 0x000000ff0f00720c */ /* 0x000fe40003fa6150 */
[----:B------:R-:W-:-:S02]  /*6de20*/  MOV R8, R22 ;  /* 0x0000001600087202 */ /* 0x000fc40000000f00 */
[----:B-1----:R-:W-:Y:S02]  /*6de30*/  LOP3.LUT R6, R13, 0x1c, RZ, 0xc0, !PT ;  /* 0x0000001c0d067812 */ /* 0x002fe400078ec0ff */
[----:B------:R-:W1:Y:S01]  /*6de40*/  S2R R13, SR_CTAID.X ;  /* 0x00000000000d7919 */ /* 0x000e620000002500 */
[----:B------:R-:W-:Y:S01]  /*6de50*/  ISETP.GE.U32.AND P4, PT, R0, R28, PT ;  /* 0x0000001c0000720c */ /* 0x000fe20003f86070 */
[----:B------:R-:W-:Y:S01]  /*6de60*/  IMAD.MOV.U32 R28, RZ, RZ, R23 ;  /* 0x000000ffff1c7224 */ /* 0x000fe200078e0017 */
[----:B0-----:R-:W-:Y:S01]  /*6de70*/  FSEL R2, R19, -INF , !P5 ;  /* 0xff80000013027808 */ /* 0x001fe20006800000 */
[----:B------:R-:W3:Y:S01]  /*6de80*/  LDL.LU.64 R22, [R1+0x3ce8] ;  /* 0x003ce80001167983 */ /* 0x000ee20000300a00 */
[----:B------:R-:W-:Y:S01]  /*6de90*/  ISETP.GT.U32.AND.EX P0, PT, R15, RZ, PT, P0 ;  /* 0x000000ff0f00720c */ /* 0x000fe20003f04100 */
[----:B------:R-:W3:Y:S01]  /*6dea0*/  LDL.LU.64 R20, [R1+0x3ce0] ;  /* 0x003ce00001147983 */ /* 0x000ee20000300a00 */
[----:B------:R-:W-:Y:S01]  /*6deb0*/  LEA.HI R6, R6, 0x60, RZ, 0x1e ;  /* 0x0000006006067811 */ /* 0x000fe200078ff0ff */
[----:B------:R-:W-:Y:S01]  /*6dec0*/  STL [R1+0x3c48], R8 ;  /* 0x003c480801007387 */ /* 0x000fe20000100800 */
[----:B------:R-:W3:Y:S02]  /*6ded0*/  LDL.LU R19, [R1+0x3cd8] ;  /* 0x003cd80001137983 */ /* 0x000ee40000300800 */
[----:B------:R2:W-:Y:S01]  /*6dee0*/  STL [R1+0x2a0], R2 ;  /* 0x0002a00201007387 */ /* 0x0005e20000100800 */
[----:B------:R-:W-:Y:S01]  /*6def0*/  MOV R11, R4 ;  /* 0x00000004000b7202 */ /* 0x000fe20000000f00 */
[----:B------:R-:W-:Y:S01]  /*6df00*/  IMAD.MOV.U32 R10, RZ, RZ, R5 ;  /* 0x000000ffff0a7224 */ /* 0x000fe200078e0005 */
[----:B------:R-:W3:Y:S01]  /*6df10*/  LDL.LU R4, [R1+0x290] ;  /* 0x0002900001047983 */ /* 0x000ee20000300800 */
[----:B-1----:R-:W-:-:S04]  /*6df20*/  SHF.L.U32 R13, R13, 0x7, RZ ;  /* 0x000000070d0d7819 */ /* 0x002fc800000006ff */
[----:B------:R-:W-:-:S04]  /*6df30*/  IADD3 R6, R13, R6, RZ ;  /* 0x000000060d067210 */ /* 0x000fc80007ffe0ff */
[----:B------:R-:W-:Y:S02]  /*6df40*/  ISETP.GE.U32.AND P5, PT, R0, R6, PT ;  /* 0x000000060000720c */ /* 0x000fe40003fa6070 */
[----:B--2---:R-:W-:-:S05]  /*6df50*/  FSEL R2, R7, -INF , !P0 ;  /* 0xff80000007027808 */ /* 0x004fca0004000000 */
[----:B------:R0:W-:Y:S01]  /*6df60*/  STL [R1+0x2a4], R2 ;  /* 0x0002a40201007387 */ /* 0x0001e20000100800 */
[----:B------:R-:W2:Y:S02]  /*6df70*/  LDL.LU R5, [R1+0x294] ;  /* 0x0002940001057983 */ /* 0x000ea40000300800 */
[----:B------:R-:W2:Y:S02]  /*6df80*/  LDL.LU R6, [R1+0x298] ;  /* 0x0002980001067983 */ /* 0x000ea40000300800 */
[----:B------:R-:W2:Y:S01]  /*6df90*/  LDL.LU R7, [R1+0x29c] ;  /* 0x00029c0001077983 */ /* 0x000ea20000300800 */
[----:B------:R-:W-:-:S04]  /*6dfa0*/  IADD3 R14, R14, 0x78, RZ ;  /* 0x000000780e0e7810 */ /* 0x000fc80007ffe0ff */
[----:B------:R-:W-:Y:S02]  /*6dfb0*/  ISETP.GE.U32.AND P3, PT, R0, R14, PT ;  /* 0x0000000e0000720c */ /* 0x000fe40003f66070 */
[----:B------:R-:W1:Y:S04]  /*6dfc0*/  S2R R14, SR_TID.X ;  /* 0x00000000000e7919 */ /* 0x000e680000002100 */
[----:B------:R-:W3:Y:S01]  /*6dfd0*/  S2R R13, SR_CTAID.X ;  /* 0x00000000000d7919 */ /* 0x000ee20000002500 */
[----:B0-----:R-:W-:Y:S01]  /*6dfe0*/  FMUL R2, R12, c[0x0][0x188] ;  /* 0x000062000c027a20 */ /* 0x001fe20000400000 */
[----:B-1----:R-:W-:Y:S02]  /*6dff0*/  LOP3.LUT R14, R14, 0x1c, RZ, 0xc0, !PT ;  /* 0x0000001c0e0e7812 */ /* 0x002fe400078ec0ff */
[----:B---3--:R-:W-:-:S02]  /*6e000*/  SHF.L.U32 R13, R13, 0x7, RZ ;  /* 0x000000070d0d7819 */ /* 0x008fc400000006ff */
[----:B------:R-:W-:-:S05]  /*6e010*/  LEA.HI R14, R14, 0x58, RZ, 0x1e ;  /* 0x000000580e0e7811 */ /* 0x000fca00078ff0ff */
[----:B------:R-:W-:Y:S01]  /*6e020*/  IMAD.IADD R13, R13, 0x1, R14 ;  /* 0x000000010d0d7824 */ /* 0x000fe200078e020e */
[----:B------:R-:W-:Y:S02]  /*6e030*/  MOV R12, R23 ;  /* 0x00000017000c7202 */ /* 0x000fe40000000f00 */
[----:B------:R-:W-:Y:S02]  /*6e040*/  MOV R14, R21 ;  /* 0x00000015000e7202 */ /* 0x000fe40000000f00 */
[----:B------:R-:W-:Y:S01]  /*6e050*/  ISETP.GE.U32.AND P0, PT, R0, R13, PT ;  /* 0x0000000d0000720c */ /* 0x000fe20003f06070 */
[----:B------:R-:W-:Y:S01]  /*6e060*/  MOV R13, R22 ;  /* 0x00000016000d7202 */ /* 0x000fe20000000f00 */
[----:B--2---:R-:W-:Y:S01]  /*6e070*/  HMMA.16816.F32.BF16 R4, R20, R16, R4 ;  /* 0x000000101404723c */ /* 0x004fe20000041804 */
[----:B------:R-:W4:Y:S01]  /*6e080*/  LDL.LU.64 R22, [R1+0x3cd0] ;  /* 0x003cd00001167983 */ /* 0x000f220000300a00 */
[----:B------:R-:W4:Y:S03]  /*6e090*/  LDL.LU.64 R20, [R1+0x3cc8] ;  /* 0x003cc80001147983 */ /* 0x000f260000300a00 */
[----:B------:R-:W0:Y:S11]  /*6e0a0*/  S2R R8, SR_TID.X ;  /* 0x0000000000087919 */ /* 0x000e360000002100 */
[----:B------:R-:W-:Y:S07]  /*6e0b0*/  @!UPT UIADD3 URZ, URZ, URZ, URZ ;  /* 0x0000003f3f3ff290 */ /* 0x000fee000fffe03f */
[----:B------:R1:W-:Y:S04]  /*6e0c0*/  STL.64 [R1+0x3c80], R6 ;  /* 0x003c800601007387 */ /* 0x0003e80000100a00 */
[----:B-1----:R-:W1:Y:S01]  /*6e0d0*/  S2R R7, SR_CTAID.X ;  /* 0x0000000000077919 */ /* 0x002e620000002500 */
[----:B------:R-:W-:Y:S01]  /*6e0e0*/  FMUL R18, R18, c[0x0][0x188] ;  /* 0x0000620012127a20 */ /* 0x000fe20000400000 */
[----:B------:R-:W-:Y:S02]  /*6e0f0*/  ISETP.GE.U32.AND.EX P1, PT, R15, RZ, PT, P1 ;  /* 0x000000ff0f00720c */ /* 0x000fe40003f26110 */
[----:B0-----:R-:W-:Y:S01]  /*6e100*/  LOP3.LUT R6, R8, 0x1c, RZ, 0xc0, !PT ;  /* 0x0000001c08067812 */ /* 0x001fe200078ec0ff */
[----:B------:R0:W-:Y:S01]  /*6e110*/  STL.64 [R1+0x3c78], R4 ;  /* 0x003c780401007387 */ /* 0x0001e20000100a00 */
[----:B------:R-:W-:Y:S02]  /*6e120*/  STL [R1+0x3bf0], R12 ;  /* 0x003bf00c01007387 */ /* 0x000fe40000100800 */
[C---:B------:R-:W-:Y:S01]  /*6e130*/  LEA.HI R8, R6.reuse, 0x50, RZ, 0x1e ;  /* 0x0000005006087811 */ /* 0x040fe200078ff0ff */
[----:B------:R-:W-:Y:S01]  /*6e140*/  LEA.HI R6, R6, 0x48, RZ, 0x1e ;  /* 0x0000004806067811 */ /* 0x000fe200078ff0ff */
[----:B------:R2:W-:Y:S01]  /*6e150*/  STL [R1+0x3bec], R13 ;  /* 0x003bec0d01007387 */ /* 0x0005e20000100800 */
[----:B------:R3:W-:Y:S01]  /*6e160*/  STL [R1+0x3be8], R14 ;  /* 0x003be80e01007387 */ /* 0x0007e20000100800 */
[----:B0-----:R-:W-:-:S02]  /*6e170*/  FSEL R4, R18, -INF , !P1 ;  /* 0xff80000012047808 */ /* 0x001fc40004800000 */
[----:B------:R-:W4:Y:S03]  /*6e180*/  LDL.LU R18, [R1+0x3cc4] ;  /* 0x003cc40001127983 */ /* 0x000f260000300800 */
[----:B------:R4:W-:Y:S02]  /*6e190*/  STL [R1+0x290], R4 ;  /* 0x0002900401007387 */ /* 0x0009e40000100800 */
[----:B-1----:R-:W-:-:S05]  /*6e1a0*/  IMAD.SHL.U32 R7, R7, 0x80, RZ ;  /* 0x0000008007077824 */ /* 0x002fca00078e00ff */
[C---:B------:R-:W-:Y:S02]  /*6e1b0*/  IADD3 R8, R7.reuse, R8, RZ ;  /* 0x0000000807087210 */ /* 0x040fe40007ffe0ff */
[----:B--2---:R-:W-:Y:S01]  /*6e1c0*/  IADD3 R13, R7, R6, RZ ;  /* 0x00000006070d7210 */ /* 0x004fe20007ffe0ff */
[----:B---3--:R-:W0:Y:S01]  /*6e1d0*/  S2R R14, SR_CTAID.X ;  /* 0x00000000000e7919 */ /* 0x008e220000002500 */
[----:B------:R-:W-:-:S04]  /*6e1e0*/  ISETP.GE.U32.AND.EX P3, PT, R15, RZ, PT, P3 ;  /* 0x000000ff0f00720c */ /* 0x000fc80003f66130 */
[----:B------:R-:W-:Y:S02]  /*6e1f0*/  FSEL R2, R2, -INF , !P3 ;  /* 0xff80000002027808 */ /* 0x000fe40005800000 */
[----:B------:R-:W-:Y:S01]  /*6e200*/  ISETP.GE.U32.AND P1, PT, R0, R8, PT ;  /* 0x000000080000720c */ /* 0x000fe20003f26070 */
[----:B------:R-:W-:Y:S02]  /*6e210*/  FMUL R8, R29, c[0x0][0x188] ;  /* 0x000062001d087a20 */ /* 0x000fe40000400000 */
[----:B------:R-:W-:Y:S01]  /*6e220*/  STL [R1+0x47c], R2 ;  /* 0x00047c0201007387 */ /* 0x000fe20000100800 */
[----:B------:R-:W2:Y:S01]  /*6e230*/  LDL.LU R29, [R1+0x3cc0] ;  /* 0x003cc000011d7983 */ /* 0x000ea20000300800 */
[----:B0-----:R-:W-:Y:S01]  /*6e240*/  SHF.L.U32 R14, R14, 0x7, RZ ;  /* 0x000000070e0e7819 */ /* 0x001fe200000006ff */
[----:B----4-:R-:W-:Y:S11]  /*6e250*/  HMMA.16816.F32.BF16 R4, R20, R16, R24 ;  /* 0x000000101404723c */ /* 0x010ff60000041818 */
[----:B------:R-:W-:Y:S11]  /*6e260*/  @!UPT UIADD3 URZ, URZ, URZ, URZ ;  /* 0x0000003f3f3ff290 */ /* 0x000ff6000fffe03f */
[----:B------:R-:W-:Y:S02]  /*6e270*/  @!UPT UIADD3 URZ, URZ, URZ, URZ ;  /* 0x0000003f3f3ff290 */ /* 0x000fe4000fffe03f */
[----:B------:R-:W-:Y:S02]  /*6e280*/  MOV R27, R7 ;  /* 0x00000007001b7202 */ /* 0x000fe40000000f00 */
[----:B------:R-:W0:Y:S01]  /*6e290*/  S2R R7, SR_TID.X ;  /* 0x0000000000077919 */ /* 0x000e220000002100 */
[----:B------:R-:W-:Y:S02]  /*6e2a0*/  MOV R26, R6 ;  /* 0x00000006001a7202 */ /* 0x000fe40000000f00 */
[----:B------:R-:W-:Y:S01]  /*6e2b0*/  MOV R24, R4 ;  /* 0x0000000400187202 */ /* 0x000fe20000000f00 */
[----:B------:R-:W-:Y:S02]  /*6e2c0*/  IMAD.MOV.U32 R25, RZ, RZ, R5 ;  /* 0x000000ffff197224 */ /* 0x000fe400078e0005 */
[----:B------:R-:W-:Y:S03]  /*6e2d0*/  STL.64 [R1+0x3c68], R26 ;  /* 0x003c681a01007387 */ /* 0x000fe60000100a00 */
[----:B------:R-:W-:Y:S02]  /*6e2e0*/  STL.64 [R1+0x3c60], R24 ;  /* 0x003c601801007387 */ /* 0x000fe40000100a00 */
[----:B------:R-:W-:Y:S02]  /*6e2f0*/  STL [R1+0x3ba4], R20 ;  /* 0x003ba41401007387 */ /* 0x000fe40000100800 */
[----:B------:R-:W-:Y:S01]  /*6e300*/  STL [R1+0x3ba0], R21 ;  /* 0x003ba01501007387 */ /* 0x000fe20000100800 */
[----:B------:R-:W-:Y:S01]  /*6e310*/  STL [R1+0x3b9c], R22 ;  /* 0x003b9c1601007387 */ /* 0x000fe20000100800 */
[----:B------:R-:W-:Y:S02]  /*6e320*/  STL [R1+0x3b98], R23 ;  /* 0x003b981701007387 */ /* 0x000fe40000100800 */
[----:B------:R1:W-:Y:S02]  /*6e330*/  STL [R1+0x3aec], R16 ;  /* 0x003aec1001007387 */ /* 0x0003e40000100800 */
[----:B------:R-:W3:Y:S01]  /*6e340*/  LDL.64 R4, [R1+0x20] ;  /* 0x0000200001047983 */ /* 0x000ee20000100a00 */
[----:B0-----:R-:W-:-:S04]  /*6e350*/  LOP3.LUT R7, R7, 0x1c, RZ, 0xc0, !PT ;  /* 0x0000001c07077812 */ /* 0x001fc800078ec0ff */
[----:B------:R-:W-:-:S05]  /*6e360*/  LEA.HI R7, R7, 0x40, RZ, 0x1e ;  /* 0x0000004007077811 */ /* 0x000fca00078ff0ff */
[----:B-1----:R-:W-:Y:S02]  /*6e370*/  IMAD.IADD R16, R14, 0x1, R7 ;  /* 0x000000010e107824 */ /* 0x002fe400078e0207 */
[----:B------:R-:W4:Y:S01]  /*6e380*/  LDL.64 R6, [R1+0x28] ;  /* 0x0000280001067983 */ /* 0x000f220000100a00 */
[C---:B------:R-:W-:Y:S01]  /*6e390*/  ISETP.GE.U32.AND.EX P2, PT, R15.reuse, RZ, PT, P2 ;  /* 0x000000ff0f00720c */ /* 0x040fe20003f46120 */
[----:B------:R-:W-:Y:S01]  /*6e3a0*/  FMUL R2, R18, c[0x0][0x188] ;  /* 0x0000620012027a20 */ /* 0x000fe20000400000 */
[----:B------:R-:W-:Y:S02]  /*6e3b0*/  ISETP.GE.U32.AND.EX P4, PT, R15, RZ, PT, P4 ;  /* 0x000000ff0f00720c */ /* 0x000fe40003f86140 */
[----:B------:R-:W-:Y:S02]  /*6e3c0*/  FSEL R8, R8, -INF , !P2 ;  /* 0xff80000008087808 */ /* 0x000fe40005000000 */
[----:B------:R-:W-:Y:S01]  /*6e3d0*/  FSEL R2, R2, -INF , !P4 ;  /* 0xff80000002027808 */ /* 0x000fe20006000000 */
[----:B----4-:R-:W-:Y:S01]  /*6e3e0*/  STL.64 [R1+0x3ca0], R6 ;  /* 0x003ca00601007387 */ /* 0x010fe20000100a00 */
[----:B---3--:R0:W-:Y:S03]  /*6e3f0*/  STL.64 [R1+0x3c98], R4 ;  /* 0x003c980401007387 */ /* 0x0081e60000100a00 */
[----:B0-----:R-:W3:Y:S01]  /*6e400*/  LDL.LU R4, [R1+0x240] ;  /* 0x0002400001047983 */ /* 0x001ee20000300800 */
[----:B------:R-:W3:Y:S02]  /*6e410*/  LDL.LU R5, [R1+0x244] ;  /* 0x0002440001057983 */ /* 0x000ee40000300800 */
[----:B------:R-:W3:Y:S02]  /*6e420*/  LDL.LU R6, [R1+0x248] ;  /* 0x0002480001067983 */ /* 0x000ee40000300800 */
[----:B------:R-:W3:Y:S01]  /*6e430*/  LDL.LU R7, [R1+0x24c] ;  /* 0x00024c0001077983 */ /* 0x000ee20000300800 */
[----:B------:R0:W-:Y:S01]  /*6e440*/  STL [R1+0x3ae8], R17 ;  /* 0x003ae81101007387 */ /* 0x0001e20000100800 */
[----:B------:R-:W3:Y:S02]  /*6e450*/  LDL.LU R18, [R1+0x3cbc] ;  /* 0x003cbc0001127983 */ /* 0x000ee40000300800 */
[----:B------:R-:W4:Y:S02]  /*6e460*/  LDL.LU R21, [R1+0x1b0] ;  /* 0x0001b00001157983 */ /* 0x000f240000300800 */
[----:B------:R-:W2:Y:S01]  /*6e470*/  LDL.LU R12, [R1+0x19c] ;  /* 0x00019c00010c7983 */ /* 0x000ea20000300800 */
[----:B------:R1:W-:Y:S01]  /*6e480*/  STL [R1+0x478], R8 ;  /* 0x0004780801007387 */ /* 0x0003e20000100800 */
[----:B0-----:R-:W-:-:S03]  /*6e490*/  FMUL R17, R19, c[0x0][0x188] ;  /* 0x0000620013117a20 */ /* 0x001fc60000400000 */
[----:B------:R-:W3:Y:S01]  /*6e4a0*/  LDL.LU R19, [R1+0x3cb8] ;  /* 0x003cb80001137983 */ /* 0x000ee20000300800 */
[----:B-1----:R-:W2:Y:S02]  /*6e4b0*/  LDL.LU R8, [R1+0x1b4] ;  /* 0x0001b40001087983 */ /* 0x002ea40000300800 */
[----:B------:R-:W2:Y:S01]  /*6e4c0*/  LDL.LU R23, [R1+0x1b8] ;  /* 0x0001b80001177983 */ /* 0x000ea20000300800 */
[----:B------:R-:W-:Y:S04]  /*6e4d0*/  STL [R1+0x2ac], R2 ;  /* 0x0002ac0201007387 */ /* 0x000fe80000100800 */
[----:B------:R-:W4:Y:S01]  /*6e4e0*/  LDL.LU R20, [R1+0x1bc] ;  /* 0x0001bc0001147983 */ /* 0x000f220000300800 */
[----:B------:R-:W-:-:S03]  /*6e4f0*/  MOV R22, R9 ;  /* 0x0000000900167202 */ /* 0x000fc60000000f00 */
[----:B--2---:R0:W-:Y:S01]  /*6e500*/  STL [R1+0x3c90], R23 ;  /* 0x003c901701007387 */ /* 0x0041e20000100800 */
[----:B----4-:R1:W-:Y:S02]  /*6e510*/  STL.64 [R1+0x3c88], R20 ;  /* 0x003c881401007387 */ /* 0x0103e40000100a00 */
[----:B0-----:R-:W-:Y:S01]  /*6e520*/  IMAD.MOV.U32 R23, RZ, RZ, R3 ;  /* 0x000000ffff177224 */ /* 0x001fe200078e0003 */
[----:B-1----:R-:W-:Y:S02]  /*6e530*/  MOV R20, R11 ;  /* 0x0000000b00147202 */ /* 0x002fe40000000f00 */
[----:B------:R-:W-:Y:S02]  /*6e540*/  MOV R21, R10 ;  /* 0x0000000a00157202 */ /* 0x000fe40000000f00 */
[----:B------:R-:W-:Y:S04]  /*6e550*/  STL.64 [R1+0x3cb0], R22 ;  /* 0x003cb01601007387 */ /* 0x000fe80000100a00 */
[----:B------:R0:W-:Y:S04]  /*6e560*/  STL.64 [R1+0x3ca8], R20 ;  /* 0x003ca81401007387 */ /* 0x0001e80000100a00 */
[----:B0-----:R-:W3:Y:S01]  /*6e570*/  LDL.64 R20, [R1+0x40] ;  /* 0x0000400001147983 */ /* 0x001ee20000100a00 */
[----:B------:R-:W3:Y:S02]  /*6e580*/  LDL.LU.64 R22, [R1+0x48] ;  /* 0x0000480001167983 */ /* 0x000ee40000300a00 */
[----:B------:R-:W2:Y:S02]  /*6e590*/  LDL.64 R24, [R1] ;  /* 0x0000000001187983 */ /* 0x000ea40000100a00 */
[----:B------:R-:W2:Y:S01]  /*6e5a0*/  LDL.LU.64 R26, [R1+0x8] ;  /* 0x00000800011a7983 */ /* 0x000ea20000300a00 */
[----:B------:R-:W-:-:S02]  /*6e5b0*/  ISETP.GE.U32.AND P3, PT, R0, R13, PT ;  /* 0x0000000d0000720c */ /* 0x000fc40003f66070 */
[C---:B------:R-:W-:Y:S01]  /*6e5c0*/  ISETP.GT.U32.AND P4, PT, R0.reuse, R13, PT ;  /* 0x0000000d0000720c */ /* 0x040fe20003f84070 */
[----:B---3--:R-:W-:Y:S01]  /*6e5d0*/  HMMA.16816.F32.BF16 R4, R20, R18, R4 ;  /* 0x000000121404723c */ /* 0x008fe20000041804 */
[----:B------:R-:W-:Y:S01]  /*6e5e0*/  MOV R10, R22 ;  /* 0x00000016000a7202 */ /* 0x000fe20000000f00 */
[----:B------:R-:W-:Y:S02]  /*6e5f0*/  IMAD.MOV.U32 R11, RZ, RZ, R23 ;  /* 0x000000ffff0b7224 */ /* 0x000fe400078e0017 */
[----:B------:R-:W3:Y:S01]  /*6e600*/  LDL.LU.64 R22, [R1+0x3cb0] ;  /* 0x003cb00001167983 */ /* 0x000ee20000300a00 */
[----:B------:R-:W3:Y:S11]  /*6e610*/  LDL.LU.64 R20, [R1+0x3ca8] ;  /* 0x003ca80001147983 */ /* 0x000ef60000300a00 */
[----:B------:R-:W-:Y:S07]  /*6e620*/  @!UPT UIADD3 URZ, URZ, URZ, URZ ;  /* 0x0000003f3f3ff290 */ /* 0x000fee000fffe03f */
[----:B------:R0:W-:Y:S01]  /*6e630*/  STL [R1+0x170], R4 ;  /* 0x0001700401007387 */ /* 0x0001e20000100800 */
[----:B------:R-:W-:Y:S02]  /*6e640*/  MOV R9, R7 ;  /* 0x0000000700097202 */ /* 0x000fe40000000f00 */
[----:B------:R-:W-:Y:S02]  /*6e650*/  MOV R3, R6 ;  /* 0x0000000600037202 */ /* 0x000fe40000000f00 */
[----:B------:R-:W-:Y:S01]  /*6e660*/  MOV R13, R5 ;  /* 0x00000005000d7202 */ /* 0x000fe20000000f00 */
[----:B------:R-:W3:Y:S04]  /*6e670*/  LDL.LU.64 R6, [R1+0x3ca0] ;  /* 0x003ca00001067983 */ /* 0x000ee80000300a00 */
[----:B0-----:R-:W3:Y:S01]  /*6e680*/  LDL.LU.64 R4, [R1+0x3c98] ;  /* 0x003c980001047983 */ /* 0x001ee20000300a00 */
[----:B------:R-:W-:Y:S01]  /*6e690*/  ISETP.GE.U32.AND.EX P5, PT, R15, RZ, PT, P5 ;  /* 0x000000ff0f00720c */ /* 0x000fe20003fa6150 */
[----:B------:R-:W-:Y:S03]  /*6e6a0*/  STL [R1+0x3c28], R3 ;  /* 0x003c280301007387 */ /* 0x000fe60000100800 */
[----:B------:R-:W-:Y:S01]  /*6e6b0*/  FSEL R2, R17, -INF , !P5 ;  /* 0xff80000011027808 */ /* 0x000fe20006800000 */
[----:B------:R-:W-:Y:S04]  /*6e6c0*/  STL [R1+0x3bf4], R16 ;  /* 0x003bf41001007387 */ /* 0x000fe80000100800 */
[----:B------:R0:W-:Y:S01]  /*6e6d0*/  STL [R1+0x2a8], R2 ;  /* 0x0002a80201007387 */ /* 0x0001e20000100800 */
[----:B------:R-:W-:-:S02]  /*6e6e0*/  ISETP.GE.U32.AND P2, PT, R0, R16, PT ;  /* 0x000000100000720c */ /* 0x000fc40003f46070 */
[----:B------:R-:W-:Y:S02]  /*6e6f0*/  ISETP.GT.U32.AND P5, PT, R0, R16, PT ;  /* 0x000000100000720c */ /* 0x000fe40003fa4070 */
[C---:B------:R-:W-:Y:S02]  /*6e700*/  ISETP.GE.U32.AND.EX P0, PT, R15.reuse, RZ, PT, P0 ;  /* 0x000000ff0f00720c */ /* 0x040fe40003f06100 */
[C---:B------:R-:W-:Y:S02]  /*6e710*/  ISETP.GE.U32.AND.EX P1, PT, R15.reuse, RZ, PT, P1 ;  /* 0x000000ff0f00720c */ /* 0x040fe40003f26110 */
[C---:B------:R-:W-:Y:S02]  /*6e720*/  ISETP.GE.U32.AND.EX P3, PT, R15.reuse, RZ, PT, P3 ;  /* 0x000000ff0f00720c */ /* 0x040fe40003f66130 */
[C---:B------:R-:W-:Y:S02]  /*6e730*/  ISETP.GE.U32.AND.EX P2, PT, R15.reuse, RZ, PT, P2 ;  /* 0x000000ff0f00720c */ /* 0x040fe40003f46120 */
[----:B------:R-:W-:-:S02]  /*6e740*/  ISETP.GT.U32.AND.EX P4, PT, R15, RZ, PT, P4 ;  /* 0x000000ff0f00720c */ /* 0x000fc40003f84140 */
[----:B------:R-:W-:Y:S01]  /*6e750*/  ISETP.GT.U32.AND.EX P5, PT, R15, RZ, PT, P5 ;  /* 0x000000ff0f00720c */ /* 0x000fe20003fa4150 */
[----:B0-----:R-:W-:Y:S01]  /*6e760*/  FMUL R2, R29, c[0x0][0x188] ;  /* 0x000062001d027a20 */ /* 0x001fe20000400000 */
[----:B---3--:R-:W-:Y:S01]  /*6e770*/  HMMA.16816.F32.BF16 R20, R4, R18, R20 ;  /* 0x000000120414723c */ /* 0x008fe20000041814 */
[----:B------:R-:W-:Y:S11]  /*6e780*/  MOV R15, R7 ;  /* 0x00000007000f7202 */ /* 0x000ff60000000f00 */
[----:B------:R-:W-:Y:S11]  /*6e790*/  @!UPT UIADD3 URZ, URZ, URZ, URZ ;  /* 0x0000003f3f3ff290 */ /* 0x000ff6000fffe03f */
[----:B------:R-:W-:Y:S01]  /*6e7a0*/  STL [R1+0x120], R20 ;  /* 0x0001201401007387 */ /* 0x000fe20000100800 */
[----:B------:R0:W-:Y:S01]  /*6e7b0*/  STL.64 [R1+0x128], R22 ;  /* 0x0001281601007387 */ /* 0x0001e20000100a00 */
[----:B------:R-:W-:Y:S02]  /*6e7c0*/  MOV R3, R21 ;  /* 0x0000001500037202 */ /* 0x000fe40000000f00 */
[----:B0-----:R-:W3:Y:S01]  /*6e7d0*/  LDL.LU R23, [R1+0x3c90] ;  /* 0x003c900001177983 */ /* 0x001ee20000300800 */
[----:B------:R-:W4:Y:S02]  /*6e7e0*/  LDL.LU.64 R20, [R1+0x3c88] ;  /* 0x003c880001147983 */ /* 0x000f240000300a00 */
[----:B------:R-:W2:Y:S02]  /*6e7f0*/  LDL.LU.64 R6, [R1+0x3c80] ;  /* 0x003c800001067983 */ /* 0x000ea40000300a00 */
[----:B------:R-:W2:Y:S01]  /*6e800*/  LDL.LU.64 R4, [R1+0x3c78] ;  /* 0x003c780001047983 */ /* 0x000ea20000300a00 */
[----:B------:R0:W-:Y:S01]  /*6e810*/  STL [R1+0x3c0c], R15 ;  /* 0x003c0c0f01007387 */ /* 0x0001e20000100800 */
[----:B------:R-:W3:Y:S02]  /*6e820*/  LDL.LU R29, [R1+0x3c70] ;  /* 0x003c7000011d7983 */ /* 0x000ee40000300800 */
[----:B------:R-:W-:Y:S01]  /*6e830*/  FMUL R16, R12, c[0x0][0x188] ;  /* 0x000062000c107a20 */ /* 0x000fe20000400000 */
[----:B------:R-:W1:Y:S04]  /*6e840*/  S2R R22, SR_CTAID.X ;  /* 0x0000000000167919 */ /* 0x000e680000002500 */
[----:B------:R-:W1:Y:S01]  /*6e850*/  S2R R12, SR_CTAID.X ;  /* 0x00000000000c7919 */ /* 0x000e620000002500 */
[----:B------:R-:W-:-:S02]  /*6e860*/  FSEL R2, R2, -INF , !P1 ;  /* 0xff80000002027808 */ /* 0x000fc40004800000 */
[----:B0-----:R-:W-:-:S05]  /*6e870*/  FSEL R15, R16, -INF , !P0 ;  /* 0xff800000100f7808 */ /* 0x001fca0004000000 */
[----:B------:R0:W-:Y:S01]  /*6e880*/  STL [R1+0x29c], R15 ;  /* 0x00029c0f01007387 */ /* 0x0001e20000100800 */
[----:B------:R0:W-:Y:S01]  /*6e890*/  STL [R1+0x298], R2 ;  /* 0x0002980201007387 */ /* 0x0001e20000100800 */
[----:B-1----:R-:W-:Y:S01]  /*6e8a0*/  SHF.L.U32 R22, R22, 0x7, RZ ;  /* 0x0000000716167819 */ /* 0x002fe200000006ff */
[----:B------:R-:W-:Y:S02]  /*6e8b0*/  IMAD.SHL.U32 R12, R12, 0x80, RZ ;  /* 0x000000800c0c7824 */ /* 0x000fe400078e00ff */
[----:B----4-:R-:W-:Y:S02]  /*6e8c0*/  FMUL R17, R21, c[0x0][0x188] ;  /* 0x0000620015117a20 */ /* 0x010fe40000400000 */
[----:B------:R-:W1:Y:S01]  /*6e8d0*/  S2R R21, SR_TID.X ;  /* 0x0000000000157919 */ /* 0x000e620000002100 */
[----:B--2---:R-:W-:Y:S01]  /*6e8e0*/  HMMA.16816.F32.BF16 R4, R24, R18, R4 ;  /* 0x000000121804723c */ /* 0x004fe20000041804 */
[----:B------:R-:W-:-:S05]  /*6e8f0*/  FMUL R0, R20, c[0x0][0x188] ;  /* 0x0000620014007a20 */ /* 0x000fca0000400000 */
[----:B------:R-:W-:-:S05]  /*6e900*/  FSEL R0, R0, -INF , !P3 ;  /* 0xff80000000007808 */ /* 0x000fca0005800000 */
[----:B------:R-:W-:Y:S01]  /*6e910*/  STL [R1+0x294], R0 ;  /* 0x0002940001007387 */ /* 0x000fe20000100800 */
[----:B-1----:R-:W-:-:S04]  /*6e920*/  LOP3.LUT R21, R21, 0x1c, RZ, 0xc0, !PT ;  /* 0x0000001c15157812 */ /* 0x002fc800078ec0ff */
[C---:B------:R-:W-:Y:S02]  /*6e930*/  LEA.HI R20, R21.reuse, 0x8, RZ, 0x1e ;  /* 0x0000000815147811 */ /* 0x040fe400078ff0ff */
[C---:B------:R-:W-:Y:S01]  /*6e940*/  LEA.HI R22, R21.reuse, R22, RZ, 0x1e ;  /* 0x0000001615167211 */ /* 0x040fe200078ff0ff */
[----:B------:R-:W-:Y:S01]  /*6e950*/  LEA.HI R21, R21, 0x10, RZ, 0x1e ;  /* 0x0000001015157811 */ /* 0x000fe200078ff0ff */
[----:B------:R-:W-:-:S03]  /*6e960*/  IADD3 R20, R12, R20, RZ ;  /* 0x000000140c147210 */ /* 0x000fc60007ffe0ff */
[----:B------:R1:W-:Y:S01]  /*6e970*/  STL [R1+0x114], R5 ;  /* 0x0001140501007387 */ /* 0x0003e20000100800 */
[----:B------:R-:W-:Y:S01]  /*6e980*/  IADD3 R12, R12, R21, RZ ;  /* 0x000000150c0c7210 */ /* 0x000fe20007ffe0ff */
[----:B------:R-:W-:Y:S01]  /*6e990*/  IMAD.MOV.U32 R21, RZ, RZ, R27 ;  /* 0x000000ffff157224 */ /* 0x000fe200078e001b */
[C---:B---3--:R-:W-:Y:S01]  /*6e9a0*/  ISETP.GT.U32.AND P1, PT, R29.reuse, R20, PT ;  /* 0x000000141d00720c */ /* 0x048fe20003f24070 */
[----:B------:R-:W-:Y:S02]  /*6e9b0*/  MOV R20, R26 ;  /* 0x0000001a00147202 */ /* 0x000fe40000000f00 */
[----:B------:R-:W2:Y:S01]  /*6e9c0*/  LDL.LU.64 R26, [R1+0x3c68] ;  /* 0x003c6800011a7983 */ /* 0x000ea20000300a00 */
[----:B------:R-:W3:Y:S01]  /*6e9d0*/  LDL.LU.64 R24, [R1+0x3c60] ;  /* 0x003c600001187983 */ /* 0x000ee20000300a00 */
[----:B------:R-:W-:Y:S02]  /*6e9e0*/  ISETP.GT.U32.AND P0, PT, R29, R22, PT ;  /* 0x000000161d00720c */ /* 0x000fe40003f04070 */
[----:B------:R-:W4:Y:S01]  /*6e9f0*/  S2R R22, SR_TID.X ;  /* 0x0000000000167919 */ /* 0x000f220000002100 */
[----:B------:R-:W-:-:S02]  /*6ea00*/  MOV R16, R4 ;  /* 0x0000000400107202 */ /* 0x000fc40000000f00 */
[----:B------:R-:W-:Y:S01]  /*6ea10*/  ISETP.GT.U32.AND P3, PT, R29, R12, PT ;  /* 0x0000000c1d00720c */ /* 0x000fe20003f64070 */
[----:B------:R-:W-:Y:S02]  /*6ea20*/  MOV R12, R6 ;  /* 0x00000006000c7202 */ /* 0x000fe40000000f00 */
[----:B0-----:R-:W-:Y:S02]  /*6ea30*/  IMAD.MOV.U32 R15, RZ, RZ, R7 ;  /* 0x000000ffff0f7224 */ /* 0x001fe400078e0007 */
[----:B------:R-:W-:Y:S01]  /*6ea40*/  FMUL R8, R8, c[0x0][0x188] ;  /* 0x0000620008087a20 */ /* 0x000fe20000400000 */
[----:B----4-:R-:W-:-:S04]  /*6ea50*/  LOP3.LUT R2, R22, 0x1c, RZ, 0xc0, !PT ;  /* 0x0000001c16027812 */ /* 0x010fc800078ec0ff */
[C---:B------:R-:W-:Y:S01]  /*6ea60*/  LEA.HI R22, R2.reuse, 0x18, RZ, 0x1e ;  /* 0x0000001802167811 */ /* 0x040fe200078ff0ff */
[----:B------:R-:W-:-:S03]  /*6ea70*/  LEA.HI R2, R2, 0x20, RZ, 0x1e ;  /* 0x0000002002027811 */ /* 0x000fc600078ff0ff */
[C---:B------:R-:W-:Y:S01]  /*6ea80*/  IADD3 R22, R14.reuse, R22, RZ ;  /* 0x000000160e167210 */ /* 0x040fe20007ffe0ff */
[----:B------:R-:W-:Y:S01]  /*6ea90*/  IADD3 R14, R14, R2, RZ ;  /* 0x000000020e0e7210 */ /* 0x000fe20007ffe0ff */
[----:B------:R-:W-:Y:S02]  /*6eaa0*/  FSEL R2, R8, -INF , !P2 ;  /* 0xff80000008027808 */ /* 0x000fe40005000000 */
[----:B---3--:R-:W-:Y:S02]  /*6eab0*/  MOV R4, R24 ;  /* 0x0000001800047202 */ /* 0x008fe40000000f00 */
[----:B-1----:R-:W-:Y:S01]  /*6eac0*/  MOV R5, R25 ;  /* 0x0000001900057202 */ /* 0x002fe20000000f00 */
[----:B------:R-:W3:Y:S01]  /*6ead0*/  LDL.LU R24, [R1+0x3c58] ;  /* 0x003c580001187983 */ /* 0x000ee20000300800 */
[----:B------:R-:W3:Y:S01]  /*6eae0*/  LDL.LU R25, [R1+0x3c54] ;  /* 0x003c540001197983 */ /* 0x000ee20000300800 */
[----:B--2---:R-:W-:Y:S01]  /*6eaf0*/  MOV R6, R26 ;  /* 0x0000001a00067202 */ /* 0x004fe20000000f00 */
[----:B------:R-:W-:Y:S01]  /*6eb00*/  IMAD.MOV.U32 R7, RZ, RZ, R27 ;  /* 0x000000ffff077224 */ /* 0x000fe200078e001b */
[----:B------:R-:W3:Y:S01]  /*6eb10*/  LDL.LU R26, [R1+0x3c50] ;  /* 0x003c5000011a7983 */ /* 0x000ee20000300800 */
[----:B------:R-:W3:Y:S02]  /*6eb20*/  LDL.LU R27, [R1+0x3c4c] ;  /* 0x003c4c00011b7983 */ /* 0x000ee40000300800 */
[----:B------:R0:W-:Y:S02]  /*6eb30*/  STL [R1+0x3c2c], R15 ;  /* 0x003c2c0f01007387 */ /* 0x0001e40000100800 */
[----:B0-----:R-:W2:Y:S01]  /*6eb40*/  LDL.LU R15, [R1+0xe4] ;  /* 0x0000e400010f7983 */ /* 0x001ea20000300800 */
[----:B------:R-:W-:Y:S02]  /*6eb50*/  STL [R1+0x3c08], R20 ;  /* 0x003c081401007387 */ /* 0x000fe40000100800 */
[----:B------:R-:W-:Y:S02]  /*6eb60*/  STL [R1+0x3c04], R16 ;  /* 0x003c041001007387 */ /* 0x000fe40000100800 */
[----:B------:R-:W4:Y:S01]  /*6eb70*/  LDL.LU R8, [R1+0x3c48] ;  /* 0x003c480001087983 */ /* 0x000f220000300800 */
[----:B------:R-:W-:Y:S01]  /*6eb80*/  FSEL R0, R17, -INF , !P5 ;  /* 0xff80000011007808 */ /* 0x000fe20006800000 */
[----:B------:R0:W-:Y:S01]  /*6eb90*/  STL [R1+0x288], R2 ;  /* 0x0002880201007387 */ /* 0x0001e20000100800 */
[----:B------:R-:W-:Y:S01]  /*6eba0*/  ISETP.GT.U32.AND P5, PT, R29, R14, PT ;  /* 0x0000000e1d00720c */ /* 0x000fe20003fa4070 */
[----:B------:R-:W2:Y:S02]  /*6ebb0*/  LDL.LU R17, [R1+0xb4] ;  /* 0x0000b40001117983 */ /* 0x000ea40000300800 */
[----:B------:R-:W-:Y:S01]  /*6ebc0*/  STL [R1+0x284], R0 ;  /* 0x0002840001007387 */ /* 0x000fe20000100800 */
[----:B0-----:R-:W-:Y:S01]  /*6ebd0*/  FMUL R2, R13, c[0x0][0x188] ;  /* 0x000062000d027a20 */ /* 0x001fe20000400000 */
[----:B---3--:R-:W-:Y:S11]  /*6ebe0*/  HMMA.16816.F32.BF16 R4, R24, R18, R4 ;  /* 0x000000121804723c */ /* 0x008ff60000041804 */
[----:B------:R-:W-:Y:S11]  /*6ebf0*/  @!UPT UIADD3 URZ, URZ, URZ, URZ ;  /* 0x0000003f3f3ff290 */ /* 0x000ff6000fffe03f */
[----:B------:R-:W-:Y:S02]  /*6ec00*/  @!UPT UIADD3 URZ, URZ, URZ, URZ ;  /* 0x0000003f3f3ff290 */ /* 0x000fe4000fffe03f */
[----:B------:R-:W-:Y:S02]  /*6ec10*/  MOV R13, R4 ;  /* 0x00000004000d7202 */ /* 0x000fe40000000f00 */
[----:B------:R-:W-:Y:S02]  /*6ec20*/  MOV R14, R6 ;  /* 0x00000006000e7202 */ /* 0x000fe40000000f00 */
[----:B------:R-:W-:Y:S01]  /*6ec30*/  MOV R20, R5 ;  /* 0x0000000500147202 */ /* 0x000fe20000000f00 */
[----:B------:R-:W3:Y:S01]  /*6ec40*/  LDL.LU R4, [R1+0x60] ;  /* 0x0000600001047983 */ /* 0x000ee20000300800 */
[----:B------:R-:W3:Y:S01]  /*6ec50*/  LDL.LU R5, [R1+0x64] ;  /* 0x0000640001057983 */ /* 0x000ee20000300800 */
[----:B----4-:R-:W-:Y:S02]  /*6ec60*/  MOV R6, R8 ;  /* 0x0000000800067202 */ /* 0x010fe40000000f00 */
[----:B------:R-:W3:Y:S01]  /*6ec70*/  LDL.LU R8, [R1+0x3c44] ;  /* 0x003c440001087983 */ /* 0x000ee20000300800 */
[----:B------:R-:W4:Y:S02]  /*6ec80*/  LDL.LU R16, [R1+0x170] ;  /* 0x0001700001107983 */ /* 0x000f240000300800 */
[----:B------:R0:W-:Y:S02]  /*6ec90*/  STL [R1+0x3c00], R14 ;  /* 0x003c000e01007387 */ /* 0x0001e40000100800 */
[----:B------:R-:W-:Y:S01]  /*6eca0*/  STL.64 [R1+0x3bf8], R12 ;  /* 0x003bf80c01007387 */ /* 0x000fe20000100a00 */
[----:B------:R1:W-:Y:S01]  /*6ecb0*/  STL.64 [R1+0x3b38], R26 ;  /* 0x003b381a01007387 */ /* 0x0003e20000100a00 */
[----:B------:R-:W-:Y:S02]  /*6ecc0*/  STL.64 [R1+0x3b30], R24 ;  /* 0x003b301801007387 */ /* 0x000fe40000100a00 */
[----:B------:R-:W-:Y:S02]  /*6ecd0*/  STL [R1+0x3a24], R18 ;  /* 0x003a241201007387 */ /* 0x000fe40000100800 */
[----:B------:R-:W-:Y:S01]  /*6ece0*/  STL [R1+0x3a20], R19 ;  /* 0x003a201301007387 */ /* 0x000fe20000100800 */
[----:B0-----:R-:W3:Y:S01]  /*6ecf0*/  LDL.LU R14, [R1+0x114] ;  /* 0x00011400010e7983 */ /* 0x001ee20000300800 */
[----:B------:R-:W-:Y:S01]  /*6ed00*/  ISETP.GT.U32.AND P2, PT, R29, R22, PT ;  /* 0x000000161d00720c */ /* 0x000fe20003f44070 */
[----:B------:R-:W-:-:S02]  /*6ed10*/  IMAD.MOV.U32 R22, RZ, RZ, R7 ;  /* 0x000000ffff167224 */ /* 0x000fc400078e0007 */
[----:B------:R-:W-:Y:S02]  /*6ed20*/  IMAD.MOV.U32 R7, RZ, RZ, R28 ;  /* 0x000000ffff077224 */ /* 0x000fe400078e001c */
[----:B------:R-:W0:Y:S04]  /*6ed30*/  S2R R28, SR_TID.X ;  /* 0x00000000001c7919 */ /* 0x000e280000002100 */
[----:B-1----:R-:W1:Y:S01]  /*6ed40*/  S2R R26, SR_CTAID.X ;  /* 0x00000000001a7919 */ /* 0x002e620000002500 */
[C---:B--2---:R-:W-:Y:S02]  /*6ed50*/  ISETP.GT.U32.AND.EX P0, PT, R15.reuse, RZ, PT, P0 ;  /* 0x000000ff0f00720c */ /* 0x044fe40003f04100 */
[----:B------:R-:W-:Y:S02]  /*6ed60*/  ISETP.GT.U32.AND.EX P1, PT, R15, RZ, PT, P1 ;  /* 0x000000ff0f00720c */ /* 0x000fe40003f24110 */
[----:B0-----:R-:W-:-:S02]  /*6ed70*/  LOP3.LUT R28, R28, 0x1c, RZ, 0xc0, !PT ;  /* 0x0000001c1c1c7812 */ /* 0x001fc400078ec0ff */
[----:B-1----:R-:W-:Y:S02]  /*6ed80*/  SHF.L.U32 R26, R26, 0x7, RZ ;  /* 0x000000071a1a7819 */ /* 0x002fe400000006ff */
[----:B------:R-:W-:-:S04]  /*6ed90*/  LEA.HI R0, R28, 0x28, RZ, 0x1e ;  /* 0x000000281c007811 */ /* 0x000fc800078ff0ff */
[----:B------:R-:W-:Y:S01]  /*6eda0*/  IADD3 R27, R26, R0, RZ ;  /* 0x000000001a1b7210 */ /* 0x000fe20007ffe0ff */
[----:B------:R-:W-:Y:S01]  /*6edb0*/  FMUL R0, R9, c[0x0][0x188] ;  /* 0x0000620009007a20 */ /* 0x000fe20000400000 */
[----:B------:R-:W0:Y:S04]  /*6edc0*/  S2R R28, SR_TID.X ;  /* 0x00000000001c7919 */ /* 0x000e280000002100 */
[----:B---3--:R1:W-:Y:S01]  /*6edd0*/  STL.64 [R1+0x3c30], R14 ;  /* 0x003c300e01007387 */ /* 0x0083e20000100a00 */
[----:B------:R-:W2:Y:S02]  /*6ede0*/  LDL.LU R12, [R1+0x2e0] ;  /* 0x0002e000010c7983 */ /* 0x000ea40000300800 */
[----:B------:R-:W2:Y:S01]  /*6edf0*/  LDL.LU R13, [R1+0x2e4] ;  /* 0x0002e400010d7983 */ /* 0x000ea20000300800 */
[----:B-1----:R-:W2:Y:S01]  /*6ee00*/  LDL.LU R14, [R1+0x2e8] ;  /* 0x0002e800010e7983 */ /* 0x002ea20000300800 */
[----:B------:R-:W2:Y:S02]  /*6ee10*/  LDL.LU R15, [R1+0x2ec] ;  /* 0x0002ec00010f7983 */ /* 0x000ea40000300800 */
[----:B------:R-:W2:Y:S02]  /*6ee20*/  LDL.LU R9, [R1+0x3c40] ;  /* 0x003c400001097983 */ /* 0x000ea40000300800 */
[----:B------:R-:W-:Y:S01]  /*6ee30*/  FMUL R23, R23, c[0x0][0x188] ;  /* 0x0000620017177a20 */ /* 0x000fe20000400000 */
[----:B0-----:R-:W-:-:S04]  /*6ee40*/  LOP3.LUT R28, R28, 0x1c, RZ, 0xc0, !PT ;  /* 0x0000001c1c1c7812 */ /* 0x001fc800078ec0ff */
[----:B------:R-:W-:Y:S02]  /*6ee50*/  FSEL R18, R23, -INF , !P4 ;  /* 0xff80000017127808 */ /* 0x000fe40006000000 */
[C---:B------:R-:W-:Y:S01]  /*6ee60*/  LEA.HI R25, R28.reuse, 0x38, RZ, 0x1e ;  /* 0x000000381c197811 */ /* 0x040fe200078ff0ff */
[----:B------:R-:W-:Y:S02]  /*6ee70*/  LEA.HI R28, R28, 0x30, RZ, 0x1e ;  /* 0x000000301c1c7811 */ /* 0x000fe400078ff0ff */
[----:B------:R0:W-:Y:S01]  /*6ee80*/  STL [R1+0x28c], R18 ;  /* 0x00028c1201007387 */ /* 0x0001e20000100800 */
[----:B------:R1:W-:Y:S01]  /*6ee90*/  STL.64 [R1+0x3c20], R26 ;  /* 0x003c201a01007387 */ /* 0x0003e20000100a00 */
[C---:B------:R-:W-:Y:S01]  /*6eea0*/  IADD3 R19, R26.reuse, R25, RZ ;  /* 0x000000191a137210 */ /* 0x040fe20007ffe0ff */
[----:B------:R-:W3:Y:S02]  /*6eeb0*/  LDL.LU R24, [R1+0x260] ;  /* 0x0002600001187983 */ /* 0x000ee40000300800 */
[----:B------:R-:W-:Y:S01]  /*6eec0*/  IMAD.IADD R23, R26, 0x1, R28 ;  /* 0x000000011a177824 */ /* 0x000fe200078e021c */
[----:B------:R-:W3:Y:S01]  /*6eed0*/  LDL.LU R25, [R1+0x264] ;  /* 0x0002640001197983 */ /* 0x000ee20000300800 */
[----:B------:R-:W-:-:S02]  /*6eee0*/  ISETP.GT.U32.AND P4, PT, R29, R27, PT ;  /* 0x0000001b1d00720c */ /* 0x000fc40003f84070 */
[----:B0-----:R-:W-:Y:S01]  /*6eef0*/  FSEL R18, R2, -INF , !P0 ;  /* 0xff80000002127808 */ /* 0x001fe20004000000 */
[----:B-1----:R-:W3:Y:S01]  /*6ef00*/  LDL.LU R26, [R1+0x268] ;  /* 0x00026800011a7983 */ /* 0x002ee20000300800 */
[----:B------:R-:W3:Y:S02]  /*6ef10*/  LDL.LU R27, [R1+0x26c] ;  /* 0x00026c00011b7983 */ /* 0x000ee40000300800 */
[----:B------:R-:W3:Y:S02]  /*6ef20*/  LDL.LU R2, [R1+0x12c] ;  /* 0x00012c0001027983 */ /* 0x000ee40000300800 */
[----:B------:R-:W-:Y:S01]  /*6ef30*/  STL [R1+0x174], R18 ;  /* 0x0001741201007387 */ /* 0x000fe20000100800 */
[----:B------:R0:W-:Y:S01]  /*6ef40*/  STL.64 [R1+0x3c18], R22 ;  /* 0x003c181601007387 */ /* 0x0001e20000100a00 */
[----:B------:R1:W-:Y:S01]  /*6ef50*/  STL.64 [R1+0x3c10], R20 ;  /* 0x003c101401007387 */ /* 0x0003e20000100a00 */
[----:B------:R-:W-:Y:S01]  /*6ef60*/  FSEL R28, R0, -INF , !P1 ;  /* 0xff800000001c7808 */ /* 0x000fe20004800000 */
[----:B------:R-:W-:Y:S01]  /*6ef70*/  ISETP.GT.U32.AND P1, PT, R29, R23, PT ;  /* 0x000000171d00720c */ /* 0x000fe20003f24070 */
[----:B0-----:R-:W-:Y:S01]  /*6ef80*/  MOV R22, R10 ;  /* 0x0000000a00167202 */ /* 0x001fe20000000f00 */
[----:B-1----:R-:W3:Y:S01]  /*6ef90*/  LDL.LU R20, [R1+0x40] ;  /* 0x0000400001147983 */ /* 0x002ee20000300800 */
[----:B------:R-:W3:Y:S02]  /*6efa0*/  LDL.LU R21, [R1+0x44] ;  /* 0x0000440001157983 */ /* 0x000ee40000300800 */
[----:B------:R-:W3:Y:S01]  /*6efb0*/  LDL.LU R10, [R1+0x3c3c] ;  /* 0x003c3c00010a7983 */ /* 0x000ee20000300800 */
[----:B------:R-:W-:-:S02]  /*6efc0*/  MOV R23, R11 ;  /* 0x0000000b00177202 */ /* 0x000fc40000000f00 */
[----:B------:R-:W3:Y:S01]  /*6efd0*/  LDL.LU R11, [R1+0x3c38] ;  /* 0x003c3800010b7983 */ /* 0x000ee20000300800 */
[----:B--2---:R-:W-:Y:S03]  /*6efe0*/  HMMA.16816.F32.BF16 R4, R4, R8, R12 ;  /* 0x000000080404723c */ /* 0x004fe6000004180c */
[----:B------:R-:W2:Y:S01]  /*6eff0*/  LDL.LU.64 R14, [R1+0x3c30] ;  /* 0x003c3000010e7983 */ /* 0x000ea20000300a00 */
[----:B------:R-:W-:Y:S01]  /*6f000*/  ISETP.GT.U32.AND P0, PT, R29, R19, PT ;  /* 0x000000131d00720c */ /* 0x000fe20003f04070 */
[----:B------:R-:W4:Y:S02]  /*6f010*/  LDL.LU R18, [R1+0x390] ;  /* 0x0003900001127983 */ /* 0x000f240000300800 */
[----:B------:R-:W-:Y:S01]  /*6f020*/  STL [R1+0x17c], R28 ;  /* 0x00017c1c01007387 */ /* 0x000fe20000100800 */
[----:B------:R-:W-:Y:S04]  /*6f030*/  STL [R1+0x38a4], R28 ;  /* 0x0038a41c01007387 */ /* 0x000fe80000100800 */
[----:B------:R-:W0:Y:S02]  /*6f040*/  S2R R13, SR_TID.X ;  /* 0x00000000000d7919 */ /* 0x000e240000002100 */
[----:B0-----:R-:W-:-:S02]  /*6f050*/  LOP3.LUT R12, R13, 0x1c, RZ, 0xc0, !PT ;  /* 0x0000001c0d0c7812 */ /* 0x001fc400078ec0ff */
[----:B------:R-:W0:Y:S01]  /*6f060*/  S2R R13, SR_CTAID.X ;  /* 0x00000000000d7919 */ /* 0x000e220000002500 */
[----:B---3--:R-:W-:Y:S01]  /*6f070*/  HMMA.16816.F32.BF16 R20, R20, R10, R24 ;  /* 0x0000000a1414723c */ /* 0x008fe20000041818 */
[C---:B--2---:R-:W-:Y:S02]  /*6f080*/  ISETP.GT.U32.AND.EX P3, PT, R15.reuse, RZ, PT, P3 ;  /* 0x000000ff0f00720c */ /* 0x044fe40003f64130 */
[C---:B------:R-:W-:Y:S02]  /*6f090*/  ISETP.GT.U32.AND.EX P2, PT, R15.reuse, RZ, PT, P2 ;  /* 0x000000ff0f00720c */ /* 0x040fe40003f44120 */
[C---:B------:R-:W-:Y:S02]  /*6f0a0*/  ISETP.GT.U32.AND.EX P5, PT, R15.reuse, RZ, PT, P5 ;  /* 0x000000ff0f00720c */ /* 0x040fe40003fa4150 */
[C---:B------:R-:W-:Y:S02]  /*6f0b0*/  ISETP.GT.U32.AND.EX P4, PT, R15.reuse, RZ, PT, P4 ;  /* 0x000000ff0f00720c */ /* 0x040fe40003f84140 */
[----:B------:R-:W-:-:S02]  /*6f0c0*/  ISETP.GT.U32.AND.EX P0, PT, R15, RZ, PT, P0 ;  /* 0x000000ff0f00720c */ /* 0x000fc40003f04100 */
[----:B------:R-:W-:Y:S02]  /*6f0d0*/  ISETP.GT.U32.AND.EX P1, PT, R15, RZ, PT, P1 ;  /* 0x000000ff0f00720c */ /* 0x000fe40003f24110 */
[----:B------:R-:W2:Y:S01]  /*6f0e0*/  LDL.LU R15, [R1+0x3c2c] ;  /* 0x003c2c00010f7983 */ /* 0x000ea20000300800 */
[----:B------:R-:W-:Y:S02]  /*6f0f0*/  FMUL R0, R3, c[0x0][0x188] ;  /* 0x0000620003007a20 */ /* 0x000fe40000400000 */
[----:B------:R-:W3:Y:S01]  /*6f100*/  LDL.LU R3, [R1+0x3c28] ;  /* 0x003c280001037983 */ /* 0x000ee20000300800 */
[----:B0-----:R-:W-:Y:S01]  /*6f110*/  SHF.L.U32 R13, R13, 0x7, RZ ;  /* 0x000000070d0d7819 */ /* 0x001fe200000006ff */
[----:B------:R-:W3:Y:S05]  /*6f120*/  LDL.LU.64 R26, [R1+0x3c20] ;  /* 0x003c2000011a7983 */ /* 0x000eea0000300a00 */
[----:B------:R-:W-:Y:S02]  /*6f130*/  STL [R1+0x130], R20 ;  /* 0x0001301401007387 */ /* 0x000fe40000100800 */
[----:B------:R0:W-:Y:S02]  /*6f140*/  STL [R1+0x138], R22 ;  /* 0x0001381601007387 */ /* 0x0001e40000100800 */
[----:B------:R-:W-:Y:S01]  /*6f150*/  IMAD.MOV.U32 R24, RZ, RZ, R23 ;  /* 0x000000ffff187224 */ /* 0x000fe200078e0017 */
[----:B------:R-:W-:-:S02]  /*6f160*/  MOV R25, R21 ;  /* 0x0000001500197202 */ /* 0x000fc40000000f00 */
[----:B------:R-:W-:Y:S02]  /*6f170*/  LEA.HI R29, R12, R13, RZ, 0x1e ;  /* 0x0000000d0c1d7211 */ /* 0x000fe400078ff0ff */
[----:B------:R-:W1:Y:S01]  /*6f180*/  S2R R13, SR_CTAID.X ;  /* 0x00000000000d7919 */ /* 0x000e620000002500 */
[----:B------:R-:W-:-:S03]  /*6f190*/  FSEL R0, R0, -INF , !P3 ;  /* 0xff80000000007808 */ /* 0x000fc60005800000 */
[----:B0-----:R-:W3:Y:S01]  /*6f1a0*/  LDL.LU.64 R22, [R1+0x3c18] ;  /* 0x003c180001167983 */ /* 0x001ee20000300a00 */
[----:B------:R-:W3:Y:S01]  /*6f1b0*/  LDL.LU.64 R20, [R1+0x3c10] ;  /* 0x003c100001147983 */ /* 0x000ee20000300a00 */
[----:B------:R-:W-:Y:S01]  /*6f1c0*/  ISETP.GT.U32.AND P3, PT, R17, R29, PT ;  /* 0x0000001d1100720c */ /* 0x000fe20003f64070 */
[----:B------:R-:W-:Y:S02]  /*6f1d0*/  FMUL R29, R14, c[0x0][0x188] ;  /* 0x000062000e1d7a20 */ /* 0x000fe40000400000 */
[----:B------:R-:W0:Y:S01]  /*6f1e0*/  S2R R14, SR_TID.X ;  /* 0x00000000000e7919 */ /* 0x000e220000002100 */
[----:B------:R-:W-:Y:S01]  /*6f1f0*/  FMUL R2, R2, c[0x0][0x188] ;  /* 0x0000620002027a20 */ /* 0x000fe20000400000 */
[----:B------:R-:W-:Y:S02]  /*6f200*/  LEA.HI R12, R12, 0x8, RZ, 0x1e ;  /* 0x000000080c0c7811 */ /* 0x000fe400078ff0ff */
[----:B------:R2:W-:Y:S02]  /*6f210*/  STL [R1+0x178], R0 ;  /* 0x0001780001007387 */ /* 0x0005e40000100800 */
[----:B------:R-:W-:-:S02]  /*6f220*/  FSEL R2, R2, -INF , !P2 ;  /* 0xff80000002027808 */ /* 0x000fc40005000000 */
[----:B-1----:R-:W-:-:S04]  /*6f230*/  SHF.L.U32 R13, R13, 0x7, RZ ;  /* 0x000000070d0d7819 */ /* 0x002fc800000006ff */
[----:B------:R-:W-:Y:S02]  /*6f240*/  IADD3 R13, R13, R12, RZ ;  /* 0x0000000c0d0d7210 */ /* 0x000fe40007ffe0ff */
[----:B0-----:R-:W-:Y:S02]  /*6f250*/  LOP3.LUT R14, R14, 0x1c, RZ, 0xc0, !PT ;  /* 0x0000001c0e0e7812 */ /* 0x001fe400078ec0ff */
[----:B------:R-:W-:Y:S02]  /*6f260*/  ISETP.GT.U32.AND P2, PT, R17, R13, PT ;  /* 0x0000000d1100720c */ /* 0x000fe40003f44070 */
[----:B------:R-:W-:Y:S01]  /*6f270*/  LEA.HI R28, R14, 0x18, RZ, 0x1e ;  /* 0x000000180e1c7811 */ /* 0x000fe200078ff0ff */
[----:B--2---:R-:W-:Y:S02]  /*6f280*/  FMUL R0, R15, c[0x0][0x188] ;  /* 0x000062000f007a20 */ /* 0x004fe40000400000 */
[----:B------:R-:W2:Y:S01]  /*6f290*/  LDL.LU R15, [R1+0x3c0c] ;  /* 0x003c0c00010f7983 */ /* 0x000ea20000300800 */
[----:B------:R3:W-:Y:S02]  /*6f2a0*/  STL [R1+0x184], R2 ;  /* 0x0001840201007387 */ /* 0x0007e40000100800 */
[----:B------:R-:W2:Y:S02]  /*6f2b0*/  LDL.LU R12, [R1+0x20] ;  /* 0x00002000010c7983 */ /* 0x000ea40000300800 */
[----:B------:R-:W2:Y:S01]  /*6f2c0*/  LDL.LU R13, [R1+0x24] ;  /* 0x00002400010d7983 */ /* 0x000ea20000300800 */
[----:B------:R-:W2:Y:S01]  /*6f2d0*/  LDL.LU R14, [R1+0x28] ;  /* 0x00002800010e7983 */ /* 0x000ea20000300800 */
[----:B------:R-:W-:-:S02]  /*6f2e0*/  FSEL R29, R29, -INF , !P5 ;  /* 0xff8000001d1d7808 */ /* 0x000fc40006800000 */
[----:B------:R-:W-:Y:S01]  /*6f2f0*/  FSEL R0, R0, -INF , !P4 ;  /* 0xff80000000007808 */ /* 0x000fe20006000000 */
[----:B---3--:R-:W-:Y:S02]  /*6f300*/  FMUL R2, R20, c[0x0][0x188] ;  /* 0x0000620014027a20 */ /* 0x008fe40000400000 */
[----:B------:R-:W3:Y:S01]  /*6f310*/  LDL.LU R20, [R1+0x3c08] ;  /* 0x003c080001147983 */ /* 0x000ee20000300800 */
[----:B------:R0:W-:Y:S02]  /*6f320*/  STL [R1+0x194], R29 ;  /* 0x0001941d01007387 */ /* 0x0001e40000100800 */
[----:B------:R1:W-:Y:S01]  /*6f330*/  STL [R1+0x264], R0 ;  /* 0x0002640001007387 */ /* 0x0003e20000100800 */
[----:B0-----:R-:W0:Y:S04]  /*6f340*/  S2R R29, SR_TID.X ;  /* 0x00000000001d7919 */ /* 0x001e280000002100 */
[----:B-1----:R-:W1:Y:S01]  /*6f350*/  S2R R0, SR_TID.X ;  /* 0x0000000000007919 */ /* 0x002e620000002100 */
[----:B------:R-:W-:Y:S01]  /*6f360*/  IMAD.IADD R28, R26, 0x1, R28 ;  /* 0x000000011a1c7824 */ /* 0x000fe200078e021c */
[----:B------:R-:W-:Y:S01]  /*6f370*/  FSEL R2, R2, -INF , !P1 ;  /* 0xff80000002027808 */ /* 0x000fe20004800000 */
[----:B----4-:R-:W-:Y:S01]  /*6f380*/  FMUL R16, R16, c[0x0][0x188] ;  /* 0x0000620010107a20 */ /* 0x010fe20000400000 */
[----:B------:R-:W-:Y:S01]  /*6f390*/  ISETP.GT.U32.AND.EX P3, PT, R18, RZ, PT, P3 ;  /* 0x000000ff1200720c */ /* 0x000fe20003f64130 */
[----:B------:R-:W-:Y:S01]  /*6f3a0*/  FMUL R3, R3, c[0x0][0x188] ;  /* 0x0000620003037a20 */ /* 0x000fe20000400000 */
[----:B0-----:R-:W-:-:S02]  /*6f3b0*/  LOP3.LUT R29, R29, 0x1c, RZ, 0xc0, !PT ;  /* 0x0000001c1d1d7812 */ /* 0x001fc400078ec0ff */
[----:B-1----:R-:W-:Y:S02]  /*6f3c0*/  LOP3.LUT R0, R0, 0x1c, RZ, 0xc0, !PT ;  /* 0x0000001c00007812 */ /* 0x002fe400078ec0ff */
[----:B------:R-:W-:Y:S02]  /*6f3d0*/  LEA.HI R29, R29, 0x10, RZ, 0x1e ;  /* 0x000000101d1d7811 */ /* 0x000fe400078ff0ff */
[----:B------:R-:W-:Y:S02]  /*6f3e0*/  LEA.HI R0, R0, 0x20, RZ, 0x1e ;  /* 0x0000002000007811 */ /* 0x000fe400078ff0ff */
[C---:B------:R-:W-:Y:S02]  /*6f3f0*/  IADD3 R29, R26.reuse, R29, RZ ;  /* 0x0000001d1a1d7210 */ /* 0x040fe40007ffe0ff */
[----:B------:R-:W-:Y:S02]  /*6f400*/  IADD3 R26, R26, R0, RZ ;  /* 0x000000001a1a7210 */ /* 0x000fe40007ffe0ff */
[----:B------:R-:W-:-:S02]  /*6f410*/  FMUL R0, R22, c[0x0][0x188] ;  /* 0x0000620016007a20 */ /* 0x000fc40000400000 */
[----:B------:R-:W4:Y:S01]  /*6f420*/  LDL.LU R22, [R1+0xb0] ;  /* 0x0000b00001167983 */ /* 0x000f220000300800 */
[----:B------:R0:W-:Y:S01]  /*6f430*/  STL [R1+0x26c], R2 ;  /* 0x00026c0201007387 */ /* 0x0001e20000100800 */
[----:B------:R-:W-:Y:S02]  /*6f440*/  ISETP.GT.U32.AND.EX P2, PT, R18, RZ, PT, P2 ;  /* 0x000000ff1200720c */ /* 0x000fe40003f44120 */
[----:B0-----:R-:W-:Y:S02]  /*6f450*/  FSEL R2, R0, -INF , !P0 ;  /* 0xff80000000027808 */ /* 0x001fe40004000000 */
[----:B------:R-:W3:Y:S03]  /*6f460*/  LDL.LU R0, [R1+0x128] ;  /* 0x0001280001007983 */ /* 0x000ee60000300800 */
[----:B------:R0:W-:Y:S01]  /*6f470*/  STL [R1+0x280], R2 ;  /* 0x0002800201007387 */ /* 0x0001e20000100800 */
[----:B------:R-:W-:-:S02]  /*6f480*/  FSEL R3, R3, -INF , !P2 ;  /* 0xff80000003037808 */ /* 0x000fc40005000000 */
[C---:B------:R-:W-:Y:S02]  /*6f490*/  ISETP.GT.U32.AND P5, PT, R17.reuse, R29, PT ;  /* 0x0000001d1100720c */ /* 0x040fe40003fa4070 */
[C---:B------:R-:W-:Y:S02]  /*6f4a0*/  ISETP.GT.U32.AND P4, PT, R17.reuse, R28, PT ;  /* 0x0000001c1100720c */ /* 0x040fe40003f84070 */
[C---:B------:R-:W-:Y:S02]  /*6f4b0*/  ISETP.GT.U32.AND P1, PT, R17.reuse, R26, PT ;  /* 0x0000001a1100720c */ /* 0x040fe40003f24070 */
[C---:B------:R-:W-:Y:S02]  /*6f4c0*/  ISETP.GT.U32.AND P0, PT, R17.reuse, R27, PT ;  /* 0x0000001b1100720c */ /* 0x040fe40003f04070 */
[----:B0-----:R-:W-:Y:S01]  /*6f4d0*/  FSEL R2, R16, -INF , !P3 ;  /* 0xff80000010027808 */ /* 0x001fe20005800000 */
[C---:B------:R-:W-:Y:S01]  /*6f4e0*/  ISETP.GT.U32.AND P3, PT, R17.reuse, R19, PT ;  /* 0x000000131100720c */ /* 0x040fe20003f64070 */
[----:B------:R-:W4:Y:S03]  /*6f4f0*/  LDL.LU R16, [R1+0x3c04] ;  /* 0x003c040001107983 */ /* 0x000f260000300800 */
[----:B------:R-:W-:Y:S01]  /*6f500*/  STL [R1+0x11c], R2 ;  /* 0x00011c0201007387 */ /* 0x000fe20000100800 */
[----:B------:R-:W-:-:S02]  /*6f510*/  ISETP.GT.U32.AND P2, PT, R17, R23, PT ;  /* 0x000000171100720c */ /* 0x000fc40003f44070 */
[----:B------:R-:W4:Y:S01]  /*6f520*/  LDL R17, [R1+0x2cc] ;  /* 0x0002cc0001117983 */ /* 0x000f220000100800 */
[----:B------:R-:W-:Y:S02]  /*6f530*/  STL [R1+0x12c], R3 ;  /* 0x00012c0301007387 */ /* 0x000fe40000100800 */
[----:B------:R-:W-:Y:S01]  /*6f540*/  STL [R1+0x38a8], R3 ;  /* 0x0038a80301007387 */ /* 0x000fe20000100800 */
[----:B--2---:R-:W-:Y:S01]  /*6f550*/  HMMA.16816.F32.BF16 R4, R12, R10, R4 ;  /* 0x0000000a0c04723c */ /* 0x004fe20000041804 */
[----:B------:R-:W2:Y:S01]  /*6f560*/  LDL.LU R14, [R1+0x3c00] ;  /* 0x003c0000010e7983 */ /* 0x000ea20000300800 */
[----:B------:R-:W2:Y:S11]  /*6f570*/  LDL.LU.64 R12, [R1+0x3bf8] ;  /* 0x003bf800010c7983 */ /* 0x000eb60000300a00 */
[----:B------:R-:W-:Y:S10]  /*6f580*/  @!UPT UIADD3 URZ, URZ, URZ, URZ ;  /* 0x0000003f3f3ff290 */ /* 0x000ff4000fffe03f */
[----:B------:R0:W-:Y:S04]  /*6f590*/  STL [R1+0x6c], R7 ;  /* 0x00006c0701007387 */ /* 0x0001e80000100800 */
[----:B0-----:R-:W2:Y:S01]  /*6f5a0*/  LDL.LU R7, [R1+0x120] ;  /* 0x0001200001077983 */ /* 0x001ea20000300800 */
[----:B------:R0:W-:Y:S03]  /*6f5b0*/  STL [R1+0x3b7c], R10 ;  /* 0x003b7c0a01007387 */ /* 0x0001e60000100800 */
[----:B------:R-:W1:Y:S04]  /*6f5c0*/  S2R R2, SR_TID.X ;  /* 0x0000000000027919 */ /* 0x000e680000002100 */
[----:B0-----:R-:W0:Y:S01]  /*6f5d0*/  S2R R10, SR_CTAID.X ;  /* 0x00000000000a7919 */ /* 0x001e220000002500 */
[----:B------:R-:W-:-:S02]  /*6f5e0*/  ISETP.GT.U32.AND.EX P5, PT, R18, RZ, PT, P5 ;  /* 0x000000ff1200720c */ /* 0x000fc40003fa4150 */
[C---:B------:R-:W-:Y:S02]  /*6f5f0*/  ISETP.GT.U32.AND.EX P4, PT, R18.reuse, RZ, PT, P4 ;  /* 0x000000ff1200720c */ /* 0x040fe40003f84140 */
[C---:B------:R-:W-:Y:S02]  /*6f600*/  ISETP.GT.U32.AND.EX P1, PT, R18.reuse, RZ, PT, P1 ;  /* 0x000000ff1200720c */ /* 0x040fe40003f24110 */
[C---:B------:R-:W-:Y:S02]  /*6f610*/  ISETP.GT.U32.AND.EX P0, PT, R18.reuse, RZ, PT, P0 ;  /* 0x000000ff1200720c */ /* 0x040fe40003f04100 */
[C---:B------:R-:W-:Y:S02]  /*6f620*/  ISETP.GT.U32.AND.EX P3, PT, R18.reuse, RZ, PT, P3 ;  /* 0x000000ff1200720c */ /* 0x040fe40003f64130 */
[----:B------:R-:W-:Y:S01]  /*6f630*/  ISETP.GT.U32.AND.EX P2, PT, R18, RZ, PT, P2 ;  /* 0x000000ff1200720c */ /* 0x000fe20003f44120 */
[----:B------:R-:W-:Y:S01]  /*6f640*/  IMAD.MOV.U32 R18, RZ, RZ, R4 ;  /* 0x000000ffff127224 */ /* 0x000fe200078e0004 */
[----:B------:R-:W-:-:S02]  /*6f650*/  MOV R15, R6 ;  /* 0x00000006000f7202 */ /* 0x000fc40000000f00 */
[----:B------:R-:W-:Y:S01]  /*6f660*/  MOV R3, R5 ;  /* 0x0000000500037202 */ /* 0x000fe20000000f00 */
[----:B------:R-:W-:Y:S01]  /*6f670*/  STL [R1+0x3b78], R11 ;  /* 0x003b780b01007387 */ /* 0x000fe20000100800 */
[----:B------:R0:W-:Y:S02]  /*6f680*/  STL [R1+0x3af0], R18 ;  /* 0x003af01201007387 */ /* 0x0001e40000100800 */
[----:B------:R-:W-:Y:S01]  /*6f690*/  STL [R1+0x3ac4], R15 ;  /* 0x003ac40f01007387 */ /* 0x000fe20000100800 */
[----:B0-----:R-:W-:Y:S01]  /*6f6a0*/  SHF.L.U32 R10, R10, 0x7, RZ ;  /* 0x000000070a0a7819 */ /* 0x001fe200000006ff */
[----:B---3--:R-:W-:Y:S01]  /*6f6b0*/  FMUL R6, R0, c[0x0][0x188] ;  /* 0x0000620000067a20 */ /* 0x008fe20000400000 */
[----:B-1----:R-:W-:-:S04]  /*6f6c0*/  LOP3.LUT R0, R2, 0x1c, RZ, 0xc0, !PT ;  /* 0x0000001c02007812 */ /* 0x002fc800078ec0ff */
[C---:B------:R-:W-:Y:S02]  /*6f6d0*/  LEA.HI R18, R0.reuse, 0x8, RZ, 0x1e ;  /* 0x0000000800127811 */ /* 0x040fe400078ff0ff */
[----:B------:R-:W-:Y:S02]  /*6f6e0*/  LEA.HI R11, R0, R10, RZ, 0x1e ;  /* 0x0000000a000b7211 */ /* 0x000fe400078ff0ff */
[----:B------:R-:W-:Y:S01]  /*6f6f0*/  FSEL R6, R6, -INF , !P4 ;  /* 0xff80000006067808 */ /* 0x000fe20006000000 */
[----:B----4-:R-:W-:Y:S02]  /*6f700*/  FMUL R5, R16, c[0x0][0x188] ;  /* 0x0000620010057a20 */ /* 0x010fe40000400000 */
[----:B------:R-:W3:Y:S03]  /*6f710*/  LDL.LU R16, [R1+0x3bf4] ;  /* 0x003bf40001107983 */ /* 0x000ee60000300800 */
[----:B------:R-:W-:Y:S01]  /*6f720*/  FSEL R5, R5, -INF , !P1 ;  /* 0xff80000005057808 */ /* 0x000fe20004800000 */
[----:B--2---:R-:W-:-:S02]  /*6f730*/  FMUL R4, R12, c[0x0][0x188] ;  /* 0x000062000c047a20 */ /* 0x004fc40000400000 */
[----:B------:R-:W-:Y:S01]  /*6f740*/  FMUL R2, R13, c[0x0][0x188] ;  /* 0x000062000d027a20 */ /* 0x000fe20000400000 */
[----:B------:R-:W2:Y:S01]  /*6f750*/  LDL.LU R12, [R1+0x3bf0] ;  /* 0x003bf000010c7983 */ /* 0x000ea20000300800 */
[----:B------:R-:W-:Y:S02]  /*6f760*/  FMUL R0, R14, c[0x0][0x188] ;  /* 0x000062000e007a20 */ /* 0x000fe40000400000 */
[----:B------:R-:W4:Y:S01]  /*6f770*/  LDL.LU R13, [R1+0x3bec] ;  /* 0x003bec00010d7983 */ /* 0x000f220000300800 */
[----:B------:R-:W-:Y:S01]  /*6f780*/  FSEL R4, R4, -INF , !P0 ;  /* 0xff80000004047808 */ /* 0x000fe20004000000 */
[----:B------:R-:W2:Y:S01]  /*6f790*/  LDL.LU R14, [R1+0x3be8] ;  /* 0x003be800010e7983 */ /* 0x000ea20000300800 */
[----:B------:R-:W-:Y:S02]  /*6f7a0*/  FSEL R2, R2, -INF , !P2 ;  /* 0xff80000002027808 */ /* 0x000fe40005000000 */
[----:B------:R-:W-:Y:S01]  /*6f7b0*/  FSEL R0, R0, -INF , !P3 ;  /* 0xff80000000007808 */ /* 0x000fe20005800000 */
[----:B------:R-:W-:-:S05]  /*6f7c0*/  FMUL R7, R7, c[0x0][0x188] ;  /* 0x0000620007077a20 */ /* 0x000fca0000400000 */
[----:B------:R-:W-:Y:S01]  /*6f7d0*/  FSEL R7, R7, -INF , !P5 ;  /* 0xff80000007077808 */ /* 0x000fe20006800000 */
[----:B------:R-:W-:-:S04]  /*6f7e0*/  ISETP.GT.U32.AND P5, PT, R22, R11, PT ;  /* 0x0000000b1600720c */ /* 0x000fc80003fa4070 */
[----:B------:R-:W-:Y:S01]  /*6f7f0*/  STL [R1+0x128], R7 ;  /* 0x0001280701007387 */ /* 0x000fe20000100800 */
[----:B------:R-:W-:Y:S02]  /*6f800*/  STL [R1+0x170], R6 ;  /* 0x0001700601007387 */ /* 0x000fe40000100800 */
[----:B------:R-:W-:Y:S02]  /*6f810*/  STL [R1+0x180], R5 ;  /* 0x0001800501007387 */ /* 0x000fe40000100800 */
[----:B------:R0:W-:Y:S01]  /*6f820*/  STL [R1+0x24c], R4 ;  /* 0x00024c0401007387 */ /* 0x0001e20000100800 */
[----:B------:R-:W-:Y:S01]  /*6f830*/  ISETP.GT.U32.AND.EX P5, PT, R17, RZ, PT, P5 ;  /* 0x000000ff1100720c */ /* 0x000fe20003fa4150 */
[----:B------:R-:W-:Y:S01]  /*6f840*/  STL [R1+0x260], R2 ;  /* 0x0002600201007387 */ /* 0x000fe20000100800 */
[----:B------:R1:W-:Y:S02]  /*6f850*/  STL [R1+0x268], R0 ;  /* 0x0002680001007387 */ /* 0x0003e40000100800 */
[----:B0-----:R-:W-:-:S02]  /*6f860*/  FMUL R4, R25, c[0x0][0x188] ;  /* 0x0000620019047a20 */ /* 0x001fc40000400000 */
[----:B-1----:R-:W-:-:S03]  /*6f870*/  FMUL R0, R3, c[0x0][0x188] ;  /* 0x0000620003007a20 */ /* 0x002fc60000400000 */
[----:B------:R-:W-:-:S05]  /*6f880*/  FSEL R3, R4, -INF , !P5 ;  /* 0xff80000004037808 */ /* 0x000fca0006800000 */
[----:B------:R-:W-:Y:S01]  /*6f890*/  STL [R1+0x110], R3 ;  /* 0x0001100301007387 */ /* 0x000fe20000100800 */
[----:B------:R-:W-:Y:S02]  /*6f8a0*/  STL [R1+0x3b44], R19 ;  /* 0x003b441301007387 */ /* 0x000fe40000100800 */
[----:B------:R-:W2:Y:S01]  /*6f8b0*/  LDL.LU R4, [R1+0x300] ;  /* 0x0003000001047983 */ /* 0x000ea20000300800 */
[----:B------:R-:W-:-:S04]  /*6f8c0*/  ISETP.GT.U32.AND P1, PT, R22, R29, PT ;  /* 0x0000001d1600720c */ /* 0x000fc80003f24070 */
[----:B------:R-:W-:-:S04]  /*6f8d0*/  ISETP.GT.U32.AND.EX P1, PT, R17, RZ, PT, P1 ;  /* 0x000000ff1100720c */ /* 0x000fc80003f24110 */
[----:B------:R-:W-:-:S05]  /*6f8e0*/  FSEL R0, R0, -INF , !P1 ;  /* 0xff80000000007808 */ /* 0x000fca0004800000 */
[----:B------:R-:W-:Y:S04]  /*6f8f0*/  STL [R1+0x124], R0 ;  /* 0x0001240001007387 */ /* 0x000fe80000100800 */
[----:B--2---:R-:W-:Y:S01]  /*6f900*/  STL [R1+0x3bb8], R4 ;  /* 0x003bb80401007387 */ /* 0x004fe20000100800 */
[----:B------:R-:W2:Y:S03]  /*6f910*/  LDL.LU R5, [R1+0x304] ;  /* 0x0003040001057983 */ /* 0x000ea60000300800 */
[----:B--2---:R-:W-:Y:S01]  /*6f920*/  STL [R1+0x3bbc], R5 ;  /* 0x003bbc0501007387 */ /* 0x004fe20000100800 */
[----:B------:R-:W2:Y:S01]  /*6f930*/  LDL.LU R6, [R1+0x308] ;  /* 0x0003080001067983 */ /* 0x000ea20000300800 */
[----:B------:R-:W-:-:S02]  /*6f940*/  IADD3 R10, R10, R18, RZ ;  /* 0x000000120a0a7210 */ /* 0x000fc40007ffe0ff */
[----:B--2---:R-:W-:Y:S01]  /*6f950*/  STL [R1+0x3bc0], R6 ;  /* 0x003bc00601007387 */ /* 0x004fe20000100800 */
[----:B------:R-:W2:Y:S01]  /*6f960*/  LDL.LU R7, [R1+0x30c] ;  /* 0x00030c0001077983 */ /* 0x000ea20000300800 */
[----:B------:R-:W-:Y:S01]  /*6f970*/  ISETP.GT.U32.AND P4, PT, R22, R10, PT ;  /* 0x0000000a1600720c */ /* 0x000fe20003f84070 */
[----:B------:R-:W-:-:S03]  /*6f980*/  FMUL R2, R24, c[0x0][0x188] ;  /* 0x0000620018027a20 */ /* 0x000fc60000400000 */
[----:B------:R-:W-:Y:S02]  /*6f990*/  ISETP.GT.U32.AND.EX P4, PT, R17, RZ, PT, P4 ;  /* 0x000000ff1100720c */ /* 0x000fe40003f84140 */
[----:B------:R-:W-:Y:S02]  /*6f9a0*/  ISETP.GT.U32.AND P0, PT, R22, R28, PT ;  /* 0x0000001c1600720c */ /* 0x000fe40003f04070 */
[----:B------:R-:W-:Y:S01]  /*6f9b0*/  FSEL R28, R2, -INF , !P4 ;  /* 0xff800000021c7808 */ /* 0x000fe20006000000 */
[----:B--2---:R0:W-:Y:S04]  /*6f9c0*/  STL [R1+0x3bc4], R7 ;  /* 0x003bc40701007387 */ /* 0x0041e80000100800 */
[----:B0-----:R-:W2:Y:S01]  /*6f9d0*/  LDL.LU R7, [R1+0x2cc] ;  /* 0x0002cc0001077983 */ /* 0x001ea20000300800 */
[----:B------:R-:W2:Y:S02]  /*6f9e0*/  LDL.LU R6, [R1+0x3f8] ;  /* 0x0003f80001067983 */ /* 0x000ea40000300800 */
[----:B------:R-:W3:Y:S02]  /*6f9f0*/  LDL.LU R0, [R1+0x3fc] ;  /* 0x0003fc0001007983 */ /* 0x000ee40000300800 */
[----:B------:R-:W3:Y:S01]  /*6fa00*/  LDL.LU R5, [R1+0x238] ;  /* 0x0002380001057983 */ /* 0x000ee20000300800 */
[----:B------:R-:W3:Y:S01]  /*6fa10*/  LDL.LU R2, [R1+0x3b8] ;  /* 0x0003b80001027983 */ /* 0x000ee20000300800 */
[----:B------:R-:W3:Y:S01]  /*6fa20*/  LDL.LU R4, [R1+0x398] ;  /* 0x0003980001047983 */ /* 0x000ee20000300800 */
[----:B------:R-:W-:-:S02]  /*6fa30*/  ISETP.GT.U32.AND P4, PT, R22, R19, PT ;  /* 0x000000131600720c */ /* 0x000fc40003f84070 */
[C---:B------:R-:W-:Y:S02]  /*6fa40*/  ISETP.GT.U32.AND P2, PT, R22.reuse, R26, PT ;  /* 0x0000001a1600720c */ /* 0x040fe40003f44070 */
[----:B------:R-:W-:Y:S01]  /*6fa50*/  ISETP.GT.U32.AND P3, PT, R22, R27, PT ;  /* 0x0000001b1600720c */ /* 0x000fe20003f64070 */
[----:B--2---:R-:W-:Y:S04]  /*6fa60*/  STL.64 [R1+0x3bd0], R6 ;  /* 0x003bd00601007387 */ /* 0x004fe80000100a00 */
[----:B---3--:R0:W-:Y:S04]  /*6fa70*/  STL.64 [R1+0x3bc8], R4 ;  /* 0x003bc80401007387 */ /* 0x0081e80000100a00 */
[----:B0-----:R-:W2:Y:S01]  /*6fa80*/  LDL.LU R4, [R1+0x50] ;  /* 0x0000500001047983 */ /* 0x001ea20000300800 */
[----:B------:R-:W3:Y:S02]  /*6fa90*/  LDL.LU R19, [R1+0x3a0] ;  /* 0x0003a00001137983 */ /* 0x000ee40000300800 */
[----:B------:R-:W3:Y:S02]  /*6faa0*/  LDL.LU R15, [R1+0x3a4] ;  /* 0x0003a400010f7983 */ /* 0x000ee40000300800 */
[----:B------:R-:W-:Y:S01]  /*6fab0*/  IMAD.MOV.U32 R5, RZ, RZ, R14 ;  /* 0x000000ffff057224 */ /* 0x000fe200078e000e */
        /* <DEDUP_REMOVED lines=8> */
[----:B----4-:R-:W-:-:S02]  /*6fb40*/  MOV R6, R13 ;  /* 0x0000000d00067202 */ /* 0x010fc40000000f00 */
[C---:B------:R-:W-:Y:S02]  /*6fb50*/  ISETP.GT.U32.AND P1, PT, R22.reuse, R23, PT ;  /* 0x000000171600720c */ /* 0x040fe40003f24070 */
[----:B------:R-:W-:Y:S01]  /*6fb60*/  ISETP.GT.U32.AND P5, PT, R22, R16, PT ;  /* 0x000000101600720c */ /* 0x000fe20003fa4070 */
[----:B--2---:R-:W-:Y:S01]  /*6fb70*/  STL.64 [R1+0x3be0], R26 ;  /* 0x003be01a01007387 */ /* 0x004fe20000100a00 */
[----:B------:R0:W-:Y:S02]  /*6fb80*/  STL [R1+0x3bd8], R25 ;  /* 0x003bd81901007387 */ /* 0x0001e40000100800 */
[----:B------:R-:W2:Y:S01]  /*6fb90*/  LDL.LU R24, [R1+0x2d0] ;  /* 0x0002d00001187983 */ /* 0x000ea20000300800 */
[----:B0-----:R-:W2:Y:S01]  /*6fba0*/  LDL.LU R25, [R1+0x2d4] ;  /* 0x0002d40001197983 */ /* 0x001ea20000300800 */
[----:B------:R-:W2:Y:S02]  /*6fbb0*/  LDL.LU R26, [R1+0x2d8] ;  /* 0x0002d800011a7983 */ /* 0x000ea40000300800 */
[----:B------:R-:W2:Y:S02]  /*6fbc0*/  LDL.LU R27, [R1+0x2dc] ;  /* 0x0002dc00011b7983 */ /* 0x000ea40000300800 */
[----:B------:R-:W4:Y:S01]  /*6fbd0*/  LDL.LU R17, [R1+0x270] ;  /* 0x0002700001117983 */ /* 0x000f220000300800 */
[----:B------:R-:W4:Y:S01]  /*6fbe0*/  LDL.LU R13, [R1+0x274] ;  /* 0x00027400010d7983 */ /* 0x000f220000300800 */
[----:B------:R-:W3:Y:S02]  /*6fbf0*/  LDL.LU R23, [R1+0x22c] ;  /* 0x00022c0001177983 */ /* 0x000ee40000300800 */
[----:B------:R-:W3:Y:S01]  /*6fc00*/  LDL.LU R22, [R1+0x234] ;  /* 0x0002340001167983 */ /* 0x000ee20000300800 */
[----:B------:R-:W-:-:S07]  /*6fc10*/  MOV R7, R12 ;  /* 0x0000000c00077202 */ /* 0x000fce0000000f00 */
[----:B--2---:R-:W-:Y:S01]  /*6fc20*/  HMMA.16816.F32.BF16 R4, R4, R8, R24 ;  /* 0x000000080404723c */ /* 0x004fe20000041818 */
[----:B---3--:R-:W-:Y:S01]  /*6fc30*/  STL.64 [R1+0x3bb0], R22 ;  /* 0x003bb01601007387 */ /* 0x008fe20000100a00 */
[----:B------:R0:W-:Y:S03]  /*6fc40*/  STL.64 [R1+0x3ba8], R20 ;  /* 0x003ba81401007387 */ /* 0x0001e60000100a00 */
[----:B0-----:R-:W2:Y:S01]  /*6fc50*/  LDL.64 R20, [R1+0x70] ;  /* 0x0000700001147983 */ /* 0x001ea20000100a00 */
[----:B------:R-:W3:Y:S02]  /*6fc60*/  LDL.LU.64 R22, [R1+0x78] ;  /* 0x0000780001167983 */ /* 0x000ee40000300a00 */
[----:B------:R-:W-:Y:S02]  /*6fc70*/  STL [R1+0x118], R28 ;  /* 0x0001181c01007387 */ /* 0x000fe40000100800 */
[----:B------:R0:W-:Y:S11]  /*6fc80*/  STL [R1+0x38ac], R28 ;  /* 0x0038ac1c01007387 */ /* 0x0001f60000100800 */
[----:B------:R-:W-:Y:S03]  /*6fc90*/  @!UPT UIADD3 URZ, URZ, URZ, URZ ;  /* 0x0000003f3f3ff290 */ /* 0x000fe6000fffe03f */
[----:B------:R-:W-:Y:S02]  /*6fca0*/  MOV R18, R6 ;  /* 0x0000000600127202 */ /* 0x000fe40000000f00 */
[----:B------:R-:W-:Y:S02]  /*6fcb0*/  MOV R12, R7 ;  /* 0x00000007000c7202 */ /* 0x000fe40000000f00 */
[----:B------:R-:W-:Y:S01]  /*6fcc0*/  MOV R16, R4 ;  /* 0x0000000400107202 */ /* 0x000fe20000000f00 */
[----:B0-----:R-:W2:Y:S01]  /*6fcd0*/  LDL.LU R28, [R1+0x39c] ;  /* 0x00039c00011c7983 */ /* 0x001ea20000300800 */
[----:B------:R-:W2:Y:S02]  /*6fce0*/  LDL.LU.64 R26, [R1+0x3be0] ;  /* 0x003be000011a7983 */ /* 0x000ea40000300a00 */
[----:B------:R-:W2:Y:S02]  /*6fcf0*/  LDL.LU R25, [R1+0x3bd8] ;  /* 0x003bd80001197983 */ /* 0x000ea40000300800 */
[----:B------:R-:W2:Y:S02]  /*6fd00*/  LDL.LU.64 R6, [R1+0x3bd0] ;  /* 0x003bd00001067983 */ /* 0x000ea40000300a00 */
[----:B------:R-:W-:-:S02]  /*6fd10*/  IMAD.MOV.U32 R24, RZ, RZ, R5 ;  /* 0x000000ffff187224 */ /* 0x000fc400078e0005 */
[----:B------:R-:W3:Y:S01]  /*6fd20*/  LDL.LU.64 R4, [R1+0x3bc8] ;  /* 0x003bc80001047983 */ /* 0x000ee20000300a00 */
[C---:B--2---:R-:W-:Y:S02]  /*6fd30*/  ISETP.GT.U32.AND.EX P0, PT, R7.reuse, RZ, PT, P0 ;  /* 0x000000ff0700720c */ /* 0x044fe40003f04100 */
[C---:B------:R-:W-:Y:S02]  /*6fd40*/  ISETP.GT.U32.AND.EX P2, PT, R7.reuse, RZ, PT, P2 ;  /* 0x000000ff0700720c */ /* 0x040fe40003f44120 */
[C---:B------:R-:W-:Y:S02]  /*6fd50*/  ISETP.GT.U32.AND.EX P3, PT, R7.reuse, RZ, PT, P3 ;  /* 0x000000ff0700720c */ /* 0x040fe40003f64130 */
[C---:B------:R-:W-:Y:S02]  /*6fd60*/  ISETP.GT.U32.AND.EX P5, PT, R7.reuse, RZ, PT, P5 ;  /* 0x000000ff0700720c */ /* 0x040fe40003fa4150 */
[C---:B------:R-:W-:Y:S02]  /*6fd70*/  ISETP.GT.U32.AND.EX P4, PT, R7.reuse, RZ, PT, P4 ;  /* 0x000000ff0700720c */ /* 0x040fe40003f84140 */
[----:B------:R-:W-:-:S02]  /*6fd80*/  ISETP.GT.U32.AND.EX P1, PT, R7, RZ, PT, P1 ;  /* 0x000000ff0700720c */ /* 0x000fc40003f24110 */
[----:B------:R-:W-:Y:S01]  /*6fd90*/  IADD3 R0, R0, R6, RZ ;  /* 0x0000000600007210 */ /* 0x000fe20007ffe0ff */
[----:B------:R-:W2:Y:S01]  /*6fda0*/  LDL.LU R7, [R1+0x3bc4] ;  /* 0x003bc40001077983 */ /* 0x000ea20000300800 */
[----:B------:R-:W2:Y:S02]  /*6fdb0*/  LDL.LU R6, [R1+0x3bc0] ;  /* 0x003bc00001067983 */ /* 0x000ea40000300800 */
[----:B---3--:R-:W-:Y:S01]  /*6fdc0*/  IMAD.IADD R2, R2, 0x1, R5 ;  /* 0x0000000102027824 */ /* 0x008fe200078e0205 */
[----:B------:R-:W-:Y:S01]  /*6fdd0*/  IADD3 R28, R28, R4, RZ ;  /* 0x000000041c1c7210 */ /* 0x000fe20007ffe0ff */
[----:B------:R-:W2:Y:S01]  /*6fde0*/  LDL.LU R5, [R1+0x3bbc] ;  /* 0x003bbc0001057983 */ /* 0x000ea20000300800 */
[----:B------:R-:W2:Y:S01]  /*6fdf0*/  LDL.LU R4, [R1+0x3bb8] ;  /* 0x003bb80001047983 */ /* 0x000ea20000300800 */
[----:B------:R-:W-:Y:S02]  /*6fe00*/  IADD3 R15, R15, R19, RZ ;  /* 0x000000130f0f7210 */ /* 0x000fe40007ffe0ff */
[----:B------:R-:W-:Y:S01]  /*6fe10*/  IADD3 R11, R14, R11, RZ ;  /* 0x0000000b0e0b7210 */ /* 0x000fe20007ffe0ff */
[----:B------:R-:W-:Y:S02]  /*6fe20*/  STL [R1+0x40], R28 ;  /* 0x0000401c01007387 */ /* 0x000fe40000100800 */
[----:B------:R0:W-:Y:S01]  /*6fe30*/  STL [R1+0x44], R15 ;  /* 0x0000440f01007387 */ /* 0x0001e20000100800 */
[----:B------:R-:W-:Y:S01]  /*6fe40*/  MOV R14, R23 ;  /* 0x00000017000e7202 */ /* 0x000fe20000000f00 */
[----:B------:R-:W-:Y:S01]  /*6fe50*/  STL [R1+0x58], R11 ;  /* 0x0000580b01007387 */ /* 0x000fe20000100800 */
[----:B0-----:R-:W-:Y:S01]  /*6fe60*/  IMAD.MOV.U32 R15, RZ, RZ, R22 ;  /* 0x000000ffff0f7224 */ /* 0x001fe200078e0016 */
[----:B--2---:R-:W-:Y:S02]  /*6fe70*/  HMMA.16816.F32.BF16 R4, R20, R8, R4 ;  /* 0x000000081404723c */ /* 0x004fe40000041804 */
[----:B------:R-:W2:Y:S01]  /*6fe80*/  LDL.LU.64 R22, [R1+0x3bb0] ;  /* 0x003bb00001167983 */ /* 0x000ea20000300a00 */
[----:B------:R-:W3:Y:S01]  /*6fe90*/  LDL.LU.64 R20, [R1+0x3ba8] ;  /* 0x003ba80001147983 */ /* 0x000ee20000300a00 */
[----:B----4-:R-:W-:Y:S11]  /*6fea0*/  IADD3 R13, R13, R17, RZ ;  /* 0x000000110d0d7210 */ /* 0x010ff60007ffe0ff */
[----:B------:R-:W-:Y:S08]  /*6feb0*/  @!UPT UIADD3 URZ, URZ, URZ, URZ ;  /* 0x0000003f3f3ff290 */ /* 0x000ff0000fffe03f */
[----:B------:R0:W-:Y:S01]  /*6fec0*/  STL [R1+0x3b54], R4 ;  /* 0x003b540401007387 */ /* 0x0001e20000100800 */
[----:B------:R1:W-:Y:S02]  /*6fed0*/  STL [R1+0x3b50], R5 ;  /* 0x003b500501007387 */ /* 0x0003e40000100800 */
[----:B------:R-:W-:Y:S02]  /*6fee0*/  STL [R1+0x3b4c], R6 ;  /* 0x003b4c0601007387 */ /* 0x000fe40000100800 */
[----:B------:R-:W-:Y:S01]  /*6fef0*/  STL [R1+0x3b48], R7 ;  /* 0x003b480701007387 */ /* 0x000fe20000100800 */
[----:B------:R-:W-:Y:S01]  /*6ff00*/  STL [R1+0x3acc], R14 ;  /* 0x003acc0e01007387 */ /* 0x000fe20000100800 */
[----:B------:R-:W-:Y:S01]  /*6ff10*/  STL [R1+0x3ac8], R15 ;  /* 0x003ac80f01007387 */ /* 0x000fe20000100800 */
[----:B0-----:R-:W-:Y:S02]  /*6ff20*/  IADD3 R4, R25, R29, RZ ;  /* 0x0000001d19047210 */ /* 0x001fe40007ffe0ff */
[----:B-1----:R-:W-:Y:S01]  /*6ff30*/  IADD3 R5, R3, R10, RZ ;  /* 0x0000000a03057210 */ /* 0x002fe20007ffe0ff */
[----:B------:R-:W-:-:S04]  /*6ff40*/  IMAD.IADD R3, R27, 0x1, R26 ;  /* 0x000000011b037824 */ /* 0x000fc800078e021a */
[----:B------:R-:W-:Y:S01]  /*6ff50*/  STL [R1+0x48], R5 ;  /* 0x0000480501007387 */ /* 0x000fe20000100800 */
[----:B------:R-:W-:Y:S02]  /*6ff60*/  STL [R1+0x4c], R4 ;  /* 0x00004c0401007387 */ /* 0x000fe40000100800 */
[----:B------:R-:W-:Y:S02]  /*6ff70*/  STL [R1+0x3b58], R13 ;  /* 0x003b580d01007387 */ /* 0x000fe40000100800 */
[----:B------:R0:W-:Y:S01]  /*6ff80*/  STL [R1+0x50], R3 ;  /* 0x0000500301007387 */ /* 0x0001e20000100800 */
[----:B--2---:R-:W-:Y:S02]  /*6ff90*/  IADD3 R17, R22, R23, RZ ;  /* 0x0000001716117210 */ /* 0x004fe40007ffe0ff */
[----:B------:R-:W2:Y:S01]  /*6ffa0*/  LDL.LU R22, [R1+0x228] ;  /* 0x0002280001167983 */ /* 0x000ea20000300800 */
[----:B0-----:R-:W2:Y:S02]  /*6ffb0*/  LDL.LU R3, [R1+0x230] ;  /* 0x0002300001037983 */ /* 0x001ea40000300800 */
[----:B------:R-:W4:Y:S02]  /*6ffc0*/  LDL.LU R23, [R1+0x220] ;  /* 0x0002200001177983 */ /* 0x000f240000300800 */
[----:B------:R-:W4:Y:S01]  /*6ffd0*/  LDL.LU R29, [R1+0x224] ;  /* 0x00022400011d7983 */ /* 0x000f220000300800 */
[----:B------:R-:W2:Y:S04]  /*6ffe0*/  LDL.LU R10, [R1+0x27c] ;  /* 0x00027c00010a7983 */ /* 0x000ea80000300800 */
[----:B--2---:R0:W-:Y:S04]  /*6fff0*/  STL [R1+0x3b80], R10 ;  /* 0x003b800a01007387 */ /* 0x0041e80000100800 */
[----:B0-----:R-:W2:Y:S01]  /*70000*/  LDL.LU R10, [R1+0x3cc] ;  /* 0x0003cc00010a7983 */ /* 0x001ea20000300800 */
[----:B------:R-:W2:Y:S03]  /*70010*/  LDL.LU R28, [R1+0x278] ;  /* 0x00027800011c7983 */ /* 0x000ea60000300800 */
[----:B--2---:R0:W-:Y:S04]  /*70020*/  STL [R1+0x3b84], R28 ;  /* 0x003b841c01007387 */ /* 0x0041e80000100800 */
[----:B0-----:R-:W2:Y:S01]  /*70030*/  LDL.LU R28, [R1+0x3d0] ;  /* 0x0003d000011c7983 */ /* 0x001ea20000300800 */
[----:B------:R-:W2:Y:S02]  /*70040*/  LDL.LU R11, [R1+0x3e0] ;  /* 0x0003e000010b7983 */ /* 0x000ea40000300800 */
[----:B------:R-:W2:Y:S02]  /*70050*/  LDL.LU R15, [R1+0x3dc] ;  /* 0x0003dc00010f7983 */ /* 0x000ea40000300800 */
[----:B------:R-:W2:Y:S01]  /*70060*/  LDL.LU R14, [R1+0x3d4] ;  /* 0x0003d400010e7983 */ /* 0x000ea20000300800 */
[----:B------:R-:W2:Y:S01]  /*70070*/  LDL.LU R4, [R1+0x58] ;  /* 0x0000580001047983 */ /* 0x000ea20000300800 */
[----:B------:R0:W-:Y:S03]  /*70080*/  STL [R1+0x3b5c], R17 ;  /* 0x003b5c1101007387 */ /* 0x0001e60000100800 */
[----:B0-----:R-:W2:Y:S01]  /*70090*/  LDL.LU R17, [R1+0x404] ;  /* 0x0004040001117983 */ /* 0x001ea20000300800 */
[----:B------:R-:W2:Y:S02]  /*700a0*/  LDL.LU R13, [R1+0x400] ;  /* 0x00040000010d7983 */ /* 0x000ea40000300800 */
[----:B------:R-:W2:Y:S02]  /*700b0*/  LDL.LU R5, [R1+0x410] ;  /* 0x0004100001057983 */ /* 0x000ea40000300800 */
[----:B------:R-:W2:Y:S01]  /*700c0*/  LDL.LU R6, [R1+0x40c] ;  /* 0x00040c0001067983 */ /* 0x000ea20000300800 */
[----:B------:R-:W2:Y:S04]  /*700d0*/  LDL.LU R7, [R1+0x3e8] ;  /* 0x0003e80001077983 */ /* 0x000ea80000300800 */
[----:B--2---:R-:W-:Y:S01]  /*700e0*/  STL.64 [R1+0x3b68], R6 ;  /* 0x003b680601007387 */ /* 0x004fe20000100a00 */
[----:B------:R0:W-:Y:S03]  /*700f0*/  STL.64 [R1+0x3b60], R4 ;  /* 0x003b600401007387 */ /* 0x0001e60000100a00 */
[----:B0-----:R-:W2:Y:S01]  /*70100*/  LDL.LU R4, [R1] ;  /* 0x0000000001047983 */ /* 0x001ea20000300800 */
[----:B------:R-:W2:Y:S01]  /*70110*/  LDL.LU R5, [R1+0x4] ;  /* 0x0000040001057983 */ /* 0x000ea20000300800 */
[----:B---3--:R-:W-:Y:S01]  /*70120*/  MOV R6, R20 ;  /* 0x0000001400067202 */ /* 0x008fe20000000f00 */
[----:B------:R-:W-:Y:S01]  /*70130*/  IMAD.MOV.U32 R7, RZ, RZ, R21 ;  /* 0x000000ffff077224 */ /* 0x000fe200078e0015 */
[----:B------:R-:W3:Y:S01]  /*70140*/  LDL.LU R20, [R1+0x3ba4] ;  /* 0x003ba40001147983 */ /* 0x000ee20000300800 */
[----:B------:R-:W3:Y:S03]  /*70150*/  LDL.LU R21, [R1+0x3ba0] ;  /* 0x003ba00001157983 */ /* 0x000ee60000300800 */
[----:B------:R-:W-:Y:S04]  /*70160*/  STL.64 [R1+0x3b90], R6 ;  /* 0x003b900601007387 */ /* 0x000fe80000100a00 */
[----:B--2---:R0:W-:Y:S04]  /*70170*/  STL.64 [R1+0x3b88], R4 ;  /* 0x003b880401007387 */ /* 0x0041e80000100a00 */
[----:B0-----:R-:W3:Y:S01]  /*70180*/  LDL.LU R4, [R1+0x2b0] ;  /* 0x0002b00001047983 */ /* 0x001ee20000300800 */
[----:B------:R-:W3:Y:S02]  /*70190*/  LDL.LU R5, [R1+0x2b4] ;  /* 0x0002b40001057983 */ /* 0x000ee40000300800 */
[----:B------:R-:W3:Y:S02]  /*701a0*/  LDL.LU R6, [R1+0x2b8] ;  /* 0x0002b80001067983 */ /* 0x000ee40000300800 */
[----:B------:R-:W3:Y:S01]  /*701b0*/  LDL.LU R7, [R1+0x2bc] ;  /* 0x0002bc0001077983 */ /* 0x000ee20000300800 */
[----:B------:R-:W2:Y:S01]  /*701c0*/  LDL.LU R19, [R1+0x3e4] ;  /* 0x0003e40001137983 */ /* 0x000ea20000300800 */
[----:B------:R-:W-:Y:S01]  /*701d0*/  IADD3 R3, R3, R22, RZ ;  /* 0x0000001603037210 */ /* 0x000fe20007ffe0ff */
[----:B----4-:R-:W-:-:S02]  /*701e0*/  IMAD.IADD R29, R29, 0x1, R23 ;  /* 0x000000011d1d7824 */ /* 0x010fc400078e0217 */
[----:B--2---:R0:W-:Y:S01]  /*701f0*/  STL [R1+0x3b74], R19 ;  /* 0x003b741301007387 */ /* 0x0041e20000100800 */
[----:B------:R1:W-:Y:S01]  /*70200*/  STL [R1+0x3b70], R17 ;  /* 0x003b701101007387 */ /* 0x0003e20000100800 */
[----:B0-----:R-:W-:Y:S02]  /*70210*/  MOV R19, R12 ;  /* 0x0000000c00137202 */ /* 0x001fe40000000f00 */
[----:B-1----:R-:W-:Y:S01]  /*70220*/  MOV R17, R24 ;  /* 0x0000001800117202 */ /* 0x002fe20000000f00 */
[----:B------:R-:W2:Y:S01]  /*70230*/  LDL.LU R12, [R1+0x3f0] ;  /* 0x0003f000010c7983 */ /* 0x000ea20000300800 */
[----:B------:R-:W4:Y:S02]  /*70240*/  LDL R24, [R1+0x30] ;  /* 0x0000300001187983 */ /* 0x000f240000100800 */
[----:B------:R-:W4:Y:S02]  /*70250*/  LDL R25, [R1+0x34] ;  /* 0x0000340001197983 */ /* 0x000f240000100800 */
[----:B------:R-:W4:Y:S01]  /*70260*/  LDL R26, [R1+0x38] ;  /* 0x00003800011a7983 */ /* 0x000f220000100800 */
[----:B------:R-:W4:Y:S01]  /*70270*/  LDL R27, [R1+0x3c] ;  /* 0x00003c00011b7983 */ /* 0x000f220000100800 */
[----:B------:R-:W3:Y:S02]  /*70280*/  LDL.LU R22, [R1+0x3b9c] ;  /* 0x003b9c0001167983 */ /* 0x000ee40000300800 */
[----:B------:R-:W3:Y:S02]  /*70290*/  LDL.LU R23, [R1+0x3b98] ;  /* 0x003b980001177983 */ /* 0x000ee40000300800 */
[----:B---3--:R-:W-:Y:S01]  /*702a0*/  HMMA.16816.F32.BF16 R20, R20, R8, R4 ;  /* 0x000000081414723c */ /* 0x008fe20000041804 */
[----:B------:R-:W3:Y:S01]  /*702b0*/  LDL.LU.64 R6, [R1+0x3b90] ;  /* 0x003b900001067983 */ /* 0x000ee20000300a00 */
[----:B------:R0:W-:Y:S02]  /*702c0*/  STL [R1+0xe0], R29 ;  /* 0x0000e01d01007387 */ /* 0x0001e40000100800 */
[----:B------:R-:W3:Y:S02]  /*702d0*/  LDL.LU.64 R4, [R1+0x3b88] ;  /* 0x003b880001047983 */ /* 0x000ee40000300a00 */
[----:B------:R1:W-:Y:S01]  /*702e0*/  STL [R1+0x3994], R8 ;  /* 0x0039940801007387 */ /* 0x0003e20000100800 */
[----:B0-----:R-:W-:Y:S01]  /*702f0*/  LOP3.LUT R29, R0, 0x3, RZ, 0xc0, !PT ;  /* 0x00000003001d7812 */ /* 0x001fe200078ec0ff */
[----:B-1----:R-:W2:Y:S01]  /*70300*/  LDL.LU R8, [R1+0x44] ;  /* 0x0000440001087983 */ /* 0x002ea20000300800 */
[----:B------:R0:W-:Y:S01]  /*70310*/  STL [R1+0x3990], R9 ;  /* 0x0039900901007387 */ /* 0x0001e20000100800 */
[----:B------:R-:W-:-:S02]  /*70320*/  LOP3.LUT R0, R2, 0x3, RZ, 0xc0, !PT ;  /* 0x0000000302007812 */ /* 0x000fc400078ec0ff */
[----:B------:R-:W-:Y:S01]  /*70330*/  IADD3 R29, R29, R10, R28 ;  /* 0x0000000a1d1d7210 */ /* 0x000fe20007ffe01c */
[----:B0-----:R-:W2:Y:S01]  /*70340*/  LDL.LU R9, [R1+0x3d8] ;  /* 0x0003d80001097983 */ /* 0x001ea20000300800 */
[----:B------:R-:W2:Y:S02]  /*70350*/  LDL.LU R2, [R1+0x40] ;  /* 0x0000400001027983 */ /* 0x000ea40000300800 */
[----:B------:R-:W3:Y:S02]  /*70360*/  LDL.LU R28, [R1+0x3b84] ;  /* 0x003b8400011c7983 */ /* 0x000ee40000300800 */
[----:B------:R-:W3:Y:S01]  /*70370*/  LDL.LU R10, [R1+0x3b80] ;  /* 0x003b8000010a7983 */ /* 0x000ee20000300800 */
[----:B------:R0:W-:Y:S04]  /*70380*/  STL [R1+0xe4], R29 ;  /* 0x0000e41d01007387 */ /* 0x0001e80000100800 */
[----:B0-----:R-:W4:Y:S01]  /*70390*/  LDL.LU R29, [R1+0x48] ;  /* 0x00004800011d7983 */ /* 0x001f220000300800 */
[----:B--2---:R-:W-:-:S02]  /*703a0*/  LOP3.LUT R2, R2, 0x3, RZ, 0xc0, !PT ;  /* 0x0000000302027812 */ /* 0x004fc400078ec0ff */
[----:B---3--:R-:W-:Y:S02]  /*703b0*/  IADD3 R28, R0, R28, R10 ;  /* 0x0000001c001c7210 */ /* 0x008fe40007ffe00a */
[----:B------:R-:W2:Y:S01]  /*703c0*/  LDL.LU R10, [R1+0x3b7c] ;  /* 0x003b7c00010a7983 */ /* 0x000ea20000300800 */
[----:B------:R-:W3:Y:S01]  /*703d0*/  LDL.LU R0, [R1+0x50] ;  /* 0x0000500001007983 */ /* 0x000ee20000300800 */
[----:B------:R-:W-:Y:S02]  /*703e0*/  IADD3 R15, R2, R15, R11 ;  /* 0x0000000f020f7210 */ /* 0x000fe40007ffe00b */
[----:B------:R-:W2:Y:S01]  /*703f0*/  LDL.LU R11, [R1+0x3b78] ;  /* 0x003b7800010b7983 */ /* 0x000ea20000300800 */
[----:B------:R-:W-:Y:S01]  /*70400*/  LOP3.LUT R8, R8, 0x3, RZ, 0xc0, !PT ;  /* 0x0000000308087812 */ /* 0x000fe200078ec0ff */
[----:B------:R-:W3:Y:S03]  /*70410*/  LDL.LU R2, [R1+0x4c] ;  /* 0x00004c0001027983 */ /* 0x000ee60000300800 */
[----:B------:R-:W-:-:S02]  /*70420*/  IADD3 R8, R8, R14, R9 ;  /* 0x0000000e08087210 */ /* 0x000fc40007ffe009 */
[----:B------:R-:W3:Y:S03]  /*70430*/  LDL.LU R14, [R1+0x25c] ;  /* 0x00025c00010e7983 */ /* 0x000ee60000300800 */
[----:B------:R0:W-:Y:S01]  /*70440*/  STL [R1+0xd4], R8 ;  /* 0x0000d40801007387 */ /* 0x0001e20000100800 */
[----:B--2---:R-:W-:Y:S01]  /*70450*/  HMMA.16816.F32.BF16 R4, R4, R10, R16 ;  /* 0x0000000a0404723c */ /* 0x004fe20000041810 */
[----:B------:R-:W2:Y:S01]  /*70460*/  LDL.LU R19, [R1+0x3b74] ;  /* 0x003b740001137983 */ /* 0x000ea20000300800 */
[----:B------:R-:W2:Y:S11]  /*70470*/  LDL.LU R17, [R1+0x3b70] ;  /* 0x003b700001117983 */ /* 0x000eb60000300800 */
[----:B------:R-:W-:Y:S11]  /*70480*/  @!UPT UIADD3 URZ, URZ, URZ, URZ ;  /* 0x0000003f3f3ff290 */ /* 0x000ff6000fffe03f */
[----:B------:R-:W-:Y:S01]  /*70490*/  MOV R16, R7 ;  /* 0x0000000700107202 */ /* 0x000fe20000000f00 */
[----:B0-----:R-:W-:Y:S01]  /*704a0*/  IMAD.MOV.U32 R8, RZ, RZ, R6 ;  /* 0x000000ffff087224 */ /* 0x001fe200078e0006 */
[----:B------:R-:W-:Y:S02]  /*704b0*/  MOV R18, R5 ;  /* 0x0000000500127202 */ /* 0x000fe40000000f00 */
[----:B------:R-:W-:Y:S01]  /*704c0*/  MOV R9, R4 ;  /* 0x0000000400097202 */ /* 0x000fe20000000f00 */
[----:B------:R-:W2:Y:S01]  /*704d0*/  LDL.LU.64 R6, [R1+0x3b68] ;  /* 0x003b680001067983 */ /* 0x000ea20000300a00 */
[----:B------:R-:W2:Y:S01]  /*704e0*/  LDL.LU.64 R4, [R1+0x3b60] ;  /* 0x003b600001047983 */ /* 0x000ea20000300a00 */
[----:B----4-:R-:W-:Y:S02]  /*704f0*/  LOP3.LUT R29, R29, 0x3, RZ, 0xc0, !PT ;  /* 0x000000031d1d7812 */ /* 0x010fe400078ec0ff */
[----:B---3--:R-:W-:Y:S02]  /*70500*/  LOP3.LUT R2, R2, 0x3, RZ, 0xc0, !PT ;  /* 0x0000000302027812 */ /* 0x008fe400078ec0ff */
[----:B--2---:R-:W-:-:S04]  /*70510*/  LOP3.LUT R4, R4, 0x3, RZ, 0xc0, !PT ;  /* 0x0000000304047812 */ /* 0x004fc800078ec0ff */
[----:B------:R-:W-:Y:S02]  /*70520*/  IADD3 R4, R4, R13, R17 ;  /* 0x0000000d04047210 */ /* 0x000fe40007ffe011 */
[----:B------:R-:W-:Y:S01]  /*70530*/  IADD3 R29, R29, R6, R5 ;  /* 0x000000061d1d7210 */ /* 0x000fe20007ffe005 */
[----:B------:R-:W2:Y:S01]  /*70540*/  LDL.LU R17, [R1+0x3b5c] ;  /* 0x003b5c0001117983 */ /* 0x000ea20000300800 */
[----:B------:R-:W3:Y:S02]  /*70550*/  LDL.LU R13, [R1+0x3b58] ;  /* 0x003b5800010d7983 */ /* 0x000ee40000300800 */
[----:B------:R0:W-:Y:S01]  /*70560*/  STL [R1+0x40], R4 ;  /* 0x0000400401007387 */ /* 0x0001e20000100800 */
[----:B------:R-:W-:Y:S01]  /*70570*/  IADD3 R2, R2, R19, R7 ;  /* 0x0000001302027210 */ /* 0x000fe20007ffe007 */
[----:B0-----:R-:W4:Y:S01]  /*70580*/  LDL.LU R4, [R1+0x3b54] ;  /* 0x003b540001047983 */ /* 0x001f220000300800 */
[----:B------:R-:W4:Y:S02]  /*70590*/  LDL.LU R5, [R1+0x3b50] ;  /* 0x003b500001057983 */ /* 0x000f240000300800 */
[----:B------:R-:W4:Y:S02]  /*705a0*/  LDL.LU R6, [R1+0x3b4c] ;  /* 0x003b4c0001067983 */ /* 0x000f240000300800 */
[----:B------:R0:W-:Y:S02]  /*705b0*/  STL [R1+0x44], R29 ;  /* 0x0000441d01007387 */ /* 0x0001e40000100800 */
[----:B0-----:R-:W2:Y:S01]  /*705c0*/  LDL.LU R29, [R1+0x3f4] ;  /* 0x0003f400011d7983 */ /* 0x001ea20000300800 */
[----:B------:R-:W4:Y:S02]  /*705d0*/  LDL.LU R7, [R1+0x3b48] ;  /* 0x003b480001077983 */ /* 0x000f240000300800 */
[----:B------:R-:W2:Y:S01]  /*705e0*/  LDL.LU R19, [R1+0x3b44] ;  /* 0x003b440001137983 */ /* 0x000ea20000300800 */
[----:B------:R-:W-:Y:S01]  /*705f0*/  LOP3.LUT R0, R0, 0x3, RZ, 0xc0, !PT ;  /* 0x0000000300007812 */ /* 0x000fe200078ec0ff */
[----:B------:R0:W-:Y:S02]  /*70600*/  STL [R1+0x4c], R2 ;  /* 0x00004c0201007387 */ /* 0x0001e40000100800 */
[----:B0-----:R-:W-:Y:S01]  /*70610*/  LOP3.LUT R2, R3, 0x3, RZ, 0xc0, !PT ;  /* 0x0000000303027812 */ /* 0x001fe200078ec0ff */
[----:B----4-:R-:W-:Y:S01]  /*70620*/  HMMA.16816.F32.BF16 R4, R24, R10, R4 ;  /* 0x0000000a1804723c */ /* 0x010fe20000041804 */
[----:B--2---:R-:W-:Y:S01]  /*70630*/  IADD3 R12, R0, R12, R29 ;  /* 0x0000000c000c7210 */ /* 0x004fe20007ffe01d */
[----:B---3--:R-:W-:-:S02]  /*70640*/  LOP3.LUT R0, R13, 0x3, RZ, 0xc0, !PT ;  /* 0x000000030d007812 */ /* 0x008fc400078ec0ff */
[----:B------:R-:W2:Y:S01]  /*70650*/  LDL.LU R13, [R1+0x3b40] ;  /* 0x003b4000010d7983 */ /* 0x000ea20000300800 */
[----:B------:R-:W3:Y:S02]  /*70660*/  LDL.LU.64 R26, [R1+0x3b38] ;  /* 0x003b3800011a7983 */ /* 0x000ee40000300a00 */
[----:B------:R-:W3:Y:S01]  /*70670*/  LDL.LU.64 R24, [R1+0x3b30] ;  /* 0x003b300001187983 */ /* 0x000ee20000300a00 */
[----:B------:R-:W-:Y:S11]  /*70680*/  LOP3.LUT R29, R17, 0x3, RZ, 0xc0, !PT ;  /* 0x00000003111d7812 */ /* 0x000ff600078ec0ff */
[----:B------:R-:W-:Y:S04]  /*70690*/  @!UPT UIADD3 URZ, URZ, URZ, URZ ;  /* 0x0000003f3f3ff290 */ /* 0x000fe8000fffe03f */
[----:B------:R0:W-:Y:S01]  /*706a0*/  STL [R1+0x100], R4 ;  /* 0x0001000401007387 */ /* 0x0001e20000100800 */
[----:B------:R-:W-:Y:S01]  /*706b0*/  MOV R17, R5 ;  /* 0x0000000500117202 */ /* 0x000fe20000000f00 */
[----:B------:R1:W-:Y:S02]  /*706c0*/  STL [R1+0x108], R6 ;  /* 0x0001080601007387 */ /* 0x0003e40000100800 */
[----:B------:R-:W4:Y:S01]  /*706d0*/  LDL.LU R5, [R1+0x3ec] ;  /* 0x0003ec0001057983 */ /* 0x000f220000300800 */
[----:B------:R-:W-:Y:S01]  /*706e0*/  MOV R3, R7 ;  /* 0x0000000700037202 */ /* 0x000fe20000000f00 */
[----:B0-----:R-:W2:Y:S01]  /*706f0*/  LDL.LU R4, [R1+0x3c4] ;  /* 0x0003c40001047983 */ /* 0x001ea20000300800 */
[----:B-1----:R-:W2:Y:S02]  /*70700*/  LDL.LU R6, [R1+0x3c0] ;  /* 0x0003c00001067983 */ /* 0x002ea40000300800 */
[----:B------:R-:W2:Y:S02]  /*70710*/  LDL.LU R7, [R1+0x3bc] ;  /* 0x0003bc0001077983 */ /* 0x000ea40000300800 */
[----:B------:R0:W-:Y:S02]  /*70720*/  STL.64 [R1+0x3b00], R18 ;  /* 0x003b001201007387 */ /* 0x0001e40000100a00 */
[----:B0-----:R-:W4:Y:S01]  /*70730*/  LDL.LU R18, [R1+0xe0] ;  /* 0x0000e00001127983 */ /* 0x001f220000300800 */
[----:B------:R-:W4:Y:S02]  /*70740*/  LDL.LU R19, [R1+0x3c8] ;  /* 0x0003c80001137983 */ /* 0x000f240000300800 */
[----:B------:R0:W-:Y:S02]  /*70750*/  STL.64 [R1+0x3af8], R16 ;  /* 0x003af81001007387 */ /* 0x0001e40000100a00 */
[----:B0-----:R-:W4:Y:S01]  /*70760*/  LDL.LU R17, [R1+0x408] ;  /* 0x0004080001117983 */ /* 0x001f220000300800 */
[----:B------:R0:W-:Y:S03]  /*70770*/  STL [R1+0x3978], R3 ;  /* 0x0039780301007387 */ /* 0x0001e60000100800 */
[----:B0-----:R-:W4:Y:S01]  /*70780*/  LDL.LU R3, [R1+0xd0] ;  /* 0x0000d00001037983 */ /* 0x001f220000300800 */
[----:B---3--:R-:W-:Y:S01]  /*70790*/  HMMA.16816.F32.BF16 R20, R24, R10, R20 ;  /* 0x0000000a1814723c */ /* 0x008fe20000041814 */
[----:B--2---:R-:W-:-:S02]  /*707a0*/  IADD3 R6, R2, R7, R6 ;  /* 0x0000000702067210 */ /* 0x004fc40007ffe006 */
[----:B------:R-:W2:Y:S01]  /*707b0*/  LDL.LU R7, [R1+0x44] ;  /* 0x0000440001077983 */ /* 0x000ea20000300800 */
[----:B----4-:R-:W-:Y:S01]  /*707c0*/  IADD3 R5, R0, R5, R17 ;  /* 0x0000000500057210 */ /* 0x010fe20007ffe011 */
[----:B------:R-:W-:Y:S01]  /*707d0*/  LOP3.LUT R0, R18, 0x3, RZ, 0xc0, !PT ;  /* 0x0000000312007812 */ /* 0x000fe200078ec0ff */
[----:B------:R-:W-:Y:S02]  /*707e0*/  IADD3 R17, R29, R4, R19 ;  /* 0x000000041d117210 */ /* 0x000fe40007ffe013 */
[----:B------:R-:W3:Y:S01]  /*707f0*/  LDL.LU.64 R18, [R1+0xb8] ;  /* 0x0000b80001127983 */ /* 0x000ee20000300a00 */
[----:B------:R-:W-:Y:S02]  /*70800*/  IADD3 R29, R0, R13, R14 ;  /* 0x0000000d001d7210 */ /* 0x000fe40007ffe00e */
[----:B------:R-:W4:Y:S11]  /*70810*/  LDL.LU R0, [R1+0x40] ;  /* 0x0000400001007983 */ /* 0x000f360000300800 */
[----:B------:R-:W-:Y:S01]  /*70820*/  @!UPT UIADD3 URZ, URZ, URZ, URZ ;  /* 0x0000003f3f3ff290 */ /* 0x000fe2000fffe03f */
[----:B------:R-:W-:Y:S01]  /*70830*/  STL [R1+0x20], R20 ;  /* 0x0000201401007387 */ /* 0x000fe20000100800 */
[----:B------:R0:W-:Y:S01]  /*70840*/  STL [R1+0x28], R22 ;  /* 0x0000281601007387 */ /* 0x0001e20000100800 */
[----:B------:R-:W-:-:S03]  /*70850*/  IMAD.MOV.U32 R13, RZ, RZ, R23 ;  /* 0x000000ffff0d7224 */ /* 0x000fc600078e0017 */
[----:B0-----:R-:W4:Y:S01]  /*70860*/  LDL.LU R22, [R1+0xd4] ;  /* 0x0000d40001167983 */ /* 0x001f220000300800 */
[----:B------:R-:W4:Y:S02]  /*70870*/  LDL.LU R23, [R1+0x4c] ;  /* 0x00004c0001177983 */ /* 0x000f240000300800 */
[----:B------:R-:W4:Y:S01]  /*70880*/  LDL.LU R16, [R1+0x6c] ;  /* 0x00006c0001107983 */ /* 0x000f220000300800 */
[----:B------:R-:W-:Y:S01]  /*70890*/  LOP3.LUT R2, R12, 0xf, RZ, 0xc0, !PT ;  /* 0x0000000f0c027812 */ /* 0x000fe200078ec0ff */
[----:B------:R-:W-:Y:S01]  /*708a0*/  MOV R12, R21 ;  /* 0x00000015000c7202 */ /* 0x000fe20000000f00 */
[----:B------:R-:W-:Y:S02]  /*708b0*/  LOP3.LUT R4, R15, 0xf, RZ, 0xc0, !PT ;  /* 0x0000000f0f047812 */ /* 0x000fe400078ec0ff */
[----:B------:R-:W-:Y:S02]  /*708c0*/  LOP3.LUT R21, R6, 0xf, RZ, 0xc0, !PT ;  /* 0x0000000f06157812 */ /* 0x000fe400078ec0ff */
[----:B--2---:R-:W-:Y:S01]  /*708d0*/  SHF.L.U32 R20, R7, 0x8, RZ ;  /* 0x0000000807147819 */ /* 0x004fe200000006ff */
[----:B---3--:R-:W-:Y:S01]  /*708e0*/  STL.64 [R1+0x3b28], R18 ;  /* 0x003b281201007387 */ /* 0x008fe20000100a00 */
[----:B----4-:R-:W-:-:S03]  /*708f0*/  LEA R25, R0, R4, 0x4 ;  /* 0x0000000400197211 */ /* 0x010fc600078e20ff */
[----:B------:R0:W-:Y:S04]  /*70900*/  STL.64 [R1+0x3b20], R16 ;  /* 0x003b201001007387 */ /* 0x0001e80000100a00 */
[----:B0-----:R-:W2:Y:S01]  /*70910*/  LDL.LU R16, [R1+0x370] ;  /* 0x0003700001107983 */ /* 0x001ea20000300800 */
[----:B------:R-:W2:Y:S02]  /*70920*/  LDL.LU R17, [R1+0x374] ;  /* 0x0003740001117983 */ /* 0x000ea40000300800 */
[----:B------:R-:W2:Y:S02]  /*70930*/  LDL.LU R18, [R1+0x378] ;  /* 0x0003780001127983 */ /* 0x000ea40000300800 */
[----:B------:R-:W2:Y:S01]  /*70940*/  LDL.LU R19, [R1+0x37c] ;  /* 0x00037c0001137983 */ /* 0x000ea20000300800 */
[----:B------:R0:W-:Y:S01]  /*70950*/  STL.64 [R1+0x3b08], R12 ;  /* 0x003b080c01007387 */ /* 0x0001e20000100a00 */
[----:B------:R-:W-:-:S03]  /*70960*/  SHF.L.U32 R0, R28, 0x8, RZ ;  /* 0x000000081c007819 */ /* 0x000fc600000006ff */
[----:B0-----:R-:W2:Y:S01]  /*70970*/  LDL.LU R12, [R1+0xa0] ;  /* 0x0000a000010c7983 */ /* 0x001ea20000300800 */
[----:B------:R-:W2:Y:S02]  /*70980*/  LDL.LU R13, [R1+0xa4] ;  /* 0x0000a400010d7983 */ /* 0x000ea40000300800 */
[----:B------:R-:W2:Y:S02]  /*70990*/  LDL.LU R14, [R1+0xa8] ;  /* 0x0000a800010e7983 */ /* 0x000ea40000300800 */
[----:B------:R-:W2:Y:S01]  /*709a0*/  LDL.LU R15, [R1+0xac] ;  /* 0x0000ac00010f7983 */ /* 0x000ea20000300800 */
[----:B------:R-:W3:Y:S01]  /*709b0*/  LDL.LU R27, [R1+0x138] ;  /* 0x00013800011b7983 */ /* 0x000ee20000300800 */
[----:B------:R0:W-:Y:S03]  /*709c0*/  STL [R1+0x3934], R10 ;  /* 0x0039340a01007387 */ /* 0x0001e60000100800 */
[----:B0-----:R-:W4:Y:S01]  /*709d0*/  LDL.LU R10, [R1+0xe4] ;  /* 0x0000e400010a7983 */ /* 0x001f220000300800 */
[----:B------:R-:W-:Y:S02]  /*709e0*/  STL [R1+0x3930], R11 ;  /* 0x0039300b01007387 */ /* 0x000fe40000100800 */
[----:B------:R0:W-:Y:S02]  /*709f0*/  STL.64 [R1+0x3a80], R8 ;  /* 0x003a800801007387 */ /* 0x0001e40000100a00 */
[----:B0-----:R-:W2:Y:S01]  /*70a00*/  LDL.LU R9, [R1+0x130] ;  /* 0x0001300001097983 */ /* 0x001ea20000300800 */
[----:B------:R-:W2:Y:S02]  /*70a10*/  LDL.LU R28, [R1+0x394] ;  /* 0x00039400011c7983 */ /* 0x000ea40000300800 */
[----:B------:R-:W2:Y:S02]  /*70a20*/  LDL R6, [R1+0xd8] ;  /* 0x0000d80001067983 */ /* 0x000ea40000100800 */
[----:B------:R-:W2:Y:S01]  /*70a30*/  LDL R7, [R1+0xdc] ;  /* 0x0000dc0001077983 */ /* 0x000ea20000100800 */
[----:B------:R-:W-:-:S02]  /*70a40*/  LEA R26, R5, R2, 0x4 ;  /* 0x00000002051a7211 */ /* 0x000fc400078e20ff */
[----:B--2---:R-:W-:Y:S01]  /*70a50*/  HMMA.16816.F32.BF16 R4, R12, R6, R16 ;  /* 0x000000060c04723c */ /* 0x004fe20000041810 */
[----:B------:R-:W2:Y:S01]  /*70a60*/  LDL.LU.64 R18, [R1+0x3b28] ;  /* 0x003b280001127983 */ /* 0x000ea20000300a00 */
[----:B------:R-:W2:Y:S11]  /*70a70*/  LDL.LU.64 R16, [R1+0x3b20] ;  /* 0x003b200001107983 */ /* 0x000eb60000300a00 */
[----:B------:R-:W-:Y:S10]  /*70a80*/  @!UPT UIADD3 URZ, URZ, URZ, URZ ;  /* 0x0000003f3f3ff290 */ /* 0x000ff4000fffe03f */
[----:B------:R-:W-:Y:S01]  /*70a90*/  STL.64 [R1+0x3b18], R6 ;  /* 0x003b180601007387 */ /* 0x000fe20000100a00 */
[----:B------:R0:W-:Y:S03]  /*70aa0*/  STL.64 [R1+0x3b10], R4 ;  /* 0x003b100401007387 */ /* 0x0001e60000100a00 */
[----:B0-----:R-:W3:Y:S01]  /*70ab0*/  LDL.LU R4, [R1+0x360] ;  /* 0x0003600001047983 */ /* 0x001ee20000300800 */
[----:B------:R-:W3:Y:S02]  /*70ac0*/  LDL.LU R5, [R1+0x364] ;  /* 0x0003640001057983 */ /* 0x000ee40000300800 */
[----:B------:R-:W3:Y:S02]  /*70ad0*/  LDL.LU R6, [R1+0x368] ;  /* 0x0003680001067983 */ /* 0x000ee40000300800 */
[----:B------:R-:W3:Y:S02]  /*70ae0*/  LDL.LU R7, [R1+0x36c] ;  /* 0x00036c0001077983 */ /* 0x000ee40000300800 */
[----:B------:R-:W-:Y:S01]  /*70af0*/  IMAD.SHL.U32 R2, R22, 0x100, RZ ;  /* 0x0000010016027824 */ /* 0x000fe200078e00ff */
[----:B------:R-:W-:Y:S01]  /*70b00*/  LOP3.LUT R22, R0, 0xf00, RZ, 0xe2, !PT ;  /* 0x00000f0000167812 */ /* 0x000fe200078ee2ff */
[----:B------:R-:W-:-:S03]  /*70b10*/  LOP3.LUT R0, R20, 0xf00, RZ, 0xe2, !PT ;  /* 0x00000f0014007812 */ /* 0x000fc600078ee2ff */
[----:B------:R-:W-:Y:S02]  /*70b20*/  LOP3.LUT R2, R2, 0xf00, RZ, 0xe2, !PT ;  /* 0x00000f0002027812 */ /* 0x000fe400078ee2ff */
[----:B------:R-:W-:Y:S01]  /*70b30*/  LEA R23, R23, R0, 0xc ;  /* 0x0000000017177211 */ /* 0x000fe200078e60ff */
[----:B------:R-:W0:Y:S01]  /*70b40*/  S2R R11, SR_CTAID.X ;  /* 0x00000000000b7919 */ /* 0x000e220000002500 */
[----:B--2---:R-:W-:-:S03]  /*70b50*/  LEA R24, R17, R22, 0xc ;  /* 0x0000001611187211 */ /* 0x004fc600078e60ff */
[----:B------:R-:W1:Y:S01]  /*70b60*/  S2R R17, SR_TID.X ;  /* 0x0000000000117919 */ /* 0x000e620000002100 */
[----:B----4-:R-:W-:Y:S02]  /*70b70*/  IMAD R22, R10, 0x1000, R2 ;  /* 0x000010000a167824 */ /* 0x010fe400078e0202 */
[----:B------:R-:W-:Y:S01]  /*70b80*/  FMUL R0, R16, c[0x0][0x188] ;  /* 0x0000620010007a20 */ /* 0x000fe20000400000 */
[----:B---3--:R-:W-:Y:S01]  /*70b90*/  HMMA.16816.F32.BF16 R12, R12, R18, R4 ;  /* 0x000000120c0c723c */ /* 0x008fe20000041804 */
[----:B------:R-:W2:Y:S01]  /*70ba0*/  LDL.LU.64 R6, [R1+0x3b18] ;  /* 0x003b180001067983 */ /* 0x000ea20000300a00 */
[----:B------:R-:W2:Y:S01]  /*70bb0*/  LDL.LU.64 R4, [R1+0x3b10] ;  /* 0x003b100001047983 */ /* 0x000ea20000300a00 */
[----:B-1----:R-:W-:Y:S11]  /*70bc0*/  LOP3.LUT R10, R17, 0x1c, RZ, 0xc0, !PT ;  /* 0x0000001c110a7812 */ /* 0x002ff600078ec0ff */
[----:B------:R-:W-:Y:S09]  /*70bd0*/  @!UPT UIADD3 URZ, URZ, URZ, URZ ;  /* 0x0000003f3f3ff290 */ /* 0x000ff2000fffe03f */
[----:B------:R1:W-:Y:S01]  /*70be0*/  STL.64 [R1+0x40], R12 ;  /* 0x0000400c01007387 */ /* 0x0003e20000100a00 */
[----:B------:R3:W-:Y:S03]  /*70bf0*/  STL.64 [R1+0x48], R14 ;  /* 0x0000480e01007387 */ /* 0x0007e60000100a00 */
[----:B-1----:R-:W4:Y:S01]  /*70c00*/  LDL.LU.64 R12, [R1+0x3b08] ;  /* 0x003b0800010c7983 */ /* 0x002f220000300a00 */
[----:B---3--:R-:W-:Y:S01]  /*70c10*/  MOV R14, R18 ;  /* 0x00000012000e7202 */ /* 0x008fe20000000f00 */
[----:B------:R-:W-:Y:S02]  /*70c20*/  IMAD.MOV.U32 R15, RZ, RZ, R19 ;  /* 0x000000ffff0f7224 */ /* 0x000fe400078e0013 */
[----:B------:R-:W3:Y:S01]  /*70c30*/  LDL.LU.64 R18, [R1+0x3b00] ;  /* 0x003b000001127983 */ /* 0x000ee20000300a00 */
[----:B------:R-:W2:Y:S01]  /*70c40*/  LDL.LU.64 R16, [R1+0x3af8] ;  /* 0x003af80001107983 */ /* 0x000ea20000300a00 */
[----:B0-----:R-:W-:-:S04]  /*70c50*/  SHF.L.U32 R11, R11, 0x7, RZ ;  /* 0x000000070b0b7819 */ /* 0x001fc800000006ff */
[----:B------:R-:W-:Y:S02]  /*70c60*/  LEA.HI R11, R10, R11, RZ, 0x1e ;  /* 0x0000000b0a0b7211 */ /* 0x000fe400078ff0ff */
[----:B------:R-:W0:Y:S01]  /*70c70*/  S2R R10, SR_TID.X ;  /* 0x00000000000a7919 */ /* 0x000e220000002100 */
[----:B------:R-:W-:Y:S01]  /*70c80*/  LEA R21, R29, R21, 0x4 ;  /* 0x000000151d157211 */ /* 0x000fe200078e20ff */
[----:B------:R-:W-:Y:S02]  /*70c90*/  FMUL R29, R9, c[0x0][0x188] ;  /* 0x00006200091d7a20 */ /* 0x000fe40000400000 */
[----:B------:R-:W1:Y:S01]  /*70ca0*/  S2R R9, SR_CTAID.X ;  /* 0x0000000000097919 */ /* 0x000e620000002500 */
[----:B------:R-:W-:Y:S01]  /*70cb0*/  FSEL R0, R0, -INF , !P0 ;  /* 0xff80000000007808 */ /* 0x000fe20004000000 */
[----:B------:R-:W-:Y:S01]  /*70cc0*/  ISETP.GT.U32.AND P0, PT, R3, R11, PT ;  /* 0x0000000b0300720c */ /* 0x000fe20003f04070 */
[----:B0-----:R-:W-:Y:S02]  /*70cd0*/  LOP3.LUT R11, R10, 0x1c, RZ, 0xc0, !PT ;  /* 0x0000001c0a0b7812 */ /* 0x001fe400078ec0ff */
[----:B------:R-:W0:Y:S01]  /*70ce0*/  S2R R10, SR_CTAID.X ;  /* 0x00000000000a7919 */ /* 0x000e220000002500 */
[----:B-1----:R-:W-:-:S02]  /*70cf0*/  SHF.L.U32 R9, R9, 0x7, RZ ;  /* 0x0000000709097819 */ /* 0x002fc400000006ff */
[----:B------:R-:W-:-:S04]  /*70d00*/  LEA.HI R8, R11, 0x8, RZ, 0x1e ;  /* 0x000000080b087811 */ /* 0x000fc800078ff0ff */
[----:B------:R-:W-:Y:S01]  /*70d10*/  IADD3 R8, R9, R8, RZ ;  /* 0x0000000809087210 */ /* 0x000fe20007ffe0ff */
[C---:B------:R-:W-:Y:S01]  /*70d20*/  LEA.HI R9, R11.reuse, 0x10, RZ, 0x1e ;  /* 0x000000100b097811 */ /* 0x040fe200078ff0ff */
[----:B------:R-:W-:Y:S02]  /*70d30*/  LEA.HI R11, R11, 0x18, RZ, 0x1e ;  /* 0x000000180b0b7811 */ /* 0x000fe400078ff0ff */
[----:B0-----:R-:W-:-:S04]  /*70d40*/  SHF.L.U32 R10, R10, 0x7, RZ ;  /* 0x000000070a0a7819 */ /* 0x001fc800000006ff */
[C---:B------:R-:W-:Y:S01]  /*70d50*/  IADD3 R11, R10.reuse, R11, RZ ;  /* 0x0000000b0a0b7210 */ /* 0x040fe20007ffe0ff */
[----:B------:R-:W-:Y:S02]  /*70d60*/  IMAD.IADD R9, R10, 0x1, R9 ;  /* 0x000000010a097824 */ /* 0x000fe400078e0209 */
[----:B------:R-:W0:Y:S01]  /*70d70*/  S2R R10, SR_TID.X ;  /* 0x00000000000a7919 */ /* 0x000e220000002100 */
[----:B------:R-:W-:Y:S01]  /*70d80*/  ISETP.GT.U32.AND.EX P0, PT, R28, RZ, PT, P0 ;  /* 0x000000ff1c00720c */ /* 0x000fe20003f04100 */
[----:B------:R-:W-:Y:S02]  /*70d90*/  FMUL R27, R27, c[0x0][0x188] ;  /* 0x000062001b1b7a20 */ /* 0x000fe40000400000 */
[----:B---3--:R-:W-:Y:S02]  /*70da0*/  FMUL R2, R18, c[0x0][0x188] ;  /* 0x0000620012027a20 */ /* 0x008fe40000400000 */
[----:B------:R-:W3:Y:S01]  /*70db0*/  LDL.LU R18, [R1+0x3af0] ;  /* 0x003af00001127983 */ /* 0x000ee20000300800 */
[----:B------:R1:W-:Y:S02]  /*70dc0*/  STL [R1+0xac], R0 ;  /* 0x0000ac0001007387 */ /* 0x0003e40000100800 */
[----:B--2---:R-:W-:Y:S01]  /*70dd0*/  FMUL R20, R16, c[0x0][0x188] ;  /* 0x0000620010147a20 */ /* 0x004fe20000400000 */
[----:B------:R-:W-:Y:S01]  /*70de0*/  FSEL R2, R2, -INF , !P2 ;  /* 0xff80000002027808 */ /* 0x000fe20005000000 */
[----:B------:R-:W-:Y:S01]  /*70df0*/  ISETP.GT.U32.AND P2, PT, R3, R8, PT ;  /* 0x000000080300720c */ /* 0x000fe20003f44070 */
[----:B------:R-:W2:Y:S01]  /*70e00*/  LDL.LU R16, [R1+0x3aec] ;  /* 0x003aec0001107983 */ /* 0x000ea20000300800 */
[----:B-1----:R-:W-:Y:S01]  /*70e10*/  FMUL R0, R17, c[0x0][0x188] ;  /* 0x0000620011007a20 */ /* 0x002fe20000400000 */
[----:B------:R-:W-:-:S02]  /*70e20*/  FSEL R8, R20, -INF , !P3 ;  /* 0xff80000014087808 */ /* 0x000fc40005800000 */
[----:B------:R-:W2:Y:S02]  /*70e30*/  LDL.LU R17, [R1+0x3ae8] ;  /* 0x003ae80001117983 */ /* 0x000ea40000300800 */
[----:B------:R-:W-:Y:S01]  /*70e40*/  FSEL R0, R0, -INF , !P5 ;  /* 0xff80000000007808 */ /* 0x000fe20006800000 */
[C---:B------:R-:W-:Y:S02]  /*70e50*/  ISETP.GT.U32.AND P5, PT, R3.reuse, R11, PT ;  /* 0x0000000b0300720c */ /* 0x040fe40003fa4070 */
[----:B------:R-:W1:Y:S01]  /*70e60*/  S2R R11, SR_CTAID.X ;  /* 0x00000000000b7919 */ /* 0x000e620000002500 */
[----:B------:R-:W-:Y:S01]  /*70e70*/  ISETP.GT.U32.AND P3, PT, R3, R9, PT ;  /* 0x000000090300720c */ /* 0x000fe20003f64070 */
[----:B0-----:R-:W-:Y:S02]  /*70e80*/  LOP3.LUT R9, R10, 0x1c, RZ, 0xc0, !PT ;  /* 0x0000001c0a097812 */ /* 0x001fe400078ec0ff */
[----:B------:R-:W0:Y:S04]  /*70e90*/  S2R R10, SR_CTAID.X ;  /* 0x00000000000a7919 */ /* 0x000e280000002500 */
[----:B------:R4:W-:Y:S02]  /*70ea0*/  STL [R1+0xd4], R2 ;  /* 0x0000d40201007387 */ /* 0x0009e40000100800 */
[----:B----4-:R-:W-:-:S02]  /*70eb0*/  FMUL R2, R12, c[0x0][0x188] ;  /* 0x000062000c027a20 */ /* 0x010fc40000400000 */
[----:B------:R-:W4:Y:S01]  /*70ec0*/  LDL.LU R12, [R1+0x3ae4] ;  /* 0x003ae400010c7983 */ /* 0x000f220000300800 */
[----:B------:R-:W-:Y:S02]  /*70ed0*/  STL [R1+0xe0], R8 ;  /* 0x0000e00801007387 */ /* 0x000fe40000100800 */
[----:B------:R0:W-:Y:S01]  /*70ee0*/  STL [R1+0x120], R0 ;  /* 0x0001200001007387 */ /* 0x0001e20000100800 */
[----:B------:R-:W-:Y:S02]  /*70ef0*/  FSEL R2, R2, -INF , !P1 ;  /* 0xff80000002027808 */ /* 0x000fe40004800000 */
[----:B-1----:R-:W-:Y:S01]  /*70f00*/  SHF.L.U32 R11, R11, 0x7, RZ ;  /* 0x000000070b0b7819 */ /* 0x002fe200000006ff */
[----:B0-----:R-:W-:Y:S01]  /*70f10*/  FMUL R0, R13, c[0x0][0x188] ;  /* 0x000062000d007a20 */ /* 0x001fe20000400000 */
[----:B------:R-:W-:Y:S01]  /*70f20*/  LEA.HI R8, R9, 0x20, RZ, 0x1e ;  /* 0x0000002009087811 */ /* 0x000fe200078ff0ff */
[----:B------:R-:W-:Y:S01]  /*70f30*/  IMAD.SHL.U32 R10, R10, 0x80, RZ ;  /* 0x000000800a0a7824 */ /* 0x000fe200078e00ff */
[----:B------:R-:W4:Y:S02]  /*70f40*/  LDL.LU R13, [R1+0x3ae0] ;  /* 0x003ae000010d7983 */ /* 0x000f240000300800 */
[----:B------:R-:W-:-:S02]  /*70f50*/  FSEL R0, R0, -INF , !P4 ;  /* 0xff80000000007808 */ /* 0x000fc40006000000 */
[----:B------:R-:W-:Y:S01]  /*70f60*/  IADD3 R8, R11, R8, RZ ;  /* 0x000000080b087210 */ /* 0x000fe20007ffe0ff */
[C---:B------:R-:W-:Y:S01]  /*70f70*/  LEA.HI R11, R9.reuse, 0x28, RZ, 0x1e ;  /* 0x00000028090b7811 */ /* 0x040fe200078ff0ff */
[----:B------:R-:W-:Y:S01]  /*70f80*/  ISETP.GT.U32.AND.EX P2, PT, R28, RZ, PT, P2 ;  /* 0x000000ff1c00720c */ /* 0x000fe20003f44120 */
[----:B------:R0:W-:Y:S01]  /*70f90*/  STL [R1+0x104], R2 ;  /* 0x0001040201007387 */ /* 0x0001e20000100800 */
[----:B------:R-:W-:Y:S01]  /*70fa0*/  LEA.HI R9, R9, 0x40, RZ, 0x1e ;  /* 0x0000004009097811 */ /* 0x000fe200078ff0ff */
[----:B------:R1:W-:Y:S01]  /*70fb0*/  STL [R1+0x114], R0 ;  /* 0x0001140001007387 */ /* 0x0003e20000100800 */
[C---:B------:R-:W-:Y:S02]  /*70fc0*/  IADD3 R11, R10.reuse, R11, RZ ;  /* 0x0000000b0a0b7210 */ /* 0x040fe40007ffe0ff */
[----:B------:R-:W-:Y:S02]  /*70fd0*/  IADD3 R10, R10, R9, RZ ;  /* 0x000000090a0a7210 */ /* 0x000fe40007ffe0ff */
[----:B0-----:R-:W-:-:S02]  /*70fe0*/  FSEL R2, R29, -INF , !P0 ;  /* 0xff8000001d027808 */ /* 0x001fc40004000000 */
[----:B-1----:R-:W-:Y:S02]  /*70ff0*/  FSEL R0, R27, -INF , !P2 ;  /* 0xff8000001b007808 */ /* 0x002fe40005000000 */
[C---:B------:R-:W-:Y:S01]  /*71000*/  ISETP.GT.U32.AND P1, PT, R3.reuse, R8, PT ;  /* 0x000000080300720c */ /* 0x040fe20003f24070 */
[----:B------:R-:W-:Y:S01]  /*71010*/  STL [R1+0xa8], R2 ;  /* 0x0000a80201007387 */ /* 0x000fe20000100800 */
[----:B------:R-:W2:Y:S02]  /*71020*/  LDL.LU R8, [R1+0x310] ;  /* 0x0003100001087983 */ /* 0x000ea40000300800 */
[----:B------:R-:W-:Y:S01]  /*71030*/  STL [R1+0xa4], R0 ;  /* 0x0000a40001007387 */ /* 0x000fe20000100800 */
[C---:B------:R-:W-:Y:S01]  /*71040*/  ISETP.GT.U32.AND P0, PT, R3.reuse, R10, PT ;  /* 0x0000000a0300720c */ /* 0x040fe20003f04070 */
[----:B------:R-:W2:Y:S01]  /*71050*/  LDL.LU R9, [R1+0x314] ;  /* 0x0003140001097983 */ /* 0x000ea20000300800 */
[C---:B------:R-:W-:Y:S01]  /*71060*/  ISETP.GT.U32.AND P4, PT, R3.reuse, R11, PT ;  /* 0x0000000b0300720c */ /* 0x040fe20003f84070 */
[----:B------:R-:W2:Y:S02]  /*71070*/  LDL.LU R10, [R1+0x318] ;  /* 0x00031800010a7983 */ /* 0x000ea40000300800 */
[----:B------:R-:W2:Y:S02]  /*71080*/  LDL.LU R11, [R1+0x31c] ;  /* 0x00031c00010b7983 */ /* 0x000ea40000300800 */
[----:B--2---:R0:W-:Y:S01]  /*71090*/  STL.64 [R1+0x3a98], R10 ;  /* 0x003a980a01007387 */ /* 0x0041e20000100a00 */
[----:B------:R1:W-:Y:S03]  /*710a0*/  STL.64 [R1+0x3a90], R8 ;  /* 0x003a900801007387 */ /* 0x0003e60000100a00 */
[----:B0-----:R-:W2:Y:S04]  /*710b0*/  LDL R10, [R1+0xc8] ;  /* 0x0000c800010a7983 */ /* 0x001ea80000100800 */
[----:B------:R-:W2:Y:S04]  /*710c0*/  LDL R11, [R1+0xcc] ;  /* 0x0000cc00010b7983 */ /* 0x000ea80000100800 */
[----:B-1----:R-:W3:Y:S04]  /*710d0*/  LDL R8, [R1+0xc0] ;  /* 0x0000c00001087983 */ /* 0x002ee80000100800 */
[----:B------:R-:W3:Y:S04]  /*710e0*/  LDL R9, [R1+0xc4] ;  /* 0x0000c40001097983 */ /* 0x000ee80000100800 */
[----:B--2---:R-:W-:Y:S01]  /*710f0*/  STL.64 [R1+0x3ad8], R10 ;  /* 0x003ad80a01007387 */ /* 0x004fe20000100a00 */
[----:B---3--:R0:W-:Y:S03]  /*71100*/  STL.64 [R1+0x3ad0], R8 ;  /* 0x003ad00801007387 */ /* 0x0081e60000100a00 */
[----:B0-----:R-:W4:Y:S01]  /*71110*/  LDL.64 R8, [R1+0x90] ;  /* 0x0000900001087983 */ /* 0x001f220000100a00 */
[----:B------:R-:W4:Y:S01]  /*71120*/  LDL.LU.64 R10, [R1+0x98] ;  /* 0x00009800010a7983 */ /* 0x000f220000300a00 */
[----:B------:R-:W-:Y:S01]  /*71130*/  ISETP.GT.U32.AND P2, PT, R3, R19, PT ;  /* 0x000000130300720c */ /* 0x000fe20003f44070 */
[----:B------:R-:W-:Y:S01]  /*71140*/  FMUL R27, R18, c[0x0][0x188] ;  /* 0x00006200121b7a20 */ /* 0x000fe20000400000 */
[----:B------:R-:W0:Y:S01]  /*71150*/  S2R R2, SR_TID.X ;  /* 0x0000000000027919 */ /* 0x000e220000002100 */
[----:B----4-:R-:W-:Y:S01]  /*71160*/  HMMA.16816.F32.BF16 R4, R8, R12, R4 ;  /* 0x0000000c0804723c */ /* 0x010fe20000041804 */
[----:B------:R-:W-:Y:S01]  /*71170*/  MOV R18, R10 ;  /* 0x0000000a00127202 */ /* 0x000fe20000000f00 */
[----:B------:R-:W-:-:S02]  /*71180*/  IMAD.MOV.U32 R19, RZ, RZ, R11 ;  /* 0x000000ffff137224 */ /* 0x000fc400078e000b */
[----:B------:R-:W2:Y:S01]  /*71190*/  LDL.LU.64 R10, [R1+0x3ad8] ;  /* 0x003ad800010a7983 */ /* 0x000ea20000300a00 */
[----:B------:R-:W2:Y:S02]  /*711a0*/  LDL.LU.64 R8, [R1+0x3ad0] ;  /* 0x003ad00001087983 */ /* 0x000ea40000300a00 */
[----:B------:R-:W-:Y:S02]  /*711b0*/  STL.64 [R1+0x3ab8], R18 ;  /* 0x003ab81201007387 */ /* 0x000fe40000100a00 */
[----:B------:R1:W-:Y:S02]  /*711c0*/  STL.64 [R1+0x3ab0], R16 ;  /* 0x003ab01001007387 */ /* 0x0003e40000100a00 */
[----:B-1----:R-:W2:Y:S01]  /*711d0*/  LDL.LU R16, [R1+0x320] ;  /* 0x0003200001107983 */ /* 0x002ea20000300800 */
[----:B------:R-:W2:Y:S02]  /*711e0*/  LDL.LU R17, [R1+0x324] ;  /* 0x0003240001117983 */ /* 0x000ea40000300800 */
[----:B------:R-:W2:Y:S02]  /*711f0*/  LDL.LU R18, [R1+0x328] ;  /* 0x0003280001127983 */ /* 0x000ea40000300800 */
[----:B------:R-:W2:Y:S07]  /*71200*/  LDL.LU R19, [R1+0x32c] ;  /* 0x00032c0001137983 */ /* 0x000eae0000300800 */
[----:B------:R1:W-:Y:S01]  /*71210*/  STL.64 [R1+0x3aa8], R6 ;  /* 0x003aa80601007387 */ /* 0x0003e20000100a00 */
[----:B------:R3:W-:Y:S01]  /*71220*/  STL.64 [R1+0x3aa0], R4 ;  /* 0x003aa00401007387 */ /* 0x0007e20000100a00 */
[----:B-1----:R-:W-:-:S02]  /*71230*/  MOV R6, R14 ;  /* 0x0000000e00067202 */ /* 0x002fc40000000f00 */
[----:B------:R-:W-:Y:S01]  /*71240*/  MOV R7, R15 ;  /* 0x0000000f00077202 */ /* 0x000fe20000000f00 */
[----:B------:R-:W4:Y:S01]  /*71250*/  LDL.LU R14, [R1+0x3acc] ;  /* 0x003acc00010e7983 */ /* 0x000f220000300800 */
[----:B------:R-:W4:Y:S01]  /*71260*/  LDL.LU R15, [R1+0x3ac8] ;  /* 0x003ac800010f7983 */ /* 0x000f220000300800 */
[----:B0-----:R-:W-:Y:S02]  /*71270*/  LOP3.LUT R0, R2, 0x1c, RZ, 0xc0, !PT ;  /* 0x0000001c02007812 */ /* 0x001fe400078ec0ff */
[----:B------:R-:W0:Y:S01]  /*71280*/  S2R R2, SR_CTAID.X ;  /* 0x0000000000027919 */ /* 0x000e220000002500 */
[----:B------:R-:W-:Y:S02]  /*71290*/  ISETP.GT.U32.AND.EX P3, PT, R28, RZ, PT, P3 ;  /* 0x000000ff1c00720c */ /* 0x000fe40003f64130 */
[----:B------:R-:W-:Y:S02]  /*712a0*/  LEA.HI R0, R0, 0x30, RZ, 0x1e ;  /* 0x0000003000007811 */ /* 0x000fe400078ff0ff */
[----:B---3--:R-:W-:Y:S01]  /*712b0*/  FSEL R4, R27, -INF , !P3 ;  /* 0xff8000001b047808 */ /* 0x008fe20005800000 */
[----:B------:R-:W-:Y:S01]  /*712c0*/  STL [R1+0x39c4], R12 ;  /* 0x0039c40c01007387 */ /* 0x000fe20000100800 */
[----:B------:R-:W-:Y:S01]  /*712d0*/  STL [R1+0x39c0], R13 ;  /* 0x0039c00d01007387 */ /* 0x000fe20000100800 */
[----:B------:R-:W-:-:S02]  /*712e0*/  LOP3.LUT R20, R25, 0xff, RZ, 0xc0, !PT ;  /* 0x000000ff19147812 */ /* 0x000fc400078ec0ff */
[----:B------:R1:W-:Y:S01]  /*712f0*/  STL [R1+0xa0], R4 ;  /* 0x0000a00401007387 */ /* 0x0003e20000100800 */
[----:B0-----:R-:W-:-:S05]  /*71300*/  SHF.L.U32 R2, R2, 0x7, RZ ;  /* 0x0000000702027819 */ /* 0x001fca00000006ff */
[----:B------:R-:W-:Y:S01]  /*71310*/  IMAD.IADD R29, R2, 0x1, R0 ;  /* 0x00000001021d7824 */ /* 0x000fe200078e0200 */
[----:B------:R-:W-:Y:S02]  /*71320*/  LOP3.LUT R0, R21, 0xff, RZ, 0xc0, !PT ;  /* 0x000000ff15007812 */ /* 0x000fe400078ec0ff */
[----:B------:R-:W-:Y:S02]  /*71330*/  LOP3.LUT R2, R26, 0xff, RZ, 0xc0, !PT ;  /* 0x000000ff1a027812 */ /* 0x000fe400078ec0ff */
[----:B------:R-:W-:Y:S02]  /*71340*/  IADD3 R0, R24, R0, RZ ;  /* 0x0000000018007210 */ /* 0x000fe40007ffe0ff */
[----:B------:R-:W3:Y:S01]  /*71350*/  LDL.LU R24, [R1+0x70] ;  /* 0x0000700001187983 */ /* 0x000ee20000300800 */
[----:B------:R-:W3:Y:S01]  /*71360*/  LDL.LU R25, [R1+0x74] ;  /* 0x0000740001197983 */ /* 0x000ee20000300800 */
[----:B------:R-:W-:Y:S01]  /*71370*/  ISETP.GT.U32.AND P3, PT, R3, R29, PT ;  /* 0x0000001d0300720c */ /* 0x000fe20003f64070 */
[----:B--2---:R-:W-:Y:S01]  /*71380*/  HMMA.16816.F32.BF16 R8, R8, R6, R16 ;  /* 0x000000060808723c */ /* 0x004fe20000041810 */
[----:B----4-:R-:W-:Y:S01]  /*71390*/  MOV R27, R14 ;  /* 0x0000000e001b7202 */ /* 0x010fe20000000f00 */
[----:B------:R-:W-:-:S02]  /*713a0*/  IMAD.MOV.U32 R26, RZ, RZ, R15 ;  /* 0x000000ffff1a7224 */ /* 0x000fc400078e000f */
[----:B------:R-:W2:Y:S01]  /*713b0*/  LDL.LU R15, [R1+0x3ac4] ;  /* 0x003ac400010f7983 */ /* 0x000ea20000300800 */
[----:B------:R-:W4:Y:S02]  /*713c0*/  LDL.LU R14, [R1+0x3ac0] ;  /* 0x003ac000010e7983 */ /* 0x000f240000300800 */
[----:B------:R-:W3:Y:S02]  /*713d0*/  LDL.LU.64 R18, [R1+0x3ab8] ;  /* 0x003ab80001127983 */ /* 0x000ee40000300a00 */
[----:B------:R-:W3:Y:S01]  /*713e0*/  LDL.LU.64 R16, [R1+0x3ab0] ;  /* 0x003ab00001107983 */ /* 0x000ee20000300a00 */
[----:B------:R-:W4:Y:S01]  /*713f0*/  LDL.LU.64 R6, [R1+0x3aa8] ;  /* 0x003aa80001067983 */ /* 0x000f220000300a00 */
[----:B-1----:R-:W4:Y:S11]  /*71400*/  LDL.LU.64 R4, [R1+0x3aa0] ;  /* 0x003aa00001047983 */ /* 0x002f360000300a00 */
[----:B------:R-:W-:Y:S01]  /*71410*/  @!UPT UIADD3 URZ, URZ, URZ, URZ ;  /* 0x0000003f3f3ff290 */ /* 0x000fe2000fffe03f */
[----:B------:R-:W-:Y:S02]  /*71420*/  STL [R1+0x50], R8 ;  /* 0x0000500801007387 */ /* 0x000fe40000100800 */
[----:B------:R0:W-:Y:S01]  /*71430*/  STL.64 [R1+0x58], R10 ;  /* 0x0000580a01007387 */ /* 0x0001e20000100a00 */
[----:B------:R-:W-:Y:S01]  /*71440*/  MOV R3, R9 ;  /* 0x0000000900037202 */ /* 0x000fe20000000f00 */
[----:B0-----:R-:W3:Y:S01]  /*71450*/  LDL.LU.64 R10, [R1+0x3a98] ;  /* 0x003a9800010a7983 */ /* 0x001ee20000300a00 */
[----:B------:R-:W3:Y:S01]  /*71460*/  LDL.LU.64 R8, [R1+0x3a90] ;  /* 0x003a900001087983 */ /* 0x000ee20000300a00 */
[----:B------:R-:W-:Y:S02]  /*71470*/  IADD3 R21, R23, R2, RZ ;  /* 0x0000000217157210 */ /* 0x000fe40007ffe0ff */
[----:B------:R-:W-:Y:S02]  /*71480*/  STL [R1+0x3998], R3 ;  /* 0x0039980301007387 */ /* 0x000fe40000100800 */
[----:B--2---:R-:W-:-:S02]  /*71490*/  FMUL R23, R15, c[0x0][0x188] ;  /* 0x000062000f177a20 */ /* 0x004fc40000400000 */
[----:B------:R-:W4:Y:S01]  /*714a0*/  LDL.LU R15, [R1+0x3a88] ;  /* 0x003a8800010f7983 */ /* 0x000f220000300800 */
[----:B---3--:R-:W-:Y:S03]  /*714b0*/  HMMA.16816.F32.BF16 R24, R24, R16, R8 ;  /* 0x000000101818723c */ /* 0x008fe60000041808 */
[----:B------:R-:W2:Y:S01]  /*714c0*/  LDL.LU.64 R8, [R1+0x3a80] ;  /* 0x003a800001087983 */ /* 0x000ea20000300a00 */
[----:B------:R-:W-:Y:S02]  /*714d0*/  IADD3 R22, R22, R20, RZ ;  /* 0x0000001416167210 */ /* 0x000fe40007ffe0ff */
[----:B------:R-:W-:Y:S01]  /*714e0*/  LOP3.LUT R2, R0, 0xffff, RZ, 0xc0, !PT ;  /* 0x0000ffff00027812 */ /* 0x000fe200078ec0ff */
[----:B------:R-:W-:Y:S01]  /*714f0*/  STL.64 [R1+0x3a30], R18 ;  /* 0x003a301201007387 */ /* 0x000fe20000100a00 */
[----:B------:R-:W-:Y:S02]  /*71500*/  PRMT R0, R22, 0x5410, R21 ;  /* 0x0000541016007816 */ /* 0x000fe40000000015 */
[----:B------:R-:W-:Y:S01]  /*71510*/  ISETP.GT.U32.AND.EX P5, PT, R28, RZ, PT, P5 ;  /* 0x000000ff1c00720c */ /* 0x000fe20003fa4150 */
[----:B------:R-:W-:Y:S11]  /*71520*/  STL.64 [R1+0x3a28], R16 ;  /* 0x003a281001007387 */ /* 0x000ff60000100a00 */
[----:B------:R-:W-:Y:S01]  /*71530*/  @!UPT UIADD3 URZ, URZ, URZ, URZ ;  /* 0x0000003f3f3ff290 */ /* 0x000fe2000fffe03f */
[----:B------:R-:W-:Y:S01]  /*71540*/  STL.64 [R1+0x3a18], R26 ;  /* 0x003a181a01007387 */ /* 0x000fe20000100a00 */
[----:B------:R-:W-:Y:S02]  /*71550*/  STL.64 [R1+0x3a10], R24 ;  /* 0x003a101801007387 */ /* 0x000fe40000100a00 */
[----:B------:R0:W-:Y:S02]  /*71560*/  STL [R1+0x39c8], R0 ;  /* 0x0039c80001007387 */ /* 0x0001e40000100800 */
[----:B0-----:R-:W-:-:S05]  /*71570*/  FSEL R0, R23, -INF , !P5 ;  /* 0xff80000017007808 */ /* 0x001fca0006800000 */
[----:B------:R-:W-:Y:S01]  /*71580*/  STL [R1+0x70], R0 ;  /* 0x0000700001007387 */ /* 0x000fe20000100800 */
[----:B--2---:R-:W-:Y:S02]  /*71590*/  FMUL R24, R8, c[0x0][0x188] ;  /* 0x0000620008187a20 */ /* 0x004fe40000400000 */
[----:B------:R-:W-:Y:S01]  /*715a0*/  FMUL R26, R9, c[0x0][0x188] ;  /* 0x00006200091a7a20 */ /* 0x000fe20000400000 */
[----:B------:R-:W2:Y:S01]  /*715b0*/  LDL.LU R8, [R1+0x350] ;  /* 0x0003500001087983 */ /* 0x000ea20000300800 */
[----:B------:R-:W2:Y:S02]  /*715c0*/  LDL.LU R9, [R1+0x354] ;  /* 0x0003540001097983 */ /* 0x000ea40000300800 */
[----:B------:R-:W3:Y:S02]  /*715d0*/  LDL.LU R10, [R1+0x358] ;  /* 0x00035800010a7983 */ /* 0x000ee40000300800 */
[----:B------:R-:W3:Y:S01]  /*715e0*/  LDL.LU R11, [R1+0x35c] ;  /* 0x00035c00010b7983 */ /* 0x000ee20000300800 */
[----:B------:R-:W-:Y:S01]  /*715f0*/  SHF.R.U32.HI R20, RZ, 0x1, R2 ;  /* 0x00000001ff147819 */ /* 0x000fe20000011602 */
[----:B---3--:R-:W-:Y:S01]  /*71600*/  STL.64 [R1+0x3a78], R10 ;  /* 0x003a780a01007387 */ /* 0x008fe20000100a00 */
[----:B--2---:R0:W-:Y:S03]  /*71610*/  STL.64 [R1+0x3a70], R8 ;  /* 0x003a700801007387 */ /* 0x0041e60000100a00 */
[----:B0-----:R-:W4:Y:S01]  /*71620*/  LDL.64 R8, [R1+0x10] ;  /* 0x0000100001087983 */ /* 0x001f220000100a00 */
[----:B------:R-:W4:Y:S01]  /*71630*/  LDL.LU.64 R10, [R1+0x18] ;  /* 0x00001800010a7983 */ /* 0x000f220000300a00 */
[----:B------:R-:W-:Y:S01]  /*71640*/  LOP3.LUT P5, RZ, R20, 0x1, RZ, 0xc0, !PT ;  /* 0x0000000114ff7812 */ /* 0x000fe200078ac0ff */
[----:B------:R-:W2:Y:S01]  /*71650*/  LDL.LU R16, [R1+0x100] ;  /* 0x0001000001107983 */ /* 0x000ea20000300800 */
[----:B------:R-:W3:Y:S01]  /*71660*/  LDL.LU R3, [R1+0x20] ;  /* 0x0000200001037983 */ /* 0x000ee20000300800 */
[----:B------:R-:W-:-:S02]  /*71670*/  ISETP.GT.U32.AND.EX P1, PT, R28, RZ, PT, P1 ;  /* 0x000000ff1c00720c */ /* 0x000fc40003f24110 */
[C---:B------:R-:W-:Y:S02]  /*71680*/  ISETP.GT.U32.AND.EX P4, PT, R28.reuse, RZ, PT, P4 ;  /* 0x000000ff1c00720c */ /* 0x040fe40003f84140 */
[C---:B------:R-:W-:Y:S02]  /*71690*/  ISETP.GT.U32.AND.EX P0, PT, R28.reuse, RZ, PT, P0 ;  /* 0x000000ff1c00720c */ /* 0x040fe40003f04100 */
[C---:B------:R-:W-:Y:S02]  /*716a0*/  ISETP.GT.U32.AND.EX P2, PT, R28.reuse, RZ, PT, P2 ;  /* 0x000000ff1c00720c */ /* 0x040fe40003f44120 */
[----:B------:R-:W-:Y:S01]  /*716b0*/  ISETP.GT.U32.AND.EX P3, PT, R28, RZ, PT, P3 ;  /* 0x000000ff1c00720c */ /* 0x000fe20003f64130 */
[----:B----4-:R-:W-:Y:S01]  /*716c0*/  HMMA.16816.F32.BF16 R20, R8, R14, R4 ;  /* 0x0000000e0814723c */ /* 0x010fe20000041804 */
[----:B------:R-:W-:Y:S01]  /*716d0*/  IMAD.MOV.U32 R12, RZ, RZ, R10 ;  /* 0x000000ffff0c7224 */ /* 0x000fe200078e000a */
[----:B------:R-:W-:Y:S02]  /*716e0*/  MOV R13, R11 ;  /* 0x0000000b000d7202 */ /* 0x000fe40000000f00 */
[----:B------:R-:W-:Y:S01]  /*716f0*/  MOV R0, R9 ;  /* 0x0000000900007202 */ /* 0x000fe20000000f00 */
[----:B------:R-:W4:Y:S01]  /*71700*/  LDL.LU.64 R10, [R1+0x3a78] ;  /* 0x003a7800010a7983 */ /* 0x000f220000300a00 */
[----:B------:R-:W4:Y:S02]  /*71710*/  LDL.LU.64 R8, [R1+0x3a70] ;  /* 0x003a700001087983 */ /* 0x000f240000300a00 */
[----:B------:R-:W2:Y:S02]  /*71720*/  LDL.LU R17, [R1+0x28] ;  /* 0x0000280001117983 */ /* 0x000ea40000300800 */
[----:B------:R-:W2:Y:S11]  /*71730*/  LDL.64 R18, [R1+0xe8] ;  /* 0x0000e80001127983 */ /* 0x000eb60000100a00 */
[----:B------:R-:W-:Y:S02]  /*71740*/  @!UPT UIADD3 URZ, URZ, URZ, URZ ;  /* 0x0000003f3f3ff290 */ /* 0x000fe4000fffe03f */
[----:B------:R-:W-:Y:S01]  /*71750*/  STL [R1+0x3a08], R21 ;  /* 0x003a081501007387 */ /* 0x000fe20000100800 */
[----:B------:R-:W-:Y:S02]  /*71760*/  STL [R1+0x39fc], R20 ;  /* 0x0039fc1401007387 */ /* 0x000fe40000100800 */
[----:B------:R0:W-:Y:S02]  /*71770*/  STL.64 [R1+0x3a58], R22 ;  /* 0x003a581601007387 */ /* 0x0001e40000100a00 */
[----:B0-----:R-:W4:Y:S01]  /*71780*/  LDL.LU.64 R22, [R1+0xd8] ;  /* 0x0000d80001167983 */ /* 0x001f220000300a00 */
[----:B------:R0:W-:Y:S02]  /*71790*/  STL [R1+0x39f8], R0 ;  /* 0x0039f80001007387 */ /* 0x0001e40000100800 */
[----:B------:R-:W-:Y:S02]  /*717a0*/  STL [R1+0x399c], R15 ;  /* 0x00399c0f01007387 */ /* 0x000fe40000100800 */
[----:B------:R-:W-:Y:S01]  /*717b0*/  STL [R1+0x3a50], R14 ;  /* 0x003a500e01007387 */ /* 0x000fe20000100800 */
[----:B------:R1:W-:Y:S01]  /*717c0*/  STL.64 [R1+0x3a48], R12 ;  /* 0x003a480c01007387 */ /* 0x0003e20000100a00 */
[----:B------:R-:W2:Y:S01]  /*717d0*/  LDL.LU R28, [R1+0x258] ;  /* 0x00025800011c7983 */ /* 0x000ea20000300800 */
[----:B0-----:R-:W-:-:S05]  /*717e0*/  FSEL R0, R26, -INF , !P1 ;  /* 0xff8000001a007808 */ /* 0x001fca0004800000 */
[----:B------:R-:W-:Y:S01]  /*717f0*/  STL [R1+0x6c], R0 ;  /* 0x00006c0001007387 */ /* 0x000fe20000100800 */
[----:B-1----:R-:W2:Y:S02]  /*71800*/  LDL.LU R12, [R1+0x340] ;  /* 0x00034000010c7983 */ /* 0x002ea40000300800 */
[----:B------:R-:W2:Y:S02]  /*71810*/  LDL.LU R13, [R1+0x344] ;  /* 0x00034400010d7983 */ /* 0x000ea40000300800 */
[----:B------:R-:W2:Y:S01]  /*71820*/  LDL.LU R14, [R1+0x348] ;  /* 0x00034800010e7983 */ /* 0x000ea20000300800 */
[----:B------:R-:W2:Y:S01]  /*71830*/  LDL.LU R15, [R1+0x34c] ;  /* 0x00034c00010f7983 */ /* 0x000ea20000300800 */
[----:B------:R-:W-:-:S03]  /*71840*/  SHF.R.U32.HI R25, RZ, 0x2, R2 ;  /* 0x00000002ff197819 */ /* 0x000fc60000011602 */
[----:B--2---:R-:W-:Y:S01]  /*71850*/  STL.64 [R1+0x3a68], R14 ;  /* 0x003a680e01007387 */ /* 0x004fe20000100a00 */
[----:B------:R0:W-:Y:S03]  /*71860*/  STL.64 [R1+0x3a60], R12 ;  /* 0x003a600c01007387 */ /* 0x0001e60000100a00 */
[----:B0-----:R-:W4:Y:S01]  /*71870*/  LDL.LU.64 R12, [R1+0xc0] ;  /* 0x0000c000010c7983 */ /* 0x001f220000300a00 */
[----:B------:R-:W4:Y:S01]  /*71880*/  LDL.LU.64 R14, [R1+0xc8] ;  /* 0x0000c800010e7983 */ /* 0x000f220000300a00 */
[----:B------:R-:W-:Y:S02]  /*71890*/  LOP3.LUT P1, RZ, R25, 0x1, RZ, 0xc0, !PT ;  /* 0x0000000119ff7812 */ /* 0x000fe4000782c0ff */
[----:B------:R-:W-:Y:S01]  /*718a0*/  FSEL R0, R24, -INF , !P4 ;  /* 0xff80000018007808 */ /* 0x000fe20006000000 */
[----:B------:R-:W-:Y:S01]  /*718b0*/  FMUL R7, R16, c[0x0][0x188] ;  /* 0x0000620010077a20 */ /* 0x000fe20000400000 */
[----:B------:R-:W-:Y:S01]  /*718c0*/  SHF.R.U32.HI R5, RZ, 0x4, R2 ;  /* 0x00000004ff057819 */ /* 0x000fe20000011602 */
[----:B---3--:R-:W-:-:S02]  /*718d0*/  FMUL R6, R3, c[0x0][0x188] ;  /* 0x0000620003067a20 */ /* 0x008fc40000400000 */
[----:B------:R0:W-:Y:S01]  /*718e0*/  STL [R1+0x74], R0 ;  /* 0x0000740001007387 */ /* 0x0001e20000100800 */
[----:B------:R-:W-:Y:S01]  /*718f0*/  FSEL R7, R7, -INF , !P0 ;  /* 0xff80000007077808 */ /* 0x000fe20004000000 */
[----:B------:R-:W-:Y:S01]  /*71900*/  LOP3.LUT P0, RZ, R5, 0x1, RZ, 0xc0, !PT ;  /* 0x0000000105ff7812 */ /* 0x000fe2000780c0ff */
[----:B------:R-:W-:Y:S01]  /*71910*/  FSEL R5, R6, -INF , !P3 ;  /* 0xff80000006057808 */ /* 0x000fe20005800000 */
[----:B----4-:R-:W-:Y:S01]  /*71920*/  HMMA.16816.F32.BF16 R24, R12, R22, R8 ;  /* 0x000000160c18723c */ /* 0x010fe20000041808 */
[----:B------:R-:W-:Y:S02]  /*71930*/  MOV R3, R15 ;  /* 0x0000000f00037202 */ /* 0x000fe40000000f00 */
[----:B------:R-:W-:-:S04]  /*71940*/  MOV R16, R12 ;  /* 0x0000000c00107202 */ /* 0x000fc80000000f00 */
[----:B------:R-:W-:Y:S01]  /*71950*/  IMAD.MOV.U32 R8, RZ, RZ, R14 ;  /* 0x000000ffff087224 */ /* 0x000fe200078e000e */
[----:B------:R-:W-:Y:S01]  /*71960*/  MOV R9, R13 ;  /* 0x0000000d00097202 */ /* 0x000fe20000000f00 */
[----:B------:R-:W2:Y:S01]  /*71970*/  LDL.LU.64 R14, [R1+0x3a68] ;  /* 0x003a6800010e7983 */ /* 0x000ea20000300a00 */
[----:B------:R-:W2:Y:S01]  /*71980*/  LDL.LU.64 R12, [R1+0x3a60] ;  /* 0x003a6000010c7983 */ /* 0x000ea20000300a00 */
[----:B------:R-:W-:Y:S02]  /*71990*/  MOV R10, R22 ;  /* 0x00000016000a7202 */ /* 0x000fe40000000f00 */
[----:B------:R-:W-:Y:S02]  /*719a0*/  MOV R11, R23 ;  /* 0x00000017000b7202 */ /* 0x000fe40000000f00 */
[----:B------:R-:W3:Y:S08]  /*719b0*/  LDL.LU.64 R22, [R1+0x3a58] ;  /* 0x003a580001167983 */ /* 0x000ef00000300a00 */
[----:B------:R1:W-:Y:S01]  /*719c0*/  STL [R1+0x4], R25 ;  /* 0x0000041901007387 */ /* 0x0003e20000100800 */
[----:B------:R4:W-:Y:S02]  /*719d0*/  STL [R1+0x8], R26 ;  /* 0x0000081a01007387 */ /* 0x0009e40000100800 */
[----:B------:R-:W-:Y:S02]  /*719e0*/  STL [R1+0xe4], R7 ;  /* 0x0000e40701007387 */ /* 0x000fe40000100800 */
[----:B------:R-:W-:Y:S01]  /*719f0*/  IMAD.MOV.U32 R20, RZ, RZ, R24 ;  /* 0x000000ffff147224 */ /* 0x000fe200078e0018 */
[----:B------:R-:W-:Y:S01]  /*71a00*/  STL [R1+0xb0], R5 ;  /* 0x0000b00501007387 */ /* 0x000fe20000100800 */
[----:B------:R-:W2:Y:S01]  /*71a10*/  LDL.LU R24, [R1+0x40] ;  /* 0x0000400001187983 */ /* 0x000ea20000300800 */
[----:B0-----:R-:W-:-:S02]  /*71a20*/  MOV R0, R27 ;  /* 0x0000001b00007202 */ /* 0x001fc40000000f00 */
[----:B-1----:R-:W2:Y:S01]  /*71a30*/  LDL.LU R25, [R1+0x44] ;  /* 0x0000440001197983 */ /* 0x002ea20000300800 */
[----:B----4-:R-:W4:Y:S02]  /*71a40*/  LDL.LU R26, [R1+0x48] ;  /* 0x00004800011a7983 */ /* 0x010f240000300800 */
[----:B------:R-:W4:Y:S01]  /*71a50*/  LDL.LU R27, [R1+0x4c] ;  /* 0x00004c00011b7983 */ /* 0x000f220000300800 */
[----:B------:R-:W-:-:S04]  /*71a60*/  SHF.R.U32.HI R29, RZ, 0x3, R2 ;  /* 0x00000003ff1d7819 */ /* 0x000fc80000011602 */
[----:B------:R-:W-:Y:S01]  /*71a70*/  LOP3.LUT P4, RZ, R29, 0x1, RZ, 0xc0, !PT ;  /* 0x000000011dff7812 */ /* 0x000fe2000788c0ff */
[----:B----4-:R0:W-:Y:S01]  /*71a80*/  STL.64 [R1+0x3a40], R26 ;  /* 0x003a401a01007387 */ /* 0x0101e20000100a00 */
[----:B--2---:R1:W-:Y:S02]  /*71a90*/  STL.64 [R1+0x3a38], R24 ;  /* 0x003a381801007387 */ /* 0x0043e40000100a00 */
[----:B------:R-:W2:Y:S02]  /*71aa0*/  LDL.LU R21, [R1+0x254] ;  /* 0x0002540001157983 */ /* 0x000ea40000300800 */
[----:B------:R-:W4:Y:S02]  /*71ab0*/  LDL.LU R29, [R1+0x250] ;  /* 0x00025000011d7983 */ /* 0x000f240000300800 */
[----:B0-----:R-:W-:Y:S01]  /*71ac0*/  IMAD.MOV.U32 R26, RZ, RZ, R8 ;  /* 0x000000ffff1a7224 */ /* 0x001fe200078e0008 */
[----:B-1----:R-:W-:Y:S02]  /*71ad0*/  MOV R24, R16 ;  /* 0x0000001000187202 */ /* 0x002fe40000000f00 */
[----:B------:R-:W-:-:S02]  /*71ae0*/  MOV R25, R9 ;  /* 0x0000000900197202 */ /* 0x000fc40000000f00 */
[----:B------:R-:W-:-:S07]  /*71af0*/  MOV R27, R3 ;  /* 0x00000003001b7202 */ /* 0x000fce0000000f00 */
[----:B------:R-:W-:Y:S01]  /*71b00*/  HMMA.16816.F32.BF16 R24, R24, R18, R12 ;  /* 0x000000121818723c */ /* 0x000fe2000004180c */
[----:B------:R-:W2:Y:S01]  /*71b10*/  LDL.LU R14, [R1+0x3a50] ;  /* 0x003a5000010e7983 */ /* 0x000ea20000300800 */
[----:B------:R-:W3:Y:S02]  /*71b20*/  LDL.LU.64 R12, [R1+0x3a48] ;  /* 0x003a4800010c7983 */ /* 0x000ee40000300a00 */
[----:B------:R-:W-:Y:S01]  /*71b30*/  FMUL R7, R17, c[0x0][0x188] ;  /* 0x0000620011077a20 */ /* 0x000fe20000400000 */
[----:B------:R-:W-:Y:S01]  /*71b40*/  SHF.R.U32.HI R5, RZ, 0x6, R2 ;  /* 0x00000006ff057819 */ /* 0x000fe20000011602 */
[----:B------:R-:W-:Y:S01]  /*71b50*/  FMUL R6, R28, c[0x0][0x188] ;  /* 0x000062001c067a20 */ /* 0x000fe20000400000 */
[----:B------:R-:W-:Y:S02]  /*71b60*/  MOV R28, R19 ;  /* 0x00000013001c7202 */ /* 0x000fe40000000f00 */
[----:B------:R-:W-:Y:S01]  /*71b70*/  FSEL R7, R7, -INF , !P2 ;  /* 0xff80000007077808 */ /* 0x000fe20005000000 */
[----:B------:R-:W-:Y:S01]  /*71b80*/  LOP3.LUT P2, RZ, R5, 0x1, RZ, 0xc0, !PT ;  /* 0x0000000105ff7812 */ /* 0x000fe2000784c0ff */
[----:B------:R-:W-:-:S02]  /*71b90*/  FSEL R5, R6, -INF , !P5 ;  /* 0xff80000006057808 */ /* 0x000fc40006800000 */
[----:B------:R-:W-:-:S11]  /*71ba0*/  SHF.R.U32.HI R4, RZ, 0x5, R2 ;  /* 0x00000005ff047819 */ /* 0x000fd60000011602 */
[----:B------:R-:W-:Y:S01]  /*71bb0*/  IMAD.MOV.U32 R8, RZ, RZ, R26 ;  /* 0x000000ffff087224 */ /* 0x000fe200078e001a */
[----:B------:R-:W-:Y:S02]  /*71bc0*/  MOV R9, R27 ;  /* 0x0000001b00097202 */ /* 0x000fe40000000f00 */
[----:B------:R-:W-:Y:S02]  /*71bd0*/  MOV R15, R24 ;  /* 0x00000018000f7202 */ /* 0x000fe40000000f00 */
[----:B------:R-:W-:Y:S01]  /*71be0*/  MOV R3, R25 ;  /* 0x0000001900037202 */ /* 0x000fe20000000f00 */
[----:B------:R-:W4:Y:S01]  /*71bf0*/  LDL.LU.64 R26, [R1+0x3a40] ;  /* 0x003a4000011a7983 */ /* 0x000f220000300a00 */
[----:B------:R-:W4:Y:S02]  /*71c00*/  LDL.LU.64 R24, [R1+0x3a38] ;  /* 0x003a380001187983 */ /* 0x000f240000300a00 */
[----:B------:R-:W4:Y:S02]  /*71c10*/  LDL.LU.64 R18, [R1+0x3a30] ;  /* 0x003a300001127983 */ /* 0x000f240000300a00 */
[----:B------:R-:W4:Y:S01]  /*71c20*/  LDL.LU.64 R16, [R1+0x3a28] ;  /* 0x003a280001107983 */ /* 0x000f220000300a00 */
[----:B------:R0:W-:Y:S01]  /*71c30*/  STL.64 [R1+0x39e0], R8 ;  /* 0x0039e00801007387 */ /* 0x0001e20000100a00 */
[----:B------:R-:W-:Y:S01]  /*71c40*/  LOP3.LUT P3, RZ, R4, 0x1, RZ, 0xc0, !PT ;  /* 0x0000000104ff7812 */ /* 0x000fe2000786c0ff */
[----:B------:R-:W-:-:S04]  /*71c50*/  SHF.R.U32.HI R4, RZ, 0x7, R2 ;  /* 0x00000007ff047819 */ /* 0x000fc80000011602 */
[----:B------:R-:W-:Y:S01]  /*71c60*/  LOP3.LUT P5, RZ, R4, 0x1, RZ, 0xc0, !PT ;  /* 0x0000000104ff7812 */ /* 0x000fe200078ac0ff */
[----:B--2---:R-:W-:Y:S01]  /*71c70*/  STL.64 [R1+0x39d8], R14 ;  /* 0x0039d80e01007387 */ /* 0x004fe20000100a00 */
[----:B---3--:R-:W-:Y:S02]  /*71c80*/  STL.64 [R1+0x39d0], R12 ;  /* 0x0039d00c01007387 */ /* 0x008fe40000100a00 */
[----:B------:R-:W-:Y:S02]  /*71c90*/  STL [R1+0x3938], R28 ;  /* 0x0039381c01007387 */ /* 0x000fe40000100800 */
[----:B------:R-:W-:Y:S01]  /*71ca0*/  STL [R1+0xc0], R7 ;  /* 0x0000c00701007387 */ /* 0x000fe20000100800 */
[----:B------:R-:W-:Y:S01]  /*71cb0*/  STL [R1+0x248], R5 ;  /* 0x0002480501007387 */ /* 0x000fe20000100800 */
[----:B------:R1:W-:Y:S02]  /*71cc0*/  STL.64 [R1+0x3a00], R10 ;  /* 0x003a000a01007387 */ /* 0x0003e40000100a00 */
[----:B0-----:R-:W2:Y:S02]  /*71cd0*/  LDL.LU R8, [R1+0x30] ;  /* 0x0000300001087983 */ /* 0x001ea40000300800 */
[----:B------:R-:W2:Y:S01]  /*71ce0*/  LDL.LU R9, [R1+0x34] ;  /* 0x0000340001097983 */ /* 0x000ea20000300800 */
[----:B-1----:R-:W2:Y:S01]  /*71cf0*/  LDL.LU R10, [R1+0x38] ;  /* 0x00003800010a7983 */ /* 0x002ea20000300800 */
[----:B------:R-:W2:Y:S02]  /*71d00*/  LDL.LU R11, [R1+0x3c] ;  /* 0x00003c00010b7983 */ /* 0x000ea40000300800 */
[----:B------:R-:W3:Y:S02]  /*71d10*/  LDL.64 R12, [R1+0x160] ;  /* 0x00016000010c7983 */ /* 0x000ee40000100a00 */
[----:B------:R-:W2:Y:S01]  /*71d20*/  LDL.LU.64 R14, [R1+0x168] ;  /* 0x00016800010e7983 */ /* 0x000ea20000300a00 */
[----:B------:R-:W2:Y:S01]  /*71d30*/  LDL.LU R4, [R1+0x90] ;  /* 0x0000900001047983 */ /* 0x000ea20000300800 */
[----:B------:R-:W2:Y:S01]  /*71d40*/  LDL.LU R5, [R1+0x94] ;  /* 0x0000940001057983 */ /* 0x000ea20000300800 */
[----:B----4-:R-:W-:Y:S01]  /*71d50*/  MOV R6, R18 ;  /* 0x0000001200067202 */ /* 0x010fe20000000f00 */
[----:B------:R-:W-:Y:S01]  /*71d60*/  IMAD.MOV.U32 R7, RZ, RZ, R19 ;  /* 0x000000ffff077224 */ /* 0x000fe200078e0013 */
[----:B------:R-:W4:Y:S01]  /*71d70*/  LDL.LU R18, [R1+0x3a24] ;  /* 0x003a240001127983 */ /* 0x000f220000300800 */
[----:B------:R-:W4:Y:S05]  /*71d80*/  LDL.LU R19, [R1+0x3a20] ;  /* 0x003a200001137983 */ /* 0x000f2a0000300800 */
[----:B--2---:R-:W-:Y:S01]  /*71d90*/  HMMA.16816.F32.BF16 R4, R4, R16, R24 ;  /* 0x000000100404723c */ /* 0x004fe20000041818 */
[----:B------:R-:W4:Y:S01]  /*71da0*/  LDL.LU.64 R26, [R1+0x3a18] ;  /* 0x003a1800011a7983 */ /* 0x000f220000300a00 */
[----:B------:R-:W4:Y:S02]  /*71db0*/  LDL.LU.64 R24, [R1+0x3a10] ;  /* 0x003a100001187983 */ /* 0x000f240000300a00 */
[----:B------:R-:W-:-:S02]  /*71dc0*/  FMUL R21, R21, c[0x0][0x188] ;  /* 0x0000620015157a20 */ /* 0x000fc40000400000 */
[----:B------:R-:W-:Y:S11]  /*71dd0*/  FMUL R28, R29, c[0x0][0x188] ;  /* 0x000062001d1c7a20 */ /* 0x000ff60000400000 */
[----:B------:R-:W-:Y:S06]  /*71de0*/  @!UPT UIADD3 URZ, URZ, URZ, URZ ;  /* 0x0000003f3f3ff290 */ /* 0x000fec000fffe03f */
[----:B------:R-:W-:Y:S01]  /*71df0*/  STL.64 [R1+0x39b8], R6 ;  /* 0x0039b80601007387 */ /* 0x000fe20000100a00 */
[----:B------:R0:W-:Y:S02]  /*71e00*/  STL.64 [R1+0x39b0], R4 ;  /* 0x0039b00401007387 */ /* 0x0001e40000100a00 */
[----:B------:R-:W-:Y:S02]  /*71e10*/  STL [R1+0x3958], R16 ;  /* 0x0039581001007387 */ /* 0x000fe40000100800 */
[----:B------:R-:W-:Y:S01]  /*71e20*/  STL [R1+0x3954], R17 ;  /* 0x0039541101007387 */ /* 0x000fe20000100800 */
[----:B0-----:R-:W-:Y:S02]  /*71e30*/  FSEL R4, R21, -INF , !P1 ;  /* 0xff80000015047808 */ /* 0x001fe40004800000 */
[----:B------:R-:W-:Y:S01]  /*71e40*/  FSEL R5, R28, -INF , !P4 ;  /* 0xff8000001c057808 */ /* 0x000fe20006000000 */
[----:B------:R-:W2:Y:S02]  /*71e50*/  LDL.LU R21, [R1+0x3a08] ;  /* 0x003a080001157983 */ /* 0x000ea40000300800 */
[----:B------:R-:W-:Y:S02]  /*71e60*/  STL [R1+0x23c], R4 ;  /* 0x00023c0401007387 */ /* 0x000fe40000100800 */
[----:B------:R-:W-:Y:S01]  /*71e70*/  STL [R1+0x238], R5 ;  /* 0x0002380501007387 */ /* 0x000fe20000100800 */
[----:B----4-:R-:W-:Y:S03]  /*71e80*/  HMMA.16816.F32.BF16 R24, R8, R18, R24 ;  /* 0x000000120818723c */ /* 0x010fe60000041818 */
[----:B------:R-:W4:Y:S11]  /*71e90*/  LDL.LU.64 R10, [R1+0x3a00] ;  /* 0x003a0000010a7983 */ /* 0x000f360000300a00 */
[----:B------:R-:W-:Y:S09]  /*71ea0*/  @!UPT UIADD3 URZ, URZ, URZ, URZ ;  /* 0x0000003f3f3ff290 */ /* 0x000ff2000fffe03f */
[----:B------:R-:W-:Y:S01]  /*71eb0*/  STL.64 [R1+0x39f0], R26 ;  /* 0x0039f01a01007387 */ /* 0x000fe20000100a00 */
[----:B------:R0:W-:Y:S03]  /*71ec0*/  STL.64 [R1+0x39e8], R24 ;  /* 0x0039e81801007387 */ /* 0x0001e60000100a00 */
[----:B0-----:R-:W4:Y:S01]  /*71ed0*/  LDL.LU R24, [R1+0x330] ;  /* 0x0003300001187983 */ /* 0x001f220000300800 */
[----:B------:R-:W4:Y:S02]  /*71ee0*/  LDL.LU R25, [R1+0x334] ;  /* 0x0003340001197983 */ /* 0x000f240000300800 */
[----:B------:R-:W4:Y:S02]  /*71ef0*/  LDL.LU R26, [R1+0x338] ;  /* 0x00033800011a7983 */ /* 0x000f240000300800 */
[----:B------:R-:W4:Y:S02]  /*71f00*/  LDL.LU R27, [R1+0x33c] ;  /* 0x00033c00011b7983 */ /* 0x000f240000300800 */
[----:B------:R-:W-:Y:S01]  /*71f10*/  FMUL R4, R23, c[0x0][0x188] ;  /* 0x0000620017047a20 */ /* 0x000fe20000400000 */
[--C-:B------:R-:W-:Y:S01]  /*71f20*/  SHF.R.U32.HI R29, RZ, 0x9, R2.reuse ;  /* 0x00000009ff1d7819 */ /* 0x100fe20000011602 */
[----:B------:R-:W2:Y:S01]  /*71f30*/  LDL.LU R17, [R1+0x198] ;  /* 0x0001980001117983 */ /* 0x000ea20000300800 */
[----:B------:R-:W-:Y:S01]  /*71f40*/  SHF.R.U32.HI R7, RZ, 0x8, R2 ;  /* 0x00000008ff077819 */ /* 0x000fe20000011602 */
[----:B------:R-:W2:Y:S01]  /*71f50*/  LDL.LU R16, [R1+0x190] ;  /* 0x0001900001107983 */ /* 0x000ea20000300800 */
[----:B------:R-:W-:-:S02]  /*71f60*/  LOP3.LUT P4, RZ, R29, 0x1, RZ, 0xc0, !PT ;  /* 0x000000011dff7812 */ /* 0x000fc4000788c0ff */
[----:B------:R-:W-:Y:S01]  /*71f70*/  FSEL R4, R4, -INF , !P0 ;  /* 0xff80000004047808 */ /* 0x000fe20004000000 */
[----:B------:R-:W-:Y:S01]  /*71f80*/  FMUL R29, R22, c[0x0][0x188] ;  /* 0x00006200161d7a20 */ /* 0x000fe20000400000 */
[----:B------:R-:W-:-:S03]  /*71f90*/  LOP3.LUT P1, RZ, R7, 0x1, RZ, 0xc0, !PT ;  /* 0x0000000107ff7812 */ /* 0x000fc6000782c0ff */
[----:B------:R0:W-:Y:S01]  /*71fa0*/  STL [R1+0x244], R4 ;  /* 0x0002440401007387 */ /* 0x0001e20000100800 */
[----:B------:R-:W-:Y:S02]  /*71fb0*/  FSEL R8, R29, -INF , !P3 ;  /* 0xff8000001d087808 */ /* 0x000fe40005800000 */
[----:B------:R-:W-:Y:S02]  /*71fc0*/  MOV R7, R0 ;  /* 0x0000000000077202 */ /* 0x000fe40000000f00 */
[----:B0-----:R-:W-:Y:S02]  /*71fd0*/  MOV R4, R20 ;  /* 0x0000001400047202 */ /* 0x001fe40000000f00 */
[----:B------:R-:W2:Y:S01]  /*71fe0*/  LDL.LU R20, [R1+0x39fc] ;  /* 0x0039fc0001147983 */ /* 0x000ea20000300800 */
[----:B------:R-:W2:Y:S02]  /*71ff0*/  LDL.LU R5, [R1+0x4] ;  /* 0x0000040001057983 */ /* 0x000ea40000300800 */
[----:B------:R-:W2:Y:S02]  /*72000*/  LDL.LU R6, [R1+0x8] ;  /* 0x0000080001067983 */ /* 0x000ea40000300800 */
[----:B------:R-:W2:Y:S01]  /*72010*/  LDL.LU R0, [R1+0x39f8] ;  /* 0x0039f80001007983 */ /* 0x000ea20000300800 */
[----:B------:R4:W-:Y:S01]  /*72020*/  STL [R1+0x240], R8 ;  /* 0x0002400801007387 */ /* 0x0009e20000100800 */
[----:B---3--:R-:W-:Y:S01]  /*72030*/  MOV R28, R13 ;  /* 0x0000000d001c7202 */ /* 0x008fe20000000f00 */
[----:B----4-:R-:W-:Y:S02]  /*72040*/  HMMA.16816.F32.BF16 R8, R12, R10, R24 ;  /* 0x0000000a0c08723c */ /* 0x010fe40000041818 */
[----:B------:R-:W3:Y:S01]  /*72050*/  LDL.LU.64 R26, [R1+0x39f0] ;  /* 0x0039f000011a7983 */ /* 0x000ee20000300a00 */
[----:B------:R-:W4:Y:S11]  /*72060*/  LDL.LU.64 R24, [R1+0x39e8] ;  /* 0x0039e80001187983 */ /* 0x000f360000300a00 */
[----:B------:R-:W-:Y:S09]  /*72070*/  @!UPT UIADD3 URZ, URZ, URZ, URZ ;  /* 0x0000003f3f3ff290 */ /* 0x000ff2000fffe03f */
[----:B------:R0:W-:Y:S01]  /*72080*/  STL.64 [R1+0x30], R8 ;  /* 0x0000300801007387 */ /* 0x0001e20000100a00 */
[----:B------:R1:W-:Y:S03]  /*72090*/  STL.64 [R1+0x38], R10 ;  /* 0x0000380a01007387 */ /* 0x0003e60000100a00 */
[----:B0-----:R-:W3:Y:S01]  /*720a0*/  LDL.LU.64 R8, [R1+0x39e0] ;  /* 0x0039e00001087983 */ /* 0x001ee20000300a00 */
[----:B-1----:R-:W-:Y:S01]  /*720b0*/  IMAD.MOV.U32 R10, RZ, RZ, R14 ;  /* 0x000000ffff0a7224 */ /* 0x002fe200078e000e */
[----:B------:R-:W-:Y:S02]  /*720c0*/  MOV R11, R15 ;  /* 0x0000000f000b7202 */ /* 0x000fe40000000f00 */
[----:B------:R-:W4:Y:S01]  /*720d0*/  LDL.LU.64 R14, [R1+0x39d8] ;  /* 0x0039d800010e7983 */ /* 0x000f220000300a00 */
[----:B------:R-:W4:Y:S01]  /*720e0*/  LDL.LU.64 R12, [R1+0x39d0] ;  /* 0x0039d000010c7983 */ /* 0x000f220000300a00 */
[----:B------:R-:W-:-:S02]  /*720f0*/  SHF.R.U32.HI R23, RZ, 0xa, R2 ;  /* 0x0000000aff177819 */ /* 0x000fc40000011602 */
[--C-:B------:R-:W-:Y:S02]  /*72100*/  SHF.R.U32.HI R22, RZ, 0xb, R2.reuse ;  /* 0x0000000bff167819 */ /* 0x100fe40000011602 */
[----:B------:R-:W-:Y:S01]  /*72110*/  LOP3.LUT P0, RZ, R23, 0x1, RZ, 0xc0, !PT ;  /* 0x0000000117ff7812 */ /* 0x000fe2000780c0ff */
[----:B--2---:R-:W-:Y:S01]  /*72120*/  FMUL R23, R21, c[0x0][0x188] ;  /* 0x0000620015177a20 */ /* 0x004fe20000400000 */
[----:B------:R-:W-:Y:S01]  /*72130*/  LOP3.LUT P3, RZ, R22, 0x1, RZ, 0xc0, !PT ;  /* 0x0000000116ff7812 */ /* 0x000fe2000786c0ff */
[----:B------:R-:W-:Y:S01]  /*72140*/  FMUL R22, R20, c[0x0][0x188] ;  /* 0x0000620014167a20 */ /* 0x000fe20000400000 */
[--C-:B------:R-:W-:Y:S01]  /*72150*/  SHF.R.U32.HI R21, RZ, 0xc, R2.reuse ;  /* 0x0000000cff157819 */ /* 0x100fe20000011602 */
[----:B------:R4:W-:Y:S01]  /*72160*/  STL.64 [R1+0x39a8], R10 ;  /* 0x0039a80a01007387 */ /* 0x0009e20000100a00 */
[----:B------:R-:W-:Y:S02]  /*72170*/  SHF.R.U32.HI R20, RZ, 0xd, R2 ;  /* 0x0000000dff147819 */ /* 0x000fe40000011602 */
[----:B------:R-:W-:Y:S01]  /*72180*/  FSEL R23, R23, -INF , !P2 ;  /* 0xff80000017177808 */ /* 0x000fe20005000000 */
[----:B------:R-:W-:Y:S01]  /*72190*/  LOP3.LUT P2, RZ, R21, 0x1, RZ, 0xc0, !PT ;  /* 0x0000000115ff7812 */ /* 0x000fe2000784c0ff */
[----:B------:R-:W-:Y:S01]  /*721a0*/  FSEL R21, R22, -INF , !P5 ;  /* 0xff80000016157808 */ /* 0x000fe20006800000 */
[----:B------:R-:W-:Y:S01]  /*721b0*/  LOP3.LUT P5, RZ, R20, 0x1, RZ, 0xc0, !PT ;  /* 0x0000000114ff7812 */ /* 0x000fe200078ac0ff */
[----:B---3--:R0:W-:Y:S01]  /*721c0*/  STL.64 [R1+0x39a0], R8 ;  /* 0x0039a00801007387 */ /* 0x0081e20000100a00 */
[----:B----4-:R-:W-:Y:S01]  /*721d0*/  MOV R10, R12 ;  /* 0x0000000c000a7202 */ /* 0x010fe20000000f00 */
[----:B------:R-:W-:-:S02]  /*721e0*/  IMAD.MOV.U32 R11, RZ, RZ, R13 ;  /* 0x000000ffff0b7224 */ /* 0x000fc400078e000d */
[----:B0-----:R-:W2:Y:S01]  /*721f0*/  LDL.LU R8, [R1+0x10] ;  /* 0x0000100001087983 */ /* 0x001ea20000300800 */
[----:B------:R-:W-:Y:S02]  /*72200*/  MOV R9, R0 ;  /* 0x0000000000097202 */ /* 0x000fe40000000f00 */
[----:B------:R-:W3:Y:S02]  /*72210*/  LDL.LU R0, [R1+0x39c8] ;  /* 0x0039c80001007983 */ /* 0x000ee40000300800 */
[----:B------:R-:W4:Y:S01]  /*72220*/  LDL.LU R12, [R1+0x39c4] ;  /* 0x0039c400010c7983 */ /* 0x000f220000300800 */
[----:B------:R-:W4:Y:S01]  /*72230*/  LDL.LU R13, [R1+0x39c0] ;  /* 0x0039c000010d7983 */ /* 0x000f220000300800 */
[----:B------:R-:W-:Y:S02]  /*72240*/  STL [R1+0x3950], R28 ;  /* 0x0039501c01007387 */ /* 0x000fe40000100800 */
[----:B------:R0:W-:Y:S02]  /*72250*/  STL [R1+0xd8], R23 ;  /* 0x0000d81701007387 */ /* 0x0001e40000100800 */
[----:B------:R-:W4:Y:S01]  /*72260*/  LDL R20, [R1+0xf0] ;  /* 0x0000f00001147983 */ /* 0x000f220000100800 */
[----:B------:R1:W-:Y:S01]  /*72270*/  STL [R1+0xd0], R21 ;  /* 0x0000d01501007387 */ /* 0x0003e20000100800 */
[----:B------:R-:W4:Y:S03]  /*72280*/  LDL R22, [R1+0xf8] ;  /* 0x0000f80001167983 */ /* 0x000f260000100800 */
[----:B0-----:R-:W4:Y:S04]  /*72290*/  LDL R23, [R1+0xfc] ;  /* 0x0000fc0001177983 */ /* 0x001f280000100800 */
[----:B-1----:R-:W4:Y:S01]  /*722a0*/  LDL R21, [R1+0xf4] ;  /* 0x0000f40001157983 */ /* 0x002f220000100800 */
[----:B------:R-:W-:-:S02]  /*722b0*/  FMUL R17, R17, c[0x0][0x188] ;  /* 0x0000620011117a20 */ /* 0x000fc40000400000 */
[----:B------:R-:W-:Y:S01]  /*722c0*/  FMUL R16, R16, c[0x0][0x188] ;  /* 0x0000620010107a20 */ /* 0x000fe20000400000 */
[----:B----4-:R-:W-:Y:S01]  /*722d0*/  HMMA.16816.F32.BF16 R20, R20, R12, R4 ;  /* 0x0000000c1414723c */ /* 0x010fe20000041804 */
[----:B------:R-:W2:Y:S01]  /*722e0*/  LDL.LU.64 R6, [R1+0x39b8] ;  /* 0x0039b80001067983 */ /* 0x000ea20000300a00 */
[----:B------:R-:W2:Y:S11]  /*722f0*/  LDL.LU.64 R4, [R1+0x39b0] ;  /* 0x0039b00001047983 */ /* 0x000eb60000300a00 */
[----:B------:R-:W-:Y:S10]  /*72300*/  @!UPT UIADD3 URZ, URZ, URZ, URZ ;  /* 0x0000003f3f3ff290 */ /* 0x000ff4000fffe03f */
[----:B------:R-:W-:Y:S01]  /*72310*/  STL.64 [R1+0x3988], R22 ;  /* 0x0039881601007387 */ /* 0x000fe20000100a00 */
[----:B------:R0:W-:Y:S03]  /*72320*/  STL.64 [R1+0x3980], R20 ;  /* 0x0039801401007387 */ /* 0x0001e60000100a00 */
[----:B0-----:R-:W4:Y:S01]  /*72330*/  LDL.LU.64 R20, [R1+0xf0] ;  /* 0x0000f00001147983 */ /* 0x001f220000300a00 */
[----:B------:R-:W3:Y:S02]  /*72340*/  LDL.LU.64 R22, [R1+0xf8] ;  /* 0x0000f80001167983 */ /* 0x000ee40000300a00 */
[----:B------:R0:W-:Y:S02]  /*72350*/  STL [R1+0x38dc], R12 ;  /* 0x0038dc0c01007387 */ /* 0x0001e40000100800 */
[----:B------:R1:W-:Y:S01]  /*72360*/  STL [R1+0x38d8], R13 ;  /* 0x0038d80d01007387 */ /* 0x0003e20000100800 */
[----:B0-----:R-:W-:-:S02]  /*72370*/  FSEL R12, R16, -INF , !P4 ;  /* 0xff800000100c7808 */ /* 0x001fc40006000000 */
[----:B-1----:R-:W-:-:S05]  /*72380*/  FSEL R13, R17, -INF , !P1 ;  /* 0xff800000110d7808 */ /* 0x002fca0004800000 */
[----:B------:R-:W-:Y:S01]  /*72390*/  STL [R1+0xcc], R13 ;  /* 0x0000cc0d01007387 */ /* 0x000fe20000100800 */
[----:B------:R-:W-:Y:S01]  /*723a0*/  STL [R1+0xb8], R12 ;  /* 0x0000b80c01007387 */ /* 0x000fe20000100800 */
[----:B--2---:R-:W-:Y:S02]  /*723b0*/  HMMA.16816.F32.BF16 R4, R8, R18, R4 ;  /* 0x000000120804723c */ /* 0x004fe40000041804 */
[----:B------:R-:W2:Y:S01]  /*723c0*/  LDL.LU.64 R10, [R1+0x39a8] ;  /* 0x0039a800010a7983 */ /* 0x000ea20000300a00 */
[----:B------:R-:W2:Y:S02]  /*723d0*/  LDL.LU.64 R8, [R1+0x39a0] ;  /* 0x0039a00001087983 */ /* 0x000ea40000300a00 */
[----:B------:R-:W3:Y:S01]  /*723e0*/  LDL.LU R28, [R1+0x108] ;  /* 0x00010800011c7983 */ /* 0x000ee20000300800 */
[----:B------:R-:W-:Y:S02]  /*723f0*/  MOV R16, R15 ;  /* 0x0000000f00107202 */ /* 0x000fe40000000f00 */
[----:B------:R-:W-:Y:S11]  /*72400*/  MOV R17, R3 ;  /* 0x0000000300117202 */ /* 0x000ff60000000f00 */
[----:B------:R-:W-:Y:S04]  /*72410*/  @!UPT UIADD3 URZ, URZ, URZ, URZ ;  /* 0x0000003f3f3ff290 */ /* 0x000fe8000fffe03f */
[----:B------:R-:W-:Y:S01]  /*72420*/  STL [R1+0x3960], R6 ;  /* 0x0039600601007387 */ /* 0x000fe20000100800 */
[----:B------:R-:W-:Y:S02]  /*72430*/  STL [R1+0x395c], R7 ;  /* 0x00395c0701007387 */ /* 0x000fe40000100800 */
[----:B------:R2:W-:Y:S02]  /*72440*/  STL [R1+0x38e8], R18 ;  /* 0x0038e81201007387 */ /* 0x0005e40000100800 */
[----:B------:R0:W-:Y:S01]  /*72450*/  STL [R1+0x38e4], R19 ;  /* 0x0038e41301007387 */ /* 0x0001e20000100800 */
[----:B------:R-:W4:Y:S01]  /*72460*/  LDL.LU R15, [R1+0x399c] ;  /* 0x00399c00010f7983 */ /* 0x000f220000300800 */
[----:B------:R-:W4:Y:S01]  /*72470*/  LDL.LU R3, [R1+0x3998] ;  /* 0x0039980001037983 */ /* 0x000f220000300800 */
[----:B--2---:R-:W-:Y:S01]  /*72480*/  MOV R18, R8 ;  /* 0x0000000800127202 */ /* 0x004fe20000000f00 */
[----:B0-----:R-:W-:Y:S01]  /*72490*/  IMAD.MOV.U32 R19, RZ, RZ, R9 ;  /* 0x000000ffff137224 */ /* 0x001fe200078e0009 */
[----:B------:R-:W2:Y:S01]  /*724a0*/  LDL.LU R8, [R1+0x3994] ;  /* 0x0039940001087983 */ /* 0x000ea20000300800 */
[----:B------:R-:W2:Y:S01]  /*724b0*/  LDL.LU R9, [R1+0x3990] ;  /* 0x0039900001097983 */ /* 0x000ea20000300800 */
[----:B------:R-:W-:Y:S01]  /*724c0*/  SHF.R.U32.HI R29, RZ, 0xf, R2 ;  /* 0x0000000fff1d7819 */ /* 0x000fe20000011602 */
[----:B------:R-:W-:-:S03]  /*724d0*/  FMUL R26, R26, c[0x0][0x188] ;  /* 0x000062001a1a7a20 */ /* 0x000fc60000400000 */
[----:B------:R-:W-:Y:S01]  /*724e0*/  LOP3.LUT P1, RZ, R29, 0x1, RZ, 0xc0, !PT ;  /* 0x000000011dff7812 */ /* 0x000fe2000782c0ff */
[----:B------:R-:W-:Y:S01]  /*724f0*/  FMUL R29, R27, c[0x0][0x188] ;  /* 0x000062001b1d7a20 */ /* 0x000fe20000400000 */
[----:B---3--:R-:W-:Y:S02]  /*72500*/  SHF.R.U64 R27, R0, 0x1f, RZ ;  /* 0x0000001f001b7819 */ /* 0x008fe400000012ff */
[----:B------:R-:W-:Y:S01]  /*72510*/  FSEL R6, R26, -INF , !P3 ;  /* 0xff8000001a067808 */ /* 0x000fe20005800000 */
[----:B------:R-:W-:Y:S02]  /*72520*/  FMUL R13, R25, c[0x0][0x188] ;  /* 0x00006200190d7a20 */ /* 0x000fe40000400000 */
[----:B------:R-:W-:Y:S01]  /*72530*/  FMUL R12, R24, c[0x0][0x188] ;  /* 0x00006200180c7a20 */ /* 0x000fe20000400000 */
[----:B------:R-:W-:Y:S01]  /*72540*/  FSEL R7, R29, -INF , !P0 ;  /* 0xff8000001d077808 */ /* 0x000fe20004000000 */
[----:B------:R-:W-:-:S04]  /*72550*/  LOP3.LUT P0, RZ, R27, 0x1, RZ, 0xc0, !PT ;  /* 0x000000011bff7812 */ /* 0x000fc8000780c0ff */
[----:B------:R4:W-:Y:S01]  /*72560*/  STL [R1+0xb4], R7 ;  /* 0x0000b40701007387 */ /* 0x0009e20000100800 */
[----:B------:R0:W-:Y:S01]  /*72570*/  STL [R1+0x94], R6 ;  /* 0x0000940601007387 */ /* 0x0001e20000100800 */
[----:B----4-:R-:W-:Y:S02]  /*72580*/  MOV R7, R21 ;  /* 0x0000001500077202 */ /* 0x010fe40000000f00 */
[----:B0-----:R-:W-:Y:S01]  /*72590*/  MOV R6, R20 ;  /* 0x0000001400067202 */ /* 0x001fe20000000f00 */
[----:B--2---:R-:W-:Y:S07]  /*725a0*/  HMMA.16816.F32.BF16 R24, R20, R8, R16 ;  /* 0x000000081418723c */ /* 0x004fee0000041810 */
[----:B------:R-:W-:Y:S01]  /*725b0*/  MOV R16, R22 ;  /* 0x0000001600107202 */ /* 0x000fe20000000f00 */
[----:B------:R-:W-:-:S02]  /*725c0*/  IMAD.MOV.U32 R17, RZ, RZ, R23 ;  /* 0x000000ffff117224 */ /* 0x000fc400078e0017 */
[----:B------:R-:W2:Y:S01]  /*725d0*/  LDL.LU.64 R22, [R1+0x3988] ;  /* 0x0039880001167983 */ /* 0x000ea20000300a00 */
[----:B------:R-:W2:Y:S11]  /*725e0*/  LDL.LU.64 R20, [R1+0x3980] ;  /* 0x0039800001147983 */ /* 0x000eb60000300a00 */
[----:B------:R-:W-:Y:S01]  /*725f0*/  @!UPT UIADD3 URZ, URZ, URZ, URZ ;  /* 0x0000003f3f3ff290 */ /* 0x000fe2000fffe03f */
[----:B------:R0:W-:Y:S01]  /*72600*/  STL.64 [R1+0x3970], R26 ;  /* 0x0039701a01007387 */ /* 0x0001e20000100a00 */
[----:B------:R1:W-:Y:S03]  /*72610*/  STL.64 [R1+0x3968], R24 ;  /* 0x0039681801007387 */ /* 0x0003e60000100a00 */
[----:B0-----:R-:W2:Y:S04]  /*72620*/  LDL R26, [R1+0x88] ;  /* 0x00008800011a7983 */ /* 0x001ea80000100800 */
[----:B-1----:R-:W2:Y:S04]  /*72630*/  LDL R24, [R1+0x80] ;  /* 0x0000800001187983 */ /* 0x002ea80000100800 */
[----:B------:R-:W2:Y:S04]  /*72640*/  LDL R25, [R1+0x84] ;  /* 0x0000840001197983 */ /* 0x000ea80000100800 */
[----:B------:R-:W2:Y:S01]  /*72650*/  LDL R27, [R1+0x8c] ;  /* 0x00008c00011b7983 */ /* 0x000ea20000100800 */
[----:B------:R-:W-:-:S04]  /*72660*/  SHF.R.U32.HI R2, RZ, 0xe, R2 ;  /* 0x0000000eff027819 */ /* 0x000fc80000011602 */
[----:B------:R-:W-:Y:S01]  /*72670*/  LOP3.LUT P4, RZ, R2, 0x1, RZ, 0xc0, !PT ;  /* 0x0000000102ff7812 */ /* 0x000fe2000788c0ff */
[----:B------:R-:W-:-:S04]  /*72680*/  SHF.R.U64 R2, R0, 0x1e, RZ ;  /* 0x0000001e00027819 */ /* 0x000fc800000012ff */
[----:B------:R-:W-:Y:S01]  /*72690*/  LOP3.LUT P3, RZ, R2, 0x1, RZ, 0xc0, !PT ;  /* 0x0000000102ff7812 */ /* 0x000fe2000786c0ff */
[----:B------:R-:W-:Y:S01]  /*726a0*/  SHF.R.U64 R2, R0, 0x1d, RZ ;  /* 0x0000001d00027819 */ /* 0x000fe200000012ff */
[----:B------:R-:W-:Y:S01]  /*726b0*/  STL.64 [R1+0x3948], R10 ;  /* 0x0039480a01007387 */ /* 0x000fe20000100a00 */
[----:B------:R-:W-:Y:S01]  /*726c0*/  FSEL R13, R13, -INF , !P2 ;  /* 0xff8000000d0d7808 */ /* 0x000fe20005000000 */
[----:B------:R0:W-:Y:S01]  /*726d0*/  STL.64 [R1+0x3940], R8 ;  /* 0x0039400801007387 */ /* 0x0001e20000100a00 */
[----:B------:R-:W-:Y:S01]  /*726e0*/  LOP3.LUT P2, RZ, R2, 0x1, RZ, 0xc0, !PT ;  /* 0x0000000102ff7812 */ /* 0x000fe2000784c0ff */
[----:B------:R-:W-:Y:S01]  /*726f0*/  FSEL R2, R12, -INF , !P5 ;  /* 0xff8000000c027808 */ /* 0x000fe20006800000 */
[----:B0-----:R-:W3:Y:S01]  /*72700*/  LDL.LU R8, [R1+0x50] ;  /* 0x0000500001087983 */ /* 0x001ee20000300800 */
[----:B------:R-:W-:Y:S02]  /*72710*/  MOV R9, R3 ;  /* 0x0000000300097202 */ /* 0x000fe40000000f00 */
[----:B------:R-:W4:Y:S02]  /*72720*/  LDL.LU R3, [R1+0x3978] ;  /* 0x0039780001037983 */ /* 0x000f240000300800 */
[----:B------:R-:W3:Y:S01]  /*72730*/  LDL.LU R10, [R1+0x58] ;  /* 0x00005800010a7983 */ /* 0x000ee20000300800 */
[----:B------:R-:W3:Y:S01]  /*72740*/  LDL.LU R11, [R1+0x5c] ;  /* 0x00005c00010b7983 */ /* 0x000ee20000300800 */
[----:B------:R0:W-:Y:S02]  /*72750*/  STL [R1+0x64], R13 ;  /* 0x0000640d01007387 */ /* 0x0001e40000100800 */
[----:B------:R1:W-:Y:S01]  /*72760*/  STL [R1+0x60], R2 ;  /* 0x0000600201007387 */ /* 0x0003e20000100800 */
[----:B--2---:R-:W-:Y:S01]  /*72770*/  HMMA.16816.F32.BF16 R20, R24, R14, R20 ;  /* 0x0000000e1814723c */ /* 0x004fe20000041814 */
[----:B------:R-:W2:Y:S01]  /*72780*/  LDL.LU.64 R26, [R1+0x3970] ;  /* 0x00397000011a7983 */ /* 0x000ea20000300a00 */
[----:B------:R-:W2:Y:S11]  /*72790*/  LDL.LU.64 R24, [R1+0x3968] ;  /* 0x0039680001187983 */ /* 0x000eb60000300a00 */
[----:B------:R-:W-:Y:S11]  /*727a0*/  @!UPT UIADD3 URZ, URZ, URZ, URZ ;  /* 0x0000003f3f3ff290 */ /* 0x000ff6000fffe03f */
[----:B------:R-:W-:Y:S02]  /*727b0*/  MOV R18, R20 ;  /* 0x0000001400127202 */ /* 0x000fe40000000f00 */
[----:B------:R-:W-:Y:S01]  /*727c0*/  MOV R19, R21 ;  /* 0x0000001500137202 */ /* 0x000fe20000000f00 */
[----:B------:R-:W-:Y:S02]  /*727d0*/  MOV R20, R6 ;  /* 0x0000000600147202 */ /* 0x000fe40000000f00 */
[----:B------:R-:W-:Y:S01]  /*727e0*/  IMAD.MOV.U32 R12, RZ, RZ, R22 ;  /* 0x000000ffff0c7224 */ /* 0x000fe200078e0016 */
[----:B------:R-:W2:Y:S01]  /*727f0*/  LDL.LU R6, [R1+0x3960] ;  /* 0x0039600001067983 */ /* 0x000ea20000300800 */
[----:B------:R-:W-:Y:S02]  /*72800*/  MOV R21, R7 ;  /* 0x0000000700157202 */ /* 0x000fe40000000f00 */
[----:B0-----:R-:W-:Y:S01]  /*72810*/  MOV R13, R23 ;  /* 0x00000017000d7202 */ /* 0x001fe20000000f00 */
[----:B------:R-:W2:Y:S02]  /*72820*/  LDL.LU R7, [R1+0x395c] ;  /* 0x00395c0001077983 */ /* 0x000ea40000300800 */
[----:B------:R-:W-:Y:S01]  /*72830*/  IMAD.MOV.U32 R22, RZ, RZ, R16 ;  /* 0x000000ffff167224 */ /* 0x000fe200078e0010 */
[----:B------:R-:W-:Y:S01]  /*72840*/  MOV R23, R17 ;  /* 0x0000001100177202 */ /* 0x000fe20000000f00 */
[----:B------:R-:W3:Y:S01]  /*72850*/  LDL.LU R16, [R1+0x3958] ;  /* 0x0039580001107983 */ /* 0x000ee20000300800 */
[----:B------:R-:W3:Y:S02]  /*72860*/  LDL.LU R17, [R1+0x3954] ;  /* 0x0039540001117983 */ /* 0x000ee40000300800 */
[----:B------:R-:W-:-:S02]  /*72870*/  FMUL R28, R28, c[0x0][0x188] ;  /* 0x000062001c1c7a20 */ /* 0x000fc40000400000 */
[----:B----4-:R-:W-:Y:S01]  /*72880*/  FMUL R3, R3, c[0x0][0x188] ;  /* 0x0000620003037a20 */ /* 0x010fe20000400000 */
[----:B-1----:R-:W-:Y:S01]  /*72890*/  SHF.R.U64 R2, R0, 0x1b, RZ ;  /* 0x0000001b00027819 */ /* 0x002fe200000012ff */
[----:B------:R0:W-:Y:S02]  /*728a0*/  STL [R1+0x38e0], R15 ;  /* 0x0038e00f01007387 */ /* 0x0001e40000100800 */
[----:B0-----:R-:W-:Y:S01]  /*728b0*/  FSEL R15, R28, -INF , !P1 ;  /* 0xff8000001c0f7808 */ /* 0x001fe20004800000 */
[----:B------:R-:W-:Y:S01]  /*728c0*/  LOP3.LUT P1, RZ, R2, 0x1, RZ, 0xc0, !PT ;  /* 0x0000000102ff7812 */ /* 0x000fe2000782c0ff */
[----:B------:R-:W-:Y:S01]  /*728d0*/  FSEL R2, R3, -INF , !P4 ;  /* 0xff80000003027808 */ /* 0x000fe20006000000 */
[----:B------:R-:W4:Y:S02]  /*728e0*/  LDL.LU R28, [R1+0x3950] ;  /* 0x00395000011c7983 */ /* 0x000f240000300800 */
[----:B------:R-:W-:Y:S02]  /*728f0*/  STL [R1+0x4c], R15 ;  /* 0x00004c0f01007387 */ /* 0x000fe40000100800 */
[----:B------:R-:W-:Y:S01]  /*72900*/  STL [R1+0x40], R2 ;  /* 0x0000400201007387 */ /* 0x000fe20000100800 */
[----:B---3--:R-:W-:Y:S03]  /*72910*/  HMMA.16816.F32.BF16 R20, R20, R16, R8 ;  /* 0x000000101414723c */ /* 0x008fe60000041808 */
[----:B------:R-:W3:Y:S01]  /*72920*/  LDL.LU.64 R10, [R1+0x3948] ;  /* 0x00394800010a7983 */ /* 0x000ee20000300a00 */
[----:B------:R-:W2:Y:S02]  /*72930*/  LDL.LU.64 R8, [R1+0x3940] ;  /* 0x0039400001087983 */ /* 0x000ea40000300a00 */
[----:B------:R-:W2:Y:S11]  /*72940*/  LDL.LU R3, [R1+0x1e0] ;  /* 0x0001e00001037983 */ /* 0x000eb60000300800 */
[----:B------:R-:W-:Y:S06]  /*72950*/  @!UPT UIADD3 URZ, URZ, URZ, URZ ;  /* 0x0000003f3f3ff290 */ /* 0x000fec000fffe03f */
[----:B------:R-:W-:Y:S01]  /*72960*/  STL.64 [R1+0x38f8], R22 ;  /* 0x0038f81601007387 */ /* 0x000fe20000100a00 */
[----:B------:R0:W-:Y:S03]  /*72970*/  STL.64 [R1+0x38f0], R20 ;  /* 0x0038f01401007387 */ /* 0x0001e60000100a00 */
[----:B0-----:R-:W2:Y:S01]  /*72980*/  LDL.LU R20, [R1+0x160] ;  /* 0x0001600001147983 */ /* 0x001ea20000300800 */
[----:B----4-:R-:W-:Y:S02]  /*72990*/  MOV R21, R28 ;  /* 0x0000001c00157202 */ /* 0x010fe40000000f00 */
[----:B------:R-:W4:Y:S01]  /*729a0*/  LDL.LU R28, [R1+0x3938] ;  /* 0x00393800011c7983 */ /* 0x000f220000300800 */
[----:B---3--:R-:W-:Y:S01]  /*729b0*/  MOV R22, R10 ;  /* 0x0000000a00167202 */ /* 0x008fe20000000f00 */
[----:B------:R-:W-:Y:S01]  /*729c0*/  IMAD.MOV.U32 R23, RZ, RZ, R11 ;  /* 0x000000ffff177224 */ /* 0x000fe200078e000b */
[----:B------:R-:W3:Y:S01]  /*729d0*/  LDL.LU R10, [R1+0x3934] ;  /* 0x00393400010a7983 */ /* 0x000ee20000300800 */
[----:B------:R-:W3:Y:S03]  /*729e0*/  LDL.LU R11, [R1+0x3930] ;  /* 0x00393000010b7983 */ /* 0x000ee60000300800 */
[----:B------:R-:W-:Y:S04]  /*729f0*/  STL.64 [R1+0x3928], R22 ;  /* 0x0039281601007387 */ /* 0x000fe80000100a00 */
[----:B--2---:R0:W-:Y:S04]  /*72a00*/  STL.64 [R1+0x3920], R20 ;  /* 0x0039201401007387 */ /* 0x0041e80000100a00 */
[----:B0-----:R-:W3:Y:S01]  /*72a10*/  LDL.LU.64 R20, [R1+0x80] ;  /* 0x0000800001147983 */ /* 0x001ee20000300a00 */
[----:B------:R-:W3:Y:S01]  /*72a20*/  LDL.LU.64 R22, [R1+0x88] ;  /* 0x0000880001167983 */ /* 0x000ee20000300a00 */
[----:B------:R-:W-:-:S04]  /*72a30*/  SHF.R.U64 R29, R0, 0x1c, RZ ;  /* 0x0000001c001d7819 */ /* 0x000fc800000012ff */
[----:B------:R-:W-:Y:S01]  /*72a40*/  LOP3.LUT P5, RZ, R29, 0x1, RZ, 0xc0, !PT ;  /* 0x000000011dff7812 */ /* 0x000fe200078ac0ff */
[----:B------:R-:W-:-:S04]  /*72a50*/  SHF.R.U64 R29, R0, 0x1a, RZ ;  /* 0x0000001a001d7819 */ /* 0x000fc800000012ff */
[----:B------:R-:W-:Y:S01]  /*72a60*/  LOP3.LUT P4, RZ, R29, 0x1, RZ, 0xc0, !PT ;  /* 0x000000011dff7812 */ /* 0x000fe2000788c0ff */
[----:B------:R-:W-:Y:S01]  /*72a70*/  FMUL R29, R4, c[0x0][0x188] ;  /* 0x00006200041d7a20 */ /* 0x000fe20000400000 */
[----:B------:R-:W-:Y:S01]  /*72a80*/  SHF.R.U64 R4, R0, 0x19, RZ ;  /* 0x0000001900047819 */ /* 0x000fe200000012ff */
[----:B------:R-:W-:-:S03]  /*72a90*/  FMUL R5, R5, c[0x0][0x188] ;  /* 0x0000620005057a20 */ /* 0x000fc60000400000 */
[----:B------:R-:W-:Y:S01]  /*72aa0*/  FSEL R15, R29, -INF , !P0 ;  /* 0xff8000001d0f7808 */ /* 0x000fe20004000000 */
[----:B------:R-:W-:Y:S01]  /*72ab0*/  LOP3.LUT P0, RZ, R4, 0x1, RZ, 0xc0, !PT ;  /* 0x0000000104ff7812 */ /* 0x000fe2000780c0ff */
[----:B------:R-:W-:-:S03]  /*72ac0*/  FSEL R4, R5, -INF , !P3 ;  /* 0xff80000005047808 */ /* 0x000fc60005800000 */
[----:B------:R0:W-:Y:S02]  /*72ad0*/  STL [R1+0x58], R15 ;  /* 0x0000580f01007387 */ /* 0x0001e40000100800 */
[----:B------:R-:W-:Y:S02]  /*72ae0*/  STL [R1+0x5c], R4 ;  /* 0x00005c0401007387 */ /* 0x000fe40000100800 */
[----:B------:R-:W-:Y:S02]  /*72af0*/  FMUL R6, R6, c[0x0][0x188] ;  /* 0x0000620006067a20 */ /* 0x000fe40000400000 */
[----:B------:R-:W-:-:S03]  /*72b00*/  FMUL R5, R3, c[0x0][0x188] ;  /* 0x0000620003057a20 */ /* 0x000fc60000400000 */
[----:B------:R-:W-:Y:S01]  /*72b10*/  FSEL R3, R6, -INF , !P2 ;  /* 0xff80000006037808 */ /* 0x000fe20005000000 */
[----:B---3--:R-:W-:Y:S01]  /*72b20*/  HMMA.16816.F32.BF16 R24, R20, R10, R24 ;  /* 0x0000000a1418723c */ /* 0x008fe20000041818 */
[----:B0-----:R-:W-:Y:S02]  /*72b30*/  MOV R15, R20 ;  /* 0x00000014000f7202 */ /* 0x001fe40000000f00 */
[----:B------:R-:W-:Y:S01]  /*72b40*/  MOV R17, R22 ;  /* 0x0000001600117202 */ /* 0x000fe20000000f00 */
[----:B------:R-:W-:Y:S01]  /*72b50*/  IMAD.MOV.U32 R16, RZ, RZ, R23 ;  /* 0x000000ffff107224 */ /* 0x000fe200078e0017 */
[----:B------:R-:W-:Y:S01]  /*72b60*/  MOV R29, R21 ;  /* 0x00000015001d7202 */ /* 0x000fe20000000f00 */
[----:B------:R-:W2:Y:S01]  /*72b70*/  LDL.LU.64 R22, [R1+0x3928] ;  /* 0x0039280001167983 */ /* 0x000ea20000300a00 */
[----:B------:R-:W2:Y:S02]  /*72b80*/  LDL.LU.64 R20, [R1+0x3920] ;  /* 0x0039200001147983 */ /* 0x000ea40000300a00 */
[----:B------:R-:W-:Y:S02]  /*72b90*/  STL.64 [R1+0x3918], R14 ;  /* 0x0039180e01007387 */ /* 0x000fe40000100a00 */
[----:B------:R0:W-:Y:S02]  /*72ba0*/  STL.64 [R1+0x3910], R12 ;  /* 0x0039100c01007387 */ /* 0x0001e40000100a00 */
[----:B0-----:R-:W2:Y:S01]  /*72bb0*/  LDL.LU R12, [R1+0x380] ;  /* 0x00038000010c7983 */ /* 0x001ea20000300800 */
[----:B------:R-:W2:Y:S02]  /*72bc0*/  LDL.LU R13, [R1+0x384] ;  /* 0x00038400010d7983 */ /* 0x000ea40000300800 */
[----:B------:R-:W2:Y:S02]  /*72bd0*/  LDL.LU R14, [R1+0x388] ;  /* 0x00038800010e7983 */ /* 0x000ea40000300800 */
[----:B------:R-:W2:Y:S05]  /*72be0*/  LDL.LU R15, [R1+0x38c] ;  /* 0x00038c00010f7983 */ /* 0x000eaa0000300800 */
[----:B------:R0:W-:Y:S01]  /*72bf0*/  STL.64 [R1+0x3908], R26 ;  /* 0x0039081a01007387 */ /* 0x0001e20000100a00 */
[----:B------:R-:W-:Y:S03]  /*72c00*/  STL.64 [R1+0x3900], R24 ;  /* 0x0039001801007387 */ /* 0x000fe60000100a00 */
[----:B0-----:R-:W2:Y:S01]  /*72c10*/  LDL.LU R26, [R1+0xe8] ;  /* 0x0000e800011a7983 */ /* 0x001ea20000300800 */
[----:B------:R-:W-:Y:S02]  /*72c20*/  STL [R1+0x38b4], R10 ;  /* 0x0038b40a01007387 */ /* 0x000fe40000100800 */
[----:B------:R-:W-:Y:S02]  /*72c30*/  STL [R1+0x38b0], R11 ;  /* 0x0038b00b01007387 */ /* 0x000fe40000100800 */
[----:B------:R-:W3:Y:S01]  /*72c40*/  LDL.LU R6, [R1+0x1e8] ;  /* 0x0001e80001067983 */ /* 0x000ee20000300800 */
[----:B----4-:R-:W-:Y:S01]  /*72c50*/  MOV R27, R28 ;  /* 0x0000001c001b7202 */ /* 0x010fe20000000f00 */
[----:B------:R-:W-:Y:S01]  /*72c60*/  FMUL R7, R7, c[0x0][0x188] ;  /* 0x0000620007077a20 */ /* 0x000fe20000400000 */
[----:B------:R0:W-:Y:S04]  /*72c70*/  STL [R1+0x9c], R3 ;  /* 0x00009c0301007387 */ /* 0x0001e80000100800 */
[----:B------:R-:W-:-:S02]  /*72c80*/  FSEL R7, R7, -INF , !P5 ;  /* 0xff80000007077808 */ /* 0x000fc40006800000 */
[----:B0-----:R-:W-:-:S03]  /*72c90*/  FSEL R3, R5, -INF , !P1 ;  /* 0xff80000005037808 */ /* 0x001fc60004800000 */
[----:B------:R3:W-:Y:S04]  /*72ca0*/  STL [R1+0xbc], R7 ;  /* 0x0000bc0701007387 */ /* 0x0007e80000100800 */
[----:B------:R0:W-:Y:S01]  /*72cb0*/  STL [R1+0x68], R3 ;  /* 0x0000680301007387 */ /* 0x0001e20000100800 */
[----:B------:R-:W-:Y:S01]  /*72cc0*/  FMUL R5, R19, c[0x0][0x188] ;  /* 0x0000620013057a20 */ /* 0x000fe20000400000 */
[----:B--2---:R-:W-:Y:S02]  /*72cd0*/  HMMA.16816.F32.BF16 R20, R20, R26, R12 ;  /* 0x0000001a1414723c */ /* 0x004fe4000004180c */
[----:B------:R-:W2:Y:S01]  /*72ce0*/  LDL.LU.64 R14, [R1+0x3918] ;  /* 0x00391800010e7983 */ /* 0x000ea20000300a00 */
[----:B------:R-:W4:Y:S02]  /*72cf0*/  LDL.LU.64 R12, [R1+0x3910] ;  /* 0x00391000010c7983 */ /* 0x000f240000300a00 */
[----:B------:R-:W4:Y:S02]  /*72d00*/  LDL.LU.64 R26, [R1+0x3908] ;  /* 0x00390800011a7983 */ /* 0x000f240000300a00 */
[----:B------:R-:W4:Y:S02]  /*72d10*/  LDL.LU.64 R24, [R1+0x3900] ;  /* 0x0039000001187983 */ /* 0x000f240000300a00 */
[----:B---3--:R-:W-:-:S02]  /*72d20*/  FMUL R7, R6, c[0x0][0x188] ;  /* 0x0000620006077a20 */ /* 0x008fc40000400000 */
[----:B------:R-:W-:Y:S11]  /*72d30*/  FMUL R6, R18, c[0x0][0x188] ;  /* 0x0000620012067a20 */ /* 0x000ff60000400000 */
[----:B------:R-:W-:Y:S02]  /*72d40*/  @!UPT UIADD3 URZ, URZ, URZ, URZ ;  /* 0x0000003f3f3ff290 */ /* 0x000fe4000fffe03f */
[----:B------:R-:W-:Y:S01]  /*72d50*/  MOV R11, R21 ;  /* 0x00000015000b7202 */ /* 0x000fe20000000f00 */
[----:B------:R-:W-:Y:S01]  /*72d60*/  IMAD.MOV.U32 R10, RZ, RZ, R22 ;  /* 0x000000ffff0a7224 */ /* 0x000fe200078e0016 */
[----:B0-----:R-:W-:Y:S02]  /*72d70*/  MOV R3, R23 ;  /* 0x0000001700037202 */ /* 0x001fe40000000f00 */
[----:B------:R-:W-:Y:S01]  /*72d80*/  MOV R28, R20 ;  /* 0x00000014001c7202 */ /* 0x000fe20000000f00 */
[----:B------:R-:W3:Y:S01]  /*72d90*/  LDL.LU.64 R22, [R1+0x38f8] ;  /* 0x0038f80001167983 */ /* 0x000ee20000300a00 */
[----:B------:R-:W3:Y:S02]  /*72da0*/  LDL.LU.64 R20, [R1+0x38f0] ;  /* 0x0038f00001147983 */ /* 0x000ee40000300a00 */
[----:B------:R-:W-:Y:S02]  /*72db0*/  STL.64 [R1+0x38d0], R10 ;  /* 0x0038d00a01007387 */ /* 0x000fe40000100a00 */
[----:B------:R0:W-:Y:S02]  /*72dc0*/  STL.64 [R1+0x38c8], R8 ;  /* 0x0038c80801007387 */ /* 0x0001e40000100a00 */
[----:B0-----:R-:W3:Y:S01]  /*72dd0*/  LDL.LU.64 R8, [R1+0x140] ;  /* 0x0001400001087983 */ /* 0x001ee20000300a00 */
[----:B------:R-:W3:Y:S02]  /*72de0*/  LDL.LU.64 R10, [R1+0x148] ;  /* 0x00014800010a7983 */ /* 0x000ee40000300a00 */
[----:B------:R-:W3:Y:S02]  /*72df0*/  LDL.LU R18, [R1+0x38e8] ;  /* 0x0038e80001127983 */ /* 0x000ee40000300800 */
[----:B------:R-:W3:Y:S01]  /*72e00*/  LDL.LU R19, [R1+0x38e4] ;  /* 0x0038e40001137983 */ /* 0x000ee20000300800 */
[----:B------:R-:W-:-:S02]  /*72e10*/  SHF.R.U64 R2, R0, 0x18, RZ ;  /* 0x0000001800027819 */ /* 0x000fc400000012ff */
[----:B------:R-:W-:Y:S02]  /*72e20*/  SHF.R.U64 R4, R0, 0x16, RZ ;  /* 0x0000001600047819 */ /* 0x000fe400000012ff */
[----:B------:R-:W-:Y:S02]  /*72e30*/  FSEL R7, R7, -INF , !P4 ;  /* 0xff80000007077808 */ /* 0x000fe40006000000 */
[----:B------:R-:W-:Y:S02]  /*72e40*/  LOP3.LUT P3, RZ, R2, 0x1, RZ, 0xc0, !PT ;  /* 0x0000000102ff7812 */ /* 0x000fe4000786c0ff */
[----:B------:R-:W-:Y:S01]  /*72e50*/  LOP3.LUT P5, RZ, R4, 0x1, RZ, 0xc0, !PT ;  /* 0x0000000104ff7812 */ /* 0x000fe200078ac0ff */
[----:B------:R-:W-:Y:S01]  /*72e60*/  SHF.R.U64 R4, R0, 0x13, RZ ;  /* 0x0000001300047819 */ /* 0x000fe200000012ff */
[----:B------:R-:W-:Y:S02]  /*72e70*/  FSEL R6, R6, -INF , !P0 ;  /* 0xff80000006067808 */ /* 0x000fe40004000000 */
[----:B------:R-:W-:Y:S01]  /*72e80*/  FSEL R5, R5, -INF , !P3 ;  /* 0xff80000005057808 */ /* 0x000fe20005800000 */
[----:B------:R0:W-:Y:S01]  /*72e90*/  STL [R1+0x98], R7 ;  /* 0x0000980701007387 */ /* 0x0001e20000100800 */
[----:B------:R-:W-:Y:S01]  /*72ea0*/  LOP3.LUT P0, RZ, R4, 0x1, RZ, 0xc0, !PT ;  /* 0x0000000104ff7812 */ /* 0x000fe2000780c0ff */
[----:B------:R1:W-:Y:S01]  /*72eb0*/  STL [R1+0x7c], R6 ;  /* 0x00007c0601007387 */ /* 0x0003e20000100800 */
[----:B0-----:R-:W-:Y:S01]  /*72ec0*/  MOV R7, R16 ;  /* 0x0000001000077202 */ /* 0x001fe20000000f00 */
[----:B-1----:R-:W-:Y:S01]  /*72ed0*/  IMAD.MOV.U32 R6, RZ, RZ, R17 ;  /* 0x000000ffff067224 */ /* 0x002fe200078e0011 */
[----:B--2---:R-:W-:-:S02]  /*72ee0*/  MOV R4, R15 ;  /* 0x0000000f00047202 */ /* 0x004fc40000000f00 */
[----:B------:R-:W2:Y:S01]  /*72ef0*/  LDL.LU R15, [R1+0x38e0] ;  /* 0x0038e000010f7983 */ /* 0x000ea20000300800 */
[----:B------:R0:W-:Y:S02]  /*72f00*/  STL [R1+0x90], R5 ;  /* 0x0000900501007387 */ /* 0x0001e40000100800 */
[----:B------:R-:W2:Y:S02]  /*72f10*/  LDL.LU R16, [R1+0x30] ;  /* 0x0000300001107983 */ /* 0x000ea40000300800 */
[----:B------:R-:W2:Y:S01]  /*72f20*/  LDL.LU R17, [R1+0x34] ;  /* 0x0000340001117983 */ /* 0x000ea20000300800 */
[----:B0-----:R-:W-:-:S07]  /*72f30*/  MOV R5, R29 ;  /* 0x0000001d00057202 */ /* 0x001fce0000000f00 */
[----:B---3--:R-:W-:Y:S01]  /*72f40*/  HMMA.16816.F32.BF16 R20, R4, R18, R20 ;  /* 0x000000120414723c */ /* 0x008fe20000041814 */
[----:B------:R-:W2:Y:S01]  /*72f50*/  LDL.LU R18, [R1+0x38] ;  /* 0x0000380001127983 */ /* 0x000ea20000300800 */
[----:B------:R-:W2:Y:S05]  /*72f60*/  LDL.LU R19, [R1+0x3c] ;  /* 0x00003c0001137983 */ /* 0x000eaa0000300800 */
[----:B----4-:R-:W-:Y:S02]  /*72f70*/  FMUL R7, R12, c[0x0][0x188] ;  /* 0x000062000c077a20 */ /* 0x010fe40000400000 */
[----:B------:R-:W-:Y:S01]  /*72f80*/  FMUL R6, R13, c[0x0][0x188] ;  /* 0x000062000d067a20 */ /* 0x000fe20000400000 */
[----:B------:R-:W2:Y:S01]  /*72f90*/  LDL.LU R12, [R1+0x38dc] ;  /* 0x0038dc00010c7983 */ /* 0x000ea20000300800 */
[----:B------:R-:W2:Y:S01]  /*72fa0*/  LDL.LU R13, [R1+0x38d8] ;  /* 0x0038d800010d7983 */ /* 0x000ea20000300800 */
[----:B------:R-:W-:-:S04]  /*72fb0*/  SHF.R.U64 R2, R0, 0x17, RZ ;  /* 0x0000001700027819 */ /* 0x000fc800000012ff */
[----:B------:R-:W-:Y:S01]  /*72fc0*/  LOP3.LUT P2, RZ, R2, 0x1, RZ, 0xc0, !PT ;  /* 0x0000000102ff7812 */ /* 0x000fe2000784c0ff */
[----:B------:R-:W-:-:S04]  /*72fd0*/  SHF.R.U64 R2, R0, 0x15, RZ ;  /* 0x0000001500027819 */ /* 0x000fc800000012ff */
[----:B------:R-:W-:Y:S01]  /*72fe0*/  LOP3.LUT P1, RZ, R2, 0x1, RZ, 0xc0, !PT ;  /* 0x0000000102ff7812 */ /* 0x000fe2000782c0ff */
[----:B------:R-:W-:Y:S01]  /*72ff0*/  SHF.R.U64 R2, R0, 0x14, RZ ;  /* 0x0000001400027819 */ /* 0x000fe200000012ff */
[----:B------:R-:W-:Y:S01]  /*73000*/  FSEL R7, R7, -INF , !P2 ;  /* 0xff80000007077808 */ /* 0x000fe20005000000 */
[----:B------:R-:W-:Y:S02]  /*73010*/  FMUL R5, R24, c[0x0][0x188] ;  /* 0x0000620018057a20 */ /* 0x000fe40000400000 */
[----:B------:R-:W-:Y:S01]  /*73020*/  LOP3.LUT P4, RZ, R2, 0x1, RZ, 0xc0, !PT ;  /* 0x0000000102ff7812 */ /* 0x000fe2000788c0ff */
[----:B------:R-:W-:Y:S01]  /*73030*/  SHF.R.U64 R2, R0, 0x12, RZ ;  /* 0x0000001200027819 */ /* 0x000fe200000012ff */
[----:B------:R-:W-:Y:S02]  /*73040*/  FSEL R6, R6, -INF , !P5 ;  /* 0xff80000006067808 */ /* 0x000fe40006800000 */
[----:B------:R-:W-:Y:S01]  /*73050*/  SHF.R.U64 R4, R0, 0x10, RZ ;  /* 0x0000001000047819 */ /* 0x000fe200000012ff */
[----:B------:R-:W-:Y:S01]  /*73060*/  STL [R1+0x88], R7 ;  /* 0x0000880701007387 */ /* 0x000fe20000100800 */
[----:B------:R-:W-:Y:S01]  /*73070*/  LOP3.LUT P3, RZ, R2, 0x1, RZ, 0xc0, !PT ;  /* 0x0000000102ff7812 */ /* 0x000fe2000786c0ff */
[----:B------:R-:W-:Y:S01]  /*73080*/  SHF.R.U64 R2, R0, 0x11, RZ ;  /* 0x0000001100027819 */ /* 0x000fe200000012ff */
[----:B------:R-:W-:-:S02]  /*73090*/  LOP3.LUT P5, RZ, R4, 0x1, RZ, 0xc0, !PT ;  /* 0x0000000104ff7812 */ /* 0x000fc400078ac0ff */
[----:B------:R-:W-:Y:S01]  /*730a0*/  FSEL R29, R5, -INF , !P1 ;  /* 0xff800000051d7808 */ /* 0x000fe20004800000 */
[----:B------:R2:W-:Y:S01]  /*730b0*/  STL [R1+0x8c], R6 ;  /* 0x00008c0601007387 */ /* 0x0005e20000100800 */
[----:B------:R-:W-:Y:S01]  /*730c0*/  LOP3.LUT P2, RZ, R2, 0x1, RZ, 0xc0, !PT ;  /* 0x0000000102ff7812 */ /* 0x000fe2000784c0ff */
[----:B------:R-:W-:Y:S01]  /*730d0*/  SHF.R.U64 R2, R0, 0xf, RZ ;  /* 0x0000000f00027819 */ /* 0x000fe200000012ff */
[----:B------:R-:W-:-:S03]  /*730e0*/  MOV R24, R9 ;  /* 0x0000000900187202 */ /* 0x000fc60000000f00 */
[----:B------:R-:W-:Y:S01]  /*730f0*/  LOP3.LUT P1, RZ, R2, 0x1, RZ, 0xc0, !PT ;  /* 0x0000000102ff7812 */ /* 0x000fe2000782c0ff */
[----:B------:R-:W-:Y:S01]  /*73100*/  MOV R2, R8 ;  /* 0x0000000800027202 */ /* 0x000fe20000000f00 */
[----:B--2---:R-:W-:Y:S07]  /*73110*/  HMMA.16816.F32.BF16 R4, R8, R12, R16 ;  /* 0x0000000c0804723c */ /* 0x004fee0000041810 */
[----:B------:R-:W-:Y:S01]  /*73120*/  IMAD.MOV.U32 R18, RZ, RZ, R10 ;  /* 0x000000ffff127224 */ /* 0x000fe200078e000a */
[----:B------:R-:W-:-:S02]  /*73130*/  MOV R19, R11 ;  /* 0x0000000b00137202 */ /* 0x000fc40000000f00 */
[----:B------:R-:W2:Y:S01]  /*73140*/  LDL.LU.64 R10, [R1+0x38d0] ;  /* 0x0038d000010a7983 */ /* 0x000ea20000300a00 */
[----:B------:R-:W3:Y:S02]  /*73150*/  LDL.LU.64 R8, [R1+0x38c8] ;  /* 0x0038c80001087983 */ /* 0x000ee40000300a00 */
[----:B------:R-:W-:Y:S02]  /*73160*/  FMUL R17, R25, c[0x0][0x188] ;  /* 0x0000620019117a20 */ /* 0x000fe40000400000 */
[----:B------:R-:W-:Y:S01]  /*73170*/  FMUL R16, R26, c[0x0][0x188] ;  /* 0x000062001a107a20 */ /* 0x000fe20000400000 */
[----:B------:R-:W-:Y:S01]  /*73180*/  MOV R25, R2 ;  /* 0x0000000200197202 */ /* 0x000fe20000000f00 */
[----:B------:R-:W-:Y:S01]  /*73190*/  FMUL R13, R27, c[0x0][0x188] ;  /* 0x000062001b0d7a20 */ /* 0x000fe20000400000 */
[----:B------:R-:W-:Y:S02]  /*731a0*/  SHF.R.U64 R2, R0, 0xd, RZ ;  /* 0x0000000d00027819 */ /* 0x000fe400000012ff */
[----:B------:R-:W-:-:S02]  /*731b0*/  FSEL R17, R17, -INF , !P4 ;  /* 0xff80000011117808 */ /* 0x000fc40006000000 */
[----:B------:R-:W-:Y:S02]  /*731c0*/  FSEL R26, R16, -INF , !P0 ;  /* 0xff800000101a7808 */ /* 0x000fe40004000000 */
[----:B------:R-:W-:Y:S01]  /*731d0*/  LOP3.LUT P0, RZ, R2, 0x1, RZ, 0xc0, !PT ;  /* 0x0000000102ff7812 */ /* 0x000fe2000780c0ff */
[----:B------:R-:W-:Y:S01]  /*731e0*/  FSEL R2, R13, -INF , !P3 ;  /* 0xff8000000d027808 */ /* 0x000fe20005800000 */
[----:B------:R-:W-:Y:S01]  /*731f0*/  STL [R1+0x54], R29 ;  /* 0x0000541d01007387 */ /* 0x000fe20000100800 */
[----:B------:R-:W-:Y:S02]  /*73200*/  STL [R1+0x3844], R29 ;  /* 0x0038441d01007387 */ /* 0x000fe40000100800 */
[----:B------:R0:W-:Y:S02]  /*73210*/  STL [R1+0x48], R17 ;  /* 0x0000481101007387 */ /* 0x0001e40000100800 */
[----:B------:R-:W-:Y:S01]  /*73220*/  STL [R1+0x78], R26 ;  /* 0x0000781a01007387 */ /* 0x000fe20000100800 */
[----:B------:R1:W-:Y:S01]  /*73230*/  STL [R1+0x84], R2 ;  /* 0x0000840201007387 */ /* 0x0003e20000100800 */
[----:B------:R-:W-:Y:S01]  /*73240*/  MOV R16, R25 ;  /* 0x0000001900107202 */ /* 0x000fe20000000f00 */
[----:B------:R4:W-:Y:S02]  /*73250*/  STL [R1+0x3848], R26 ;  /* 0x0038481a01007387 */ /* 0x0009e40000100800 */
[----:B------:R-:W-:-:S02]  /*73260*/  IMAD.MOV.U32 R27, RZ, RZ, R3 ;  /* 0x000000ffff1b7224 */ /* 0x000fc400078e0003 */
[----:B0-----:R-:W-:Y:S01]  /*73270*/  IMAD.MOV.U32 R17, RZ, RZ, R24 ;  /* 0x000000ffff117224 */ /* 0x001fe200078e0018 */
[----:B------:R-:W-:Y:S02]  /*73280*/  MOV R24, R28 ;  /* 0x0000001c00187202 */ /* 0x000fe40000000f00 */
[----:B------:R-:W-:Y:S01]  /*73290*/  SHF.R.U64 R12, R0, 0xe, RZ ;  /* 0x0000000e000c7819 */ /* 0x000fe200000012ff */
[----:B-1----:R-:W-:-:S03]  /*732a0*/  FMUL R2, R20, c[0x0][0x188] ;  /* 0x0000620014027a20 */ /* 0x002fc60000400000 */
[----:B------:R-:W-:Y:S01]  /*732b0*/  LOP3.LUT P4, RZ, R12, 0x1, RZ, 0xc0, !PT ;  /* 0x000000010cff7812 */ /* 0x000fe2000788c0ff */
[----:B------:R-:W-:Y:S01]  /*732c0*/  SHF.R.U64 R12, R0, 0xc, RZ ;  /* 0x0000000c000c7819 */ /* 0x000fe200000012ff */
[----:B------:R-:W-:Y:S01]  /*732d0*/  FSEL R2, R2, -INF , !P2 ;  /* 0xff80000002027808 */ /* 0x000fe20005000000 */
[----:B------:R-:W-:Y:S02]  /*732e0*/  FMUL R13, R22, c[0x0][0x188] ;  /* 0x00006200160d7a20 */ /* 0x000fe40000400000 */
[----:B------:R-:W-:Y:S01]  /*732f0*/  LOP3.LUT P3, RZ, R12, 0x1, RZ, 0xc0, !PT ;  /* 0x000000010cff7812 */ /* 0x000fe2000786c0ff */
[----:B------:R-:W-:-:S05]  /*73300*/  FMUL R12, R21, c[0x0][0x188] ;  /* 0x00006200150c7a20 */ /* 0x000fca0000400000 */
[----:B------:R-:W-:Y:S02]  /*73310*/  FSEL R20, R12, -INF , !P5 ;  /* 0xff8000000c147808 */ /* 0x000fe40006800000 */
[----:B--2---:R-:W-:Y:S02]  /*73320*/  MOV R25, R11 ;  /* 0x0000000b00197202 */ /* 0x004fe40000000f00 */
[----:B----4-:R-:W-:-:S07]  /*73330*/  MOV R26, R10 ;  /* 0x0000000a001a7202 */ /* 0x010fce0000000f00 */
[----:B---3--:R-:W-:Y:S07]  /*73340*/  HMMA.16816.F32.BF16 R16, R16, R8, R24 ;  /* 0x000000081010723c */ /* 0x008fee0000041818 */
[C---:B------:R-:W-:Y:S02]  /*73350*/  SHF.R.U64 R8, R0.reuse, 0xb, RZ ;  /* 0x0000000b00087819 */ /* 0x040fe400000012ff */
[----:B------:R-:W-:Y:S02]  /*73360*/  SHF.R.U64 R9, R0, 0xa, RZ ;  /* 0x0000000a00097819 */ /* 0x000fe400000012ff */
[----:B------:R-:W-:Y:S01]  /*73370*/  LOP3.LUT P2, RZ, R8, 0x1, RZ, 0xc0, !PT ;  /* 0x0000000108ff7812 */ /* 0x000fe2000784c0ff */
[----:B------:R-:W-:Y:S01]  /*73380*/  FSEL R8, R13, -INF , !P1 ;  /* 0xff8000000d087808 */ /* 0x000fe20004800000 */
[----:B------:R-:W-:-:S10]  /*73390*/  LOP3.LUT P5, RZ, R9, 0x1, RZ, 0xc0, !PT ;  /* 0x0000000109ff7812 */ /* 0x000fd400078ac0ff */
[----:B------:R-:W-:Y:S01]  /*733a0*/  STL.64 [R1+0x38c0], R18 ;  /* 0x0038c01201007387 */ /* 0x000fe20000100a00 */
[----:B------:R0:W-:Y:S03]  /*733b0*/  STL.64 [R1+0x38b8], R16 ;  /* 0x0038b81001007387 */ /* 0x0001e60000100a00 */
[----:B0-----:R-:W2:Y:S01]  /*733c0*/  LDL.LU.64 R16, [R1+0x150] ;  /* 0x0001500001107983 */ /* 0x001ea20000300a00 */
[----:B------:R-:W3:Y:S02]  /*733d0*/  LDL.LU.64 R18, [R1+0x158] ;  /* 0x0001580001127983 */ /* 0x000ee40000300a00 */
[----:B------:R-:W4:Y:S02]  /*733e0*/  LDL R10, [R1+0x18c] ;  /* 0x00018c00010a7983 */ /* 0x000f240000100800 */
[----:B------:R-:W4:Y:S01]  /*733f0*/  LDL R11, [R1+0x1a4] ;  /* 0x0001a400010b7983 */ /* 0x000f220000100800 */
[----:B------:R-:W4:Y:S04]  /*73400*/  LDL R28, [R1+0x1f0] ;  /* 0x0001f000011c7983 */ /* 0x000f280000100800 */
[----:B------:R-:W4:Y:S04]  /*73410*/  LDL R3, [R1+0x1f4] ;  /* 0x0001f40001037983 */ /* 0x000f280000100800 */
[----:B------:R-:W4:Y:S04]  /*73420*/  LDL R29, [R1+0x110] ;  /* 0x00011000011d7983 */ /* 0x000f280000100800 */
[----:B------:R-:W4:Y:S01]  /*73430*/  LDL R26, [R1+0xa4] ;  /* 0x0000a400011a7983 */ /* 0x000f220000100800 */
[----:B------:R-:W4:Y:S02]  /*73440*/  LDL.LU R27, [R1+0x1c8] ;  /* 0x0001c800011b7983 */ /* 0x000f240000300800 */
[----:B------:R0:W-:Y:S02]  /*73450*/  STL [R1+0x44], R2 ;  /* 0x0000440201007387 */ /* 0x0001e40000100800 */
[----:B------:R-:W4:Y:S01]  /*73460*/  LDL R24, [R1+0x11c] ;  /* 0x00011c0001187983 */ /* 0x000f220000100800 */
[----:B------:R-:W4:Y:S01]  /*73470*/  LDL.LU R12, [R1+0x1c0] ;  /* 0x0001c000010c7983 */ /* 0x000f220000300800 */
[----:B------:R-:W4:Y:S02]  /*73480*/  LDL R9, [R1+0x188] ;  /* 0x0001880001097983 */ /* 0x000f240000100800 */
[----:B------:R-:W4:Y:S02]  /*73490*/  LDL R25, [R1+0x174] ;  /* 0x0001740001197983 */ /* 0x000f240000100800 */
[----:B------:R-:W-:Y:S01]  /*734a0*/  STL [R1+0x50], R8 ;  /* 0x0000500801007387 */ /* 0x000fe20000100800 */
[----:B0-----:R-:W-:-:S04]  /*734b0*/  SHF.R.U64 R2, R0, 0x9, RZ ;  /* 0x0000000900027819 */ /* 0x001fc800000012ff */
[----:B------:R-:W-:Y:S02]  /*734c0*/  LOP3.LUT P1, RZ, R2, 0x1, RZ, 0xc0, !PT ;  /* 0x0000000102ff7812 */ /* 0x000fe4000782c0ff */
[----:B------:R-:W4:Y:S01]  /*734d0*/  LDL R2, [R1+0x1a0] ;  /* 0x0001a00001027983 */ /* 0x000f220000100800 */
[----:B------:R-:W-:Y:S02]  /*734e0*/  STL [R1+0x38], R20 ;  /* 0x0000381401007387 */ /* 0x000fe40000100800 */
[----:B------:R-:W-:Y:S02]  /*734f0*/  FMUL R13, R23, c[0x0][0x188] ;  /* 0x00006200170d7a20 */ /* 0x000fe40000400000 */
[----:B------:R2:W-:Y:S03]  /*73500*/  STL [R1+0x381c], R20 ;  /* 0x00381c1401007387 */ /* 0x0005e60000100800 */
[----:B------:R-:W-:-:S02]  /*73510*/  FSEL R13, R13, -INF , !P4 ;  /* 0xff8000000d0d7808 */ /* 0x000fc40006000000 */
[----:B--2---:R-:W-:Y:S01]  /*73520*/  MOV R20, R16 ;  /* 0x0000001000147202 */ /* 0x004fe20000000f00 */
[----:B---3--:R-:W-:Y:S01]  /*73530*/  HMMA.16816.F32.BF16 R4, R16, R14, R4 ;  /* 0x0000000e1004723c */ /* 0x008fe20000041804 */
[----:B------:R-:W-:Y:S01]  /*73540*/  MOV R22, R18 ;  /* 0x0000001200167202 */ /* 0x000fe20000000f00 */
[----:B------:R-:W-:Y:S01]  /*73550*/  IMAD.MOV.U32 R8, RZ, RZ, R19 ;  /* 0x000000ffff087224 */ /* 0x000fe200078e0013 */
[----:B------:R-:W-:Y:S01]  /*73560*/  MOV R21, R17 ;  /* 0x0000001100157202 */ /* 0x000fe20000000f00 */
[----:B------:R-:W2:Y:S01]  /*73570*/  LDL.LU.64 R18, [R1+0x38c0] ;  /* 0x0038c00001127983 */ /* 0x000ea20000300a00 */
[----:B------:R-:W2:Y:S02]  /*73580*/  LDL.LU.64 R16, [R1+0x38b8] ;  /* 0x0038b80001107983 */ /* 0x000ea40000300a00 */
[----:B------:R-:W3:Y:S02]  /*73590*/  LDL R14, [R1+0x440] ;  /* 0x00044000010e7983 */ /* 0x000ee40000100800 */
[----:B------:R-:W2:Y:S01]  /*735a0*/  LDL R15, [R1+0xa8] ;  /* 0x0000a800010f7983 */ /* 0x000ea20000100800 */
[----:B----4-:R-:W-:-:S02]  /*735b0*/  FMNMX R9, R9, R10, !PT ;  /* 0x0000000a09097209 */ /* 0x010fc40007800000 */
[----:B------:R-:W2:Y:S02]  /*735c0*/  LDL.LU R10, [R1+0x38b4] ;  /* 0x0038b400010a7983 */ /* 0x000ea40000300800 */
[----:B------:R-:W-:Y:S02]  /*735d0*/  FMNMX R9, R28, R9, !PT ;  /* 0x000000091c097209 */ /* 0x000fe40007800000 */
[----:B------:R-:W-:Y:S02]  /*735e0*/  FMNMX R2, R2, R11, !PT ;  /* 0x0000000b02027209 */ /* 0x000fe40007800000 */
[----:B------:R-:W2:Y:S01]  /*735f0*/  LDL.LU R11, [R1+0x38b0] ;  /* 0x0038b000010b7983 */ /* 0x000ea20000300800 */
[----:B------:R0:W-:Y:S03]  /*73600*/  STL [R1+0x34], R13 ;  /* 0x0000340d01007387 */ /* 0x0001e60000100800 */
[----:B0-----:R-:W4:Y:S01]  /*73610*/  LDL R13, [R1+0x430] ;  /* 0x00043000010d7983 */ /* 0x001f220000100800 */
[----:B------:R-:W4:Y:S01]  /*73620*/  LDL.LU R28, [R1+0x38ac] ;  /* 0x0038ac00011c7983 */ /* 0x000f220000300800 */
[----:B------:R-:W-:Y:S01]  /*73630*/  FMNMX R2, R3, R2, !PT ;  /* 0x0000000203027209 */ /* 0x000fe20007800000 */
[----:B------:R-:W-:Y:S01]  /*73640*/  FMUL R12, R12, c[0x0][0x188] ;  /* 0x000062000c0c7a20 */ /* 0x000fe20000400000 */
[----:B------:R-:W-:Y:S01]  /*73650*/  MOV R23, R8 ;  /* 0x0000000800177202 */ /* 0x000fe20000000f00 */
[----:B------:R-:W4:Y:S03]  /*73660*/  LDL.LU R3, [R1+0x38a8] ;  /* 0x0038a80001037983 */ /* 0x000f260000300800 */
[----:B------:R-:W-:-:S05]  /*73670*/  FSEL R12, R12, -INF , !P0 ;  /* 0xff8000000c0c7808 */ /* 0x000fca0004000000 */
[----:B------:R-:W-:Y:S01]  /*73680*/  STL [R1+0x30], R12 ;  /* 0x0000300c01007387 */ /* 0x000fe20000100800 */
[----:B---3--:R-:W-:-:S04]  /*73690*/  FMNMX R2, R14, R2, !PT ;  /* 0x000000020e027209 */ /* 0x008fc80007800000 */
[----:B------:R-:W-:Y:S01]  /*736a0*/  FMNMX R2, R26, R2, !PT ;  /* 0x000000021a027209 */ /* 0x000fe20007800000 */
[----:B--2---:R-:W-:Y:S07]  /*736b0*/  HMMA.16816.F32.BF16 R16, R20, R10, R16 ;  /* 0x0000000a1410723c */ /* 0x004fee0000041810 */
[----:B----4-:R-:W-:Y:S02]  /*736c0*/  FMNMX R10, R28, R2, !PT ;  /* 0x000000021c0a7209 */ /* 0x010fe40007800000 */
[----:B------:R-:W2:Y:S01]  /*736d0*/  LDL.LU R28, [R1+0x38a4] ;  /* 0x0038a400011c7983 */ /* 0x000ea20000300800 */
[----:B------:R-:W-:-:S02]  /*736e0*/  SHF.R.U64 R8, R0, 0x8, RZ ;  /* 0x0000000800087819 */ /* 0x000fc400000012ff */
[----:B------:R-:W-:Y:S02]  /*736f0*/  FMNMX R9, R13, R9, !PT ;  /* 0x000000090d097209 */ /* 0x000fe40007800000 */
[----:B------:R-:W-:Y:S01]  /*73700*/  LOP3.LUT P4, RZ, R8, 0x1, RZ, 0xc0, !PT ;  /* 0x0000000108ff7812 */ /* 0x000fe2000788c0ff */
[----:B------:R-:W-:-:S04]  /*73710*/  SHF.R.U64 R8, R0, 0x7, RZ ;  /* 0x0000000700087819 */ /* 0x000fc800000012ff */
[----:B------:R-:W-:Y:S01]  /*73720*/  LOP3.LUT P0, RZ, R8, 0x1, RZ, 0xc0, !PT ;  /* 0x0000000108ff7812 */ /* 0x000fe2000780c0ff */
[----:B------:R-:W-:Y:S02]  /*73730*/  FMNMX R8, R15, R9, !PT ;  /* 0x000000090f087209 */ /* 0x000fe40007800000 */
[----:B------:R-:W-:Y:S01]  /*73740*/  FMUL R9, R27, c[0x0][0x188] ;  /* 0x000062001b097a20 */ /* 0x000fe20000400000 */
[----:B------:R-:W-:Y:S02]  /*73750*/  SHF.R.U64 R2, R0, 0x6, RZ ;  /* 0x0000000600027819 */ /* 0x000fe400000012ff */
[----:B------:R-:W-:Y:S02]  /*73760*/  FMNMX R8, R29, R8, !PT ;  /* 0x000000081d087209 */ /* 0x000fe40007800000 */
[----:B------:R-:W-:Y:S02]  /*73770*/  FSEL R9, R9, -INF , !P3 ;  /* 0xff80000009097808 */ /* 0x000fe40005800000 */
[----:B------:R-:W-:-:S02]  /*73780*/  FMNMX R10, R3, R10, !PT ;  /* 0x0000000a030a7209 */ /* 0x000fc40007800000 */
[----:B------:R-:W-:Y:S01]  /*73790*/  FMNMX R8, R24, R8, !PT ;  /* 0x0000000818087209 */ /* 0x000fe20007800000 */
[----:B------:R-:W-:Y:S01]  /*737a0*/  LOP3.LUT P3, RZ, R2, 0x1, RZ, 0xc0, !PT ;  /* 0x0000000102ff7812 */ /* 0x000fe2000786c0ff */
[----:B------:R0:W-:Y:S01]  /*737b0*/  STL [R1+0x224], R9 ;  /* 0x0002240901007387 */ /* 0x0001e20000100800 */
[----:B------:R-:W3:Y:S02]  /*737c0*/  LDL.LU R24, [R1+0x2c0] ;  /* 0x0002c00001187983 */ /* 0x000ee40000300800 */
[----:B------:R-:W4:Y:S01]  /*737d0*/  LDL.LU R3, [R1+0x2c4] ;  /* 0x0002c40001037983 */ /* 0x000f220000300800 */
[----:B--2---:R-:W-:Y:S02]  /*737e0*/  FMNMX R2, R28, R10, !PT ;  /* 0x0000000a1c027209 */ /* 0x004fe40007800000 */
[----:B------:R-:W2:Y:S01]  /*737f0*/  LDL.LU R28, [R1+0x38a0] ;  /* 0x0038a000011c7983 */ /* 0x000ea20000300800 */
[----:B------:R-:W-:Y:S01]  /*73800*/  FMUL R11, R4, c[0x0][0x188] ;  /* 0x00006200040b7a20 */ /* 0x000fe20000400000 */
[----:B0-----:R-:W-:Y:S01]  /*73810*/  SHF.R.U64 R9, R0, 0x5, RZ ;  /* 0x0000000500097819 */ /* 0x001fe200000012ff */
[----:B------:R-:W-:Y:S01]  /*73820*/  FMUL R12, R5, c[0x0][0x188] ;  /* 0x00006200050c7a20 */ /* 0x000fe20000400000 */
[----:B------:R-:W-:-:S02]  /*73830*/  FMNMX R8, R25, R8, !PT ;  /* 0x0000000819087209 */ /* 0x000fc40007800000 */
[----:B------:R-:W-:Y:S01]  /*73840*/  FSEL R11, R11, -INF , !P2 ;  /* 0xff8000000b0b7808 */ /* 0x000fe20005000000 */
[----:B------:R-:W-:Y:S01]  /*73850*/  LOP3.LUT P2, RZ, R9, 0x1, RZ, 0xc0, !PT ;  /* 0x0000000109ff7812 */ /* 0x000fe2000784c0ff */
[----:B------:R-:W-:Y:S02]  /*73860*/  FSEL R9, R12, -INF , !P5 ;  /* 0xff8000000c097808 */ /* 0x000fe40006800000 */
[----:B------:R-:W-:Y:S01]  /*73870*/  SHF.R.U64 R4, R0, 0x4, RZ ;  /* 0x0000000400047819 */ /* 0x000fe200000012ff */
[----:B------:R-:W-:Y:S04]  /*73880*/  SHFL.BFLY PT, R10, R8, 0x2, 0x1f ;  /* 0x0c401f00080a7f89 */ /* 0x000fe800000e0000 */
[----:B------:R-:W0:Y:S04]  /*73890*/  SHFL.BFLY PT, R5, R2, 0x2, 0x1f ;  /* 0x0c401f0002057f89 */ /* 0x000e2800000e0000 */
[----:B------:R-:W-:Y:S01]  /*738a0*/  STL [R1+0x2c], R11 ;  /* 0x00002c0b01007387 */ /* 0x000fe20000100800 */
[----:B------:R-:W-:Y:S01]  /*738b0*/  FMUL R6, R6, c[0x0][0x188] ;  /* 0x0000620006067a20 */ /* 0x000fe20000400000 */
[----:B------:R-:W-:Y:S01]  /*738c0*/  LOP3.LUT P5, RZ, R4, 0x1, RZ, 0xc0, !PT ;  /* 0x0000000104ff7812 */ /* 0x000fe200078ac0ff */
[----:B------:R1:W-:Y:S01]  /*738d0*/  STL [R1+0x28], R9 ;  /* 0x0000280901007387 */ /* 0x0003e20000100800 */
[----:B------:R-:W-:-:S02]  /*738e0*/  SHF.R.U64 R4, R0, 0x3, RZ ;  /* 0x0000000300047819 */ /* 0x000fc400000012ff */
[----:B------:R-:W-:Y:S02]  /*738f0*/  FSEL R6, R6, -INF , !P1 ;  /* 0xff80000006067808 */ /* 0x000fe40004800000 */
[----:B------:R-:W-:Y:S01]  /*73900*/  LOP3.LUT P1, RZ, R4, 0x1, RZ, 0xc0, !PT ;  /* 0x0000000104ff7812 */ /* 0x000fe2000782c0ff */
[----:B-1----:R-:W-:Y:S02]  /*73910*/  FMUL R9, R7, c[0x0][0x188] ;  /* 0x0000620007097a20 */ /* 0x002fe40000400000 */
[----:B------:R-:W-:-:S03]  /*73920*/  FMUL R11, R16, c[0x0][0x188] ;  /* 0x00006200100b7a20 */ /* 0x000fc60000400000 */
[----:B------:R-:W-:Y:S01]  /*73930*/  FSEL R4, R9, -INF , !P4 ;  /* 0xff80000009047808 */ /* 0x000fe20006000000 */
[----:B------:R3:W-:Y:S01]  /*73940*/  STL [R1+0x234], R6 ;  /* 0x0002340601007387 */ /* 0x0007e20000100800 */
[----:B------:R-:W-:Y:S02]  /*73950*/  FSEL R23, R11, -INF , !P0 ;  /* 0xff8000000b177808 */ /* 0x000fe40004000000 */
[----:B------:R-:W-:Y:S01]  /*73960*/  SHF.R.U64 R7, R0, 0x2, RZ ;  /* 0x0000000200077819 */ /* 0x000fe200000012ff */
[----:B------:R4:W-:Y:S02]  /*73970*/  STL [R1+0x230], R4 ;  /* 0x0002300401007387 */ /* 0x0009e40000100800 */
[----:B------:R-:W-:Y:S02]  /*73980*/  STL [R1+0x20], R23 ;  /* 0x0000201701007387 */ /* 0x000fe40000100800 */
[----:B------:R-:W-:Y:S02]  /*73990*/  STL [R1+0x384c], R23 ;  /* 0x00384c1701007387 */ /* 0x000fe40000100800 */
[----:B---3--:R-:W-:-:S02]  /*739a0*/  FMUL R6, R24, c[0x0][0x188] ;  /* 0x0000620018067a20 */ /* 0x008fc40000400000 */
[----:B----4-:R-:W-:Y:S01]  /*739b0*/  FMUL R4, R3, c[0x0][0x188] ;  /* 0x0000620003047a20 */ /* 0x010fe20000400000 */
[----:B------:R-:W-:Y:S02]  /*739c0*/  LOP3.LUT P4, RZ, R7, 0x1, RZ, 0xc0, !PT ;  /* 0x0000000107ff7812 */ /* 0x000fe4000788c0ff */
[----:B------:R0:W-:Y:S01]  /*739d0*/  STL [R1+0x4], R6 ;  /* 0x0000040601007387 */ /* 0x0001e20000100800 */
[----:B------:R-:W-:Y:S01]  /*739e0*/  FMUL R7, R17, c[0x0][0x188] ;  /* 0x0000620011077a20 */ /* 0x000fe20000400000 */
[----:B0-----:R-:W-:-:S04]  /*739f0*/  FMNMX R6, R2, R5, !PT ;  /* 0x0000000502067209 */ /* 0x001fc80007800000 */
[----:B------:R-:W-:Y:S02]  /*73a00*/  FSEL R2, R7, -INF , !P3 ;  /* 0xff80000007027808 */ /* 0x000fe40005800000 */
[----:B--2---:R-:W-:-:S05]  /*73a10*/  FMUL R3, R28, c[0x0][0x188] ;  /* 0x000062001c037a20 */ /* 0x004fca0000400000 */
[----:B------:R-:W-:Y:S01]  /*73a20*/  STL [R1+0x3818], R3 ;  /* 0x0038180301007387 */ /* 0x000fe20000100800 */
[----:B------:R0:W-:Y:S02]  /*73a30*/  STL [R1+0x8], R4 ;  /* 0x0000080401007387 */ /* 0x0001e40000100800 */
[----:B0-----:R-:W-:-:S05]  /*73a40*/  FMNMX R4, R8, R10, !PT ;  /* 0x0000000a08047209 */ /* 0x001fca0007800000 */
[----:B------:R-:W-:Y:S01]  /*73a50*/  STL [R1+0x3808], R4 ;  /* 0x0038080401007387 */ /* 0x000fe20000100800 */
[----:B------:R-:W-:Y:S02]  /*73a60*/  STL [R1+0x3810], R6 ;  /* 0x0038100601007387 */ /* 0x000fe40000100800 */
[----:B------:R-:W2:Y:S02]  /*73a70*/  LDL R21, [R1+0x1ac] ;  /* 0x0001ac0001157983 */ /* 0x000ea40000100800 */
[----:B------:R-:W2:Y:S01]  /*73a80*/  LDL R26, [R1+0x1a8] ;  /* 0x0001a800011a7983 */ /* 0x000ea20000100800 */
[----:B------:R-:W-:Y:S01]  /*73a90*/  STL [R1+0x1c], R2 ;  /* 0x00001c0201007387 */ /* 0x000fe20000100800 */
[----:B------:R-:W3:Y:S02]  /*73aa0*/  LDL R11, [R1+0x438] ;  /* 0x00043800010b7983 */ /* 0x000ee40000100800 */
[----:B------:R-:W4:Y:S02]  /*73ab0*/  LDL R27, [R1+0x418] ;  /* 0x00041800011b7983 */ /* 0x000f240000100800 */
[----:B------:R-:W4:Y:S01]  /*73ac0*/  LDL R29, [R1+0x414] ;  /* 0x00041400011d7983 */ /* 0x000f220000100800 */
[----:B------:R-:W2:Y:S04]  /*73ad0*/  LDL R25, [R1+0x420] ;  /* 0x0004200001197983 */ /* 0x000ea80000100800 */
[----:B------:R-:W2:Y:S04]  /*73ae0*/  LDL R24, [R1+0x41c] ;  /* 0x00041c0001187983 */ /* 0x000ea80000100800 */
[----:B------:R-:W2:Y:S04]  /*73af0*/  LDL R12, [R1+0x424] ;  /* 0x00042400010c7983 */ /* 0x000ea80000100800 */
[----:B---3--:R0:W-:Y:S01]  /*73b00*/  STL [R1+0x389c], R11 ;  /* 0x00389c0b01007387 */ /* 0x0081e20000100800 */
[----:B------:R-:W3:Y:S03]  /*73b10*/  LDL R10, [R1+0x2a4] ;  /* 0x0002a400010a7983 */ /* 0x000ee60000100800 */
[----:B0-----:R-:W2:Y:S04]  /*73b20*/  LDL R11, [R1+0x428] ;  /* 0x00042800010b7983 */ /* 0x001ea80000100800 */
[----:B---3--:R0:W-:Y:S01]  /*73b30*/  STL [R1+0x3898], R10 ;  /* 0x0038980a01007387 */ /* 0x0081e20000100800 */
[----:B------:R-:W3:Y:S03]  /*73b40*/  LDL R2, [R1+0x284] ;  /* 0x0002840001027983 */ /* 0x000ee60000100800 */
[----:B0-----:R-:W2:Y:S04]  /*73b50*/  LDL R10, [R1+0x2a0] ;  /* 0x0002a000010a7983 */ /* 0x001ea80000100800 */
[----:B---3--:R0:W-:Y:S01]  /*73b60*/  STL [R1+0x3894], R2 ;  /* 0x0038940201007387 */ /* 0x0081e20000100800 */
[----:B------:R-:W3:Y:S03]  /*73b70*/  LDL R8, [R1+0xb8] ;  /* 0x0000b80001087983 */ /* 0x000ee60000100800 */
[----:B0-----:R-:W2:Y:S04]  /*73b80*/  LDL R2, [R1+0x290] ;  /* 0x0002900001027983 */ /* 0x001ea80000100800 */
[----:B---3--:R0:W-:Y:S04]  /*73b90*/  STL [R1+0x388c], R8 ;  /* 0x00388c0801007387 */ /* 0x0081e80000100800 */
[----:B0-----:R-:W3:Y:S01]  /*73ba0*/  LDL R8, [R1+0x294] ;  /* 0x0002940001087983 */ /* 0x001ee20000100800 */
[----:B------:R-:W-:-:S04]  /*73bb0*/  SHF.R.U64 R0, R0, 0x1, RZ ;  /* 0x0000000100007819 */ /* 0x000fc800000012ff */
[----:B------:R-:W-:Y:S01]  /*73bc0*/  LOP3.LUT P0, RZ, R0, 0x1, RZ, 0xc0, !PT ;  /* 0x0000000100ff7812 */ /* 0x000fe2000780c0ff */
[----:B------:R-:W-:Y:S01]  /*73bd0*/  FMUL R0, R18, c[0x0][0x188] ;  /* 0x0000620012007a20 */ /* 0x000fe20000400000 */
[----:B---3--:R0:W-:Y:S01]  /*73be0*/  STL [R1+0x3890], R8 ;  /* 0x0038900801007387 */ /* 0x0081e20000100800 */
[----:B------:R-:W3:Y:S02]  /*73bf0*/  LDL R14, [R1+0xcc] ;  /* 0x0000cc00010e7983 */ /* 0x000ee40000100800 */
[----:B------:R-:W-:Y:S01]  /*73c00*/  FMUL R9, R19, c[0x0][0x188] ;  /* 0x0000620013097a20 */ /* 0x000fe20000400000 */
[----:B------:R-:W-:Y:S02]  /*73c10*/  FSEL R3, R0, -INF , !P2 ;  /* 0xff80000000037808 */ /* 0x000fe40005000000 */
[----:B--2---:R-:W-:Y:S02]  /*73c20*/  FMNMX R13, R26, R21, !PT ;  /* 0x000000151a0d7209 */ /* 0x004fe40007800000 */
[----:B------:R-:W-:Y:S01]  /*73c30*/  FSEL R28, R9, -INF , !P5 ;  /* 0xff800000091c7808 */ /* 0x000fe20006800000 */
[----:B0-----:R-:W2:Y:S01]  /*73c40*/  LDL R8, [R1+0x288] ;  /* 0x0002880001087983 */ /* 0x001ea20000100800 */
[----:B----4-:R-:W-:-:S02]  /*73c50*/  FMNMX R5, R29, R27, !PT ;  /* 0x0000001b1d057209 */ /* 0x010fc40007800000 */
[----:B------:R-:W-:Y:S02]  /*73c60*/  FMNMX R7, R24, R25, !PT ;  /* 0x0000001918077209 */ /* 0x000fe40007800000 */
[----:B------:R-:W-:Y:S01]  /*73c70*/  FMNMX R12, R12, R11, !PT ;  /* 0x0000000b0c0c7209 */ /* 0x000fe20007800000 */
[----:B---3--:R0:W-:Y:S01]  /*73c80*/  STL [R1+0x3888], R14 ;  /* 0x0038880e01007387 */ /* 0x0081e20000100800 */
[----:B------:R-:W3:Y:S02]  /*73c90*/  LDL R15, [R1+0x68] ;  /* 0x00006800010f7983 */ /* 0x000ee40000100800 */
[----:B------:R-:W4:Y:S02]  /*73ca0*/  LDL R17, [R1+0x98] ;  /* 0x0000980001117983 */ /* 0x000f240000100800 */
[----:B------:R-:W2:Y:S01]  /*73cb0*/  LDL R6, [R1+0x478] ;  /* 0x0004780001067983 */ /* 0x000ea20000100800 */
[----:B------:R-:W2:Y:S04]  /*73cc0*/  LDL R4, [R1+0x30] ;  /* 0x0000300001047983 */ /* 0x000ea80000100800 */
[----:B------:R-:W2:Y:S04]  /*73cd0*/  LDL R19, [R1+0x47c] ;  /* 0x00047c0001137983 */ /* 0x000ea80000100800 */
[----:B------:R-:W2:Y:S04]  /*73ce0*/  LDL R16, [R1+0x224] ;  /* 0x0002240001107983 */ /* 0x000ea80000100800 */
[----:B------:R-:W2:Y:S04]  /*73cf0*/  LDL R23, [R1+0x42c] ;  /* 0x00042c0001177983 */ /* 0x000ea80000100800 */
[----:B0-----:R-:W2:Y:S04]  /*73d00*/  LDL R14, [R1+0x298] ;  /* 0x00029800010e7983 */ /* 0x001ea80000100800 */
[----:B------:R-:W4:Y:S04]  /*73d10*/  LDL R0, [R1+0x2ac] ;  /* 0x0002ac0001007983 */ /* 0x000f280000100800 */
[----:B------:R-:W2:Y:S04]  /*73d20*/  LDL R9, [R1+0x28c] ;  /* 0x00028c0001097983 */ /* 0x000ea80000100800 */
[----:B------:R-:W2:Y:S04]  /*73d30*/  LDL R18, [R1+0x43c] ;  /* 0x00043c0001127983 */ /* 0x000ea80000100800 */
[----:B------:R-:W2:Y:S04]  /*73d40*/  LDL R20, [R1+0x434] ;  /* 0x0004340001147983 */ /* 0x000ea80000100800 */
[----:B------:R-:W2:Y:S04]  /*73d50*/  LDL R22, [R1+0x444] ;  /* 0x0004440001167983 */ /* 0x000ea80000100800 */
[----:B------:R-:W2:Y:S01]  /*73d60*/  LDL R21, [R1+0x44c] ;  /* 0x00044c0001157983 */ /* 0x000ea20000100800 */
[----:B------:R-:W-:Y:S02]  /*73d70*/  STL [R1+0x228], R3 ;  /* 0x0002280301007387 */ /* 0x000fe40000100800 */
[----:B------:R0:W-:Y:S02]  /*73d80*/  STL [R1+0x3850], R3 ;  /* 0x0038500301007387 */ /* 0x0001e40000100800 */
[----:B------:R-:W2:Y:S01]  /*73d90*/  LDL R26, [R1+0x458] ;  /* 0x00045800011a7983 */ /* 0x000ea20000100800 */
[----:B------:R-:W2:Y:S04]  /*73da0*/  LDL R27, [R1+0x460] ;  /* 0x00046000011b7983 */ /* 0x000ea80000100800 */
[----:B------:R-:W2:Y:S04]  /*73db0*/  LDL R29, [R1+0x468] ;  /* 0x00046800011d7983 */ /* 0x000ea80000100800 */
[----:B------:R-:W2:Y:S04]  /*73dc0*/  LDL R25, [R1+0xd0] ;  /* 0x0000d00001197983 */ /* 0x000ea80000100800 */
[----:B------:R-:W2:Y:S04]  /*73dd0*/  LDL R24, [R1+0x240] ;  /* 0x0002400001187983 */ /* 0x000ea80000100800 */
[----:B0-----:R-:W3:Y:S01]  /*73de0*/  LDL R3, [R1+0x2a8] ;  /* 0x0002a80001037983 */ /* 0x001ee20000100800 */
[----:B------:R-:W-:Y:S02]  /*73df0*/  STL [R1+0x22c], R28 ;  /* 0x00022c1c01007387 */ /* 0x000fe40000100800 */
[----:B------:R0:W-:Y:S02]  /*73e00*/  STL [R1+0x3814], R28 ;  /* 0x0038141c01007387 */ /* 0x0001e40000100800 */
[----:B0-----:R-:W2:Y:S01]  /*73e10*/  LDL R28, [R1+0x29c] ;  /* 0x00029c00011c7983 */ /* 0x001ea20000100800 */
[----:B------:R-:W2:Y:S02]  /*73e20*/  LDL.LU R11, [R1+0x389c] ;  /* 0x00389c00010b7983 */ /* 0x000ea40000300800 */
[----:B--2---:R-:W-:-:S02]  /*73e30*/  FMNMX R11, R11, R10, !PT ;  /* 0x0000000a0b0b7209 */ /* 0x004fc40007800000 */
[----:B------:R-:W2:Y:S02]  /*73e40*/  LDL.LU R10, [R1+0x3898] ;  /* 0x00389800010a7983 */ /* 0x000ea40000300800 */
[----:B--2---:R-:W-:Y:S02]  /*73e50*/  FMNMX R10, R10, R2, !PT ;  /* 0x000000020a0a7209 */ /* 0x004fe40007800000 */
[----:B------:R-:W2:Y:S02]  /*73e60*/  LDL.LU R2, [R1+0x3894] ;  /* 0x0038940001027983 */ /* 0x000ea40000300800 */
[----:B--2---:R-:W-:Y:S02]  /*73e70*/  FMNMX R2, R2, R8, !PT ;  /* 0x0000000802027209 */ /* 0x004fe40007800000 */
[----:B------:R-:W2:Y:S01]  /*73e80*/  LDL.LU R8, [R1+0x3890] ;  /* 0x0038900001087983 */ /* 0x000ea20000300800 */
[----:B----4-:R-:W-:Y:S02]  /*73e90*/  FMNMX R17, R17, R0, !PT ;  /* 0x0000000011117209 */ /* 0x010fe40007800000 */
[----:B--2---:R-:W-:-:S02]  /*73ea0*/  FMNMX R9, R9, R8, !PT ;  /* 0x0000000809097209 */ /* 0x004fc40007800000 */
[----:B------:R-:W2:Y:S01]  /*73eb0*/  LDL.LU R8, [R1+0x388c] ;  /* 0x00388c0001087983 */ /* 0x000ea20000300800 */
[----:B------:R-:W-:Y:S02]  /*73ec0*/  FMNMX R0, R4, R6, !PT ;  /* 0x0000000604007209 */ /* 0x000fe40007800000 */
[----:B------:R-:W-:Y:S02]  /*73ed0*/  FMNMX R16, R16, R19, !PT ;  /* 0x0000001310107209 */ /* 0x000fe40007800000 */
[----:B------:R-:W-:Y:S02]  /*73ee0*/  FMNMX R13, R23, R13, !PT ;  /* 0x0000000d170d7209 */ /* 0x000fe40007800000 */
[----:B------:R-:W-:Y:S02]  /*73ef0*/  FMNMX R5, R18, R5, !PT ;  /* 0x0000000512057209 */ /* 0x000fe40007800000 */
[----:B------:R-:W-:Y:S02]  /*73f00*/  FMNMX R7, R20, R7, !PT ;  /* 0x0000000714077209 */ /* 0x000fe40007800000 */
[----:B------:R-:W-:-:S02]  /*73f10*/  FMNMX R12, R22, R12, !PT ;  /* 0x0000000c160c7209 */ /* 0x000fc40007800000 */
[----:B------:R-:W-:Y:S02]  /*73f20*/  FMNMX R11, R21, R11, !PT ;  /* 0x0000000b150b7209 */ /* 0x000fe40007800000 */
[----:B------:R-:W-:Y:S02]  /*73f30*/  FMNMX R10, R26, R10, !PT ;  /* 0x0000000a1a0a7209 */ /* 0x000fe40007800000 */
[----:B------:R-:W-:Y:S02]  /*73f40*/  FMNMX R2, R27, R2, !PT ;  /* 0x000000021b027209 */ /* 0x000fe40007800000 */
[----:B---3--:R-:W-:Y:S02]  /*73f50*/  FMNMX R15, R15, R3, !PT ;  /* 0x000000030f0f7209 */ /* 0x008fe40007800000 */
[----:B--2---:R-:W-:Y:S02]  /*73f60*/  FMNMX R8, R8, R14, !PT ;  /* 0x0000000e08087209 */ /* 0x004fe40007800000 */
[----:B------:R-:W2:Y:S01]  /*73f70*/  LDL.LU R14, [R1+0x3888] ;  /* 0x00388800010e7983 */ /* 0x000ea20000300800 */
[----:B------:R0:W-:Y:S02]  /*73f80*/  STL [R1+0x3884], R17 ;  /* 0x0038841101007387 */ /* 0x0001e40000100800 */
[----:B------:R1:W-:Y:S02]  /*73f90*/  STL [R1+0x3880], R0 ;  /* 0x0038800001007387 */ /* 0x0003e40000100800 */
[----:B------:R3:W-:Y:S01]  /*73fa0*/  STL [R1+0x387c], R16 ;  /* 0x00387c1001007387 */ /* 0x0007e20000100800 */
[----:B------:R4:W-:Y:S01]  /*73fb0*/  STL [R1+0x3878], R13 ;  /* 0x0038780d01007387 */ /* 0x0009e20000100800 */
[----:B------:R3:W-:Y:S02]  /*73fc0*/  STL [R1+0x3874], R5 ;  /* 0x0038740501007387 */ /* 0x0007e40000100800 */
[----:B------:R4:W-:Y:S02]  /*73fd0*/  STL [R1+0x3870], R7 ;  /* 0x0038700701007387 */ /* 0x0009e40000100800 */
[----:B------:R4:W-:Y:S01]  /*73fe0*/  STL [R1+0x386c], R12 ;  /* 0x00386c0c01007387 */ /* 0x0009e20000100800 */
[----:B------:R4:W-:Y:S01]  /*73ff0*/  STL [R1+0x3868], R11 ;  /* 0x0038680b01007387 */ /* 0x0009e20000100800 */
[----:B------:R4:W-:Y:S02]  /*74000*/  STL [R1+0x3864], R10 ;  /* 0x0038640a01007387 */ /* 0x0009e40000100800 */
[----:B------:R4:W-:Y:S02]  /*74010*/  STL [R1+0x3860], R2 ;  /* 0x0038600201007387 */ /* 0x0009e40000100800 */
[----:B------:R-:W2:Y:S01]  /*74020*/  LDL R3, [R1+0x28] ;  /* 0x0000280001037983 */ /* 0x000ea20000100800 */
[----:B------:R-:W-:Y:S01]  /*74030*/  FMNMX R8, R25, R8, !PT ;  /* 0x0000000819087209 */ /* 0x000fe20007800000 */
[----:B0-----:R-:W2:Y:S04]  /*74040*/  LDL R17, [R1+0x7c] ;  /* 0x00007c0001117983 */ /* 0x001ea80000100800 */
[----:B-1----:R-:W2:Y:S04]  /*74050*/  LDL R0, [R1+0x88] ;  /* 0x0000880001007983 */ /* 0x002ea80000100800 */
[----:B---3--:R-:W3:Y:S04]  /*74060*/  LDL R16, [R1+0x2c] ;  /* 0x00002c0001107983 */ /* 0x008ee80000100800 */
[----:B----4-:R-:W4:Y:S04]  /*74070*/  LDL R13, [R1+0x234] ;  /* 0x00023400010d7983 */ /* 0x010f280000100800 */
[----:B------:R-:W3:Y:S04]  /*74080*/  LDL R5, [R1+0x448] ;  /* 0x0004480001057983 */ /* 0x000ee80000100800 */
        /* <DEDUP_REMOVED lines=8> */
[----:B--2---:R0:W-:Y:S04]  /*74110*/  STL [R1+0x3854], R3 ;  /* 0x0038540301007387 */ /* 0x0041e80000100800 */
[----:B0-----:R-:W2:Y:S01]  /*74120*/  LDL R3, [R1+0x8c] ;  /* 0x00008c0001037983 */ /* 0x001ea20000100800 */
[----:B------:R-:W-:-:S03]  /*74130*/  FMNMX R14, R14, R28, !PT ;  /* 0x0000001c0e0e7209 */ /* 0x000fc60007800000 */
[----:B--2---:R0:W-:Y:S04]  /*74140*/  STL [R1+0x3858], R3 ;  /* 0x0038580301007387 */ /* 0x0041e80000100800 */
[----:B0-----:R-:W2:Y:S01]  /*74150*/  LDL R3, [R1+0x90] ;  /* 0x0000900001037983 */ /* 0x001ea20000100800 */
[----:B------:R-:W-:Y:S02]  /*74160*/  FMNMX R9, R29, R9, !PT ;  /* 0x000000091d097209 */ /* 0x000fe40007800000 */
[----:B------:R-:W-:Y:S02]  /*74170*/  FMNMX R14, R24, R14, !PT ;  /* 0x0000000e180e7209 */ /* 0x000fe40007800000 */
[----:B------:R-:W-:Y:S01]  /*74180*/  FMNMX R15, R17, R15, !PT ;  /* 0x0000000f110f7209 */ /* 0x000fe20007800000 */
[----:B--2---:R0:W-:Y:S01]  /*74190*/  STL [R1+0x385c], R3 ;  /* 0x00385c0301007387 */ /* 0x0041e20000100800 */
[----:B------:R-:W2:Y:S02]  /*741a0*/  LDL R23, [R1+0x230] ;  /* 0x0002300001177983 */ /* 0x000ea40000100800 */
[----:B------:R-:W2:Y:S02]  /*741b0*/  LDL R26, [R1+0xa0] ;  /* 0x0000a000011a7983 */ /* 0x000ea40000100800 */
[----:B------:R-:W2:Y:S01]  /*741c0*/  LDL R29, [R1+0x70] ;  /* 0x00007000011d7983 */ /* 0x000ea20000100800 */
[----:B------:R-:W2:Y:S04]  /*741d0*/  LDL R28, [R1+0x6c] ;  /* 0x00006c00011c7983 */ /* 0x000ea80000100800 */
[----:B------:R-:W2:Y:S04]  /*741e0*/  LDL R6, [R1+0x74] ;  /* 0x0000740001067983 */ /* 0x000ea80000100800 */
[----:B------:R-:W2:Y:S04]  /*741f0*/  LDL R4, [R1+0xb0] ;  /* 0x0000b00001047983 */ /* 0x000ea80000100800 */
[----:B------:R-:W2:Y:S04]  /*74200*/  LDL R19, [R1+0xc0] ;  /* 0x0000c00001137983 */ /* 0x000ea80000100800 */
[----:B0-----:R-:W2:Y:S04]  /*74210*/  LDL R3, [R1+0x244] ;  /* 0x0002440001037983 */ /* 0x001ea80000100800 */
[----:B------:R-:W2:Y:S04]  /*74220*/  LDL R18, [R1+0xe4] ;  /* 0x0000e40001127983 */ /* 0x000ea80000100800 */
[----:B------:R-:W2:Y:S04]  /*74230*/  LDL R20, [R1+0x4c] ;  /* 0x00004c0001147983 */ /* 0x000ea80000100800 */
[----:B------:R-:W2:Y:S04]  /*74240*/  LDL R27, [R1+0x238] ;  /* 0x00023800011b7983 */ /* 0x000ea80000100800 */
[----:B------:R-:W2:Y:S01]  /*74250*/  LDL R24, [R1+0x248] ;  /* 0x0002480001187983 */ /* 0x000ea20000100800 */
[----:B------:R-:W2:Y:S02]  /*74260*/  LDL.LU R17, [R1+0x3884] ;  /* 0x0038840001117983 */ /* 0x000ea40000300800 */
[----:B--2---:R-:W-:-:S02]  /*74270*/  FMNMX R17, R0, R17, !PT ;  /* 0x0000001100117209 */ /* 0x004fc40007800000 */
[----:B------:R-:W3:Y:S02]  /*74280*/  LDL.LU R0, [R1+0x3880] ;  /* 0x0038800001007983 */ /* 0x000ee40000300800 */
[----:B---3--:R-:W-:Y:S02]  /*74290*/  FMNMX R0, R16, R0, !PT ;  /* 0x0000000010007209 */ /* 0x008fe40007800000 */
[----:B------:R-:W4:Y:S02]  /*742a0*/  LDL.LU R16, [R1+0x387c] ;  /* 0x00387c0001107983 */ /* 0x000f240000300800 */
[----:B----4-:R-:W-:Y:S02]  /*742b0*/  FMNMX R16, R13, R16, !PT ;  /* 0x000000100d107209 */ /* 0x010fe40007800000 */
[----:B------:R-:W2:Y:S02]  /*742c0*/  LDL.LU R13, [R1+0x3878] ;  /* 0x00387800010d7983 */ /* 0x000ea40000300800 */
[----:B--2---:R-:W-:-:S02]  /*742d0*/  FMNMX R13, R5, R13, !PT ;  /* 0x0000000d050d7209 */ /* 0x004fc40007800000 */
[----:B------:R-:W2:Y:S02]  /*742e0*/  LDL.LU R5, [R1+0x3874] ;  /* 0x0038740001057983 */ /* 0x000ea40000300800 */
[----:B--2---:R-:W-:Y:S02]  /*742f0*/  FMNMX R5, R7, R5, !PT ;  /* 0x0000000507057209 */ /* 0x004fe40007800000 */
[----:B------:R-:W2:Y:S02]  /*74300*/  LDL.LU R7, [R1+0x3870] ;  /* 0x0038700001077983 */ /* 0x000ea40000300800 */
[----:B--2---:R-:W-:Y:S02]  /*74310*/  FMNMX R7, R12, R7, !PT ;  /* 0x000000070c077209 */ /* 0x004fe40007800000 */
[----:B------:R-:W2:Y:S02]  /*74320*/  LDL.LU R12, [R1+0x386c] ;  /* 0x00386c00010c7983 */ /* 0x000ea40000300800 */
[----:B--2---:R-:W-:-:S02]  /*74330*/  FMNMX R12, R11, R12, !PT ;  /* 0x0000000c0b0c7209 */ /* 0x004fc40007800000 */
[----:B------:R-:W2:Y:S02]  /*74340*/  LDL.LU R11, [R1+0x3868] ;  /* 0x00386800010b7983 */ /* 0x000ea40000300800 */
[----:B--2---:R-:W-:Y:S02]  /*74350*/  FMNMX R11, R10, R11, !PT ;  /* 0x0000000b0a0b7209 */ /* 0x004fe40007800000 */
[----:B------:R-:W2:Y:S02]  /*74360*/  LDL.LU R10, [R1+0x3864] ;  /* 0x00386400010a7983 */ /* 0x000ea40000300800 */
[----:B--2---:R-:W-:Y:S02]  /*74370*/  FMNMX R10, R2, R10, !PT ;  /* 0x0000000a020a7209 */ /* 0x004fe40007800000 */
[----:B------:R-:W2:Y:S01]  /*74380*/  LDL.LU R2, [R1+0x3860] ;  /* 0x0038600001027983 */ /* 0x000ea20000300800 */
[----:B------:R-:W-:Y:S02]  /*74390*/  FMNMX R9, R21, R9, !PT ;  /* 0x0000000915097209 */ /* 0x000fe40007800000 */
[----:B------:R-:W-:Y:S01]  /*743a0*/  FMNMX R8, R25, R8, !PT ;  /* 0x0000000819087209 */ /* 0x000fe20007800000 */
[----:B------:R-:W3:Y:S01]  /*743b0*/  LDL R21, [R1+0xac] ;  /* 0x0000ac0001157983 */ /* 0x000ee20000100800 */
[----:B------:R-:W4:Y:S01]  /*743c0*/  LDL R25, [R1+0xd4] ;  /* 0x0000d40001197983 */ /* 0x000f220000100800 */
[----:B------:R-:W-:-:S02]  /*743d0*/  FMNMX R14, R3, R14, !PT ;  /* 0x0000000e030e7209 */ /* 0x000fc40007800000 */
[----:B--2---:R-:W-:Y:S02]  /*743e0*/  FMNMX R2, R22, R2, !PT ;  /* 0x0000000216027209 */ /* 0x004fe40007800000 */
[----:B------:R-:W2:Y:S01]  /*743f0*/  LDL R22, [R1+0x124] ;  /* 0x0001240001167983 */ /* 0x000ea20000100800 */
[----:B------:R-:W2:Y:S02]  /*74400*/  LDL.LU R3, [R1+0x385c] ;  /* 0x00385c0001037983 */ /* 0x000ea40000300800 */
[----:B--2---:R-:W-:Y:S02]  /*74410*/  FMNMX R15, R3, R15, !PT ;  /* 0x0000000f030f7209 */ /* 0x004fe40007800000 */
[----:B------:R-:W2:Y:S02]  /*74420*/  LDL.LU R3, [R1+0x3858] ;  /* 0x0038580001037983 */ /* 0x000ea40000300800 */
[----:B--2---:R-:W-:Y:S02]  /*74430*/  FMNMX R17, R3, R17, !PT ;  /* 0x0000001103117209 */ /* 0x004fe40007800000 */
[----:B------:R-:W2:Y:S01]  /*74440*/  LDL.LU R3, [R1+0x3854] ;  /* 0x0038540001037983 */ /* 0x000ea20000300800 */
[----:B------:R-:W-:-:S02]  /*74450*/  FMNMX R16, R23, R16, !PT ;  /* 0x0000001017107209 */ /* 0x000fc40007800000 */
[----:B------:R-:W-:Y:S02]  /*74460*/  FMNMX R13, R26, R13, !PT ;  /* 0x0000000d1a0d7209 */ /* 0x000fe40007800000 */
[----:B------:R-:W-:Y:S02]  /*74470*/  FMNMX R5, R29, R5, !PT ;  /* 0x000000051d057209 */ /* 0x000fe40007800000 */
[----:B--2---:R-:W-:Y:S02]  /*74480*/  FMNMX R0, R3, R0, !PT ;  /* 0x0000000003007209 */ /* 0x004fe40007800000 */
[----:B------:R-:W2:Y:S01]  /*74490*/  LDL.LU R3, [R1+0x3850] ;  /* 0x0038500001037983 */ /* 0x000ea20000300800 */
[----:B------:R-:W2:Y:S02]  /*744a0*/  LDL.LU R23, [R1+0x384c] ;  /* 0x00384c0001177983 */ /* 0x000ea40000300800 */
[----:B------:R-:W2:Y:S02]  /*744b0*/  LDL.LU R26, [R1+0x3848] ;  /* 0x00384800011a7983 */ /* 0x000ea40000300800 */
[----:B------:R-:W2:Y:S01]  /*744c0*/  LDL.LU R29, [R1+0x3844] ;  /* 0x00384400011d7983 */ /* 0x000ea20000300800 */
[----:B------:R-:W-:-:S02]  /*744d0*/  FMNMX R7, R28, R7, !PT ;  /* 0x000000071c077209 */ /* 0x000fc40007800000 */
[----:B------:R-:W-:Y:S02]  /*744e0*/  FMNMX R9, R20, R9, !PT ;  /* 0x0000000914097209 */ /* 0x000fe40007800000 */
[----:B------:R-:W-:Y:S02]  /*744f0*/  FMNMX R8, R27, R8, !PT ;  /* 0x000000081b087209 */ /* 0x000fe40007800000 */
[----:B------:R-:W-:Y:S01]  /*74500*/  FMNMX R14, R24, R14, !PT ;  /* 0x0000000e180e7209 */ /* 0x000fe20007800000 */
[----:B------:R-:W2:Y:S04]  /*74510*/  LDL R20, [R1+0xe0] ;  /* 0x0000e00001147983 */ /* 0x000ea80000100800 */
[----:B------:R-:W2:Y:S04]  /*74520*/  LDL R27, [R1+0x104] ;  /* 0x00010400011b7983 */ /* 0x000ea80000100800 */
[----:B------:R-:W2:Y:S01]  /*74530*/  LDL R24, [R1+0x114] ;  /* 0x0001140001187983 */ /* 0x000ea20000100800 */
[----:B---3--:R-:W-:-:S02]  /*74540*/  FMNMX R5, R21, R5, !PT ;  /* 0x0000000515057209 */ /* 0x008fc40007800000 */
[----:B----4-:R-:W-:Y:S02]  /*74550*/  FMNMX R7, R25, R7, !PT ;  /* 0x0000000719077209 */ /* 0x010fe40007800000 */
[----:B------:R-:W-:Y:S02]  /*74560*/  FMNMX R13, R22, R13, !PT ;  /* 0x0000000d160d7209 */ /* 0x000fe40007800000 */
[----:B------:R-:W-:Y:S02]  /*74570*/  FMNMX R12, R6, R12, !PT ;  /* 0x0000000c060c7209 */ /* 0x000fe40007800000 */
[----:B--2---:R-:W-:Y:S02]  /*74580*/  FMNMX R17, R26, R17, !PT ;  /* 0x000000111a117209 */ /* 0x004fe40007800000 */
[----:B------:R-:W-:Y:S02]  /*74590*/  FMNMX R15, R29, R15, !PT ;  /* 0x0000000f1d0f7209 */ /* 0x000fe40007800000 */
[----:B------:R-:W-:Y:S01]  /*745a0*/  FMNMX R0, R23, R0, !PT ;  /* 0x0000000017007209 */ /* 0x000fe20007800000 */
[----:B------:R-:W-:-:S02]  /*745b0*/  FMNMX R26, R3, R16, !PT ;  /* 0x00000010031a7209 */ /* 0x000fc40007800000 */
[----:B------:R0:W-:Y:S01]  /*745c0*/  STL [R1+0x3840], R15 ;  /* 0x0038400f01007387 */ /* 0x0001e20000100800 */
[----:B------:R1:W-:Y:S02]  /*745d0*/  STL [R1+0x383c], R17 ;  /* 0x00383c1101007387 */ /* 0x0003e40000100800 */
[----:B------:R-:W2:Y:S02]  /*745e0*/  LDL R29, [R1+0x120] ;  /* 0x00012000011d7983 */ /* 0x000ea40000100800 */
[----:B------:R-:W-:Y:S01]  /*745f0*/  STL [R1+0x3820], R0 ;  /* 0x0038200001007387 */ /* 0x000fe20000100800 */
[----:B------:R-:W-:Y:S01]  /*74600*/  STL [R1+0x3824], R26 ;  /* 0x0038241a01007387 */ /* 0x000fe20000100800 */
[----:B------:R3:W-:Y:S02]  /*74610*/  STL [R1+0x3838], R5 ;  /* 0x0038380501007387 */ /* 0x0007e40000100800 */
[----:B------:R-:W4:Y:S02]  /*74620*/  LDL R22, [R1+0x40] ;  /* 0x0000400001167983 */ /* 0x000f240000100800 */
[----:B------:R-:W2:Y:S01]  /*74630*/  LDL R25, [R1+0x23c] ;  /* 0x00023c0001197983 */ /* 0x000ea20000100800 */
[----:B------:R-:W2:Y:S04]  /*74640*/  LDL R21, [R1+0x84] ;  /* 0x0000840001157983 */ /* 0x000ea80000100800 */
[----:B0-----:R-:W2:Y:S04]  /*74650*/  LDL R15, [R1+0x480] ;  /* 0x00048000010f7983 */ /* 0x001ea80000100800 */
[----:B-1----:R-:W2:Y:S04]  /*74660*/  LDL R17, [R1+0x48] ;  /* 0x0000480001117983 */ /* 0x002ea80000100800 */
[----:B---3--:R-:W3:Y:S01]  /*74670*/  LDL R5, [R1+0x128] ;  /* 0x0001280001057983 */ /* 0x008ee20000100800 */
[----:B------:R0:W-:Y:S02]  /*74680*/  STL [R1+0x3834], R7 ;  /* 0x0038340701007387 */ /* 0x0001e40000100800 */
[----:B------:R-:W2:Y:S01]  /*74690*/  LDL R6, [R1+0x268] ;  /* 0x0002680001067983 */ /* 0x000ea20000100800 */
[----:B0-----:R-:W3:Y:S04]  /*746a0*/  LDL R7, [R1+0x170] ;  /* 0x0001700001077983 */ /* 0x001ee80000100800 */
[----:B--2---:R0:W-:Y:S04]  /*746b0*/  STL [R1+0x3828], R6 ;  /* 0x0038280601007387 */ /* 0x0041e80000100800 */
[----:B0-----:R-:W2:Y:S01]  /*746c0*/  LDL R6, [R1+0x260] ;  /* 0x0002600001067983 */ /* 0x001ea20000100800 */
[----:B------:R-:W-:-:S02]  /*746d0*/  FMNMX R11, R4, R11, !PT ;  /* 0x0000000b040b7209 */ /* 0x000fc40007800000 */
[----:B------:R-:W-:Y:S02]  /*746e0*/  FMNMX R10, R19, R10, !PT ;  /* 0x0000000a130a7209 */ /* 0x000fe40007800000 */
[----:B------:R-:W-:Y:S01]  /*746f0*/  FMNMX R2, R18, R2, !PT ;  /* 0x0000000212027209 */ /* 0x000fe20007800000 */
[----:B--2---:R0:W-:Y:S04]  /*74700*/  STL [R1+0x382c], R6 ;  /* 0x00382c0601007387 */ /* 0x0041e80000100800 */
[----:B0-----:R-:W2:Y:S01]  /*74710*/  LDL R6, [R1+0x24c] ;  /* 0x00024c0001067983 */ /* 0x001ea20000100800 */
[----:B------:R-:W-:Y:S02]  /*74720*/  FMNMX R12, R20, R12, !PT ;  /* 0x0000000c140c7209 */ /* 0x000fe40007800000 */
[----:B------:R-:W-:-:S02]  /*74730*/  FMNMX R11, R27, R11, !PT ;  /* 0x0000000b1b0b7209 */ /* 0x000fc40007800000 */
[----:B------:R-:W-:Y:S02]  /*74740*/  FMNMX R10, R24, R10, !PT ;  /* 0x0000000a180a7209 */ /* 0x000fe40007800000 */
[----:B------:R-:W-:Y:S02]  /*74750*/  FMNMX R2, R29, R2, !PT ;  /* 0x000000021d027209 */ /* 0x000fe40007800000 */
[----:B----4-:R-:W-:Y:S02]  /*74760*/  FMNMX R9, R22, R9, !PT ;  /* 0x0000000916097209 */ /* 0x010fe40007800000 */
[----:B------:R-:W-:Y:S02]  /*74770*/  FMNMX R8, R25, R8, !PT ;  /* 0x0000000819087209 */ /* 0x000fe40007800000 */
[----:B------:R-:W-:Y:S01]  /*74780*/  FMNMX R14, R15, R14, !PT ;  /* 0x0000000e0f0e7209 */ /* 0x000fe20007800000 */
[----:B--2---:R0:W-:Y:S01]  /*74790*/  STL [R1+0x3830], R6 ;  /* 0x0038300601007387 */ /* 0x0041e20000100800 */
[----:B------:R-:W2:Y:S02]  /*747a0*/  LDL R3, [R1+0x60] ;  /* 0x0000600001037983 */ /* 0x000ea40000100800 */
[----:B------:R-:W4:Y:S02]  /*747b0*/  LDL R28, [R1+0x94] ;  /* 0x00009400011c7983 */ /* 0x000f240000100800 */
        /* <DEDUP_REMOVED lines=9> */
[----:B------:R-:W2:Y:S04]  /*74850*/  LDL R23, [R1+0x26c] ;  /* 0x00026c0001177983 */ /* 0x000ea80000100800 */
[----:B------:R-:W2:Y:S04]  /*74860*/  LDL R18, [R1+0x280] ;  /* 0x0002800001127983 */ /* 0x000ea80000100800 */
[----:B------:R-:W2:Y:S04]  /*74870*/  LDL R27, [R1+0x64] ;  /* 0x00006400011b7983 */ /* 0x000ea80000100800 */
[----:B------:R-:W2:Y:S04]  /*74880*/  LDL R22, [R1+0xb4] ;  /* 0x0000b40001167983 */ /* 0x000ea80000100800 */
[----:B------:R-:W2:Y:S01]  /*74890*/  LDL R25, [R1+0x5c] ;  /* 0x00005c0001197983 */ /* 0x000ea20000100800 */
[----:B------:R-:W2:Y:S02]  /*748a0*/  LDL.LU R15, [R1+0x3840] ;  /* 0x00384000010f7983 */ /* 0x000ea40000300800 */
[----:B--2---:R-:W-:-:S02]  /*748b0*/  FMNMX R15, R17, R15, !PT ;  /* 0x0000000f110f7209 */ /* 0x004fc40007800000 */
[----:B------:R-:W2:Y:S01]  /*748c0*/  LDL.LU R17, [R1+0x383c] ;  /* 0x00383c0001117983 */ /* 0x000ea20000300800 */
[----:B---3--:R-:W-:Y:S02]  /*748d0*/  FMNMX R13, R5, R13, !PT ;  /* 0x0000000d050d7209 */ /* 0x008fe40007800000 */
[----:B--2---:R-:W-:Y:S02]  /*748e0*/  FMNMX R17, R21, R17, !PT ;  /* 0x0000001115117209 */ /* 0x004fe40007800000 */
[----:B------:R-:W2:Y:S01]  /*748f0*/  LDL R21, [R1+0xbc] ;  /* 0x0000bc0001157983 */ /* 0x000ea20000100800 */
[----:B------:R-:W3:Y:S02]  /*74900*/  LDL.LU R5, [R1+0x3838] ;  /* 0x0038380001057983 */ /* 0x000ee40000300800 */
[----:B---3--:R-:W-:Y:S02]  /*74910*/  FMNMX R5, R7, R5, !PT ;  /* 0x0000000507057209 */ /* 0x008fe40007800000 */
[----:B------:R-:W3:Y:S02]  /*74920*/  LDL.LU R7, [R1+0x3834] ;  /* 0x0038340001077983 */ /* 0x000ee40000300800 */
[----:B---3--:R-:W-:-:S02]  /*74930*/  FMNMX R7, R6, R7, !PT ;  /* 0x0000000706077209 */ /* 0x008fc40007800000 */
[----:B------:R-:W3:Y:S02]  /*74940*/  LDL.LU R6, [R1+0x3830] ;  /* 0x0038300001067983 */ /* 0x000ee40000300800 */
[----:B---3--:R-:W-:Y:S02]  /*74950*/  FMNMX R12, R6, R12, !PT ;  /* 0x0000000c060c7209 */ /* 0x008fe40007800000 */
[----:B------:R-:W3:Y:S02]  /*74960*/  LDL.LU R6, [R1+0x382c] ;  /* 0x00382c0001067983 */ /* 0x000ee40000300800 */
[----:B---3--:R-:W-:Y:S02]  /*74970*/  FMNMX R11, R6, R11, !PT ;  /* 0x0000000b060b7209 */ /* 0x008fe40007800000 */
[----:B------:R-:W3:Y:S01]  /*74980*/  LDL.LU R6, [R1+0x3828] ;  /* 0x0038280001067983 */ /* 0x000ee20000300800 */
[----:B------:R-:W-:Y:S02]  /*74990*/  FMNMX R2, R3, R2, !PT ;  /* 0x0000000203027209 */ /* 0x000fe40007800000 */
[----:B------:R-:W2:Y:S01]  /*749a0*/  LDL R3, [R1+0x34] ;  /* 0x0000340001037983 */ /* 0x000ea20000100800 */
[----:B----4-:R-:W-:-:S02]  /*749b0*/  FMNMX R9, R28, R9, !PT ;  /* 0x000000091c097209 */ /* 0x010fc40007800000 */
[----:B------:R-:W-:Y:S02]  /*749c0*/  FMNMX R8, R26, R8, !PT ;  /* 0x000000081a087209 */ /* 0x000fe40007800000 */
[----:B------:R-:W-:Y:S02]  /*749d0*/  FMNMX R14, R0, R14, !PT ;  /* 0x0000000e000e7209 */ /* 0x000fe40007800000 */
[----:B---3--:R-:W-:Y:S02]  /*749e0*/  FMNMX R10, R6, R10, !PT ;  /* 0x0000000a060a7209 */ /* 0x008fe40007800000 */
[----:B------:R-:W3:Y:S01]  /*749f0*/  LDL.LU R6, [R1+0x4] ;  /* 0x0000040001067983 */ /* 0x000ee20000300800 */
[----:B------:R-:W4:Y:S02]  /*74a00*/  LDL R28, [R1+0x1c] ;  /* 0x00001c00011c7983 */ /* 0x000f240000100800 */
[----:B------:R-:W3:Y:S02]  /*74a10*/  LDL.LU R26, [R1+0x3824] ;  /* 0x00382400011a7983 */ /* 0x000ee40000300800 */
[----:B------:R-:W4:Y:S01]  /*74a20*/  LDL.LU R0, [R1+0x3820] ;  /* 0x0038200001007983 */ /* 0x000f220000300800 */
[----:B------:R-:W-:-:S02]  /*74a30*/  FMNMX R17, R4, R17, !PT ;  /* 0x0000001104117209 */ /* 0x000fc40007800000 */
[----:B------:R-:W-:Y:S02]  /*74a40*/  FMNMX R15, R20, R15, !PT ;  /* 0x0000000f140f7209 */ /* 0x000fe40007800000 */
[----:B------:R-:W3:Y:S01]  /*74a50*/  LDL.LU R20, [R1+0x381c] ;  /* 0x00381c0001147983 */ /* 0x000ee20000300800 */
[----:B------:R-:W3:Y:S01]  /*74a60*/  LDL.LU R4, [R1+0x8] ;  /* 0x0000080001047983 */ /* 0x000ee20000300800 */
[----:B--2---:R-:W-:Y:S02]  /*74a70*/  FMNMX R17, R3, R17, !PT ;  /* 0x0000001103117209 */ /* 0x004fe40007800000 */
[----:B------:R-:W2:Y:S01]  /*74a80*/  LDL.LU R3, [R1+0x3818] ;  /* 0x0038180001037983 */ /* 0x000ea20000300800 */
[----:B----4-:R-:W-:-:S03]  /*74a90*/  FMNMX R0, R28, R0, !PT ;  /* 0x000000001c007209 */ /* 0x010fc60007800000 */
[----:B------:R-:W4:Y:S01]  /*74aa0*/  LDL.LU R28, [R1+0x3814] ;  /* 0x00381400011c7983 */ /* 0x000f220000300800 */
[----:B---3--:R-:W-:Y:S02]  /*74ab0*/  FSEL R6, R6, -INF , !P1 ;  /* 0xff80000006067808 */ /* 0x008fe40004800000 */
[----:B------:R-:W-:Y:S02]  /*74ac0*/  FSEL R4, R4, -INF , !P4 ;  /* 0xff80000004047808 */ /* 0x000fe40006000000 */
[----:B--2---:R-:W-:Y:S01]  /*74ad0*/  FSEL R3, R3, -INF , !P0 ;  /* 0xff80000003037808 */ /* 0x004fe20004000000 */
[----:B------:R0:W-:Y:S01]  /*74ae0*/  STL [R1+0x18], R6 ;  /* 0x0000180601007387 */ /* 0x0001e20000100800 */
[----:B------:R-:W-:-:S03]  /*74af0*/  FMNMX R0, R6, R0, !PT ;  /* 0x0000000006007209 */ /* 0x000fc60007800000 */
[----:B------:R1:W-:Y:S01]  /*74b00*/  STL [R1+0x24], R3 ;  /* 0x0000240301007387 */ /* 0x0003e20000100800 */
[----:B------:R-:W-:-:S03]  /*74b10*/  FMNMX R0, R4, R0, !PT ;  /* 0x0000000004007209 */ /* 0x000fc60007800000 */
[----:B0-----:R-:W2:Y:S01]  /*74b20*/  LDL.LU R6, [R1+0x3810] ;  /* 0x0038100001067983 */ /* 0x001ea20000300800 */
[----:B----4-:R-:W-:-:S04]  /*74b30*/  FMNMX R26, R28, R26, !PT ;  /* 0x0000001a1c1a7209 */ /* 0x010fc80007800000 */
[----:B------:R-:W-:Y:S02]  /*74b40*/  FMNMX R26, R3, R26, !PT ;  /* 0x0000001a031a7209 */ /* 0x000fe40007800000 */
[----:B-1----:R-:W3:Y:S01]  /*74b50*/  LDL.LU R3, [R1+0x380c] ;  /* 0x00380c0001037983 */ /* 0x002ee20000300800 */
[----:B------:R0:W-:Y:S03]  /*74b60*/  STL [R1+0x14], R4 ;  /* 0x0000140401007387 */ /* 0x0001e60000100800 */
[----:B0-----:R-:W4:Y:S01]  /*74b70*/  LDL.LU R4, [R1+0x3808] ;  /* 0x0038080001047983 */ /* 0x001f220000300800 */
[----:B------:R-:W-:Y:S02]  /*74b80*/  FMNMX R29, R29, R13, !PT ;  /* 0x0000000d1d1d7209 */ /* 0x000fe40007800000 */
[----:B------:R-:W-:Y:S02]  /*74b90*/  FMNMX R5, R16, R5, !PT ;  /* 0x0000000510057209 */ /* 0x000fe40007800000 */
[----:B------:R-:W-:Y:S01]  /*74ba0*/  FMNMX R23, R23, R11, !PT ;  /* 0x0000000b17177209 */ /* 0x000fe20007800000 */
[----:B------:R-:W-:Y:S01]  /*74bb0*/  FMNMX R11, R27, R2, !PT ;  /* 0x000000021b0b7209 */ /* 0x000fe20007800000 */
[----:B------:R-:W-:Y:S01]  /*74bc0*/  FMNMX R15, R20, R15, !PT ;  /* 0x0000000f140f7209 */ /* 0x000fe20007800000 */
[----:B------:R-:W0:Y:S04]  /*74bd0*/  SHFL.BFLY PT, R2, R29, 0x2, 0x1f ;  /* 0x0c401f001d027f89 */ /* 0x000e2800000e0000 */
[----:B------:R-:W1:Y:S04]  /*74be0*/  SHFL.BFLY PT, R27, R5, 0x2, 0x1f ;  /* 0x0c401f00051b7f89 */ /* 0x000e6800000e0000 */
[----:B------:R-:W2:Y:S01]  /*74bf0*/  SHFL.BFLY PT, R16, R15, 0x2, 0x1f ;  /* 0x0c401f000f107f89 */ /* 0x000ea200000e0000 */
[----:B------:R-:W-:-:S02]  /*74c00*/  FMNMX R7, R19, R7, !PT ;  /* 0x0000000713077209 */ /* 0x000fc40007800000 */
[----:B------:R-:W-:-:S03]  /*74c10*/  FMNMX R13, R25, R8, !PT ;  /* 0x00000008190d7209 */ /* 0x000fc60007800000 */
[----:B------:R-:W2:Y:S01]  /*74c20*/  SHFL.BFLY PT, R25, R7, 0x2, 0x1f ;  /* 0x0c401f0007197f89 */ /* 0x000ea200000e0000 */
[----:B0-----:R-:W-:Y:S02]  /*74c30*/  FMNMX R2, R29, R2, !PT ;  /* 0x000000021d027209 */ /* 0x001fe40007800000 */
[----:B-1----:R-:W-:Y:S02]  /*74c40*/  FMNMX R5, R5, R27, !PT ;  /* 0x0000001b05057209 */ /* 0x002fe40007800000 */
[----:B--2---:R-:W-:Y:S02]  /*74c50*/  FMNMX R15, R15, R16, !PT ;  /* 0x000000100f0f7209 */ /* 0x004fe40007800000 */
[----:B------:R-:W0:Y:S04]  /*74c60*/  SHFL.BFLY PT, R16, R2, 0x1, 0x1f ;  /* 0x0c201f0002107f89 */ /* 0x000e2800000e0000 */
[----:B------:R-:W-:Y:S01]  /*74c70*/  STL [R1+0x3804], R2 ;  /* 0x0038040201007387 */ /* 0x000fe20000100800 */
[----:B------:R-:W-:-:S03]  /*74c80*/  FMNMX R7, R7, R25, !PT ;  /* 0x0000001907077209 */ /* 0x000fc60007800000 */
[----:B0-----:R-:W-:Y:S01]  /*74c90*/  STL [R1+0x4], R16 ;  /* 0x0000041001007387 */ /* 0x001fe20000100800 */
[----:B------:R-:W-:Y:S01]  /*74ca0*/  STL [R1+0x3800], R5 ;  /* 0x0038000501007387 */ /* 0x000fe20000100800 */
[----:B---3--:R-:W-:Y:S02]  /*74cb0*/  FMNMX R26, R3, R26, !PT ;  /* 0x0000001a031a7209 */ /* 0x008fe40007800000 */
[----:B----4-:R-:W0:Y:S02]  /*74cc0*/  SHFL.BFLY PT, R3, R4, 0x1, 0x1f ;  /* 0x0c201f0004037f89 */ /* 0x010e2400000e0000 */
[----:B0-----:R-:W-:Y:S02]  /*74cd0*/  MOV R2, R3 ;  /* 0x0000000300027202 */ /* 0x001fe40000000f00 */
[----:B------:R0:W1:Y:S02]  /*74ce0*/  SHFL.BFLY PT, R3, R5, 0x1, 0x1f ;  /* 0x0c201f0005037f89 */ /* 0x00006400000e0000 */
[----:B------:R-:W-:-:S02]  /*74cf0*/  FMNMX R4, R4, R2, !PT ;  /* 0x0000000204047209 */ /* 0x000fc40007800000 */
[----:B0-----:R-:W2:Y:S04]  /*74d00*/  LDL.LU R5, [R1+0x4] ;  /* 0x0000040001057983 */ /* 0x001ea80000300800 */
[----:B-1----:R-:W-:Y:S02]  /*74d10*/  STL [R1+0x8], R3 ;  /* 0x0000080301007387 */ /* 0x002fe40000100800 */
[----:B------:R-:W-:Y:S02]  /*74d20*/  SHFL.BFLY PT, R3, R7, 0x1, 0x1f ;  /* 0x0c201f0007037f89 */ /* 0x000fe400000e0000 */
[----:B------:R0:W-:Y:S02]  /*74d30*/  STL [R1+0x37fc], R7 ;  /* 0x0037fc0701007387 */ /* 0x0001e40000100800 */
[----:B0-----:R-:W3:Y:S01]  /*74d40*/  LDL.LU R7, [R1+0x8] ;  /* 0x0000080001077983 */ /* 0x001ee20000300800 */
[----:B------:R-:W2:Y:S02]  /*74d50*/  LDL.LU R2, [R1+0x3804] ;  /* 0x0038040001027983 */ /* 0x000ea40000300800 */
[----:B--2---:R-:W-:-:S02]  /*74d60*/  FMNMX R2, R2, R5, !PT ;  /* 0x0000000502027209 */ /* 0x004fc40007800000 */
[----:B------:R-:W3:Y:S04]  /*74d70*/  LDL.LU R5, [R1+0x3800] ;  /* 0x0038000001057983 */ /* 0x000ee80000300800 */
[----:B------:R-:W0:Y:S01]  /*74d80*/  SHFL.BFLY PT, R28, R17, 0x2, 0x1f ;  /* 0x0c401f00111c7f89 */ /* 0x000e2200000e0000 */
[----:B---3--:R-:W-:-:S03]  /*74d90*/  FMNMX R5, R5, R7, !PT ;  /* 0x0000000705057209 */ /* 0x008fc60007800000 */
[----:B------:R-:W2:Y:S01]  /*74da0*/  LDL.LU R7, [R1+0x37fc] ;  /* 0x0037fc0001077983 */ /* 0x000ea20000300800 */
[----:B0-----:R-:W-:Y:S02]  /*74db0*/  FMNMX R17, R17, R28, !PT ;  /* 0x0000001c11117209 */ /* 0x001fe40007800000 */
[----:B------:R-:W0:Y:S02]  /*74dc0*/  SHFL.BFLY PT, R28, R6, 0x1, 0x1f ;  /* 0x0c201f00061c7f89 */ /* 0x000e2400000e0000 */
[----:B0-----:R-:W-:Y:S02]  /*74dd0*/  FMNMX R6, R6, R28, !PT ;  /* 0x0000001c06067209 */ /* 0x001fe40007800000 */
[----:B------:R-:W-:Y:S02]  /*74de0*/  FMNMX R24, R24, R12, !PT ;  /* 0x0000000c18187209 */ /* 0x000fe40007800000 */
[----:B------:R-:W-:Y:S01]  /*74df0*/  FMNMX R10, R18, R10, !PT ;  /* 0x0000000a120a7209 */ /* 0x000fe20007800000 */
[----:B------:R-:W-:Y:S01]  /*74e00*/  FMNMX R12, R22, R9, !PT ;  /* 0x00000009160c7209 */ /* 0x000fe20007800000 */
[----:B------:R-:W-:Y:S01]  /*74e10*/  FMNMX R14, R21, R14, !PT ;  /* 0x0000000e150e7209 */ /* 0x000fe20007800000 */
[----:B------:R-:W-:Y:S04]  /*74e20*/  SHFL.BFLY PT, R9, R23, 0x2, 0x1f ;  /* 0x0c401f0017097f89 */ /* 0x000fe800000e0000 */
[----:B------:R-:W0:Y:S04]  /*74e30*/  SHFL.BFLY PT, R8, R24, 0x2, 0x1f ;  /* 0x0c401f0018087f89 */ /* 0x000e2800000e0000 */
[----:B------:R-:W1:Y:S04]  /*74e40*/  SHFL.BFLY PT, R22, R10, 0x2, 0x1f ;  /* 0x0c401f000a167f89 */ /* 0x000e6800000e0000 */
[----:B------:R-:W3:Y:S04]  /*74e50*/  SHFL.BFLY PT, R21, R11, 0x2, 0x1f ;  /* 0x0c401f000b157f89 */ /* 0x000ee800000e0000 */
[----:B------:R-:W4:Y:S04]  /*74e60*/  SHFL.BFLY PT, R20, R12, 0x2, 0x1f ;  /* 0x0c401f000c147f89 */ /* 0x000f2800000e0000 */
[----:B------:R-:W0:Y:S04]  /*74e70*/  SHFL.BFLY PT, R19, R13, 0x2, 0x1f ;  /* 0x0c401f000d137f89 */ /* 0x000e2800000e0000 */
[----:B------:R-:W0:Y:S01]  /*74e80*/  SHFL.BFLY PT, R18, R14, 0x2, 0x1f ;  /* 0x0c401f000e127f89 */ /* 0x000e2200000e0000 */
[----:B--2---:R-:W-:-:S03]  /*74e90*/  FMNMX R7, R7, R3, !PT ;  /* 0x0000000307077209 */ /* 0x004fc60007800000 */
[----:B------:R2:W5:Y:S01]  /*74ea0*/  LDL.LU R3, [R1+0x37f8] ;  /* 0x0037f80001037983 */ /* 0x0005620000300800 */
[----:B------:R2:W5:Y:S03]  /*74eb0*/  LDL.LU R28, [R1+0x37f4] ;  /* 0x0037f400011c7983 */ /* 0x0005660000300800 */
[----:B------:R-:W2:Y:S04]  /*74ec0*/  SHFL.BFLY PT, R29, R0, 0x2, 0x1f ;  /* 0x0c401f00001d7f89 */ /* 0x000ea800000e0000 */
[----:B------:R-:W2:Y:S01]  /*74ed0*/  SHFL.BFLY PT, R27, R26, 0x2, 0x1f ;  /* 0x0c401f001a1b7f89 */ /* 0x000ea200000e0000 */
[----:B0-----:R-:W-:Y:S02]  /*74ee0*/  FMNMX R8, R24, R8, !PT ;  /* 0x0000000818087209 */ /* 0x001fe40007800000 */
[----:B------:R-:W-:-:S02]  /*74ef0*/  FMNMX R9, R23, R9, !PT ;  /* 0x0000000917097209 */ /* 0x000fc40007800000 */
[----:B-1----:R-:W-:Y:S02]  /*74f00*/  FMNMX R10, R10, R22, !PT ;  /* 0x000000160a0a7209 */ /* 0x002fe40007800000 */
[----:B---3--:R-:W-:Y:S02]  /*74f10*/  FMNMX R11, R11, R21, !PT ;  /* 0x000000150b0b7209 */ /* 0x008fe40007800000 */
[----:B----4-:R-:W-:Y:S02]  /*74f20*/  FMNMX R12, R12, R20, !PT ;  /* 0x000000140c0c7209 */ /* 0x010fe40007800000 */
[----:B------:R-:W-:Y:S02]  /*74f30*/  FMNMX R13, R13, R19, !PT ;  /* 0x000000130d0d7209 */ /* 0x000fe40007800000 */
[----:B------:R-:W-:Y:S01]  /*74f40*/  FMNMX R14, R14, R18, !PT ;  /* 0x000000120e0e7209 */ /* 0x000fe20007800000 */
[----:B------:R-:W0:Y:S04]  /*74f50*/  SHFL.BFLY PT, R16, R8, 0x1, 0x1f ;  /* 0x0c201f0008107f89 */ /* 0x000e2800000e0000 */
[----:B------:R-:W1:Y:S04]  /*74f60*/  SHFL.BFLY PT, R18, R9, 0x1, 0x1f ;  /* 0x0c201f0009127f89 */ /* 0x000e6800000e0000 */
[----:B------:R-:W3:Y:S04]  /*74f70*/  SHFL.BFLY PT, R19, R10, 0x1, 0x1f ;  /* 0x0c201f000a137f89 */ /* 0x000ee800000e0000 */
[----:B------:R-:W4:Y:S04]  /*74f80*/  SHFL.BFLY PT, R20, R11, 0x1, 0x1f ;  /* 0x0c201f000b147f89 */ /* 0x000f2800000e0000 */
[----:B------:R-:W4:Y:S04]  /*74f90*/  SHFL.BFLY PT, R21, R12, 0x1, 0x1f ;  /* 0x0c201f000c157f89 */ /* 0x000f2800000e0000 */
[----:B------:R-:W4:Y:S04]  /*74fa0*/  SHFL.BFLY PT, R22, R13, 0x1, 0x1f ;  /* 0x0c201f000d167f89 */ /* 0x000f2800000e0000 */
[----:B------:R-:W4:Y:S04]  /*74fb0*/  SHFL.BFLY PT, R23, R14, 0x1, 0x1f ;  /* 0x0c201f000e177f89 */ /* 0x000f2800000e0000 */
[----:B------:R-:W4:Y:S04]  /*74fc0*/  SHFL.BFLY PT, R24, R15, 0x1, 0x1f ;  /* 0x0c201f000f187f89 */ /* 0x000f2800000e0000 */
[----:B------:R-:W4:Y:S01]  /*74fd0*/  SHFL.BFLY PT, R25, R17, 0x1, 0x1f ;  /* 0x0c201f0011197f89 */ /* 0x000f2200000e0000 */
[----:B--2---:R-:W-:Y:S01]  /*74fe0*/  FMNMX R0, R0, R29, !PT ;  /* 0x0000001d00007209 */ /* 0x004fe20007800000 */
[----:B------:R-:W-:-:S04]  /*74ff0*/  FMNMX R29, R26, R27, !PT ;  /* 0x0000001b1a1d7209 */ /* 0x000fc80007800000 */
[----:B------:R2:W2:Y:S04]  /*75000*/  SHFL.BFLY PT, R27, R0, 0x1, 0x1f ;  /* 0x0c201f00001b7f89 */ /* 0x0004a800000e0000 */
[----:B------:R2:W2:Y:S01]  /*75010*/  SHFL.BFLY PT, R26, R29, 0x1, 0x1f ;  /* 0x0c201f001d1a7f89 */ /* 0x0004a200000e0000 */
[----:B0-----:R-:W-:Y:S02]  /*75020*/  FMNMX R8, R8, R16, !PT ;  /* 0x0000001008087209 */ /* 0x001fe40007800000 */
[----:B-1----:R-:W-:Y:S02]  /*75030*/  FMNMX R9, R9, R18, !PT ;  /* 0x0000001209097209 */ /* 0x002fe40007800000 */
[----:B---3--:R-:W-:Y:S02]  /*75040*/  FMNMX R10, R10, R19, !PT ;  /* 0x000000130a0a7209 */ /* 0x008fe40007800000 */
[----:B----4-:R-:W-:-:S02]  /*75050*/  FMNMX R11, R11, R20, !PT ;  /* 0x000000140b0b7209 */ /* 0x010fc40007800000 */
[----:B------:R-:W-:Y:S02]  /*75060*/  FMNMX R12, R12, R21, !PT ;  /* 0x000000150c0c7209 */ /* 0x000fe40007800000 */
[----:B------:R-:W-:Y:S02]  /*75070*/  FMNMX R13, R13, R22, !PT ;  /* 0x000000160d0d7209 */ /* 0x000fe40007800000 */
[----:B------:R-:W-:Y:S02]  /*75080*/  FMNMX R14, R14, R23, !PT ;  /* 0x000000170e0e7209 */ /* 0x000fe40007800000 */
[----:B------:R-:W-:Y:S02]  /*75090*/  FMNMX R15, R15, R24, !PT ;  /* 0x000000180f0f7209 */ /* 0x000fe40007800000 */
[----:B------:R-:W-:Y:S01]  /*750a0*/  FMNMX R17, R17, R25, !PT ;  /* 0x0000001911117209 */ /* 0x000fe20007800000 */
[----:B------:R-:W-:Y:S05]  /*750b0*/  @P6 BRA `(.L_x_2) ;  /* 0x000000a000006947 */ /* 0x000fea0003800000 */
[----:B------:R-:W0:Y:S02]  /*750c0*/  S2R R18, SR_TID.X ;  /* 0x0000000000127919 */ /* 0x000e240000002100 */
[----:B0-----:R-:W-:-:S02]  /*750d0*/  LOP3.LUT R16, R18, 0x1c, RZ, 0xc0, !PT ;  /* 0x0000001c12107812 */ /* 0x001fc400078ec0ff */
[----:B------:R-:W-:Y:S02]  /*750e0*/  LOP3.LUT R18, R18, 0x7f, RZ, 0xc0, !PT ;  /* 0x0000007f12127812 */ /* 0x000fe400078ec0ff */
[----:B------:R-:W-:Y:S02]  /*750f0*/  SHF.L.U32 R16, R16, 0x2, RZ ;  /* 0x0000000210107819 */ /* 0x000fe400000006ff */
[----:B------:R-:W-:-:S04]  /*75100*/  SHF.R.U32.HI R18, RZ, 0x3, R18 ;  /* 0x00000003ff127819 */ /* 0x000fc80000011612 */
[----:B------:R-:W-:-:S05]  /*75110*/  LOP3.LUT R18, R18, 0xc, RZ, 0xc0, !PT ;  /* 0x0000000c12127812 */ /* 0x000fca00078ec0ff */
[----:B------:R-:W-:Y:S02]  /*75120*/  IMAD.IADD R18, R16, 0x1, R18 ;  /* 0x0000000110127824 */ /* 0x000fe400078e0212 */
[----:B------:R-:W3:Y:S04]  /*75130*/  LDL R16, [R1+0x177c] ;  /* 0x00177c0001107983 */ /* 0x000ee80000100800 */
[----:B------:R0:W-:Y:S04]  /*75140*/  STS [R18+0x20000], R4 ;  /* 0x0200000412007388 */ /* 0x0001e80000000800 */
[----:B---3--:R0:W-:Y:S02]  /*75150*/  STS [R16+0x20000], R6 ;  /* 0x0200000610007388 */ /* 0x0081e40000000800 */
.L_x_2:
[----:B------:R-:W-:Y:S05]  /*75160*/  BSYNC B0 ;  /* 0x0000000000007941 */ /* 0x000fea0003800000 */
.L_x_1:
[----:B------:R-:W-:Y:S01]  /*75170*/  BSSY B0, `(.L_x_3) ;  /* 0x000008f000007945 */ /* 0x000fe20003800000 */
[----:B------:R-:W-:Y:S01]  /*75180*/  BSSY B1, `(.L_x_4) ;  /* 0x0000085000017945 */ /* 0x000fe20003800000 */
[----:B--2---:R-:W-:-:S02]  /*75190*/  FMNMX R0, R0, R27, !PT ;  /* 0x0000001b00007209 */ /* 0x004fc40007800000 */
[----:B0-----:R-:W-:Y:S01]  /*751a0*/  FMNMX R4, R29, R26, !PT ;  /* 0x0000001a1d047209 */ /* 0x001fe20007800000 */
[----:B------:R-:W-:Y:S05]  /*751b0*/  @P6 BRA `(.L_x_5) ;  /* 0x0000013000006947 */ /* 0x000fea0003800000 */
[----:B------:R-:W0:Y:S02]  /*751c0*/  S2R R6, SR_TID.X ;  /* 0x0000000000067919 */ /* 0x000e240000002100 */
[C---:B0-----:R-:W-:Y:S02]  /*751d0*/  LOP3.LUT R16, R6.reuse, 0x1c, RZ, 0xc0, !PT ;  /* 0x0000001c06107812 */ /* 0x041fe400078ec0ff */
[----:B------:R-:W-:Y:S02]  /*751e0*/  LOP3.LUT R6, R6, 0x7f, RZ, 0xc0, !PT ;  /* 0x0000007f06067812 */ /* 0x000fe400078ec0ff */
[----:B------:R-:W-:Y:S02]  /*751f0*/  LEA.HI R16, R16, 0x10, RZ, 0x1e ;  /* 0x0000001010107811 */ /* 0x000fe400078ff0ff */
[----:B------:R-:W-:Y:S02]  /*75200*/  SHF.R.U32.HI R6, RZ, 0x3, R6 ;  /* 0x00000003ff067819 */ /* 0x000fe40000011606 */
[----:B------:R-:W-:-:S02]  /*75210*/  SHF.L.U32 R16, R16, 0x4, RZ ;  /* 0x0000000410107819 */ /* 0x000fc400000006ff */
[----:B------:R-:W-:-:S04]  /*75220*/  LOP3.LUT R6, R6, 0xc, RZ, 0xc0, !PT ;  /* 0x0000000c06067812 */ /* 0x000fc800078ec0ff */
[----:B------:R-:W-:-:S05]  /*75230*/  IADD3 R6, R6, R16, RZ ;  /* 0x0000001006067210 */ /* 0x000fca0007ffe0ff */
[----:B------:R0:W-:Y:S01]  /*75240*/  STS [R6+0x20000], R2 ;  /* 0x0200000206007388 */ /* 0x0001e20000000800 */
[----:B------:R-:W-:Y:S05]  /*75250*/  @P6 BRA `(.L_x_6) ;  /* 0x0000013000006947 */ /* 0x000fea0003800000 */
[----:B0-----:R-:W0:Y:S02]  /*75260*/  S2R R6, SR_TID.X ;  /* 0x0000000000067919 */ /* 0x001e240000002100 */
[C---:B0-----:R-:W-:Y:S02]  /*75270*/  LOP3.LUT R16, R6.reuse, 0x1c, RZ, 0xc0, !PT ;  /* 0x0000001c06107812 */ /* 0x041fe400078ec0ff */
[----:B------:R-:W-:Y:S02]  /*75280*/  LOP3.LUT R6, R6, 0x7f, RZ, 0xc0, !PT ;  /* 0x0000007f06067812 */ /* 0x000fe400078ec0ff */
[----:B------:R-:W-:Y:S02]  /*75290*/  LEA.HI R16, R16, 0x18, RZ, 0x1e ;  /* 0x0000001810107811 */ /* 0x000fe400078ff0ff */
[----:B------:R-:W-:Y:S02]  /*752a0*/  SHF.R.U32.HI R6, RZ, 0x3, R6 ;  /* 0x00000003ff067819 */ /* 0x000fe40000011606 */
[----:B------:R-:W-:-:S02]  /*752b0*/  SHF.L.U32 R16, R16, 0x4, RZ ;  /* 0x0000000410107819 */ /* 0x000fc400000006ff */
[----:B------:R-:W-:-:S05]  /*752c0*/  LOP3.LUT R6, R6, 0xc, RZ, 0xc0, !PT ;  /* 0x0000000c06067812 */ /* 0x000fca00078ec0ff */
[----:B------:R-:W-:-:S05]  /*752d0*/  IMAD.IADD R6, R6, 0x1, R16 ;  /* 0x0000000106067824 */ /* 0x000fca00078e0210 */
[----:B------:R0:W-:Y:S02]  /*752e0*/  STS [R6+0x20000], R5 ;  /* 0x0200000506007388 */ /* 0x0001e40000000800 */
.L_x_5:
[----:B------:R-:W-:Y:S05]  /*752f0*/  @P6 BRA `(.L_x_7) ;  /* 0x0000013000006947 */ /* 0x000fea0003800000 */
[----:B------:R-:W1:Y:S02]  /*75300*/  S2R R2, SR_TID.X ;  /* 0x0000000000027919 */ /* 0x000e640000002100 */
[C---:B01----:R-:W-:Y:S02]  /*75310*/  LOP3.LUT R5, R2.reuse, 0x1c, RZ, 0xc0, !PT ;  /* 0x0000001c02057812 */ /* 0x043fe400078ec0ff */
[----:B------:R-:W-:Y:S02]  /*75320*/  LOP3.LUT R2, R2, 0x7f, RZ, 0xc0, !PT ;  /* 0x0000007f02027812 */ /* 0x000fe400078ec0ff */
[----:B------:R-:W-:Y:S02]  /*75330*/  LEA.HI R5, R5, 0x20, RZ, 0x1e ;  /* 0x0000002005057811 */ /* 0x000fe400078ff0ff */
[----:B------:R-:W-:Y:S02]  /*75340*/  SHF.R.U32.HI R2, RZ, 0x3, R2 ;  /* 0x00000003ff027819 */ /* 0x000fe40000011602 */
[----:B------:R-:W-:-:S02]  /*75350*/  SHF.L.U32 R5, R5, 0x4, RZ ;  /* 0x0000000405057819 */ /* 0x000fc400000006ff */
[----:B------:R-:W-:-:S04]  /*75360*/  LOP3.LUT R2, R2, 0xc, RZ, 0xc0, !PT ;  /* 0x0000000c02027812 */ /* 0x000fc800078ec0ff */
[----:B------:R-:W-:-:S05]  /*75370*/  IADD3 R2, R2, R5, RZ ;  /* 0x0000000502027210 */ /* 0x000fca0007ffe0ff */
[----:B------:R0:W-:Y:S02]  /*75380*/  STS [R2+0x20000], R7 ;  /* 0x0200000702007388 */ /* 0x0001e40000000800 */
.L_x_6:
        /* <DEDUP_REMOVED lines=10> */
.L_x_7:
[----:B------:R-:W-:Y:S05]  /*75430*/  @P6 BRA `(.L_x_9) ;  /* 0x0000013000006947 */ /* 0x000fea0003800000 */
[----:B0-----:R-:W0:Y:S02]  /*75440*/  S2R R2, SR_TID.X ;  /* 0x0000000000027919 */ /* 0x001e240000002100 */
[C---:B0-----:R-:W-:Y:S02]  /*75450*/  LOP3.LUT R5, R2.reuse, 0x1c, RZ, 0xc0, !PT ;  /* 0x0000001c02057812 */ /* 0x041fe400078ec0ff */
[----:B------:R-:W-:Y:S02]  /*75460*/  LOP3.LUT R2, R2, 0x7f, RZ, 0xc0, !PT ;  /* 0x0000007f02027812 */ /* 0x000fe400078ec0ff */
[----:B------:R-:W-:Y:S02]  /*75470*/  LEA.HI R5, R5, 0x30, RZ, 0x1e ;  /* 0x0000003005057811 */ /* 0x000fe400078ff0ff */
[----:B------:R-:W-:Y:S02]  /*75480*/  SHF.R.U32.HI R2, RZ, 0x3, R2 ;  /* 0x00000003ff027819 */ /* 0x000fe40000011602 */
[----:B------:R-:W-:-:S02]  /*75490*/  SHF.L.U32 R5, R5, 0x4, RZ ;  /* 0x0000000405057819 */ /* 0x000fc400000006ff */
[----:B------:R-:W-:-:S04]  /*754a0*/  LOP3.LUT R2, R2, 0xc, RZ, 0xc0, !PT ;  /* 0x0000000c02027812 */ /* 0x000fc800078ec0ff */
[----:B------:R-:W-:-:S05]  /*754b0*/  IADD3 R2, R2, R5, RZ ;  /* 0x0000000502027210 */ /* 0x000fca0007ffe0ff */
[----:B------:R0:W-:Y:S02]  /*754c0*/  STS [R2+0x20000], R9 ;  /* 0x0200000902007388 */ /* 0x0001e40000000800 */
.L_x_8:
        /* <DEDUP_REMOVED lines=10> */
.L_x_9:
        /* <DEDUP_REMOVED lines=10> */
.L_x_10:
        /* <DEDUP_REMOVED lines=10> */
.L_x_11:
        /* <DEDUP_REMOVED lines=10> */
.L_x_12:
        /* <DEDUP_REMOVED lines=10> */
.L_x_13:
        /* <DEDUP_REMOVED lines=10> */
.L_x_14:
        /* <DEDUP_REMOVED lines=10> */
.L_x_15:
[----:B------:R-:W-:Y:S01]  /*75930*/  @P6 BREAK B1 ;  /* 0x0000000000016942 */ /* 0x000fe20003800000 */
[----:B------:R-:W-:Y:S05]  /*75940*/  @P6 BRA `(.L_x_17) ;  /* 0x0000011000006947 */ /* 0x000fea0003800000 */
[----:B0-----:R-:W0:Y:S02]  /*75950*/  S2R R2, SR_TID.X ;  /* 0x0000000000027919 */ /* 0x001e240000002100 */
[C---:B0-----:R-:W-:Y:S02]  /*75960*/  LOP3.LUT R5, R2.reuse, 0x1c, RZ, 0xc0, !PT ;  /* 0x0000001c02057812 */ /* 0x041fe400078ec0ff */
[----:B------:R-:W-:Y:S02]  /*75970*/  LOP3.LUT R2, R2, 0x7f, RZ, 0xc0, !PT ;  /* 0x0000007f02027812 */ /* 0x000fe400078ec0ff */
[----:B------:R-:W-:Y:S02]  /*75980*/  SHF.L.U32 R5, R5, 0x2, RZ ;  /* 0x0000000205057819 */ /* 0x000fe400000006ff */
[----:B------:R-:W-:-:S04]  /*75990*/  SHF.R.U32.HI R2, RZ, 0x3, R2 ;  /* 0x00000003ff027819 */ /* 0x000fc80000011602 */
[----:B------:R-:W-:-:S04]  /*759a0*/  LOP3.LUT R2, R2, 0xc, RZ, 0xc0, !PT ;  /* 0x0000000c02027812 */ /* 0x000fc800078ec0ff */
[----:B------:R-:W-:-:S05]  /*759b0*/  IADD3 R2, R5, R2, RZ ;  /* 0x0000000205027210 */ /* 0x000fca0007ffe0ff */
[----:B------:R0:W-:Y:S02]  /*759c0*/  STS [R2+0x20700], R0 ;  /* 0x0207000002007388 */ /* 0x0001e40000000800 */
.L_x_16:
[----:B------:R-:W-:Y:S05]  /*759d0*/  BSYNC B1 ;  /* 0x0000000000017941 */ /* 0x000fea0003800000 */
.L_x_4:
[----:B0-----:R-:W0:Y:S02]  /*759e0*/  S2R R0, SR_TID.X ;  /* 0x0000000000007919 */ /* 0x001e240000002100 */
[C---:B0-----:R-:W-:Y:S02]  /*759f0*/  LOP3.LUT R2, R0.reuse, 0x1c, RZ, 0xc0, !PT ;  /* 0x0000001c00027812 */ /* 0x041fe400078ec0ff */
[----:B------:R-:W-:Y:S02]  /*75a00*/  LOP3.LUT R0, R0, 0x7f, RZ, 0xc0, !PT ;  /* 0x0000007f00007812 */ /* 0x000fe400078ec0ff */
[----:B------:R-:W-:Y:S02]  /*75a10*/  SHF.L.U32 R2, R2, 0x2, RZ ;  /* 0x0000000202027819 */ /* 0x000fe400000006ff */
[----:B------:R-:W-:-:S04]  /*75a20*/  SHF.R.U32.HI R0, RZ, 0x3, R0 ;  /* 0x00000003ff007819 */ /* 0x000fc80000011600 */
[----:B------:R-:W-:-:S05]  /*75a30*/  LOP3.LUT R0, R0, 0xc, RZ, 0xc0, !PT ;  /* 0x0000000c00007812 */ /* 0x000fca00078ec0ff */
[----:B------:R-:W-:-:S05]  /*75a40*/  IMAD.IADD R0, R2, 0x1, R0 ;  /* 0x0000000102007824 */ /* 0x000fca00078e0200 */
[----:B------:R0:W-:Y:S02]  /*75a50*/  @!P6 STS [R0+0x20780], R4 ;  /* 0x020780040000e388 */ /* 0x0001e40000000800 */
.L_x_17:
[----:B------:R-:W-:Y:S05]  /*75a60*/  BSYNC B0 ;  /* 0x0000000000007941 */ /* 0x000fea0003800000 */
.L_x_3:
[----:B------:R-:W-:Y:S01]  /*75a70*/  WARPSYNC 0xffffffff ;  /* 0xffffffff00007948 */ /* 0x000fe20003800000 */
[----:B0-----:R-:W0:Y:S04]  /*75a80*/  S2R R0, SR_TID.X ;  /* 0x0000000000007919 */ /* 0x001e280000002100 */
[----:B------:R-:W-:Y:S06]  /*75a90*/  BAR.SYNC.DEFER_BLOCKING 0x0 ;  /* 0x0000000000007b1d */ /* 0x000fec0000010000 */
[----:B------:R-:W2:Y:S04]  /*75aa0*/  LDL R17, [R1+0x798] ;  /* 0x0007980001117983 */ /* 0x000ea80000100800 */
[----:B------:R-:W3:Y:S04]  /*75ab0*/  LDL.LU R15, [R1+0x188] ;  /* 0x00018800010f7983 */ /* 0x000ee80000300800 */
[----:B------:R-:W3:Y:S04]  /*75ac0*/  LDL.LU R14, [R1+0x18c] ;  /* 0x00018c00010e7983 */ /* 0x000ee80000300800 */
[----:B------:R-:W3:Y:S01]  /*75ad0*/  LDL.LU R13, [R1+0x1f0] ;  /* 0x0001f000010d7983 */ /* 0x000ee20000300800 */
[----:B0-----:R-:W-:-:S03]  /*75ae0*/  LOP3.LUT R18, R0, 0x7f, RZ, 0xc0, !PT ;  /* 0x0000007f00127812 */ /* 0x001fc600078ec0ff */
[----:B------:R-:W3:Y:S04]  /*75af0*/  LDL.LU R12, [R1+0x430] ;  /* 0x00043000010c7983 */ /* 0x000ee80000300800 */
[----:B------:R-:W0:Y:S04]  /*75b00*/  LDS R8, [R18.X4+0x20000] ;  /* 0x0200000012087984 */ /* 0x000e280000004800 */
[----:B------:R-:W1:Y:S04]  /*75b10*/  LDS R6, [R18.X4+0x20200] ;  /* 0x0202000012067984 */ /* 0x000e680000004800 */
[----:B------:R-:W1:Y:S04]  /*75b20*/  LDS R5, [R18.X4+0x20400] ;  /* 0x0204000012057984 */ /* 0x000e680000004800 */
[----:B------:R-:W1:Y:S04]  /*75b30*/  LDS R4, [R18.X4+0x20600] ;  /* 0x0206000012047984 */ /* 0x000e680000004800 */
[----:B------:R-:W3:Y:S04]  /*75b40*/  LDL.LU R11, [R1+0xa8] ;  /* 0x0000a800010b7983 */ /* 0x000ee80000300800 */
[----:B------:R-:W3:Y:S04]  /*75b50*/  LDL.LU R10, [R1+0x110] ;  /* 0x00011000010a7983 */ /* 0x000ee80000300800 */
[----:B-----5:R-:W-:Y:S04]  /*75b60*/  STL [R1+0x37f8], R28 ;  /* 0x0037f81c01007387 */ /* 0x020fe80000100800 */
[----:B------:R-:W-:Y:S04]  /*75b70*/  STL [R1+0x37f4], R3 ;  /* 0x0037f40301007387 */ /* 0x000fe80000100800 */
[----:B------:R-:W1:Y:S04]  /*75b80*/  S2R R16, SR_TID.X ;  /* 0x0000000000107919 */ /* 0x000e680000002100 */
[----:B0-----:R-:W0:Y:S04]  /*75b90*/  SHFL.BFLY PT, R9, R8, 0x2, 0x1f ;  /* 0x0c401f0008097f89 */ /* 0x001e2800000e0000 */
[----:B-1----:R-:W1:Y:S04]  /*75ba0*/  SHFL.BFLY PT, R7, R6, 0x2, 0x1f ;  /* 0x0c401f0006077f89 */ /* 0x002e6800000e0000 */
[----:B------:R-:W1:Y:S04]  /*75bb0*/  SHFL.BFLY PT, R0, R5, 0x2, 0x1f ;  /* 0x0c401f0005007f89 */ /* 0x000e6800000e0000 */
[----:B------:R-:W1:Y:S01]  /*75bc0*/  SHFL.BFLY PT, R2, R4, 0x2, 0x1f ;  /* 0x0c401f0004027f89 */ /* 0x000e6200000e0000 */
[----:B------:R-:W-:-:S02]  /*75bd0*/  LOP3.LUT R16, R16, 0x1c, RZ, 0xc0, !PT ;  /* 0x0000001c10107812 */ /* 0x000fc400078ec0ff */
[----:B0-----:R-:W-:Y:S02]  /*75be0*/  FMNMX R9, R8, R9, !PT ;  /* 0x0000000908097209 */ /* 0x001fe40007800000 */
[----:B-1----:R-:W-:Y:S02]  /*75bf0*/  FMNMX R7, R6, R7, !PT ;  /* 0x0000000706077209 */ /* 0x002fe40007800000 */
[----:B------:R-:W-:-:S03]  /*75c00*/  FMNMX R0, R5, R0, !PT ;  /* 0x0000000005007209 */ /* 0x000fc60007800000 */
[----:B------:R-:W0:Y:S01]  /*75c10*/  SHFL.BFLY PT, R5, R7, 0x1, 0x1f ;  /* 0x0c201f0007057f89 */ /* 0x000e2200000e0000 */
[----:B------:R-:W-:-:S03]  /*75c20*/  FMNMX R2, R4, R2, !PT ;  /* 0x0000000204027209 */ /* 0x000fc60007800000 */
[----:B------:R-:W1:Y:S04]  /*75c30*/  SHFL.BFLY PT, R4, R9, 0x1, 0x1f ;  /* 0x0c201f0009047f89 */ /* 0x000e6800000e0000 */
[----:B------:R-:W1:Y:S04]  /*75c40*/  SHFL.BFLY PT, R6, R0, 0x1, 0x1f ;  /* 0x0c201f0000067f89 */ /* 0x000e6800000e0000 */
[----:B------:R-:W1:Y:S01]  /*75c50*/  SHFL.BFLY PT, R8, R2, 0x1, 0x1f ;  /* 0x0c201f0002087f89 */ /* 0x000e6200000e0000 */
[----:B0-----:R-:W-:Y:S02]  /*75c60*/  FMNMX R5, R7, R5, !PT ;  /* 0x0000000507057209 */ /* 0x001fe40007800000 */
[----:B-1----:R-:W-:-:S02]  /*75c70*/  FMNMX R4, R9, R4, !PT ;  /* 0x0000000409047209 */ /* 0x002fc40007800000 */
[----:B------:R-:W-:-:S03]  /*75c80*/  FMNMX R0, R0, R6, !PT ;  /* 0x0000000600007209 */ /* 0x000fc60007800000 */
[----:B------:R-:W-:Y:S01]  /*75c90*/  @!P6 STS [R18.X4+0x20000], R4 ;  /* 0x020000041200e388 */ /* 0x000fe20000004800 */
[----:B------:R-:W-:-:S03]  /*75ca0*/  FMNMX R2, R2, R8, !PT ;  /* 0x0000000802027209 */ /* 0x000fc60007800000 */
[----:B------:R0:W-:Y:S04]  /*75cb0*/  @!P6 STS [R18.X4+0x20200], R5 ;  /* 0x020200051200e388 */ /* 0x0001e80000004800 */
[----:B------:R-:W-:Y:S04]  /*75cc0*/  @!P6 STS [R18.X4+0x20400], R0 ;  /* 0x020400001200e388 */ /* 0x000fe80000004800 */
[----:B------:R1:W-:Y:S04]  /*75cd0*/  @!P6 STS [R18.X4+0x20600], R2 ;  /* 0x020600021200e388 */ /* 0x0003e80000004800 */
[----:B0-----:R-:W0:Y:S04]  /*75ce0*/  S2R R5, SR_TID.X ;  /* 0x0000000000057919 */ /* 0x001e280000002100 */
[----:B-1----:R-:W4:Y:S04]  /*75cf0*/  LDL.LU R18, [R1+0x11c] ;  /* 0x00011c0001127983 */ /* 0x002f280000300800 */
[----:B------:R-:W4:Y:S01]  /*75d00*/  LDL R3, [R1+0x79c] ;  /* 0x00079c0001037983 */ /* 0x000f220000100800 */
[----:B0-----:R-:W-:-:S03]  /*75d10*/  LOP3.LUT R20, R5, 0x1c, RZ, 0xc0, !PT ;  /* 0x0000001c05147812 */ /* 0x001fc600078ec0ff */
[----:B------:R-:W-:Y:S06]  /*75d20*/  BAR.SYNC.DEFER_BLOCKING 0x0 ;  /* 0x0000000000007b1d */ /* 0x000fec0000010000 */
[----:B------:R-:W2:Y:S01]  /*75d30*/  LDS R0, [R20.X4+0x20000] ;  /* 0x0200000014007984 */ /* 0x000ea20000004800 */
[----:B------:R-:W-:Y:S02]  /*75d40*/  LEA.HI R16, R16, 0x8, RZ, 0x1e ;  /* 0x0000000810107811 */ /* 0x000fe400078ff0ff */
[----:B--2---:R-:W-:Y:S02]  /*75d50*/  FMNMX R7, R0, R17, !PT ;  /* 0x0000001100077209 */ /* 0x004fe40007800000 */
[----:B------:R-:W2:Y:S03]  /*75d60*/  LDL.LU R17, [R1+0x174] ;  /* 0x0001740001117983 */ /* 0x000ea60000300800 */
[----:B---3--:R-:W-:Y:S01]  /*75d70*/  FADD R2, R15, -R7 ;  /* 0x800000070f027221 */ /* 0x008fe20000000000 */
[----:B------:R0:W1:Y:S03]  /*75d80*/  LDS R0, [R16.X16+0x20000] ;  /* 0x0200000010007984 */ /* 0x000066000000c800 */
[----:B------:R-:W-:-:S04]  /*75d90*/  FMUL R2, R2, 1.4426950216293334961 ;  /* 0x3fb8aa3b02027820 */ /* 0x000fc80000400000 */
[----:B------:R3:W3:Y:S01]  /*75da0*/  MUFU.EX2 R6, R2 ;  /* 0x0000000200067308 */ /* 0x0006e20000000800 */
[--C-:B------:R-:W-:Y:S01]  /*75db0*/  FADD R4, R14, -R7.reuse ;  /* 0x800000070e047221 */ /* 0x100fe20000000000 */
[----:B------:R-:W-:Y:S04]  /*75dc0*/  STL [R1+0xe58], R7 ;  /* 0x000e580701007387 */ /* 0x000fe80000100800 */
[----:B0-----:R-:W2:Y:S01]  /*75dd0*/  LDL.LU R16, [R1+0x1a0] ;  /* 0x0001a00001107983 */ /* 0x001ea20000300800 */
[----:B---3--:R-:W-:Y:S02]  /*75de0*/  FMUL R2, R4, 1.4426950216293334961 ;  /* 0x3fb8aa3b04027820 */ /* 0x008fe40000400000 */
[----:B------:R-:W-:Y:S01]  /*75df0*/  FADD R4, R13, -R7 ;  /* 0x800000070d047221 */ /* 0x000fe20000000000 */
[----:B------:R0:W-:Y:S04]  /*75e00*/  STL [R1+0x20c], R6 ;  /* 0x00020c0601007387 */ /* 0x0001e80000100800 */
[----:B------:R-:W3:Y:S01]  /*75e10*/  LDL.LU R15, [R1+0x1a4] ;  /* 0x0001a400010f7983 */ /* 0x000ee20000300800 */
[----:B0-----:R0:W1:Y:S02]  /*75e20*/  MUFU.EX2 R6, R2 ;  /* 0x0000000200067308 */ /* 0x0010640000000800 */
[----:B0-----:R-:W-:-:S02]  /*75e30*/  FMUL R2, R4, 1.4426950216293334961 ;  /* 0x3fb8aa3b04027820 */ /* 0x001fc40000400000 */
[----:B------:R-:W-:-:S04]  /*75e40*/  FADD R4, R12, -R7 ;  /* 0x800000070c047221 */ /* 0x000fc80000000000 */
[----:B------:R0:W1:Y:S02]  /*75e50*/  MUFU.EX2 R14, R2 ;  /* 0x00000002000e7308 */ /* 0x0000640000000800 */
[----:B0-----:R-:W-:-:S06]  /*75e60*/  FMUL R2, R4, 1.4426950216293334961 ;  /* 0x3fb8aa3b04027820 */ /* 0x001fcc0000400000 */
[----:B------:R-:W0:Y:S01]  /*75e70*/  MUFU.EX2 R2, R2 ;  /* 0x0000000200027308 */ /* 0x000e220000000800 */
[----:B-1----:R-:W-:Y:S01]  /*75e80*/  STL [R1+0x204], R6 ;  /* 0x0002040601007387 */ /* 0x002fe20000100800 */
[----:B------:R-:W-:-:S03]  /*75e90*/  FADD R4, R11, -R7 ;  /* 0x800000070b047221 */ /* 0x000fc60000000000 */
[----:B------:R-:W3:Y:S04]  /*75ea0*/  LDL.LU R13, [R1+0x1f4] ;  /* 0x0001f400010d7983 */ /* 0x000ee80000300800 */
[----:B------:R-:W3:Y:S04]  /*75eb0*/  LDL.LU R12, [R1+0x440] ;  /* 0x00044000010c7983 */ /* 0x000ee80000300800 */
[----:B------:R-:W-:Y:S04]  /*75ec0*/  STL [R1+0x220], R14 ;  /* 0x0002200e01007387 */ /* 0x000fe80000100800 */
[----:B0-----:R0:W-:Y:S04]  /*75ed0*/  STL [R1+0x21c], R2 ;  /* 0x00021c0201007387 */ /* 0x0011e80000100800 */
[----:B------:R-:W3:Y:S01]  /*75ee0*/  LDL.LU R11, [R1+0xa4] ;  /* 0x0000a400010b7983 */ /* 0x000ee20000300800 */
[----:B0-----:R-:W-:-:S06]  /*75ef0*/  FMUL R2, R4, 1.4426950216293334961 ;  /* 0x3fb8aa3b04027820 */ /* 0x001fcc0000400000 */
[----:B------:R-:W0:Y:S01]  /*75f00*/  MUFU.EX2 R2, R2 ;  /* 0x0000000200027308 */ /* 0x000e220000000800 */
[----:B------:R-:W-:Y:S02]  /*75f10*/  FADD R4, R10, -R7 ;  /* 0x800000070a047221 */ /* 0x000fe40000000000 */
[----:B------:R-:W1:Y:S04]  /*75f20*/  S2R R10, SR_TID.X ;  /* 0x00000000000a7919 */ /* 0x000e680000002100 */
[----:B0-----:R0:W-:Y:S02]  /*75f30*/  STL [R1+0x218], R2 ;  /* 0x0002180201007387 */ /* 0x0011e40000100800 */
[----:B0-----:R-:W-:-:S04]  /*75f40*/  FMUL R2, R4, 1.4426950216293334961 ;  /* 0x3fb8aa3b04027820 */ /* 0x001fc80000400000 */
[----:B------:R-:W0:Y:S01]  /*75f50*/  MUFU.EX2 R8, R2 ;  /* 0x0000000200087308 */ /* 0x000e220000000800 */
[----:B-1----:R-:W-:Y:S01]  /*75f60*/  LOP3.LUT R10, R10, 0x1c, RZ, 0xc0, !PT ;  /* 0x0000001c0a0a7812 */ /* 0x002fe200078ec0ff */
[----:B0-----:R-:W-:Y:S01]  /*75f70*/  STL [R1+0x214], R8 ;  /* 0x0002140801007387 */ /* 0x001fe20000100800 */
[--C-:B----4-:R-:W-:Y:S01]  /*75f80*/  FADD R4, R18, -R7.reuse ;  /* 0x8000000712047221 */ /* 0x110fe20000000000 */
[----:B------:R-:W-:Y:S02]  /*75f90*/  FMNMX R6, R0, R3, !PT ;  /* 0x0000000300067209 */ /* 0x000fe40007800000 */
[----:B------:R-:W-:Y:S01]  /*75fa0*/  LEA.HI R3, R10, 0x10, RZ, 0x1e ;  /* 0x000000100a037811 */ /* 0x000fe200078ff0ff */
[----:B------:R-:W-:Y:S01]  /*75fb0*/  FMUL R2, R4, 1.4426950216293334961 ;  /* 0x3fb8aa3b04027820 */ /* 0x000fe20000400000 */
[----:B------:R-:W4:Y:S04]  /*75fc0*/  LDL.LU R10, [R1+0x118] ;  /* 0x00011800010a7983 */ /* 0x000f280000300800 */
[----:B------:R-:W4:Y:S01]  /*75fd0*/  LDL.LU R19, [R1+0x12c] ;  /* 0x00012c0001137983 */ /* 0x000f220000300800 */
[----:B------:R-:W0:Y:S03]  /*75fe0*/  MUFU.EX2 R2, R2 ;  /* 0x0000000200027308 */ /* 0x000e260000000800 */
[----:B------:R1:W2:Y:S04]  /*75ff0*/  LDS R0, [R3.X16+0x20000] ;  /* 0x0200000003007984 */ /* 0x0002a8000000c800 */
[----:B0-----:R0:W-:Y:S04]  /*76000*/  STL [R1+0x210], R2 ;  /* 0x0002100201007387 */ /* 0x0011e80000100800 */
[----:B------:R-:W-:Y:S04]  /*76010*/  STL [R1+0xe54], R6 ;  /* 0x000e540601007387 */ /* 0x000fe80000100800 */
[----:B-1----:R-:W4:Y:S04]  /*76020*/  LDL R3, [R1+0x810] ;  /* 0x0008100001037983 */ /* 0x002f280000100800 */
[----:B------:R-:W4:Y:S01]  /*76030*/  LDL.LU R18, [R1+0x17c] ;  /* 0x00017c0001127983 */ /* 0x000f220000300800 */
[----:B--2---:R-:W-:-:S03]  /*76040*/  FADD R4, R17, -R7 ;  /* 0x8000000711047221 */ /* 0x004fc60000000000 */
[----:B------:R-:W2:Y:S01]  /*76050*/  LDL.LU R17, [R1+0x1a8] ;  /* 0x0001a80001117983 */ /* 0x000ea20000300800 */
[----:B0-----:R-:W-:-:S04]  /*76060*/  FMUL R2, R4, 1.4426950216293334961 ;  /* 0x3fb8aa3b04027820 */ /* 0x001fc80000400000 */
[----:B------:R0:W1:Y:S01]  /*76070*/  MUFU.EX2 R23, R2 ;  /* 0x0000000200177308 */ /* 0x0000620000000800 */
[----:B------:R-:W-:-:S04]  /*76080*/  FADD R4, R16, -R6 ;  /* 0x8000000610047221 */ /* 0x000fc80000000000 */
[----:B0-----:R-:W-:-:S06]  /*76090*/  FMUL R2, R4, 1.4426950216293334961 ;  /* 0x3fb8aa3b04027820 */ /* 0x001fcc0000400000 */
[----:B------:R-:W0:Y:S01]  /*760a0*/  MUFU.EX2 R2, R2 ;  /* 0x0000000200027308 */ /* 0x000e220000000800 */
[----:B-1----:R-:W-:Y:S01]  /*760b0*/  STL [R1+0x208], R23 ;  /* 0x0002081701007387 */ /* 0x002fe20000100800 */
[----:B---3--:R-:W-:-:S04]  /*760c0*/  FADD R4, R15, -R6 ;  /* 0x800000060f047221 */ /* 0x008fc80000000000 */
[----:B------:R-:W-:Y:S01]  /*760d0*/  FMUL R4, R4, 1.4426950216293334961 ;  /* 0x3fb8aa3b04047820 */ /* 0x000fe20000400000 */
[----:B0-----:R0:W-:Y:S03]  /*760e0*/  STL [R1+0x1f0], R2 ;  /* 0x0001f00201007387 */ /* 0x0011e60000100800 */
[----:B------:R1:W3:Y:S01]  /*760f0*/  MUFU.EX2 R7, R4 ;  /* 0x0000000400077308 */ /* 0x0002e20000000800 */
[----:B0-----:R-:W-:-:S04]  /*76100*/  FADD R2, R13, -R6 ;  /* 0x800000060d027221 */ /* 0x001fc80000000000 */
[----:B------:R-:W-:Y:S02]  /*76110*/  FMUL R2, R2, 1.4426950216293334961 ;  /* 0x3fb8aa3b02027820 */ /* 0x000fe40000400000 */
[----:B-1----:R-:W-:Y:S02]  /*76120*/  FADD R4, R12, -R6 ;  /* 0x800000060c047221 */ /* 0x002fe40000000000 */
[----:B------:R0:W1:Y:S02]  /*76130*/  MUFU.EX2 R15, R2 ;  /* 0x00000002000f7308 */ /* 0x0000640000000800 */
[----:B0-----:R-:W-:-:S06]  /*76140*/  FMUL R2, R4, 1.4426950216293334961 ;  /* 0x3fb8aa3b04027820 */ /* 0x001fcc0000400000 */
[----:B------:R-:W0:Y:S01]  /*76150*/  MUFU.EX2 R2, R2 ;  /* 0x0000000200027308 */ /* 0x000e220000000800 */
[----:B------:R-:W-:Y:S01]  /*76160*/  STL [R1+0x3858], R23 ;  /* 0x0038581701007387 */ /* 0x000fe20000100800 */
[----:B------:R-:W-:-:S03]  /*76170*/  FADD R4, R11, -R6 ;  /* 0x800000060b047221 */ /* 0x000fc60000000000 */
[----:B------:R-:W2:Y:S04]  /*76180*/  LDL.LU R16, [R1+0x1ac] ;  /* 0x0001ac0001107983 */ /* 0x000ea80000300800 */
[----:B---3--:R-:W-:Y:S04]  /*76190*/  STL [R1+0x1d8], R7 ;  /* 0x0001d80701007387 */ /* 0x008fe80000100800 */
[----:B------:R-:W3:Y:S04]  /*761a0*/  LDL.LU R13, [R1+0x42c] ;  /* 0x00042c00010d7983 */ /* 0x000ee80000300800 */
[----:B------:R-:W3:Y:S04]  /*761b0*/  LDL.LU R11, [R1+0x448] ;  /* 0x00044800010b7983 */ /* 0x000ee80000300800 */
[----:B-1----:R-:W-:Y:S04]  /*761c0*/  STL [R1+0x200], R15 ;  /* 0x0002000f01007387 */ /* 0x002fe80000100800 */
[----:B0-----:R0:W-:Y:S02]  /*761d0*/  STL [R1+0x1fc], R2 ;  /* 0x0001fc0201007387 */ /* 0x0011e40000100800 */
[----:B0-----:R-:W-:-:S06]  /*761e0*/  FMUL R2, R4, 1.4426950216293334961 ;  /* 0x3fb8aa3b04027820 */ /* 0x001fcc0000400000 */
[----:B------:R-:W0:Y:S01]  /*761f0*/  MUFU.EX2 R2, R2 ;  /* 0x0000000200027308 */ /* 0x000e220000000800 */
[----:B------:R-:W1:Y:S01]  /*76200*/  S2R R12, SR_TID.X ;  /* 0x00000000000c7919 */ /* 0x000e620000002100 */
[----:B----4-:R-:W-:-:S03]  /*76210*/  FADD R4, R10, -R6 ;  /* 0x800000060a047221 */ /* 0x010fc60000000000 */
[----:B------:R-:W4:Y:S04]  /*76220*/  LDL.LU R10, [R1+0xa0] ;  /* 0x0000a000010a7983 */ /* 0x000f280000300800 */
[----:B0-----:R0:W-:Y:S02]  /*76230*/  STL [R1+0x1f8], R2 ;  /* 0x0001f80201007387 */ /* 0x0011e40000100800 */
[----:B0-----:R-:W-:-:S06]  /*76240*/  FMUL R2, R4, 1.4426950216293334961 ;  /* 0x3fb8aa3b04027820 */ /* 0x001fcc0000400000 */
[----:B------:R-:W0:Y:S01]  /*76250*/  MUFU.EX2 R2, R2 ;  /* 0x0000000200027308 */ /* 0x000e220000000800 */
[----:B-1----:R-:W-:Y:S01]  /*76260*/  LOP3.LUT R12, R12, 0x1c, RZ, 0xc0, !PT ;  /* 0x0000001c0c0c7812 */ /* 0x002fe200078ec0ff */
[----:B------:R-:W-:Y:S01]  /*76270*/  FADD R4, R19, -R6 ;  /* 0x8000000613047221 */ /* 0x000fe20000000000 */
[----:B------:R-:W-:Y:S02]  /*76280*/  FMNMX R7, R0, R3, !PT ;  /* 0x0000000300077209 */ /* 0x000fe40007800000 */
[----:B------:R-:W-:Y:S01]  /*76290*/  LEA.HI R3, R12, 0x18, RZ, 0x1e ;  /* 0x000000180c037811 */ /* 0x000fe200078ff0ff */
[----:B------:R-:W-:-:S04]  /*762a0*/  FMUL R4, R4, 1.4426950216293334961 ;  /* 0x3fb8aa3b04047820 */ /* 0x000fc80000400000 */
[----:B------:R-:W1:Y:S04]  /*762b0*/  LDS R0, [R3.X16+0x20000] ;  /* 0x0200000003007984 */ /* 0x000e68000000c800 */
[----:B0-----:R0:W-:Y:S04]  /*762c0*/  STL [R1+0x1f4], R2 ;  /* 0x0001f40201007387 */ /* 0x0011e80000100800 */
[----:B------:R-:W4:Y:S01]  /*762d0*/  LDL.LU R12, [R1+0x124] ;  /* 0x00012400010c7983 */ /* 0x000f220000300800 */
[----:B------:R-:W0:Y:S03]  /*762e0*/  MUFU.EX2 R4, R4 ;  /* 0x0000000400047308 */ /* 0x000e260000000800 */
[----:B------:R-:W4:Y:S01]  /*762f0*/  LDL.LU R19, [R1+0x128] ;  /* 0x0001280001137983 */ /* 0x000f220000300800 */
[----:B0-----:R-:W-:-:S03]  /*76300*/  FADD R2, R18, -R6 ;  /* 0x8000000612027221 */ /* 0x001fc60000000000 */
[----:B------:R0:W-:Y:S04]  /*76310*/  STL [R1+0x1ec], R4 ;  /* 0x0001ec0401007387 */ /* 0x0001e80000100800 */
[----:B------:R-:W-:Y:S04]  /*76320*/  STL [R1+0xe50], R7 ;  /* 0x000e500701007387 */ /* 0x000fe80000100800 */
[----:B------:R-:W4:Y:S04]  /*76330*/  LDL.LU R18, [R1+0x178] ;  /* 0x0001780001127983 */ /* 0x000f280000300800 */
[----:B------:R-:W1:Y:S01]  /*76340*/  LDL R3, [R1+0x814] ;  /* 0x0008140001037983 */ /* 0x000e620000100800 */
[----:B0-----:R-:W-:-:S04]  /*76350*/  FMUL R4, R2, 1.4426950216293334961 ;  /* 0x3fb8aa3b02047820 */ /* 0x001fc80000400000 */
[----:B------:R0:W0:Y:S01]  /*76360*/  MUFU.EX2 R21, R4 ;  /* 0x0000000400157308 */ /* 0x0000220000000800 */
[----:B--2---:R-:W-:-:S04]  /*76370*/  FADD R2, R17, -R7 ;  /* 0x8000000711027221 */ /* 0x004fc80000000000 */
[----:B0-----:R-:W-:-:S06]  /*76380*/  FMUL R4, R2, 1.4426950216293334961 ;  /* 0x3fb8aa3b02047820 */ /* 0x001fcc0000400000 */
[----:B------:R-:W0:Y:S01]  /*76390*/  MUFU.EX2 R4, R4 ;  /* 0x0000000400047308 */ /* 0x000e220000000800 */
[----:B------:R-:W-:Y:S02]  /*763a0*/  FADD R2, R16, -R7 ;  /* 0x8000000710027221 */ /* 0x000fe40000000000 */
[----:B------:R-:W2:Y:S04]  /*763b0*/  LDL.LU R16, [R1+0x414] ;  /* 0x0004140001107983 */ /* 0x000ea80000300800 */
[----:B------:R-:W-:Y:S04]  /*763c0*/  STL [R1+0x1e8], R21 ;  /* 0x0001e81501007387 */ /* 0x000fe80000100800 */
[----:B0-----:R0:W-:Y:S02]  /*763d0*/  STL [R1+0x1bc], R4 ;  /* 0x0001bc0401007387 */ /* 0x0011e40000100800 */
[----:B0-----:R-:W-:-:S02]  /*763e0*/  FMUL R4, R2, 1.4426950216293334961 ;  /* 0x3fb8aa3b02047820 */ /* 0x001fc40000400000 */
[--C-:B---3--:R-:W-:Y:S02]  /*763f0*/  FADD R2, R13, -R7.reuse ;  /* 0x800000070d027221 */ /* 0x108fe40000000000 */
[----:B------:R0:W3:Y:S02]  /*76400*/  MUFU.EX2 R6, R4 ;  /* 0x0000000400067308 */ /* 0x0000e40000000800 */
[----:B------:R-:W-:Y:S01]  /*76410*/  FMUL R2, R2, 1.4426950216293334961 ;  /* 0x3fb8aa3b02027820 */ /* 0x000fe20000400000 */
[----:B------:R-:W-:Y:S04]  /*76420*/  STL [R1+0x385c], R21 ;  /* 0x00385c1501007387 */ /* 0x000fe80000100800 */
[----:B------:R-:W2:Y:S01]  /*76430*/  LDL.LU R13, [R1+0x418] ;  /* 0x00041800010d7983 */ /* 0x000ea20000300800 */
[----:B0-----:R-:W-:Y:S01]  /*76440*/  FADD R4, R11, -R7 ;  /* 0x800000070b047221 */ /* 0x001fe20000000000 */
[----:B------:R0:W3:Y:S03]  /*76450*/  MUFU.EX2 R8, R2 ;  /* 0x0000000200087308 */ /* 0x0000e60000000800 */
[----:B0-----:R-:W-:-:S06]  /*76460*/  FMUL R2, R4, 1.4426950216293334961 ;  /* 0x3fb8aa3b04027820 */ /* 0x001fcc0000400000 */
[----:B------:R-:W0:Y:S01]  /*76470*/  MUFU.EX2 R2, R2 ;  /* 0x0000000200027308 */ /* 0x000e220000000800 */
[----:B---3--:R-:W-:Y:S04]  /*76480*/  STL [R1+0x1a4], R6 ;  /* 0x0001a40601007387 */ /* 0x008fe80000100800 */
[----:B------:R-:W3:Y:S01]  /*76490*/  LDL.LU R11, [R1+0x43c] ;  /* 0x00043c00010b7983 */ /* 0x000ee20000300800 */
[----:B----4-:R-:W-:-:S03]  /*764a0*/  FADD R4, R10, -R7 ;  /* 0x800000070a047221 */ /* 0x010fc60000000000 */
[----:B------:R-:W4:Y:S04]  /*764b0*/  LDL.LU R10, [R1+0x450] ;  /* 0x00045000010a7983 */ /* 0x000f280000300800 */
[----:B------:R-:W-:Y:S04]  /*764c0*/  STL [R1+0x1e4], R8 ;  /* 0x0001e40801007387 */ /* 0x000fe80000100800 */
[----:B0-----:R0:W-:Y:S04]  /*764d0*/  STL [R1+0x1e0], R2 ;  /* 0x0001e00201007387 */ /* 0x0011e80000100800 */
[----:B------:R-:W4:Y:S01]  /*764e0*/  LDL.LU R17, [R1+0x70] ;  /* 0x0000700001117983 */ /* 0x000f220000300800 */
[----:B0-----:R-:W-:-:S06]  /*764f0*/  FMUL R2, R4, 1.4426950216293334961 ;  /* 0x3fb8aa3b04027820 */ /* 0x001fcc0000400000 */
[----:B------:R-:W0:Y:S01]  /*76500*/  MUFU.EX2 R2, R2 ;  /* 0x0000000200027308 */ /* 0x000e220000000800 */
[----:B------:R-:W-:Y:S02]  /*76510*/  FADD R4, R12, -R7 ;  /* 0x800000070c047221 */ /* 0x000fe40000000000 */
[----:B------:R-:W1:Y:S02]  /*76520*/  S2R R12, SR_TID.X ;  /* 0x00000000000c7919 */ /* 0x000e640000002100 */
[----:B------:R-:W-:-:S04]  /*76530*/  FMUL R4, R4, 1.4426950216293334961 ;  /* 0x3fb8aa3b04047820 */ /* 0x000fc80000400000 */
[----:B------:R-:W1:Y:S01]  /*76540*/  MUFU.EX2 R9, R4 ;  /* 0x0000000400097308 */ /* 0x000e620000000800 */
[----:B0-----:R0:W-:Y:S01]  /*76550*/  STL [R1+0x1dc], R2 ;  /* 0x0001dc0201007387 */ /* 0x0011e20000100800 */
[----:B-1----:R-:W-:-:S03]  /*76560*/  LOP3.LUT R12, R12, 0x1c, RZ, 0xc0, !PT ;  /* 0x0000001c0c0c7812 */ /* 0x002fc600078ec0ff */
[----:B------:R-:W-:Y:S01]  /*76570*/  STL [R1+0x1d4], R9 ;  /* 0x0001d40901007387 */ /* 0x000fe20000100800 */
[----:B------:R-:W-:Y:S02]  /*76580*/  FMNMX R6, R0, R3, !PT ;  /* 0x0000000300067209 */ /* 0x000fe40007800000 */
[----:B------:R-:W-:Y:S02]  /*76590*/  LEA.HI R3, R12, 0x20, RZ, 0x1e ;  /* 0x000000200c037811 */ /* 0x000fe400078ff0ff */
[----:B------:R-:W4:Y:S01]  /*765a0*/  LDL.LU R12, [R1+0xac] ;  /* 0x0000ac00010c7983 */ /* 0x000f220000300800 */
[----:B0-----:R-:W-:-:S03]  /*765b0*/  FADD R2, R19, -R7 ;  /* 0x8000000713027221 */ /* 0x001fc60000000000 */
[----:B------:R-:W4:Y:S01]  /*765c0*/  LDL.LU R19, [R1+0x170] ;  /* 0x0001700001137983 */ /* 0x000f220000300800 */
[----:B------:R-:W-:-:S03]  /*765d0*/  FMUL R4, R2, 1.4426950216293334961 ;  /* 0x3fb8aa3b02047820 */ /* 0x000fc60000400000 */
[----:B------:R-:W0:Y:S03]  /*765e0*/  LDS R0, [R3.X16+0x20000] ;  /* 0x0200000003007984 */ /* 0x000e26000000c800 */
[----:B------:R-:W1:Y:S01]  /*765f0*/  MUFU.EX2 R4, R4 ;  /* 0x0000000400047308 */ /* 0x000e620000000800 */
[----:B------:R-:W-:Y:S01]  /*76600*/  FADD R2, R18, -R7 ;  /* 0x8000000712027221 */ /* 0x000fe20000000000 */
[----:B-1----:R1:W-:Y:S03]  /*76610*/  STL [R1+0x1d0], R4 ;  /* 0x0001d00401007387 */ /* 0x0023e60000100800 */
[----:B-1----:R-:W-:-:S04]  /*76620*/  FMUL R4, R2, 1.4426950216293334961 ;  /* 0x3fb8aa3b02047820 */ /* 0x002fc80000400000 */
[----:B------:R1:W-:Y:S01]  /*76630*/  MUFU.EX2 R18, R4 ;  /* 0x0000000400127308 */ /* 0x0003e20000000800 */
[----:B------:R-:W-:Y:S01]  /*76640*/  STL [R1+0xe4c], R6 ;  /* 0x000e4c0601007387 */ /* 0x000fe20000100800 */
[----:B--2---:R-:W-:-:S03]  /*76650*/  FADD R2, R16, -R6 ;  /* 0x8000000610027221 */ /* 0x004fc60000000000 */
[----:B------:R-:W2:Y:S01]  /*76660*/  LDL.LU R16, [R1+0x184] ;  /* 0x0001840001107983 */ /* 0x000ea20000300800 */
[----:B-1----:R-:W-:-:S03]  /*76670*/  FMUL R4, R2, 1.4426950216293334961 ;  /* 0x3fb8aa3b02047820 */ /* 0x002fc60000400000 */
[----:B------:R-:W0:Y:S03]  /*76680*/  LDL R3, [R1+0x818] ;  /* 0x0008180001037983 */ /* 0x000e260000100800 */
[----:B------:R-:W1:Y:S01]  /*76690*/  MUFU.EX2 R4, R4 ;  /* 0x0000000400047308 */ /* 0x000e620000000800 */
[----:B------:R-:W-:Y:S02]  /*766a0*/  FADD R2, R13, -R6 ;  /* 0x800000060d027221 */ /* 0x000fe40000000000 */
[----:B------:R-:W2:Y:S04]  /*766b0*/  LDL.LU R13, [R1+0x41c] ;  /* 0x00041c00010d7983 */ /* 0x000ea80000300800 */
[----:B-1----:R1:W-:Y:S02]  /*766c0*/  STL [R1+0x188], R4 ;  /* 0x0001880401007387 */ /* 0x0023e40000100800 */
[----:B-1----:R-:W-:-:S04]  /*766d0*/  FMUL R4, R2, 1.4426950216293334961 ;  /* 0x3fb8aa3b02047820 */ /* 0x002fc80000400000 */
[----:B------:R4:W1:Y:S01]  /*766e0*/  MUFU.EX2 R7, R4 ;  /* 0x0000000400077308 */ /* 0x0008620000000800 */
[--C-:B---3--:R-:W-:Y:S01]  /*766f0*/  FADD R2, R11, -R6.reuse ;  /* 0x800000060b027221 */ /* 0x108fe20000000000 */
[----:B------:R-:W-:Y:S03]  /*76700*/  STL [R1+0x1cc], R18 ;  /* 0x0001cc1201007387 */ /* 0x000fe60000100800 */
[----:B------:R-:W-:Y:S01]  /*76710*/  FMUL R2, R2, 1.4426950216293334961 ;  /* 0x3fb8aa3b02027820 */ /* 0x000fe20000400000 */
[----:B------:R-:W-:Y:S01]  /*76720*/  STL [R1+0x3860], R18 ;  /* 0x0038601201007387 */ /* 0x000fe20000100800 */
[----:B----4-:R-:W-:-:S03]  /*76730*/  FADD R4, R10, -R6 ;  /* 0x800000060a047221 */ /* 0x010fc60000000000 */
[----:B------:R-:W3:Y:S04]  /*76740*/  LDL.LU R11, [R1+0x420] ;  /* 0x00042000010b7983 */ /* 0x000ee80000300800 */
[----:B-1----:R1:W-:Y:S04]  /*76750*/  STL [R1+0x174], R7 ;  /* 0x0001740701007387 */ /* 0x0023e80000100800 */
[----:B------:R-:W4:Y:S04]  /*76760*/  LDL.LU R10, [R1+0x434] ;  /* 0x00043400010a7983 */ /* 0x000f280000300800 */
[----:B------:R-:W4:Y:S01]  /*76770*/  LDL.LU R24, [R1+0x454] ;  /* 0x0004540001187983 */ /* 0x000f220000300800 */
[----:B-1----:R1:W1:Y:S02]  /*76780*/  MUFU.EX2 R7, R2 ;  /* 0x0000000200077308 */ /* 0x0022640000000800 */
[----:B-1----:R-:W-:-:S06]  /*76790*/  FMUL R2, R4, 1.4426950216293334961 ;  /* 0x3fb8aa3b04027820 */ /* 0x002fcc0000400000 */
[----:B------:R-:W1:Y:S01]  /*767a0*/  MUFU.EX2 R2, R2 ;  /* 0x0000000200027308 */ /* 0x000e620000000800 */
[----:B------:R-:W-:Y:S01]  /*767b0*/  FADD R4, R17, -R6 ;  /* 0x8000000611047221 */ /* 0x000fe20000000000 */
[----:B------:R-:W-:Y:S04]  /*767c0*/  STL [R1+0x1c8], R7 ;  /* 0x0001c80701007387 */ /* 0x000fe80000100800 */
[----:B-1----:R1:W-:Y:S02]  /*767d0*/  STL [R1+0x1c4], R2 ;  /* 0x0001c40201007387 */ /* 0x0023e40000100800 */
[----:B-1----:R-:W-:-:S06]  /*767e0*/  FMUL R2, R4, 1.4426950216293334961 ;  /* 0x3fb8aa3b04027820 */ /* 0x002fcc0000400000 */
[----:B------:R-:W1:Y:S01]  /*767f0*/  MUFU.EX2 R2, R2 ;  /* 0x0000000200027308 */ /* 0x000e620000000800 */
[--C-:B------:R-:W-:Y:S02]  /*76800*/  FADD R4, R12, -R6.reuse ;  /* 0x800000060c047221 */ /* 0x100fe40000000000 */
[----:B------:R-:W4:Y:S04]  /*76810*/  LDL.LU R12, [R1+0x6c] ;  /* 0x00006c00010c7983 */ /* 0x000f280000300800 */
[----:B-1----:R1:W-:Y:S02]  /*76820*/  STL [R1+0x1c0], R2 ;  /* 0x0001c00201007387 */ /* 0x0023e40000100800 */
[----:B-1----:R-:W-:Y:S02]  /*76830*/  FADD R2, R19, -R6 ;  /* 0x8000000613027221 */ /* 0x002fe40000000000 */
[----:B------:R-:W4:Y:S01]  /*76840*/  LDL.LU R19, [R1+0xd4] ;  /* 0x0000d40001137983 */ /* 0x000f220000300800 */
[----:B------:R-:W-:-:S06]  /*76850*/  FMUL R4, R4, 1.4426950216293334961 ;  /* 0x3fb8aa3b04047820 */ /* 0x000fcc0000400000 */
[----:B------:R-:W1:Y:S01]  /*76860*/  MUFU.EX2 R4, R4 ;  /* 0x0000000400047308 */ /* 0x000e620000000800 */
[----:B------:R-:W1:Y:S04]  /*76870*/  S2R R17, SR_TID.X ;  /* 0x0000000000117919 */ /* 0x000e680000002100 */
[----:B-1----:R1:W-:Y:S02]  /*76880*/  STL [R1+0x1b8], R4 ;  /* 0x0001b80401007387 */ /* 0x0023e40000100800 */
[----:B-1----:R-:W-:-:S06]  /*76890*/  FMUL R4, R2, 1.4426950216293334961 ;  /* 0x3fb8aa3b02047820 */ /* 0x002fcc0000400000 */
[----:B------:R-:W1:Y:S01]  /*768a0*/  MUFU.EX2 R4, R4 ;  /* 0x0000000400047308 */ /* 0x000e620000000800 */
[----:B------:R-:W-:Y:S01]  /*768b0*/  LOP3.LUT R17, R17, 0x1c, RZ, 0xc0, !PT ;  /* 0x0000001c11117812 */ /* 0x000fe200078ec0ff */
[----:B--2---:R-:W-:Y:S02]  /*768c0*/  FADD R2, R16, -R6 ;  /* 0x8000000610027221 */ /* 0x004fe40000000000 */
[----:B------:R-:W2:Y:S04]  /*768d0*/  LDL.LU R16, [R1+0x180] ;  /* 0x0001800001107983 */ /* 0x000ea80000300800 */
[----:B-1----:R1:W-:Y:S01]  /*768e0*/  STL [R1+0x1b4], R4 ;  /* 0x0001b40401007387 */ /* 0x0023e20000100800 */
[----:B0-----:R-:W-:Y:S01]  /*768f0*/  FMNMX R18, R0, R3, !PT ;  /* 0x0000000300127209 */ /* 0x001fe20007800000 */
[----:B-1----:R-:W-:-:S04]  /*76900*/  FMUL R4, R2, 1.4426950216293334961 ;  /* 0x3fb8aa3b02047820 */ /* 0x002fc80000400000 */
[----:B------:R-:W0:Y:S01]  /*76910*/  MUFU.EX2 R22, R4 ;  /* 0x0000000400167308 */ /* 0x000e220000000800 */
[----:B------:R-:W-:Y:S01]  /*76920*/  LEA.HI R3, R17, 0x28, RZ, 0x1e ;  /* 0x0000002811037811 */ /* 0x000fe200078ff0ff */
[----:B------:R-:W-:Y:S04]  /*76930*/  STL [R1+0xe48], R18 ;  /* 0x000e481201007387 */ /* 0x000fe80000100800 */
[----:B------:R1:W2:Y:S01]  /*76940*/  LDS R0, [R3.X16+0x20000] ;  /* 0x0200000003007984 */ /* 0x0002a2000000c800 */
[----:B------:R-:W-:-:S03]  /*76950*/  FADD R2, R13, -R18 ;  /* 0x800000120d027221 */ /* 0x000fc60000000000 */
[----:B------:R-:W2:Y:S04]  /*76960*/  LDL.LU R13, [R1+0x194] ;  /* 0x00019400010d7983 */ /* 0x000ea80000300800 */
[----:B-1----:R-:W2:Y:S04]  /*76970*/  LDL R3, [R1+0x81c] ;  /* 0x00081c0001037983 */ /* 0x002ea80000100800 */
[----:B0-----:R-:W-:Y:S04]  /*76980*/  STL [R1+0x1b0], R22 ;  /* 0x0001b01601007387 */ /* 0x001fe80000100800 */
[----:B------:R-:W-:Y:S04]  /*76990*/  STL [R1+0x3864], R22 ;  /* 0x0038641601007387 */ /* 0x000fe80000100800 */
[----:B------:R-:W2:Y:S01]  /*769a0*/  LDL.LU R17, [R1+0x424] ;  /* 0x0004240001117983 */ /* 0x000ea20000300800 */
[----:B------:R-:W-:-:S04]  /*769b0*/  FMUL R4, R2, 1.4426950216293334961 ;  /* 0x3fb8aa3b02047820 */ /* 0x000fc80000400000 */
[----:B------:R0:W-:Y:S01]  /*769c0*/  MUFU.EX2 R9, R4 ;  /* 0x0000000400097308 */ /* 0x0001e20000000800 */
[--C-:B---3--:R-:W-:Y:S02]  /*769d0*/  FADD R2, R11, -R18.reuse ;  /* 0x800000120b027221 */ /* 0x108fe40000000000 */
[----:B------:R-:W3:Y:S02]  /*769e0*/  LDL.LU R11, [R1+0x428] ;  /* 0x00042800010b7983 */ /* 0x000ee40000300800 */
[----:B0-----:R-:W-:Y:S02]  /*769f0*/  FMUL R4, R2, 1.4426950216293334961 ;  /* 0x3fb8aa3b02047820 */ /* 0x001fe40000400000 */
[----:B----4-:R-:W-:Y:S02]  /*76a00*/  FADD R2, R10, -R18 ;  /* 0x800000120a027221 */ /* 0x010fe40000000000 */
[----:B------:R0:W-:Y:S02]  /*76a10*/  MUFU.EX2 R10, R4 ;  /* 0x00000004000a7308 */ /* 0x0001e40000000800 */
[----:B------:R-:W-:-:S02]  /*76a20*/  FMUL R2, R2, 1.4426950216293334961 ;  /* 0x3fb8aa3b02027820 */ /* 0x000fc40000400000 */
[----:B0-----:R-:W-:-:S04]  /*76a30*/  FADD R4, R24, -R18 ;  /* 0x8000001218047221 */ /* 0x001fc80000000000 */
[----:B------:R0:W1:Y:S02]  /*76a40*/  MUFU.EX2 R6, R2 ;  /* 0x0000000200067308 */ /* 0x0000640000000800 */
[----:B0-----:R-:W-:-:S06]  /*76a50*/  FMUL R2, R4, 1.4426950216293334961 ;  /* 0x3fb8aa3b04027820 */ /* 0x001fcc0000400000 */
[----:B------:R-:W0:Y:S01]  /*76a60*/  MUFU.EX2 R2, R2 ;  /* 0x0000000200027308 */ /* 0x000e220000000800 */
[--C-:B------:R-:W-:Y:S02]  /*76a70*/  FADD R4, R12, -R18.reuse ;  /* 0x800000120c047221 */ /* 0x100fe40000000000 */
[----:B------:R-:W3:Y:S02]  /*76a80*/  LDL.LU R12, [R1+0x444] ;  /* 0x00044400010c7983 */ /* 0x000ee40000300800 */
[----:B------:R-:W-:Y:S02]  /*76a90*/  FMUL R4, R4, 1.4426950216293334961 ;  /* 0x3fb8aa3b04047820 */ /* 0x000fe40000400000 */
[----:B-1----:R-:W-:Y:S04]  /*76aa0*/  STL [R1+0x1ac], R6 ;  /* 0x0001ac0601007387 */ /* 0x002fe80000100800 */
[----:B0-----:R0:W-:Y:S04]  /*76ab0*/  STL [R1+0x1a8], R2 ;  /* 0x0001a80201007387 */ /* 0x0011e80000100800 */
[----:B------:R-:W3:Y:S01]  /*76ac0*/  LDL.LU R29, [R1+0x45c] ;  /* 0x00045c00011d7983 */ /* 0x000ee20000300800 */
[----:B0-----:R-:W-:-:S02]  /*76ad0*/  FADD R2, R19, -R18 ;  /* 0x8000001213027221 */ /* 0x001fc40000000000 */
[----:B------:R-:W0:Y:S02]  /*76ae0*/  MUFU.EX2 R19, R4 ;  /* 0x0000000400137308 */ /* 0x000e240000000800 */
[----:B0-----:R0:W-:Y:S04]  /*76af0*/  STL [R1+0x1a0], R19 ;  /* 0x0001a01301007387 */ /* 0x0011e80000100800 */
[----:B------:R-:W3:Y:S04]  /*76b00*/  LDL.LU R27, [R1+0x74] ;  /* 0x00007400011b7983 */ /* 0x000ee80000300800 */
[----:B------:R-:W3:Y:S01]  /*76b10*/  LDL.LU R24, [R1+0xe0] ;  /* 0x0000e00001187983 */ /* 0x000ee20000300800 */
[----:B------:R-:W-:-:S03]  /*76b20*/  FMUL R4, R2, 1.4426950216293334961 ;  /* 0x3fb8aa3b02047820 */ /* 0x000fc60000400000 */
[----:B0-----:R-:W0:Y:S02]  /*76b30*/  S2R R19, SR_TID.X ;  /* 0x0000000000137919 */ /* 0x001e240000002100 */
[----:B0-----:R-:W-:Y:S01]  /*76b40*/  LOP3.LUT R19, R19, 0x1c, RZ, 0xc0, !PT ;  /* 0x0000001c13137812 */ /* 0x001fe200078ec0ff */
[----:B--2---:R-:W-:Y:S02]  /*76b50*/  FADD R2, R16, -R18 ;  /* 0x8000001210027221 */ /* 0x004fe40000000000 */
[----:B------:R0:W1:Y:S02]  /*76b60*/  MUFU.EX2 R16, R4 ;  /* 0x0000000400107308 */ /* 0x0000640000000800 */
[----:B------:R-:W-:-:S06]  /*76b70*/  FMUL R2, R2, 1.4426950216293334961 ;  /* 0x3fb8aa3b02027820 */ /* 0x000fcc0000400000 */
[----:B------:R-:W2:Y:S01]  /*76b80*/  MUFU.EX2 R2, R2 ;  /* 0x0000000200027308 */ /* 0x000ea20000000800 */
[----:B0-----:R-:W-:Y:S02]  /*76b90*/  FADD R4, R13, -R18 ;  /* 0x800000120d047221 */ /* 0x001fe40000000000 */
[----:B------:R-:W4:Y:S01]  /*76ba0*/  LDL.LU R13, [R1+0x24c] ;  /* 0x00024c00010d7983 */ /* 0x000f220000300800 */
[----:B------:R-:W-:-:S03]  /*76bb0*/  FMNMX R3, R0, R3, !PT ;  /* 0x0000000300037209 */ /* 0x000fc60007800000 */
[----:B-1----:R-:W-:Y:S01]  /*76bc0*/  STL [R1+0x198], R16 ;  /* 0x0001981001007387 */ /* 0x002fe20000100800 */
[----:B------:R-:W-:-:S03]  /*76bd0*/  FMUL R4, R4, 1.4426950216293334961 ;  /* 0x3fb8aa3b04047820 */ /* 0x000fc60000400000 */
[----:B------:R-:W-:Y:S04]  /*76be0*/  STL [R1+0x3868], R16 ;  /* 0x0038681001007387 */ /* 0x000fe80000100800 */
[----:B------:R-:W-:Y:S04]  /*76bf0*/  STL [R1+0xe44], R3 ;  /* 0x000e440301007387 */ /* 0x000fe80000100800 */
[----:B------:R-:W4:Y:S04]  /*76c00*/  LDL.LU R26, [R1+0x264] ;  /* 0x00026400011a7983 */ /* 0x000f280000300800 */
[----:B--2---:R0:W-:Y:S02]  /*76c10*/  STL [R1+0x19c], R2 ;  /* 0x00019c0201007387 */ /* 0x0041e40000100800 */
[----:B0-----:R-:W-:-:S02]  /*76c20*/  FADD R2, R17, -R3 ;  /* 0x8000000311027221 */ /* 0x001fc40000000000 */
[----:B------:R-:W0:Y:S01]  /*76c30*/  MUFU.EX2 R17, R4 ;  /* 0x0000000400117308 */ /* 0x000e220000000800 */
[----:B------:R-:W-:Y:S02]  /*76c40*/  LEA.HI R18, R19, 0x30, RZ, 0x1e ;  /* 0x0000003013127811 */ /* 0x000fe400078ff0ff */
[----:B------:R-:W2:Y:S04]  /*76c50*/  LDL.LU R19, [R1+0x438] ;  /* 0x0004380001137983 */ /* 0x000ea80000300800 */
[----:B------:R-:W1:Y:S04]  /*76c60*/  LDS R0, [R18.X16+0x20000] ;  /* 0x0200000012007984 */ /* 0x000e68000000c800 */
[----:B0-----:R-:W-:Y:S04]  /*76c70*/  STL [R1+0x194], R17 ;  /* 0x0001941101007387 */ /* 0x001fe80000100800 */
[----:B------:R0:W-:Y:S04]  /*76c80*/  STL [R1+0x386c], R17 ;  /* 0x00386c1101007387 */ /* 0x0001e80000100800 */
[----:B------:R-:W1:Y:S04]  /*76c90*/  LDL R16, [R1+0x820] ;  /* 0x0008200001107983 */ /* 0x000e680000100800 */
[----:B------:R-:W2:Y:S01]  /*76ca0*/  LDL.LU R25, [R1+0x2a0] ;  /* 0x0002a00001197983 */ /* 0x000ea20000300800 */
[----:B------:R-:W-:-:S02]  /*76cb0*/  FMUL R4, R2, 1.4426950216293334961 ;  /* 0x3fb8aa3b02047820 */ /* 0x000fc40000400000 */
[--C-:B---3--:R-:W-:Y:S02]  /*76cc0*/  FADD R2, R11, -R3.reuse ;  /* 0x800000030b027221 */ /* 0x108fe40000000000 */
[----:B------:R3:W-:Y:S02]  /*76cd0*/  MUFU.EX2 R11, R4 ;  /* 0x00000004000b7308 */ /* 0x0007e40000000800 */
[----:B---3--:R-:W-:Y:S02]  /*76ce0*/  FMUL R4, R2, 1.4426950216293334961 ;  /* 0x3fb8aa3b02047820 */ /* 0x008fe40000400000 */
[----:B------:R-:W-:-:S04]  /*76cf0*/  FADD R2, R12, -R3 ;  /* 0x800000030c027221 */ /* 0x000fc80000000000 */
[----:B------:R-:W-:-:S04]  /*76d00*/  FMUL R2, R2, 1.4426950216293334961 ;  /* 0x3fb8aa3b02027820 */ /* 0x000fc80000400000 */
[----:B0-----:R-:W0:Y:S08]  /*76d10*/  MUFU.EX2 R17, R2 ;  /* 0x0000000200117308 */ /* 0x001e300000000800 */
[----:B------:R3:W-:Y:S02]  /*76d20*/  MUFU.EX2 R12, R4 ;  /* 0x00000004000c7308 */ /* 0x0007e40000000800 */
[--C-:B---3--:R-:W-:Y:S01]  /*76d30*/  FADD R4, R29, -R3.reuse ;  /* 0x800000031d047221 */ /* 0x108fe20000000000 */
[----:B0-----:R0:W-:Y:S03]  /*76d40*/  STL [R1+0x190], R17 ;  /* 0x0001901101007387 */ /* 0x0011e60000100800 */
[----:B------:R-:W-:Y:S01]  /*76d50*/  FMUL R2, R4, 1.4426950216293334961 ;  /* 0x3fb8aa3b04027820 */ /* 0x000fe20000400000 */
[----:B------:R-:W3:Y:S03]  /*76d60*/  LDL.LU R28, [R1+0x44c] ;  /* 0x00044c00011c7983 */ /* 0x000ee60000300800 */
[----:B0-----:R0:W0:Y:S01]  /*76d70*/  MUFU.EX2 R17, R2 ;  /* 0x0000000200117308 */ /* 0x0010220000000800 */
[----:B------:R-:W-:-:S04]  /*76d80*/  FADD R4, R27, -R3 ;  /* 0x800000031b047221 */ /* 0x000fc80000000000 */
[----:B0-----:R-:W-:Y:S01]  /*76d90*/  FMUL R2, R4, 1.4426950216293334961 ;  /* 0x3fb8aa3b04027820 */ /* 0x001fe20000400000 */
[----:B------:R0:W-:Y:S04]  /*76da0*/  STL [R1+0x18c], R17 ;  /* 0x00018c1101007387 */ /* 0x0001e80000100800 */
[----:B------:R-:W3:Y:S01]  /*76db0*/  LDL.LU R29, [R1+0x464] ;  /* 0x00046400011d7983 */ /* 0x000ee20000300800 */
[----:B0-----:R-:W0:Y:S01]  /*76dc0*/  MUFU.EX2 R17, R2 ;  /* 0x0000000200117308 */ /* 0x001e220000000800 */
[----:B------:R-:W-:Y:S02]  /*76dd0*/  FADD R4, R24, -R3 ;  /* 0x8000000318047221 */ /* 0x000fe40000000000 */
[----:B0-----:R1:W-:Y:S04]  /*76de0*/  STL [R1+0x184], R17 ;  /* 0x0001841101007387 */ /* 0x0013e80000100800 */
[----:B------:R-:W3:Y:S01]  /*76df0*/  LDL.LU R24, [R1+0xb0] ;  /* 0x0000b00001187983 */ /* 0x000ee20000300800 */
[----:B------:R-:W-:-:S03]  /*76e00*/  FMUL R2, R4, 1.4426950216293334961 ;  /* 0x3fb8aa3b04027820 */ /* 0x000fc60000400000 */
[----:B------:R-:W3:Y:S01]  /*76e10*/  LDL.LU R27, [R1+0x104] ;  /* 0x00010400011b7983 */ /* 0x000ee20000300800 */
[----:B------:R0:W0:Y:S01]  /*76e20*/  MUFU.EX2 R18, R2 ;  /* 0x0000000200127308 */ /* 0x0000220000000800 */
[--C-:B----4-:R-:W-:Y:S02]  /*76e30*/  FADD R4, R13, -R3.reuse ;  /* 0x800000030d047221 */ /* 0x110fe40000000000 */
[----:B------:R-:W4:Y:S02]  /*76e40*/  S2R R13, SR_TID.X ;  /* 0x00000000000d7919 */ /* 0x000f240000002100 */
[----:B0-----:R-:W-:Y:S02]  /*76e50*/  FMUL R2, R4, 1.4426950216293334961 ;  /* 0x3fb8aa3b04027820 */ /* 0x001fe40000400000 */
[----:B------:R-:W-:Y:S01]  /*76e60*/  FADD R4, R26, -R3 ;  /* 0x800000031a047221 */ /* 0x000fe20000000000 */
[----:B----4-:R-:W-:Y:S02]  /*76e70*/  LOP3.LUT R26, R13, 0x1c, RZ, 0xc0, !PT ;  /* 0x0000001c0d1a7812 */ /* 0x010fe400078ec0ff */
[----:B------:R-:W4:Y:S02]  /*76e80*/  LDL.LU R13, [R1+0x260] ;  /* 0x00026000010d7983 */ /* 0x000f240000300800 */
[----:B------:R-:W-:-:S02]  /*76e90*/  LEA.HI R3, R26, 0x38, RZ, 0x1e ;  /* 0x000000381a037811 */ /* 0x000fc400078ff0ff */
[----:B-1----:R-:W-:Y:S02]  /*76ea0*/  FMNMX R17, R0, R16, !PT ;  /* 0x0000001000117209 */ /* 0x002fe40007800000 */
[----:B------:R0:W1:Y:S01]  /*76eb0*/  MUFU.EX2 R16, R2 ;  /* 0x0000000200107308 */ /* 0x0000620000000800 */
[----:B------:R0:W1:Y:S02]  /*76ec0*/  LDS R0, [R3.X16+0x20000] ;  /* 0x0200000003007984 */ /* 0x000064000000c800 */
[----:B0-----:R-:W-:Y:S02]  /*76ed0*/  FMUL R2, R4, 1.4426950216293334961 ;  /* 0x3fb8aa3b04027820 */ /* 0x001fe40000400000 */
[----:B--2---:R-:W-:-:S03]  /*76ee0*/  FADD R4, R19, -R17 ;  /* 0x8000001113047221 */ /* 0x004fc60000000000 */
[----:B------:R0:W2:Y:S01]  /*76ef0*/  MUFU.EX2 R19, R2 ;  /* 0x0000000200137308 */ /* 0x0000a20000000800 */
[----:B------:R-:W-:Y:S02]  /*76f00*/  FMUL R4, R4, 1.4426950216293334961 ;  /* 0x3fb8aa3b04047820 */ /* 0x000fe40000400000 */
[----:B0-----:R-:W-:-:S05]  /*76f10*/  FADD R2, R25, -R17 ;  /* 0x8000001119027221 */ /* 0x001fca0000000000 */
[----:B------:R0:W1:Y:S02]  /*76f20*/  MUFU.EX2 R22, R4 ;  /* 0x0000000400167308 */ /* 0x0000640000000800 */
[----:B0-----:R-:W-:-:S06]  /*76f30*/  FMUL R4, R2, 1.4426950216293334961 ;  /* 0x3fb8aa3b02047820 */ /* 0x001fcc0000400000 */
[----:B------:R-:W0:Y:S01]  /*76f40*/  MUFU.EX2 R3, R4 ;  /* 0x0000000400037308 */ /* 0x000e220000000800 */
[----:B------:R-:W-:Y:S04]  /*76f50*/  STL [R1+0x17c], R18 ;  /* 0x00017c1201007387 */ /* 0x000fe80000100800 */
[----:B------:R-:W-:Y:S04]  /*76f60*/  STL [R1+0x3870], R18 ;  /* 0x0038701201007387 */ /* 0x000fe80000100800 */
[----:B------:R-:W-:Y:S04]  /*76f70*/  STL [R1+0xe3c], R17 ;  /* 0x000e3c1101007387 */ /* 0x000fe80000100800 */
[----:B-1----:R-:W-:Y:S04]  /*76f80*/  STL [R1+0x180], R16 ;  /* 0x0001801001007387 */ /* 0x002fe80000100800 */
[----:B------:R-:W4:Y:S04]  /*76f90*/  LDL.LU R26, [R1+0x26c] ;  /* 0x00026c00011a7983 */ /* 0x000f280000300800 */
[----:B------:R-:W4:Y:S04]  /*76fa0*/  LDL.LU R25, [R1+0x2a4] ;  /* 0x0002a40001197983 */ /* 0x000f280000300800 */
[----:B--2---:R-:W-:Y:S04]  /*76fb0*/  STL [R1+0x178], R19 ;  /* 0x0001781301007387 */ /* 0x004fe80000100800 */
[----:B------:R-:W-:Y:S04]  /*76fc0*/  STL [R1+0x3874], R19 ;  /* 0x0038741301007387 */ /* 0x000fe80000100800 */
[----:B------:R-:W-:Y:S04]  /*76fd0*/  STL [R1+0x160], R22 ;  /* 0x0001601601007387 */ /* 0x000fe80000100800 */
[----:B0-----:R0:W-:Y:S04]  /*76fe0*/  STL [R1+0x158], R3 ;  /* 0x0001580301007387 */ /* 0x0011e80000100800 */
[----:B0-----:R-:W2:Y:S01]  /*76ff0*/  LDL R3, [R1+0x824] ;  /* 0x0008240001037983 */ /* 0x001ea20000100800 */
[----:B---3--:R-:W-:-:S03]  /*77000*/  FADD R2, R28, -R17 ;  /* 0x800000111c027221 */ /* 0x008fc60000000000 */
[----:B------:R-:W3:Y:S01]  /*77010*/  LDL.LU R16, [R1+0x290] ;  /* 0x0002900001107983 */ /* 0x000ee20000300800 */
[----:B------:R-:W-:-:S04]  /*77020*/  FMUL R2, R2, 1.4426950216293334961 ;  /* 0x3fb8aa3b02027820 */ /* 0x000fc80000400000 */
[----:B------:R0:W1:Y:S01]  /*77030*/  MUFU.EX2 R18, R2 ;  /* 0x0000000200127308 */ /* 0x0000620000000800 */
[----:B------:R-:W-:-:S04]  /*77040*/  FADD R4, R29, -R17 ;  /* 0x800000111d047221 */ /* 0x000fc80000000000 */
[----:B0-----:R-:W-:Y:S01]  /*77050*/  FMUL R2, R4, 1.4426950216293334961 ;  /* 0x3fb8aa3b04027820 */ /* 0x001fe20000400000 */
[----:B-1----:R0:W-:Y:S01]  /*77060*/  STL [R1+0x170], R18 ;  /* 0x0001701201007387 */ /* 0x0021e20000100800 */
[----:B------:R-:W-:-:S03]  /*77070*/  FADD R4, R24, -R17 ;  /* 0x8000001118047221 */ /* 0x000fc60000000000 */
[----:B------:R-:W3:Y:S01]  /*77080*/  LDL.LU R24, [R1+0x458] ;  /* 0x0004580001187983 */ /* 0x000ee20000300800 */
[----:B0-----:R-:W0:Y:S03]  /*77090*/  MUFU.EX2 R18, R2 ;  /* 0x0000000200127308 */ /* 0x001e260000000800 */
[----:B0-----:R0:W-:Y:S04]  /*770a0*/  STL [R1+0x16c], R18 ;  /* 0x00016c1201007387 */ /* 0x0011e80000100800 */
[----:B------:R-:W3:Y:S01]  /*770b0*/  LDL.LU R29, [R1+0x46c] ;  /* 0x00046c00011d7983 */ /* 0x000ee20000300800 */
[----:B------:R-:W-:Y:S02]  /*770c0*/  FMUL R2, R4, 1.4426950216293334961 ;  /* 0x3fb8aa3b04027820 */ /* 0x000fe40000400000 */
[----:B------:R-:W-:-:S02]  /*770d0*/  FADD R4, R27, -R17 ;  /* 0x800000111b047221 */ /* 0x000fc40000000000 */
[----:B0-----:R0:W1:Y:S02]  /*770e0*/  MUFU.EX2 R18, R2 ;  /* 0x0000000200127308 */ /* 0x0010640000000800 */
[----:B0-----:R-:W-:-:S06]  /*770f0*/  FMUL R2, R4, 1.4426950216293334961 ;  /* 0x3fb8aa3b04027820 */ /* 0x001fcc0000400000 */
[----:B------:R0:W0:Y:S01]  /*77100*/  MUFU.EX2 R21, R2 ;  /* 0x0000000200157308 */ /* 0x0000220000000800 */
[----:B-1----:R-:W-:Y:S04]  /*77110*/  STL [R1+0x168], R18 ;  /* 0x0001681201007387 */ /* 0x002fe80000100800 */
[----:B------:R-:W3:Y:S01]  /*77120*/  LDL.LU R23, [R1+0xc0] ;  /* 0x0000c00001177983 */ /* 0x000ee20000300800 */
[----:B----4-:R-:W-:-:S03]  /*77130*/  FADD R4, R13, -R17 ;  /* 0x800000110d047221 */ /* 0x010fc60000000000 */
[----:B------:R-:W1:Y:S01]  /*77140*/  S2R R13, SR_TID.X ;  /* 0x00000000000d7919 */ /* 0x000e620000002100 */
[----:B0-----:R-:W-:Y:S01]  /*77150*/  FMUL R2, R4, 1.4426950216293334961 ;  /* 0x3fb8aa3b04027820 */ /* 0x001fe20000400000 */
[----:B-1----:R-:W-:Y:S01]  /*77160*/  LOP3.LUT R27, R13, 0x1c, RZ, 0xc0, !PT ;  /* 0x0000001c0d1b7812 */ /* 0x002fe200078ec0ff */
[----:B------:R-:W-:-:S03]  /*77170*/  FADD R4, R26, -R17 ;  /* 0x800000111a047221 */ /* 0x000fc60000000000 */
[----:B------:R-:W-:Y:S01]  /*77180*/  LEA.HI R17, R27, 0x40, RZ, 0x1e ;  /* 0x000000401b117811 */ /* 0x000fe200078ff0ff */
[----:B------:R-:W4:Y:S01]  /*77190*/  LDL.LU R26, [R1+0x114] ;  /* 0x00011400011a7983 */ /* 0x000f220000300800 */
[----:B------:R0:W1:Y:S01]  /*771a0*/  MUFU.EX2 R27, R2 ;  /* 0x00000002001b7308 */ /* 0x0000620000000800 */
[----:B------:R-:W-:Y:S02]  /*771b0*/  FMUL R4, R4, 1.4426950216293334961 ;  /* 0x3fb8aa3b04047820 */ /* 0x000fe40000400000 */
[----:B------:R-:W4:Y:S01]  /*771c0*/  LDL.LU R13, [R1+0x268] ;  /* 0x00026800010d7983 */ /* 0x000f220000300800 */
[----:B--2---:R-:W-:-:S03]  /*771d0*/  FMNMX R3, R0, R3, !PT ;  /* 0x0000000300037209 */ /* 0x004fc60007800000 */
[----:B------:R-:W-:Y:S02]  /*771e0*/  STL [R1+0x164], R21 ;  /* 0x0001641501007387 */ /* 0x000fe40000100800 */
[----:B0-----:R-:W-:Y:S02]  /*771f0*/  FADD R2, R25, -R3 ;  /* 0x8000000319027221 */ /* 0x001fe40000000000 */
[----:B------:R-:W0:Y:S01]  /*77200*/  LDS R0, [R17.X16+0x20000] ;  /* 0x0200000011007984 */ /* 0x000e22000000c800 */
[----:B------:R2:W1:Y:S02]  /*77210*/  MUFU.EX2 R25, R4 ;  /* 0x0000000400197308 */ /* 0x0004640000000800 */
[----:B--2---:R-:W-:-:S06]  /*77220*/  FMUL R4, R2, 1.4426950216293334961 ;  /* 0x3fb8aa3b02047820 */ /* 0x004fcc0000400000 */
[----:B------:R-:W2:Y:S01]  /*77230*/  MUFU.EX2 R4, R4 ;  /* 0x0000000400047308 */ /* 0x000ea20000000800 */
[----:B------:R-:W-:Y:S01]  /*77240*/  STL [R1+0x3878], R21 ;  /* 0x0038781501007387 */ /* 0x000fe20000100800 */
[----:B---3--:R-:W-:-:S03]  /*77250*/  FADD R2, R16, -R3 ;  /* 0x8000000310027221 */ /* 0x008fc60000000000 */
[----:B------:R-:W-:Y:S04]  /*77260*/  STL [R1+0xe38], R3 ;  /* 0x000e380301007387 */ /* 0x000fe80000100800 */
[----:B------:R-:W3:Y:S04]  /*77270*/  LDL.LU R28, [R1+0x280] ;  /* 0x00028000011c7983 */ /* 0x000ee80000300800 */
[----:B-1----:R-:W-:Y:S04]  /*77280*/  STL [R1+0x15c], R27 ;  /* 0x00015c1b01007387 */ /* 0x002fe80000100800 */
[----:B------:R-:W-:Y:S04]  /*77290*/  STL [R1+0x387c], R27 ;  /* 0x00387c1b01007387 */ /* 0x000fe80000100800 */
[----:B------:R-:W-:Y:S04]  /*772a0*/  STL [R1+0x154], R25 ;  /* 0x0001541901007387 */ /* 0x000fe80000100800 */
[----:B------:R-:W-:Y:S04]  /*772b0*/  STL [R1+0x3880], R25 ;  /* 0x0038801901007387 */ /* 0x000fe80000100800 */
[----:B--2---:R1:W-:Y:S02]  /*772c0*/  STL [R1+0x140], R4 ;  /* 0x0001400401007387 */ /* 0x0043e40000100800 */
[----:B-1----:R-:W-:-:S04]  /*772d0*/  FMUL R4, R2, 1.4426950216293334961 ;  /* 0x3fb8aa3b02047820 */ /* 0x002fc80000400000 */
[----:B------:R-:W1:Y:S01]  /*772e0*/  MUFU.EX2 R16, R4 ;  /* 0x0000000400107308 */ /* 0x000e620000000800 */
[--C-:B------:R-:W-:Y:S02]  /*772f0*/  FADD R2, R24, -R3.reuse ;  /* 0x8000000318027221 */ /* 0x100fe40000000000 */
[----:B------:R-:W2:Y:S04]  /*77300*/  LDL.LU R24, [R1+0x284] ;  /* 0x0002840001187983 */ /* 0x000ea80000300800 */
[----:B-1----:R1:W-:Y:S04]  /*77310*/  STL [R1+0x138], R16 ;  /* 0x0001381001007387 */ /* 0x0023e80000100800 */
[----:B-1----:R-:W0:Y:S01]  /*77320*/  LDL R16, [R1+0x828] ;  /* 0x0008280001107983 */ /* 0x002e220000100800 */
[----:B------:R-:W-:-:S03]  /*77330*/  FADD R4, R29, -R3 ;  /* 0x800000031d047221 */ /* 0x000fc60000000000 */
[----:B------:R-:W2:Y:S01]  /*77340*/  LDL.LU R29, [R1+0x288] ;  /* 0x00028800011d7983 */ /* 0x000ea20000300800 */
[----:B------:R-:W-:-:S06]  /*77350*/  FMUL R2, R2, 1.4426950216293334961 ;  /* 0x3fb8aa3b02027820 */ /* 0x000fcc0000400000 */
[----:B------:R-:W1:Y:S02]  /*77360*/  MUFU.EX2 R2, R2 ;  /* 0x0000000200027308 */ /* 0x000e640000000800 */
[----:B-1----:R1:W-:Y:S02]  /*77370*/  STL [R1+0x150], R2 ;  /* 0x0001500201007387 */ /* 0x0023e40000100800 */
[----:B-1----:R-:W-:-:S04]  /*77380*/  FMUL R2, R4, 1.4426950216293334961 ;  /* 0x3fb8aa3b04027820 */ /* 0x002fc80000400000 */
[----:B------:R1:W1:Y:S01]  /*77390*/  MUFU.EX2 R17, R2 ;  /* 0x0000000200117308 */ /* 0x0002620000000800 */
[----:B------:R-:W-:-:S04]  /*773a0*/  FADD R4, R23, -R3 ;  /* 0x8000000317047221 */ /* 0x000fc80000000000 */
[----:B-1----:R-:W-:-:S04]  /*773b0*/  FMUL R2, R4, 1.4426950216293334961 ;  /* 0x3fb8aa3b04027820 */ /* 0x002fc80000400000 */
[----:B------:R1:W1:Y:S01]  /*773c0*/  MUFU.EX2 R19, R2 ;  /* 0x0000000200137308 */ /* 0x0002620000000800 */
[----:B------:R1:W-:Y:S04]  /*773d0*/  STL [R1+0x14c], R17 ;  /* 0x00014c1101007387 */ /* 0x0003e80000100800 */
[----:B------:R-:W2:Y:S01]  /*773e0*/  LDL.LU R21, [R1+0x460] ;  /* 0x0004600001157983 */ /* 0x000ea20000300800 */
[----:B----4-:R-:W-:-:S04]  /*773f0*/  FADD R4, R26, -R3 ;  /* 0x800000031a047221 */ /* 0x010fc80000000000 */
[----:B-1----:R-:W-:Y:S02]  /*77400*/  FMUL R2, R4, 1.4426950216293334961 ;  /* 0x3fb8aa3b04027820 */ /* 0x002fe40000400000 */
[----:B------:R-:W-:Y:S02]  /*77410*/  FADD R4, R13, -R3 ;  /* 0x800000030d047221 */ /* 0x000fe40000000000 */
[----:B------:R-:W4:Y:S04]  /*77420*/  LDL.LU R13, [R1+0x470] ;  /* 0x00047000010d7983 */ /* 0x000f280000300800 */
[----:B------:R-:W-:Y:S04]  /*77430*/  STL [R1+0x148], R19 ;  /* 0x0001481301007387 */ /* 0x000fe80000100800 */
[----:B------:R-:W-:Y:S04]  /*77440*/  STL [R1+0x3884], R19 ;  /* 0x0038841301007387 */ /* 0x000fe80000100800 */
[----:B------:R-:W1:Y:S04]  /*77450*/  S2R R26, SR_TID.X ;  /* 0x00000000001a7919 */ /* 0x000e680000002100 */
[----:B------:R-:W4:Y:S01]  /*77460*/  LDL.LU R18, [R1+0xe4] ;  /* 0x0000e40001127983 */ /* 0x000f220000300800 */
[----:B------:R1:W1:Y:S03]  /*77470*/  MUFU.EX2 R23, R2 ;  /* 0x0000000200177308 */ /* 0x0002660000000800 */
[----:B------:R-:W4:Y:S01]  /*77480*/  LDL.LU R17, [R1+0x120] ;  /* 0x0001200001117983 */ /* 0x000f220000300800 */
[----:B-1----:R-:W-:Y:S01]  /*77490*/  FMUL R2, R4, 1.4426950216293334961 ;  /* 0x3fb8aa3b04027820 */ /* 0x002fe20000400000 */
[----:B------:R-:W-:-:S02]  /*774a0*/  LOP3.LUT R26, R26, 0x1c, RZ, 0xc0, !PT ;  /* 0x0000001c1a1a7812 */ /* 0x000fc400078ec0ff */
[----:B------:R-:W-:Y:S04]  /*774b0*/  STL [R1+0x144], R23 ;  /* 0x0001441701007387 */ /* 0x000fe80000100800 */
[----:B------:R-:W-:Y:S01]  /*774c0*/  STL [R1+0x3888], R23 ;  /* 0x0038881701007387 */ /* 0x000fe20000100800 */
[----:B---3--:R-:W-:Y:S01]  /*774d0*/  FADD R4, R28, -R3 ;  /* 0x800000031c047221 */ /* 0x008fe20000000000 */
[----:B------:R-:W-:Y:S02]  /*774e0*/  LEA.HI R3, R26, 0x48, RZ, 0x1e ;  /* 0x000000481a037811 */ /* 0x000fe400078ff0ff */
[----:B0-----:R-:W-:-:S03]  /*774f0*/  FMNMX R25, R0, R16, !PT ;  /* 0x0000001000197209 */ /* 0x001fc60007800000 */
[----:B------:R0:W1:Y:S04]  /*77500*/  LDS R0, [R3.X16+0x20000] ;  /* 0x0200000003007984 */ /* 0x000068000000c800 */
[----:B------:R-:W-:Y:S04]  /*77510*/  STL [R1+0xe30], R25 ;  /* 0x000e301901007387 */ /* 0x000fe80000100800 */
[----:B0-----:R-:W3:Y:S01]  /*77520*/  LDL.LU R3, [R1+0x60] ;  /* 0x0000600001037983 */ /* 0x001ee20000300800 */
[----:B------:R2:W0:Y:S01]  /*77530*/  MUFU.EX2 R26, R2 ;  /* 0x00000002001a7308 */ /* 0x0004220000000800 */
[----:B------:R-:W-:-:S02]  /*77540*/  FMUL R4, R4, 1.4426950216293334961 ;  /* 0x3fb8aa3b04047820 */ /* 0x000fc40000400000 */
[----:B------:R-:W3:Y:S01]  /*77550*/  LDL.LU R16, [R1+0x64] ;  /* 0x0000640001107983 */ /* 0x000ee20000300800 */
[----:B--2---:R-:W-:-:S04]  /*77560*/  FADD R2, R24, -R25 ;  /* 0x8000001918027221 */ /* 0x004fc80000000000 */
[----:B------:R2:W-:Y:S02]  /*77570*/  MUFU.EX2 R24, R4 ;  /* 0x0000000400187308 */ /* 0x0005e40000000800 */
[----:B--2---:R-:W-:-:S06]  /*77580*/  FMUL R4, R2, 1.4426950216293334961 ;  /* 0x3fb8aa3b02047820 */ /* 0x004fcc0000400000 */
[----:B------:R-:W2:Y:S01]  /*77590*/  MUFU.EX2 R4, R4 ;  /* 0x0000000400047308 */ /* 0x000ea20000000800 */
[----:B0-----:R-:W-:Y:S01]  /*775a0*/  STL [R1+0x13c], R26 ;  /* 0x00013c1a01007387 */ /* 0x001fe20000100800 */
[----:B------:R-:W-:-:S03]  /*775b0*/  FADD R2, R29, -R25 ;  /* 0x800000191d027221 */ /* 0x000fc60000000000 */
[----:B------:R-:W-:Y:S04]  /*775c0*/  STL [R1+0x388c], R26 ;  /* 0x00388c1a01007387 */ /* 0x000fe80000100800 */
[----:B------:R-:W3:Y:S04]  /*775d0*/  LDL.LU R28, [R1+0x28c] ;  /* 0x00028c00011c7983 */ /* 0x000ee80000300800 */
[----:B------:R-:W3:Y:S04]  /*775e0*/  LDL.LU R29, [R1+0x294] ;  /* 0x00029400011d7983 */ /* 0x000ee80000300800 */
[----:B--2---:R0:W-:Y:S02]  /*775f0*/  STL [R1+0x124], R4 ;  /* 0x0001240401007387 */ /* 0x0041e40000100800 */
[----:B0-----:R-:W-:-:S04]  /*77600*/  FMUL R4, R2, 1.4426950216293334961 ;  /* 0x3fb8aa3b02047820 */ /* 0x001fc80000400000 */
[----:B------:R-:W0:Y:S01]  /*77610*/  MUFU.EX2 R19, R4 ;  /* 0x0000000400137308 */ /* 0x000e220000000800 */
[----:B------:R-:W-:Y:S04]  /*77620*/  STL [R1+0x134], R24 ;  /* 0x0001341801007387 */ /* 0x000fe80000100800 */
[----:B------:R-:W-:Y:S04]  /*77630*/  STL [R1+0x3890], R24 ;  /* 0x0038901801007387 */ /* 0x000fe80000100800 */
[----:B0-----:R0:W-:Y:S04]  /*77640*/  STL [R1+0x114], R19 ;  /* 0x0001141301007387 */ /* 0x0011e80000100800 */
[----:B0-----:R-:W1:Y:S04]  /*77650*/  LDL R19, [R1+0x82c] ;  /* 0x00082c0001137983 */ /* 0x001e680000100800 */
[----:B------:R-:W2:Y:S01]  /*77660*/  LDL.LU R27, [R1+0x468] ;  /* 0x00046800011b7983 */ /* 0x000ea20000300800 */
[----:B------:R-:W-:-:S04]  /*77670*/  FADD R2, R21, -R25 ;  /* 0x8000001915027221 */ /* 0x000fc80000000000 */
[----:B------:R-:W-:-:S04]  /*77680*/  FMUL R2, R2, 1.4426950216293334961 ;  /* 0x3fb8aa3b02027820 */ /* 0x000fc80000400000 */
[----:B------:R0:W0:Y:S01]  /*77690*/  MUFU.EX2 R21, R2 ;  /* 0x0000000200157308 */ /* 0x0000220000000800 */
[--C-:B----4-:R-:W-:Y:S02]  /*776a0*/  FADD R4, R13, -R25.reuse ;  /* 0x800000190d047221 */ /* 0x110fe40000000000 */
[----:B------:R-:W4:Y:S02]  /*776b0*/  LDL.LU R13, [R1+0x474] ;  /* 0x00047400010d7983 */ /* 0x000f240000300800 */
[----:B0-----:R-:W-:Y:S02]  /*776c0*/  FMUL R2, R4, 1.4426950216293334961 ;  /* 0x3fb8aa3b04027820 */ /* 0x001fe40000400000 */
[----:B------:R-:W-:Y:S02]  /*776d0*/  FADD R4, R18, -R25 ;  /* 0x8000001912047221 */ /* 0x000fe40000000000 */
[----:B------:R0:W0:Y:S01]  /*776e0*/  MUFU.EX2 R18, R2 ;  /* 0x0000000200127308 */ /* 0x0000220000000800 */
[----:B------:R0:W-:Y:S02]  /*776f0*/  STL [R1+0x130], R21 ;  /* 0x0001301501007387 */ /* 0x0001e40000100800 */
[----:B0-----:R-:W-:-:S02]  /*77700*/  FMUL R2, R4, 1.4426950216293334961 ;  /* 0x3fb8aa3b04027820 */ /* 0x001fc40000400000 */
[----:B------:R-:W-:-:S03]  /*77710*/  FADD R4, R17, -R25 ;  /* 0x8000001911047221 */ /* 0x000fc60000000000 */
[----:B------:R0:W0:Y:S01]  /*77720*/  MUFU.EX2 R21, R2 ;  /* 0x0000000200157308 */ /* 0x0000220000000800 */
[----:B------:R0:W-:Y:S04]  /*77730*/  STL [R1+0x12c], R18 ;  /* 0x00012c1201007387 */ /* 0x0001e80000100800 */
[----:B------:R-:W4:Y:S01]  /*77740*/  LDL.LU R17, [R1+0x4c] ;  /* 0x00004c0001117983 */ /* 0x000f220000300800 */
[----:B0-----:R-:W-:-:S03]  /*77750*/  FMUL R2, R4, 1.4426950216293334961 ;  /* 0x3fb8aa3b04027820 */ /* 0x001fc60000400000 */
[----:B------:R1:W-:Y:S01]  /*77760*/  STL [R1+0x128], R21 ;  /* 0x0001281501007387 */ /* 0x0003e20000100800 */
[----:B---3--:R-:W-:-:S03]  /*77770*/  FADD R4, R3, -R25 ;  /* 0x8000001903047221 */ /* 0x008fc60000000000 */
[----:B------:R-:W3:Y:S04]  /*77780*/  LDL.LU R3, [R1+0x40] ;  /* 0x0000400001037983 */ /* 0x000ee80000300800 */
[----:B------:R-:W0:Y:S01]  /*77790*/  S2R R18, SR_TID.X ;  /* 0x0000000000127919 */ /* 0x000e220000002100 */
[----:B------:R0:W0:Y:S02]  /*777a0*/  MUFU.EX2 R23, R2 ;  /* 0x0000000200177308 */ /* 0x0000240000000800 */
[----:B0-----:R-:W-:Y:S02]  /*777b0*/  FMUL R2, R4, 1.4426950216293334961 ;  /* 0x3fb8aa3b04027820 */ /* 0x001fe40000400000 */
[----:B------:R-:W-:-:S04]  /*777c0*/  FADD R4, R16, -R25 ;  /* 0x8000001910047221 */ /* 0x000fc80000000000 */
[----:B------:R-:W0:Y:S01]  /*777d0*/  MUFU.EX2 R2, R2 ;  /* 0x0000000200027308 */ /* 0x000e220000000800 */
[----:B------:R-:W-:Y:S01]  /*777e0*/  FMUL R4, R4, 1.4426950216293334961 ;  /* 0x3fb8aa3b04047820 */ /* 0x000fe20000400000 */
[----:B------:R-:W-:Y:S04]  /*777f0*/  STL [R1+0x120], R23 ;  /* 0x0001201701007387 */ /* 0x000fe80000100800 */
[----:B------:R-:W3:Y:S01]  /*77800*/  LDL.LU R16, [R1+0x94] ;  /* 0x0000940001107983 */ /* 0x000ee20000300800 */
[----:B------:R-:W-:-:S04]  /*77810*/  LOP3.LUT R18, R18, 0x1c, RZ, 0xc0, !PT ;  /* 0x0000001c12127812 */ /* 0x000fc800078ec0ff */
[----:B------:R-:W-:Y:S02]  /*77820*/  LEA.HI R18, R18, 0x50, RZ, 0x1e ;  /* 0x0000005012127811 */ /* 0x000fe400078ff0ff */
[----:B-1----:R-:W-:Y:S02]  /*77830*/  FMNMX R21, R0, R19, !PT ;  /* 0x0000001300157209 */ /* 0x002fe40007800000 */
[----:B------:R-:W1:Y:S01]  /*77840*/  MUFU.EX2 R19, R4 ;  /* 0x0000000400137308 */ /* 0x000e620000000800 */
[----:B------:R0:W2:Y:S04]  /*77850*/  LDS R0, [R18.X16+0x20000] ;  /* 0x0200000012007984 */ /* 0x0000a8000000c800 */
[----:B------:R-:W-:Y:S04]  /*77860*/  STL [R1+0xe40], R21 ;  /* 0x000e401501007387 */ /* 0x000fe80000100800 */
[----:B0-----:R0:W-:Y:S04]  /*77870*/  STL [R1+0x11c], R2 ;  /* 0x00011c0201007387 */ /* 0x0011e80000100800 */
[----:B------:R-:W3:Y:S01]  /*77880*/  LDL.LU R18, [R1+0xb4] ;  /* 0x0000b40001127983 */ /* 0x000ee20000300800 */
[----:B0-----:R-:W-:-:S03]  /*77890*/  FADD R2, R28, -R21 ;  /* 0x800000151c027221 */ /* 0x001fc60000000000 */
[----:B-1----:R0:W-:Y:S01]  /*778a0*/  STL [R1+0x118], R19 ;  /* 0x0001181301007387 */ /* 0x0021e20000100800 */
[----:B------:R-:W-:-:S03]  /*778b0*/  FMUL R4, R2, 1.4426950216293334961 ;  /* 0x3fb8aa3b02047820 */ /* 0x000fc60000400000 */
[----:B------:R-:W3:Y:S01]  /*778c0*/  LDL.LU R28, [R1+0xb8] ;  /* 0x0000b800011c7983 */ /* 0x000ee20000300800 */
[----:B0-----:R0:W1:Y:S01]  /*778d0*/  MUFU.EX2 R19, R4 ;  /* 0x0000000400137308 */ /* 0x0010620000000800 */
[--C-:B------:R-:W-:Y:S02]  /*778e0*/  FADD R2, R29, -R21.reuse ;  /* 0x800000151d027221 */ /* 0x100fe40000000000 */
[----:B------:R-:W3:Y:S02]  /*778f0*/  LDL.LU R29, [R1+0x298] ;  /* 0x00029800011d7983 */ /* 0x000ee40000300800 */
[----:B0-----:R-:W-:Y:S02]  /*77900*/  FMUL R4, R2, 1.4426950216293334961 ;  /* 0x3fb8aa3b02047820 */ /* 0x001fe40000400000 */
[----:B-1----:R0:W-:Y:S02]  /*77910*/  STL [R1+0xc8], R19 ;  /* 0x0000c81301007387 */ /* 0x0021e40000100800 */
[----:B0-----:R-:W0:Y:S02]  /*77920*/  MUFU.EX2 R19, R4 ;  /* 0x0000000400137308 */ /* 0x001e240000000800 */
[----:B0-----:R0:W-:Y:S04]  /*77930*/  STL [R1+0xc4], R19 ;  /* 0x0000c41301007387 */ /* 0x0011e80000100800 */
[----:B0-----:R-:W3:Y:S01]  /*77940*/  LDL R19, [R1+0x830] ;  /* 0x0008300001137983 */ /* 0x001ee20000100800 */
[----:B--2---:R-:W-:-:S04]  /*77950*/  FADD R2, R27, -R21 ;  /* 0x800000151b027221 */ /* 0x004fc80000000000 */
[----:B------:R-:W-:Y:S02]  /*77960*/  FMUL R4, R2, 1.4426950216293334961 ;  /* 0x3fb8aa3b02047820 */ /* 0x000fe40000400000 */
[--C-:B----4-:R-:W-:Y:S02]  /*77970*/  FADD R2, R13, -R21.reuse ;  /* 0x800000150d027221 */ /* 0x110fe40000000000 */
[----:B------:R-:W2:Y:S01]  /*77980*/  LDL.LU R13, [R1+0xd0] ;  /* 0x0000d000010d7983 */ /* 0x000ea20000300800 */
[----:B------:R-:W0:Y:S01]  /*77990*/  MUFU.EX2 R23, R4 ;  /* 0x0000000400177308 */ /* 0x000e220000000800 */
[----:B------:R-:W-:Y:S02]  /*779a0*/  FMUL R2, R2, 1.4426950216293334961 ;  /* 0x3fb8aa3b02027820 */ /* 0x000fe40000400000 */
[----:B0-----:R-:W-:Y:S04]  /*779b0*/  STL [R1+0x110], R23 ;  /* 0x0001101701007387 */ /* 0x001fe80000100800 */
[----:B------:R-:W4:Y:S01]  /*779c0*/  LDL.LU R27, [R1+0xd8] ;  /* 0x0000d800011b7983 */ /* 0x000f220000300800 */
[----:B------:R-:W-:-:S02]  /*779d0*/  FADD R4, R17, -R21 ;  /* 0x8000001511047221 */ /* 0x000fc40000000000 */
[----:B------:R0:W1:Y:S02]  /*779e0*/  MUFU.EX2 R17, R2 ;  /* 0x0000000200117308 */ /* 0x0000640000000800 */
[----:B0-----:R-:W-:Y:S01]  /*779f0*/  FMUL R2, R4, 1.4426950216293334961 ;  /* 0x3fb8aa3b04027820 */ /* 0x001fe20000400000 */
[----:B-1----:R0:W-:Y:S01]  /*77a00*/  STL [R1+0x10c], R17 ;  /* 0x00010c1101007387 */ /* 0x0021e20000100800 */
[----:B---3--:R-:W-:-:S03]  /*77a10*/  FADD R4, R3, -R21 ;  /* 0x8000001503047221 */ /* 0x008fc60000000000 */
[----:B------:R-:W3:Y:S01]  /*77a20*/  LDL.LU R3, [R1+0x238] ;  /* 0x0002380001037983 */ /* 0x000ee20000300800 */
[----:B------:R-:W1:Y:S01]  /*77a30*/  MUFU.EX2 R2, R2 ;  /* 0x0000000200027308 */ /* 0x000e620000000800 */
[----:B------:R-:W-:Y:S02]  /*77a40*/  FMUL R4, R4, 1.4426950216293334961 ;  /* 0x3fb8aa3b04047820 */ /* 0x000fe40000400000 */
[----:B0-----:R-:W0:Y:S05]  /*77a50*/  S2R R17, SR_TID.X ;  /* 0x0000000000117919 */ /* 0x001e2a0000002100 */
[----:B------:R0:W0:Y:S01]  /*77a60*/  MUFU.EX2 R23, R4 ;  /* 0x0000000400177308 */ /* 0x0000220000000800 */
[----:B-1----:R1:W-:Y:S02]  /*77a70*/  STL [R1+0x108], R2 ;  /* 0x0001080201007387 */ /* 0x0023e40000100800 */
[----:B-1----:R-:W-:Y:S01]  /*77a80*/  FADD R2, R16, -R21 ;  /* 0x8000001510027221 */ /* 0x002fe20000000000 */
[----:B0-----:R-:W-:Y:S01]  /*77a90*/  LOP3.LUT R17, R17, 0x1c, RZ, 0xc0, !PT ;  /* 0x0000001c11117812 */ /* 0x001fe200078ec0ff */
[----:B------:R-:W3:Y:S02]  /*77aa0*/  LDL.LU R16, [R1+0x23c] ;  /* 0x00023c0001107983 */ /* 0x000ee40000300800 */
[----:B------:R-:W-:-:S06]  /*77ab0*/  FMUL R4, R2, 1.4426950216293334961 ;  /* 0x3fb8aa3b02047820 */ /* 0x000fcc0000400000 */
[----:B------:R-:W0:Y:S01]  /*77ac0*/  MUFU.EX2 R4, R4 ;  /* 0x0000000400047308 */ /* 0x000e220000000800 */
[----:B------:R-:W-:Y:S01]  /*77ad0*/  STL [R1+0x104], R23 ;  /* 0x0001041701007387 */ /* 0x000fe20000100800 */
[----:B------:R-:W-:Y:S01]  /*77ae0*/  LEA.HI R17, R17, 0x58, RZ, 0x1e ;  /* 0x0000005811117811 */ /* 0x000fe200078ff0ff */
[----:B------:R-:W-:Y:S02]  /*77af0*/  FADD R2, R18, -R21 ;  /* 0x8000001512027221 */ /* 0x000fe40000000000 */
[----:B------:R-:W3:Y:S01]  /*77b00*/  LDL.LU R21, [R1+0x58] ;  /* 0x0000580001157983 */ /* 0x000ee20000300800 */
[----:B------:R-:W-:-:S03]  /*77b10*/  FMNMX R19, R0, R19, !PT ;  /* 0x0000001300137209 */ /* 0x000fc60007800000 */
[----:B------:R-:W1:Y:S04]  /*77b20*/  LDS R0, [R17.X16+0x20000] ;  /* 0x0200000011007984 */ /* 0x000e68000000c800 */
[----:B------:R-:W-:Y:S04]  /*77b30*/  STL [R1+0xe34], R19 ;  /* 0x000e341301007387 */ /* 0x000fe80000100800 */
[----:B0-----:R0:W-:Y:S04]  /*77b40*/  STL [R1+0xf8], R4 ;  /* 0x0000f80401007387 */ /* 0x0011e80000100800 */
[----:B------:R-:W3:Y:S01]  /*77b50*/  LDL.LU R18, [R1+0x5c] ;  /* 0x00005c0001127983 */ /* 0x000ee20000300800 */
[----:B0-----:R-:W-:-:S04]  /*77b60*/  FMUL R4, R2, 1.4426950216293334961 ;  /* 0x3fb8aa3b02047820 */ /* 0x001fc80000400000 */
[----:B------:R0:W2:Y:S01]  /*77b70*/  MUFU.EX2 R17, R4 ;  /* 0x0000000400117308 */ /* 0x0000a20000000800 */
[----:B------:R-:W-:-:S04]  /*77b80*/  FADD R2, R28, -R19 ;  /* 0x800000131c027221 */ /* 0x000fc80000000000 */
[----:B0-----:R-:W-:Y:S01]  /*77b90*/  FMUL R4, R2, 1.4426950216293334961 ;  /* 0x3fb8aa3b02047820 */ /* 0x001fe20000400000 */
[----:B--2---:R0:W-:Y:S01]  /*77ba0*/  STL [R1+0xec], R17 ;  /* 0x0000ec1101007387 */ /* 0x0041e20000100800 */
[----:B------:R-:W-:-:S03]  /*77bb0*/  FADD R2, R29, -R19 ;  /* 0x800000131d027221 */ /* 0x000fc60000000000 */
[----:B------:R-:W2:Y:S04]  /*77bc0*/  LDL.LU R28, [R1+0xcc] ;  /* 0x0000cc00011c7983 */ /* 0x000ea80000300800 */
[----:B------:R-:W2:Y:S01]  /*77bd0*/  LDL.LU R29, [R1+0x29c] ;  /* 0x00029c00011d7983 */ /* 0x000ea20000300800 */
[----:B0-----:R-:W0:Y:S03]  /*77be0*/  MUFU.EX2 R17, R4 ;  /* 0x0000000400117308 */ /* 0x001e260000000800 */
[----:B0-----:R0:W-:Y:S04]  /*77bf0*/  STL [R1+0x4c], R17 ;  /* 0x00004c1101007387 */ /* 0x0011e80000100800 */
[----:B0-----:R-:W1:Y:S01]  /*77c00*/  LDL R17, [R1+0x834] ;  /* 0x0008340001117983 */ /* 0x001e620000100800 */
[----:B------:R-:W-:-:S02]  /*77c10*/  FMUL R4, R2, 1.4426950216293334961 ;  /* 0x3fb8aa3b02047820 */ /* 0x000fc40000400000 */
[----:B------:R-:W-:Y:S02]  /*77c20*/  FADD R2, R13, -R19 ;  /* 0x800000130d027221 */ /* 0x000fe40000000000 */
[----:B------:R-:W2:Y:S02]  /*77c30*/  LDL.LU R13, [R1+0x240] ;  /* 0x00024000010d7983 */ /* 0x000ea40000300800 */
[----:B------:R-:W0:Y:S01]  /*77c40*/  MUFU.EX2 R4, R4 ;  /* 0x0000000400047308 */ /* 0x000e220000000800 */
[----:B------:R-:W-:-:S07]  /*77c50*/  FMUL R2, R2, 1.4426950216293334961 ;  /* 0x3fb8aa3b02027820 */ /* 0x000fce0000400000 */
[----:B------:R-:W4:Y:S01]  /*77c60*/  MUFU.EX2 R23, R2 ;  /* 0x0000000200177308 */ /* 0x000f220000000800 */
[----:B0-----:R4:W-:Y:S02]  /*77c70*/  STL [R1+0x40], R4 ;  /* 0x0000400401007387 */ /* 0x0019e40000100800 */
[--C-:B----4-:R-:W-:Y:S02]  /*77c80*/  FADD R4, R27, -R19.reuse ;  /* 0x800000131b047221 */ /* 0x110fe40000000000 */
[----:B------:R0:W-:Y:S02]  /*77c90*/  STL [R1+0x100], R23 ;  /* 0x0001001701007387 */ /* 0x0001e40000100800 */
[----:B------:R-:W-:Y:S02]  /*77ca0*/  FMUL R2, R4, 1.4426950216293334961 ;  /* 0x3fb8aa3b04027820 */ /* 0x000fe40000400000 */
[----:B---3--:R-:W-:Y:S02]  /*77cb0*/  FADD R4, R3, -R19 ;  /* 0x8000001303047221 */ /* 0x008fe40000000000 */
[----:B------:R-:W3:Y:S01]  /*77cc0*/  LDL.LU R3, [R1+0x244] ;  /* 0x0002440001037983 */ /* 0x000ee20000300800 */
[----:B0-----:R0:W4:Y:S02]  /*77cd0*/  MUFU.EX2 R23, R2 ;  /* 0x0000000200177308 */ /* 0x0011240000000800 */
[----:B0-----:R-:W-:-:S06]  /*77ce0*/  FMUL R2, R4, 1.4426950216293334961 ;  /* 0x3fb8aa3b04027820 */ /* 0x001fcc0000400000 */
[----:B------:R-:W0:Y:S01]  /*77cf0*/  MUFU.EX2 R2, R2 ;  /* 0x0000000200027308 */ /* 0x000e220000000800 */
[----:B----4-:R-:W-:Y:S04]  /*77d00*/  STL [R1+0xf4], R23 ;  /* 0x0000f41701007387 */ /* 0x010fe80000100800 */
[----:B------:R-:W4:Y:S01]  /*77d10*/  LDL.LU R27, [R1+0x248] ;  /* 0x00024800011b7983 */ /* 0x000f220000300800 */
[----:B------:R-:W-:-:S03]  /*77d20*/  FADD R4, R16, -R19 ;  /* 0x8000001310047221 */ /* 0x000fc60000000000 */
[----:B0-----:R0:W-:Y:S02]  /*77d30*/  STL [R1+0xfc], R2 ;  /* 0x0000fc0201007387 */ /* 0x0011e40000100800 */
[----:B0-----:R-:W-:-:S06]  /*77d40*/  FMUL R2, R4, 1.4426950216293334961 ;  /* 0x3fb8aa3b04027820 */ /* 0x001fcc0000400000 */
[----:B------:R-:W0:Y:S01]  /*77d50*/  MUFU.EX2 R2, R2 ;  /* 0x0000000200027308 */ /* 0x000e220000000800 */
[----:B------:R-:W0:Y:S01]  /*77d60*/  S2R R16, SR_TID.X ;  /* 0x0000000000107919 */ /* 0x000e220000002100 */
[----:B------:R-:W-:-:S03]  /*77d70*/  FADD R4, R21, -R19 ;  /* 0x8000001315047221 */ /* 0x000fc60000000000 */
[----:B------:R-:W4:Y:S01]  /*77d80*/  LDL.LU R21, [R1+0x480] ;  /* 0x0004800001157983 */ /* 0x000f220000300800 */
[----:B------:R-:W-:-:S06]  /*77d90*/  FMUL R4, R4, 1.4426950216293334961 ;  /* 0x3fb8aa3b04047820 */ /* 0x000fcc0000400000 */
[----:B------:R-:W1:Y:S01]  /*77da0*/  MUFU.EX2 R4, R4 ;  /* 0x0000000400047308 */ /* 0x000e620000000800 */
[----:B0-----:R0:W-:Y:S01]  /*77db0*/  STL [R1+0xf0], R2 ;  /* 0x0000f00201007387 */ /* 0x0011e20000100800 */
[----:B------:R-:W-:-:S04]  /*77dc0*/  LOP3.LUT R16, R16, 0x1c, RZ, 0xc0, !PT ;  /* 0x0000001c10107812 */ /* 0x000fc800078ec0ff */
[----:B------:R-:W-:Y:S01]  /*77dd0*/  LEA.HI R16, R16, 0x60, RZ, 0x1e ;  /* 0x0000006010107811 */ /* 0x000fe200078ff0ff */
[----:B0-----:R-:W-:Y:S02]  /*77de0*/  FADD R2, R18, -R19 ;  /* 0x8000001312027221 */ /* 0x001fe40000000000 */
[----:B------:R-:W4:Y:S01]  /*77df0*/  LDL.LU R18, [R1+0x9c] ;  /* 0x00009c0001127983 */ /* 0x000f220000300800 */
[----:B-1----:R-:W-:-:S03]  /*77e00*/  FMNMX R17, R0, R17, !PT ;  /* 0x0000001100117209 */ /* 0x002fc60007800000 */
[----:B------:R0:W1:Y:S04]  /*77e10*/  LDS R0, [R16.X16+0x20000] ;  /* 0x0200000010007984 */ /* 0x000068000000c800 */
[----:B------:R-:W-:Y:S04]  /*77e20*/  STL [R1+0xe2c], R17 ;  /* 0x000e2c1101007387 */ /* 0x000fe80000100800 */
[----:B------:R2:W-:Y:S04]  /*77e30*/  STL [R1+0xe8], R4 ;  /* 0x0000e80401007387 */ /* 0x0005e80000100800 */
[----:B0-----:R-:W4:Y:S01]  /*77e40*/  LDL.LU R16, [R1+0xbc] ;  /* 0x0000bc0001107983 */ /* 0x001f220000300800 */
[----:B--2---:R-:W-:-:S04]  /*77e50*/  FMUL R4, R2, 1.4426950216293334961 ;  /* 0x3fb8aa3b02047820 */ /* 0x004fc80000400000 */
[----:B------:R0:W2:Y:S01]  /*77e60*/  MUFU.EX2 R19, R4 ;  /* 0x0000000400137308 */ /* 0x0000a20000000800 */
[----:B------:R-:W-:-:S04]  /*77e70*/  FADD R2, R28, -R17 ;  /* 0x800000111c027221 */ /* 0x000fc80000000000 */
[----:B0-----:R-:W-:Y:S02]  /*77e80*/  FMUL R4, R2, 1.4426950216293334961 ;  /* 0x3fb8aa3b02047820 */ /* 0x001fe40000400000 */
[----:B------:R-:W-:Y:S01]  /*77e90*/  FADD R2, R29, -R17 ;  /* 0x800000111d027221 */ /* 0x000fe20000000000 */
[----:B--2---:R0:W-:Y:S04]  /*77ea0*/  STL [R1+0xe4], R19 ;  /* 0x0000e41301007387 */ /* 0x0041e80000100800 */
[----:B------:R-:W2:Y:S01]  /*77eb0*/  LDL.LU R28, [R1+0x68] ;  /* 0x00006800011c7983 */ /* 0x000ea20000300800 */
[----:B0-----:R0:W1:Y:S02]  /*77ec0*/  MUFU.EX2 R19, R4 ;  /* 0x0000000400137308 */ /* 0x0010640000000800 */
[----:B0-----:R-:W-:-:S02]  /*77ed0*/  FMUL R4, R2, 1.4426950216293334961 ;  /* 0x3fb8aa3b02047820 */ /* 0x001fc40000400000 */
[----:B------:R-:W-:-:S04]  /*77ee0*/  FADD R2, R13, -R17 ;  /* 0x800000110d027221 */ /* 0x000fc80000000000 */
[----:B------:R-:W0:Y:S01]  /*77ef0*/  MUFU.EX2 R13, R4 ;  /* 0x00000004000d7308 */ /* 0x000e220000000800 */
[----:B-1----:R-:W-:Y:S04]  /*77f00*/  STL [R1+0x3c], R19 ;  /* 0x00003c1301007387 */ /* 0x002fe80000100800 */
[----:B------:R-:W2:Y:S04]  /*77f10*/  LDL.LU R29, [R1+0x2a8] ;  /* 0x0002a800011d7983 */ /* 0x000ea80000300800 */
[----:B0-----:R0:W-:Y:S04]  /*77f20*/  STL [R1+0x3854], R13 ;  /* 0x0038540d01007387 */ /* 0x0011e80000100800 */
[----:B0-----:R-:W2:Y:S01]  /*77f30*/  LDL R13, [R1+0x838] ;  /* 0x00083800010d7983 */ /* 0x001ea20000100800 */
[----:B---3--:R-:W-:-:S03]  /*77f40*/  FADD R4, R3, -R17 ;  /* 0x8000001103047221 */ /* 0x008fc60000000000 */
[----:B------:R-:W3:Y:S01]  /*77f50*/  LDL.LU R3, [R1+0x7c] ;  /* 0x00007c0001037983 */ /* 0x000ee20000300800 */
[----:B------:R-:W-:-:S04]  /*77f60*/  FMUL R2, R2, 1.4426950216293334961 ;  /* 0x3fb8aa3b02027820 */ /* 0x000fc80000400000 */
[----:B------:R0:W1:Y:S02]  /*77f70*/  MUFU.EX2 R19, R2 ;  /* 0x0000000200137308 */ /* 0x0000640000000800 */
[----:B0-----:R-:W-:Y:S01]  /*77f80*/  FMUL R2, R4, 1.4426950216293334961 ;  /* 0x3fb8aa3b04027820 */ /* 0x001fe20000400000 */
[----:B-1----:R0:W-:Y:S01]  /*77f90*/  STL [R1+0xe0], R19 ;  /* 0x0000e01301007387 */ /* 0x0021e20000100800 */
[----:B----4-:R-:W-:-:S03]  /*77fa0*/  FADD R4, R27, -R17 ;  /* 0x800000111b047221 */ /* 0x010fc60000000000 */
[----:B------:R-:W4:Y:S01]  /*77fb0*/  LDL.LU R27, [R1+0x90] ;  /* 0x00009000011b7983 */ /* 0x000f220000300800 */
[----:B0-----:R0:W1:Y:S02]  /*77fc0*/  MUFU.EX2 R19, R2 ;  /* 0x0000000200137308 */ /* 0x0010640000000800 */
[----:B0-----:R-:W-:Y:S01]  /*77fd0*/  FMUL R2, R4, 1.4426950216293334961 ;  /* 0x3fb8aa3b04027820 */ /* 0x001fe20000400000 */
[----:B-1----:R0:W-:Y:S05]  /*77fe0*/  STL [R1+0xdc], R19 ;  /* 0x0000dc1301007387 */ /* 0x0021ea0000100800 */
[----:B0-----:R0:W1:Y:S01]  /*77ff0*/  MUFU.EX2 R19, R2 ;  /* 0x0000000200137308 */ /* 0x0010620000000800 */
[----:B------:R-:W-:-:S02]  /*78000*/  FADD R4, R21, -R17 ;  /* 0x8000001115047221 */ /* 0x000fc40000000000 */
[----:B------:R-:W4:Y:S02]  /*78010*/  LDL.LU R21, [R1+0x54] ;  /* 0x0000540001157983 */ /* 0x000f240000300800 */
[----:B0-----:R-:W-:-:S06]  /*78020*/  FMUL R2, R4, 1.4426950216293334961 ;  /* 0x3fb8aa3b04027820 */ /* 0x001fcc0000400000 */
[----:B------:R-:W0:Y:S01]  /*78030*/  MUFU.EX2 R2, R2 ;  /* 0x0000000200027308 */ /* 0x000e220000000800 */
[----:B-1----:R-:W-:Y:S01]  /*78040*/  STL [R1+0xd8], R19 ;  /* 0x0000d81301007387 */ /* 0x002fe20000100800 */
[----:B------:R-:W-:-:S04]  /*78050*/  LOP3.LUT R5, R5, 0x1c, RZ, 0xc0, !PT ;  /* 0x0000001c05057812 */ /* 0x000fc800078ec0ff */
[----:B------:R-:W-:Y:S01]  /*78060*/  LEA.HI R5, R5, 0x68, RZ, 0x1e ;  /* 0x0000006805057811 */ /* 0x000fe200078ff0ff */
[----:B------:R-:W-:Y:S02]  /*78070*/  FADD R4, R18, -R17 ;  /* 0x8000001112047221 */ /* 0x000fe40000000000 */
[----:B------:R-:W4:Y:S04]  /*78080*/  LDL.LU R18, [R1+0x48] ;  /* 0x0000480001127983 */ /* 0x000f280000300800 */
[----:B0-----:R0:W-:Y:S02]  /*78090*/  STL [R1+0xd4], R2 ;  /* 0x0000d40201007387 */ /* 0x0011e40000100800 */
[----:B0-----:R-:W-:-:S06]  /*780a0*/  FMUL R2, R4, 1.4426950216293334961 ;  /* 0x3fb8aa3b04027820 */ /* 0x001fcc0000400000 */
[----:B------:R-:W0:Y:S01]  /*780b0*/  MUFU.EX2 R2, R2 ;  /* 0x0000000200027308 */ /* 0x000e220000000800 */
[----:B------:R-:W-:Y:S02]  /*780c0*/  FADD R4, R16, -R17 ;  /* 0x8000001110047221 */ /* 0x000fe40000000000 */
[----:B------:R-:W4:Y:S04]  /*780d0*/  LDL.LU R17, [R1+0x44] ;  /* 0x0000440001117983 */ /* 0x000f280000300800 */
[----:B0-----:R0:W-:Y:S02]  /*780e0*/  STL [R1+0xd0], R2 ;  /* 0x0000d00201007387 */ /* 0x0011e40000100800 */
[----:B0-----:R-:W-:Y:S01]  /*780f0*/  FMUL R2, R4, 1.4426950216293334961 ;  /* 0x3fb8aa3b04027820 */ /* 0x001fe20000400000 */
[----:B--2---:R-:W-:-:S02]  /*78100*/  FMNMX R13, R0, R13, !PT ;  /* 0x0000000d000d7209 */ /* 0x004fc40007800000 */
[----:B------:R0:W1:Y:S03]  /*78110*/  LDS R0, [R5.X16+0x20000] ;  /* 0x0200000005007984 */ /* 0x000066000000c800 */
[----:B------:R-:W-:-:S04]  /*78120*/  FADD R4, R28, -R13 ;  /* 0x8000000d1c047221 */ /* 0x000fc80000000000 */
[----:B------:R-:W-:Y:S01]  /*78130*/  FMUL R4, R4, 1.4426950216293334961 ;  /* 0x3fb8aa3b04047820 */ /* 0x000fe20000400000 */
[----:B------:R2:W3:Y:S08]  /*78140*/  MUFU.EX2 R28, R2 ;  /* 0x00000002001c7308 */ /* 0x0004f00000000800 */
[----:B------:R-:W3:Y:S01]  /*78150*/  MUFU.EX2 R4, R4 ;  /* 0x0000000400047308 */ /* 0x000ee20000000800 */
[----:B------:R-:W-:Y:S01]  /*78160*/  STL [R1+0xe28], R13 ;  /* 0x000e280d01007387 */ /* 0x000fe20000100800 */
[----:B--2---:R-:W-:-:S03]  /*78170*/  FADD R2, R29, -R13 ;  /* 0x8000000d1d027221 */ /* 0x004fc60000000000 */
[----:B0-----:R-:W2:Y:S04]  /*78180*/  LDL.LU R5, [R1+0x38] ;  /* 0x0000380001057983 */ /* 0x001ea80000300800 */
[----:B------:R-:W2:Y:S04]  /*78190*/  LDL.LU R29, [R1+0x98] ;  /* 0x00009800011d7983 */ /* 0x000ea80000300800 */
[----:B---3--:R-:W-:Y:S04]  /*781a0*/  STL [R1+0xcc], R28 ;  /* 0x0000cc1c01007387 */ /* 0x008fe80000100800 */
[----:B------:R0:W-:Y:S04]  /*781b0*/  STL [R1+0xb8], R4 ;  /* 0x0000b80401007387 */ /* 0x0001e80000100800 */
[----:B------:R-:W-:Y:S01]  /*781c0*/  STL [R1+0x3800], R28 ;  /* 0x0038001c01007387 */ /* 0x000fe20000100800 */
[----:B0-----:R-:W-:-:S02]  /*781d0*/  FMUL R4, R2, 1.4426950216293334961 ;  /* 0x3fb8aa3b02047820 */ /* 0x001fc40000400000 */
[----:B------:R-:W-:Y:S02]  /*781e0*/  FADD R2, R3, -R13 ;  /* 0x8000000d03027221 */ /* 0x000fe40000000000 */
[----:B------:R-:W3:Y:S04]  /*781f0*/  LDL.LU R3, [R1+0x2ac] ;  /* 0x0002ac0001037983 */ /* 0x000ee80000300800 */
[----:B------:R-:W1:Y:S01]  /*78200*/  LDL R16, [R1+0x83c] ;  /* 0x00083c0001107983 */ /* 0x000e620000100800 */
[----:B------:R-:W0:Y:S01]  /*78210*/  MUFU.EX2 R4, R4 ;  /* 0x0000000400047308 */ /* 0x000e220000000800 */
[----:B------:R-:W-:-:S07]  /*78220*/  FMUL R2, R2, 1.4426950216293334961 ;  /* 0x3fb8aa3b02027820 */ /* 0x000fce0000400000 */
[----:B------:R-:W4:Y:S01]  /*78230*/  MUFU.EX2 R19, R2 ;  /* 0x0000000200137308 */ /* 0x000f220000000800 */
[----:B0-----:R4:W-:Y:S04]  /*78240*/  STL [R1+0xac], R4 ;  /* 0x0000ac0401007387 */ /* 0x0019e80000100800 */
[----:B------:R-:W3:Y:S01]  /*78250*/  LDL.LU R25, [R1+0x88] ;  /* 0x0000880001197983 */ /* 0x000ee20000300800 */
[----:B----4-:R-:W-:-:S03]  /*78260*/  FADD R4, R27, -R13 ;  /* 0x8000000d1b047221 */ /* 0x010fc60000000000 */
[----:B------:R0:W-:Y:S01]  /*78270*/  STL [R1+0xc0], R19 ;  /* 0x0000c01301007387 */ /* 0x0001e20000100800 */
[----:B------:R-:W-:-:S03]  /*78280*/  FMUL R2, R4, 1.4426950216293334961 ;  /* 0x3fb8aa3b04027820 */ /* 0x000fc60000400000 */
[----:B------:R-:W4:Y:S01]  /*78290*/  LDL.LU R27, [R1+0x8c] ;  /* 0x00008c00011b7983 */ /* 0x000f220000300800 */
[--C-:B------:R-:W-:Y:S01]  /*782a0*/  FADD R4, R21, -R13.reuse ;  /* 0x8000000d15047221 */ /* 0x100fe20000000000 */
[----:B0-----:R0:W0:Y:S03]  /*782b0*/  MUFU.EX2 R19, R2 ;  /* 0x0000000200137308 */ /* 0x0010260000000800 */
[----:B0-----:R-:W-:Y:S01]  /*782c0*/  FMUL R2, R4, 1.4426950216293334961 ;  /* 0x3fb8aa3b04027820 */ /* 0x001fe20000400000 */
[----:B------:R-:W-:Y:S04]  /*782d0*/  STL [R1+0xbc], R19 ;  /* 0x0000bc1301007387 */ /* 0x000fe80000100800 */
[----:B------:R-:W4:Y:S01]  /*782e0*/  LDL.LU R21, [R1+0x78] ;  /* 0x0000780001157983 */ /* 0x000f220000300800 */
[----:B------:R-:W-:-:S02]  /*782f0*/  FADD R4, R18, -R13 ;  /* 0x8000000d12047221 */ /* 0x000fc40000000000 */
[----:B------:R0:W0:Y:S02]  /*78300*/  MUFU.EX2 R18, R2 ;  /* 0x0000000200127308 */ /* 0x0000240000000800 */
[----:B0-----:R-:W-:Y:S01]  /*78310*/  FMUL R2, R4, 1.4426950216293334961 ;  /* 0x3fb8aa3b04027820 */ /* 0x001fe20000400000 */
[----:B------:R0:W-:Y:S04]  /*78320*/  STL [R1+0xb4], R18 ;  /* 0x0000b41201007387 */ /* 0x0001e80000100800 */
[----:B0-----:R-:W4:Y:S01]  /*78330*/  LDL.LU R18, [R1+0x84] ;  /* 0x0000840001127983 */ /* 0x001f220000300800 */
[--C-:B------:R-:W-:Y:S02]  /*78340*/  FADD R4, R17, -R13.reuse ;  /* 0x8000000d11047221 */ /* 0x100fe40000000000 */
[----:B------:R0:W0:Y:S02]  /*78350*/  MUFU.EX2 R17, R2 ;  /* 0x0000000200117308 */ /* 0x0000240000000800 */
[----:B0-----:R-:W-:Y:S01]  /*78360*/  FMUL R2, R4, 1.4426950216293334961 ;  /* 0x3fb8aa3b04027820 */ /* 0x001fe20000400000 */
[----:B------:R0:W-:Y:S04]  /*78370*/  STL [R1+0xb0], R17 ;  /* 0x0000b01101007387 */ /* 0x0001e80000100800 */
[----:B0-----:R-:W4:Y:S01]  /*78380*/  LDL.LU R17, [R1+0x50] ;  /* 0x0000500001117983 */ /* 0x001f220000300800 */
[----:B--2---:R-:W-:-:S03]  /*78390*/  FADD R4, R5, -R13 ;  /* 0x8000000d05047221 */ /* 0x004fc60000000000 */
[----:B------:R-:W2:Y:S01]  /*783a0*/  LDL.LU R5, [R1+0x34] ;  /* 0x0000340001057983 */ /* 0x000ea20000300800 */
[----:B------:R-:W-:Y:S01]  /*783b0*/  FMUL R4, R4, 1.4426950216293334961 ;  /* 0x3fb8aa3b04047820 */ /* 0x000fe20000400000 */
[----:B-1----:R-:W-:Y:S02]  /*783c0*/  FMNMX R16, R0, R16, !PT ;  /* 0x0000001000107209 */ /* 0x002fe40007800000 */
[----:B------:R0:W1:Y:S03]  /*783d0*/  MUFU.EX2 R0, R2 ;  /* 0x0000000200007308 */ /* 0x0000660000000800 */
[----:B0-----:R-:W-:-:S05]  /*783e0*/  FADD R2, R29, -R16 ;  /* 0x800000101d027221 */ /* 0x001fca0000000000 */
[----:B------:R0:W1:Y:S02]  /*783f0*/  MUFU.EX2 R29, R4 ;  /* 0x00000004001d7308 */ /* 0x0000640000000800 */
[----:B0-----:R-:W-:-:S06]  /*78400*/  FMUL R4, R2, 1.4426950216293334961 ;  /* 0x3fb8aa3b02047820 */ /* 0x001fcc0000400000 */
[----:B------:R-:W0:Y:S01]  /*78410*/  MUFU.EX2 R4, R4 ;  /* 0x0000000400047308 */ /* 0x000e220000000800 */
[----:B------:R-:W-:Y:S01]  /*78420*/  STL [R1+0xe24], R16 ;  /* 0x000e241001007387 */ /* 0x000fe20000100800 */
[----:B---3--:R-:W-:-:S03]  /*78430*/  FADD R2, R3, -R16 ;  /* 0x8000001003027221 */ /* 0x008fc60000000000 */
[----:B-1----:R-:W-:Y:S04]  /*78440*/  STL [R1+0xa8], R0 ;  /* 0x0000a80001007387 */ /* 0x002fe80000100800 */
[----:B------:R-:W-:Y:S04]  /*78450*/  STL [R1+0x3894], R20 ;  /* 0x0038941401007387 */ /* 0x000fe80000100800 */
[----:B------:R-:W3:Y:S04]  /*78460*/  LDL.LU R3, [R1+0x30] ;  /* 0x0000300001037983 */ /* 0x000ee80000300800 */
[----:B------:R-:W-:Y:S04]  /*78470*/  STL [R1+0x94], R29 ;  /* 0x0000941d01007387 */ /* 0x000fe80000100800 */
[----:B------:R-:W-:Y:S04]  /*78480*/  STL [R1+0x3804], R29 ;  /* 0x0038041d01007387 */ /* 0x000fe80000100800 */
[----:B0-----:R0:W-:Y:S04]  /*78490*/  STL [R1+0x80], R4 ;  /* 0x0000800401007387 */ /* 0x0011e80000100800 */
[----:B------:R-:W2:Y:S04]  /*784a0*/  LDL R13, [R1+0x840] ;  /* 0x00084000010d7983 */ /* 0x000ea80000100800 */
[----:B------:R-:W2:Y:S01]  /*784b0*/  LDS R0, [R20.X4+0x20700] ;  /* 0x0207000014007984 */ /* 0x000ea20000004800 */
[----:B0-----:R-:W-:-:S04]  /*784c0*/  FMUL R4, R2, 1.4426950216293334961 ;  /* 0x3fb8aa3b02047820 */ /* 0x001fc80000400000 */
[----:B------:R0:W1:Y:S01]  /*784d0*/  MUFU.EX2 R19, R4 ;  /* 0x0000000400137308 */ /* 0x0000620000000800 */
[----:B------:R-:W-:-:S04]  /*784e0*/  FADD R2, R25, -R16 ;  /* 0x8000001019027221 */ /* 0x000fc80000000000 */
[----:B0-----:R-:W-:Y:S01]  /*784f0*/  FMUL R4, R2, 1.4426950216293334961 ;  /* 0x3fb8aa3b02047820 */ /* 0x001fe20000400000 */
[----:B-1----:R0:W-:Y:S01]  /*78500*/  STL [R1+0x7c], R19 ;  /* 0x00007c1301007387 */ /* 0x0021e20000100800 */
[----:B----4-:R-:W-:-:S03]  /*78510*/  FADD R2, R27, -R16 ;  /* 0x800000101b027221 */ /* 0x010fc60000000000 */
[----:B------:R-:W4:Y:S01]  /*78520*/  LDL.LU R28, [R1+0x478] ;  /* 0x00047800011c7983 */ /* 0x000f220000300800 */
[----:B0-----:R0:W1:Y:S02]  /*78530*/  MUFU.EX2 R19, R4 ;  /* 0x0000000400137308 */ /* 0x0010640000000800 */
[----:B0-----:R-:W-:Y:S01]  /*78540*/  FMUL R4, R2, 1.4426950216293334961 ;  /* 0x3fb8aa3b02047820 */ /* 0x001fe20000400000 */
[----:B-1----:R0:W-:Y:S01]  /*78550*/  STL [R1+0xa4], R19 ;  /* 0x0000a41301007387 */ /* 0x0021e20000100800 */
[----:B------:R-:W-:-:S04]  /*78560*/  FADD R2, R21, -R16 ;  /* 0x8000001015027221 */ /* 0x000fc80000000000 */
[----:B0-----:R0:W1:Y:S02]  /*78570*/  MUFU.EX2 R19, R4 ;  /* 0x0000000400137308 */ /* 0x0010640000000800 */
[----:B0-----:R-:W-:Y:S02]  /*78580*/  FMUL R4, R2, 1.4426950216293334961 ;  /* 0x3fb8aa3b02047820 */ /* 0x001fe40000400000 */
[----:B------:R-:W-:-:S04]  /*78590*/  FADD R2, R18, -R16 ;  /* 0x8000001012027221 */ /* 0x000fc80000000000 */
[----:B------:R0:W0:Y:S01]  /*785a0*/  MUFU.EX2 R18, R4 ;  /* 0x0000000400127308 */ /* 0x0000220000000800 */
[----:B-1----:R1:W-:Y:S04]  /*785b0*/  STL [R1+0xa0], R19 ;  /* 0x0000a01301007387 */ /* 0x0023e80000100800 */
[----:B------:R-:W4:Y:S01]  /*785c0*/  LDL.LU R29, [R1+0x2c] ;  /* 0x00002c00011d7983 */ /* 0x000f220000300800 */
[----:B0-----:R-:W-:-:S06]  /*785d0*/  FMUL R4, R2, 1.4426950216293334961 ;  /* 0x3fb8aa3b02047820 */ /* 0x001fcc0000400000 */
[----:B------:R-:W0:Y:S01]  /*785e0*/  MUFU.EX2 R4, R4 ;  /* 0x0000000400047308 */ /* 0x000e220000000800 */
[----:B------:R0:W-:Y:S04]  /*785f0*/  STL [R1+0x9c], R18 ;  /* 0x00009c1201007387 */ /* 0x0001e80000100800 */
[----:B------:R-:W4:Y:S04]  /*78600*/  LDL.LU R20, [R1+0x28] ;  /* 0x0000280001147983 */ /* 0x000f280000300800 */
[----:B0-----:R-:W-:Y:S04]  /*78610*/  STL [R1+0x98], R4 ;  /* 0x0000980401007387 */ /* 0x001fe80000100800 */
[----:B------:R-:W4:Y:S04]  /*78620*/  LDL.LU R24, [R1+0x20] ;  /* 0x0000200001187983 */ /* 0x000f280000300800 */
[----:B------:R-:W4:Y:S01]  /*78630*/  LDL.LU R26, [R1+0x1c] ;  /* 0x00001c00011a7983 */ /* 0x000f220000300800 */
[----:B------:R-:W-:-:S04]  /*78640*/  FADD R2, R17, -R16 ;  /* 0x8000001011027221 */ /* 0x000fc80000000000 */
[----:B------:R-:W-:-:S06]  /*78650*/  FMUL R2, R2, 1.4426950216293334961 ;  /* 0x3fb8aa3b02027820 */ /* 0x000fcc0000400000 */
[----:B------:R-:W0:Y:S01]  /*78660*/  MUFU.EX2 R2, R2 ;  /* 0x0000000200027308 */ /* 0x000e220000000800 */
[----:B--2---:R-:W-:Y:S01]  /*78670*/  FMNMX R13, R0, R13, !PT ;  /* 0x0000000d000d7209 */ /* 0x004fe20007800000 */
[----:B------:R-:W-:Y:S02]  /*78680*/  FADD R0, R5, -R16 ;  /* 0x8000001005007221 */ /* 0x000fe40000000000 */
[----:B------:R-:W2:Y:S04]  /*78690*/  LDL.LU R5, [R1+0x18] ;  /* 0x0000180001057983 */ /* 0x000ea80000300800 */
[----:B0-----:R3:W-:Y:S04]  /*786a0*/  STL [R1+0x90], R2 ;  /* 0x0000900201007387 */ /* 0x0017e80000100800 */
[----:B------:R-:W-:Y:S04]  /*786b0*/  STL [R1+0xe20], R13 ;  /* 0x000e200d01007387 */ /* 0x000fe80000100800 */
[----:B------:R-:W2:Y:S04]  /*786c0*/  LDL R23, [R1+0x204] ;  /* 0x0002040001177983 */ /* 0x000ea80000100800 */
[----:B-1----:R-:W2:Y:S04]  /*786d0*/  LDL R19, [R1+0x20c] ;  /* 0x00020c0001137983 */ /* 0x002ea80000100800 */
[----:B------:R-:W2:Y:S04]  /*786e0*/  LDL R25, [R1+0x1d8] ;  /* 0x0001d80001197983 */ /* 0x000ea80000100800 */
[----:B------:R-:W2:Y:S04]  /*786f0*/  LDL R27, [R1+0x1f0] ;  /* 0x0001f000011b7983 */ /* 0x000ea80000100800 */
[----:B------:R-:W2:Y:S04]  /*78700*/  LDL R21, [R1+0x1a4] ;  /* 0x0001a40001157983 */ /* 0x000ea80000100800 */
[----:B------:R-:W2:Y:S04]  /*78710*/  LDL R18, [R1+0x1bc] ;  /* 0x0001bc0001127983 */ /* 0x000ea80000100800 */
[----:B------:R-:W2:Y:S04]  /*78720*/  LDL R17, [R1+0x174] ;  /* 0x0001740001117983 */ /* 0x000ea80000100800 */
[----:B------:R-:W2:Y:S01]  /*78730*/  LDL R16, [R1+0x188] ;  /* 0x0001880001107983 */ /* 0x000ea20000100800 */
[----:B------:R-:W-:-:S02]  /*78740*/  FMUL R0, R0, 1.4426950216293334961 ;  /* 0x3fb8aa3b00007820 */ /* 0x000fc40000400000 */
[--C-:B---3--:R-:W-:Y:S02]  /*78750*/  FADD R2, R3, -R13.reuse ;  /* 0x8000000d03027221 */ /* 0x108fe40000000000 */
[----:B------:R4:W0:Y:S02]  /*78760*/  MUFU.EX2 R3, R0 ;  /* 0x0000000000037308 */ /* 0x0008240000000800 */
[----:B------:R-:W-:Y:S02]  /*78770*/  FMUL R2, R2, 1.4426950216293334961 ;  /* 0x3fb8aa3b02027820 */ /* 0x000fe40000400000 */
[----:B----4-:R-:W-:-:S04]  /*78780*/  FADD R0, R28, -R13 ;  /* 0x8000000d1c007221 */ /* 0x010fc80000000000 */
[----:B------:R1:W3:Y:S01]  /*78790*/  MUFU.EX2 R28, R2 ;  /* 0x00000002001c7308 */ /* 0x0002e20000000800 */
[----:B------:R-:W-:Y:S01]  /*787a0*/  FMUL R0, R0, 1.4426950216293334961 ;  /* 0x3fb8aa3b00007820 */ /* 0x000fe20000400000 */
[----:B0-----:R-:W-:Y:S04]  /*787b0*/  STL [R1+0x8c], R3 ;  /* 0x00008c0301007387 */ /* 0x001fe80000100800 */
[----:B------:R0:W-:Y:S02]  /*787c0*/  STL [R1+0x3808], R3 ;  /* 0x0038080301007387 */ /* 0x0001e40000100800 */
[----:B0-----:R-:W0:Y:S01]  /*787d0*/  MUFU.EX2 R3, R0 ;  /* 0x0000000000037308 */ /* 0x001e220000000800 */
[--C-:B-1----:R-:W-:Y:S01]  /*787e0*/  FADD R2, R29, -R13.reuse ;  /* 0x8000000d1d027221 */ /* 0x102fe20000000000 */
[----:B---3--:R-:W-:Y:S03]  /*787f0*/  STL [R1+0x60], R28 ;  /* 0x0000601c01007387 */ /* 0x008fe60000100800 */
[----:B------:R-:W-:Y:S01]  /*78800*/  FMUL R2, R2, 1.4426950216293334961 ;  /* 0x3fb8aa3b02027820 */ /* 0x000fe20000400000 */
[----:B------:R-:W-:Y:S04]  /*78810*/  STL [R1+0x3898], R28 ;  /* 0x0038981c01007387 */ /* 0x000fe80000100800 */
[----:B0-----:R0:W-:Y:S01]  /*78820*/  STL [R1+0x54], R3 ;  /* 0x0000540301007387 */ /* 0x0011e20000100800 */
[----:B------:R-:W-:Y:S01]  /*78830*/  FADD R0, R20, -R13 ;  /* 0x8000000d14007221 */ /* 0x000fe20000000000 */
[----:B0-----:R0:W1:Y:S03]  /*78840*/  MUFU.EX2 R3, R2 ;  /* 0x0000000200037308 */ /* 0x0010660000000800 */
[----:B------:R-:W-:-:S02]  /*78850*/  FMUL R0, R0, 1.4426950216293334961 ;  /* 0x3fb8aa3b00007820 */ /* 0x000fc40000400000 */
[--C-:B0-----:R-:W-:Y:S01]  /*78860*/  FADD R2, R24, -R13.reuse ;  /* 0x8000000d18027221 */ /* 0x101fe20000000000 */
[----:B-1----:R0:W-:Y:S02]  /*78870*/  STL [R1+0x88], R3 ;  /* 0x0000880301007387 */ /* 0x0021e40000100800 */
[----:B0-----:R0:W1:Y:S02]  /*78880*/  MUFU.EX2 R3, R0 ;  /* 0x0000000000037308 */ /* 0x0010640000000800 */
[----:B0-----:R-:W-:Y:S02]  /*78890*/  FMUL R0, R2, 1.4426950216293334961 ;  /* 0x3fb8aa3b02007820 */ /* 0x001fe40000400000 */
[----:B------:R-:W-:-:S04]  /*788a0*/  FADD R2, R26, -R13 ;  /* 0x8000000d1a027221 */ /* 0x000fc80000000000 */
[----:B------:R-:W0:Y:S01]  /*788b0*/  MUFU.EX2 R0, R0 ;  /* 0x0000000000007308 */ /* 0x000e220000000800 */
[----:B-1----:R1:W-:Y:S04]  /*788c0*/  STL [R1+0x84], R3 ;  /* 0x0000840301007387 */ /* 0x0023e80000100800 */
[----:B------:R-:W-:Y:S04]  /*788d0*/  STL [R1+0x389c], R13 ;  /* 0x00389c0d01007387 */ /* 0x000fe80000100800 */
[----:B0-----:R0:W-:Y:S01]  /*788e0*/  STL [R1+0x5c], R0 ;  /* 0x00005c0001007387 */ /* 0x0011e20000100800 */
[----:B--2---:R-:W-:-:S02]  /*788f0*/  FADD R4, R5, -R13 ;  /* 0x8000000d05047221 */ /* 0x004fc40000000000 */
[----:B------:R-:W-:-:S04]  /*78900*/  FMUL R5, R2, 1.4426950216293334961 ;  /* 0x3fb8aa3b02057820 */ /* 0x000fc80000400000 */
[----:B-1----:R-:W1:Y:S01]  /*78910*/  MUFU.EX2 R3, R5 ;  /* 0x0000000500037308 */ /* 0x002e620000000800 */
[----:B------:R-:W-:Y:S02]  /*78920*/  FMUL R4, R4, 1.4426950216293334961 ;  /* 0x3fb8aa3b04047820 */ /* 0x000fe40000400000 */
[----:B------:R-:W-:-:S03]  /*78930*/  FADD R2, R19, R23 ;  /* 0x0000001713027221 */ /* 0x000fc60000000000 */
[----:B------:R-:W-:Y:S01]  /*78940*/  STL [R1+0x38a0], R4 ;  /* 0x0038a00401007387 */ /* 0x000fe20000100800 */
[----:B------:R-:W-:Y:S02]  /*78950*/  FADD R14, R14, R2 ;  /* 0x000000020e0e7221 */ /* 0x000fe40000000000 */
[----:B0-----:R-:W-:Y:S01]  /*78960*/  FADD R0, R27, R25 ;  /* 0x000000191b007221 */ /* 0x001fe20000000000 */
[----:B-1----:R0:W-:Y:S03]  /*78970*/  STL [R1+0x58], R3 ;  /* 0x0000580301007387 */ /* 0x0021e60000100800 */
[----:B------:R-:W-:Y:S02]  /*78980*/  FADD R15, R15, R0 ;  /* 0x000000000f0f7221 */ /* 0x000fe40000000000 */
[----:B------:R-:W-:Y:S02]  /*78990*/  FADD R5, R18, R21 ;  /* 0x0000001512057221 */ /* 0x000fe40000000000 */
[----:B------:R-:W-:-:S02]  /*789a0*/  FADD R0, R9, R10 ;  /* 0x0000000a09007221 */ /* 0x000fc40000000000 */
[----:B------:R-:W-:Y:S02]  /*789b0*/  FADD R8, R8, R5 ;  /* 0x0000000508087221 */ /* 0x000fe40000000000 */
[----:B------:R-:W-:Y:S01]  /*789c0*/  FADD R2, R16, R17 ;  /* 0x0000001110027221 */ /* 0x000fe20000000000 */
[----:B------:R1:W-:Y:S01]  /*789d0*/  STL [R1+0x380c], R9 ;  /* 0x00380c0901007387 */ /* 0x0003e20000100800 */
[----:B------:R-:W-:Y:S02]  /*789e0*/  FADD R5, R6, R0 ;  /* 0x0000000006057221 */ /* 0x000fe40000000000 */
[----:B------:R-:W-:Y:S01]  /*789f0*/  FADD R7, R7, R2 ;  /* 0x0000000207077221 */ /* 0x000fe20000000000 */
[----:B------:R2:W-:Y:S04]  /*78a00*/  STL [R1+0x37fc], R10 ;  /* 0x0037fc0a01007387 */ /* 0x0005e80000100800 */
[----:B0-----:R-:W3:Y:S04]  /*78a10*/  LDL R3, [R1+0x150] ;  /* 0x0001500001037983 */ /* 0x001ee80000100800 */
[----:B-1----:R-:W4:Y:S04]  /*78a20*/  LDL R9, [R1+0x170] ;  /* 0x0001700001097983 */ /* 0x002f280000100800 */
[----:B--2---:R-:W2:Y:S04]  /*78a30*/  LDL R10, [R1+0x190] ;  /* 0x00019000010a7983 */ /* 0x004ea80000100800 */
[----:B------:R-:W3:Y:S04]  /*78a40*/  LDL R29, [R1+0x21c] ;  /* 0x00021c00011d7983 */ /* 0x000ee80000100800 */
[----:B------:R0:W-:Y:S04]  /*78a50*/  STL [R1+0x38ac], R8 ;  /* 0x0038ac0801007387 */ /* 0x0001e80000100800 */
[----:B------:R-:W4:Y:S04]  /*78a60*/  LDL R2, [R1+0x140] ;  /* 0x0001400001027983 */ /* 0x000f280000100800 */
[----:B------:R1:W-:Y:S01]  /*78a70*/  STL [R1+0x38a8], R7 ;  /* 0x0038a80701007387 */ /* 0x0003e20000100800 */
[----:B------:R-:W-:-:S03]  /*78a80*/  FADD R6, R11, R12 ;  /* 0x0000000c0b067221 */ /* 0x000fc60000000000 */
[----:B------:R-:W4:Y:S04]  /*78a90*/  LDL R0, [R1+0x158] ;  /* 0x0001580001007983 */ /* 0x000f280000100800 */
[----:B0-----:R-:W4:Y:S04]  /*78aa0*/  LDL R8, [R1+0x1fc] ;  /* 0x0001fc0001087983 */ /* 0x001f280000100800 */
[----:B-1----:R-:W4:Y:S04]  /*78ab0*/  LDL R7, [R1+0x1e0] ;  /* 0x0001e00001077983 */ /* 0x002f280000100800 */
[----:B------:R0:W-:Y:S04]  /*78ac0*/  STL [R1+0x38a4], R5 ;  /* 0x0038a40501007387 */ /* 0x0001e80000100800 */
[----:B------:R-:W4:Y:S04]  /*78ad0*/  LDL R4, [R1+0x1a8] ;  /* 0x0001a80001047983 */ /* 0x000f280000100800 */
[----:B------:R-:W4:Y:S04]  /*78ae0*/  LDL R13, [R1+0x18c] ;  /* 0x00018c00010d7983 */ /* 0x000f280000100800 */
[----:B0-----:R-:W4:Y:S04]  /*78af0*/  LDL R5, [R1+0x1c4] ;  /* 0x0001c40001057983 */ /* 0x001f280000100800 */
[----:B------:R-:W4:Y:S04]  /*78b00*/  LDL R28, [R1+0x16c] ;  /* 0x00016c00011c7983 */ /* 0x000f280000100800 */
        /* <DEDUP_REMOVED lines=11> */
[----:B------:R0:W-:Y:S04]  /*78bc0*/  STL [R1+0x3814], R11 ;  /* 0x0038140b01007387 */ /* 0x0001e80000100800 */
[----:B0-----:R-:W4:Y:S04]  /*78bd0*/  LDL R11, [R1+0x138] ;  /* 0x00013800010b7983 */ /* 0x001f280000100800 */
[----:B------:R0:W-:Y:S04]  /*78be0*/  STL [R1+0x3810], R12 ;  /* 0x0038100c01007387 */ /* 0x0001e80000100800 */
[----:B0-----:R-:W4:Y:S01]  /*78bf0*/  LDL R12, [R1+0x210] ;  /* 0x00021000010c7983 */ /* 0x001f220000100800 */
[----:B--2---:R-:W-:-:S03]  /*78c00*/  FADD R6, R10, R6 ;  /* 0x000000060a067221 */ /* 0x004fc60000000000 */
[----:B------:R-:W2:Y:S01]  /*78c10*/  LDL R10, [R1+0x1d0] ;  /* 0x0001d000010a7983 */ /* 0x000ea20000100800 */
[----:B---3--:R-:W-:-:S03]  /*78c20*/  FADD R14, R29, R14 ;  /* 0x0000000e1d0e7221 */ /* 0x008fc60000000000 */
[----:B------:R-:W3:Y:S01]  /*78c30*/  LDL R29, [R1+0x180] ;  /* 0x00018000011d7983 */ /* 0x000ee20000100800 */
[----:B----4-:R-:W-:-:S03]  /*78c40*/  FADD R0, R22, R0 ;  /* 0x0000000016007221 */ /* 0x010fc60000000000 */
[----:B------:R-:W4:Y:S01]  /*78c50*/  LDL R22, [R1+0x1b8] ;  /* 0x0001b80001167983 */ /* 0x000f220000100800 */
[----:B------:R-:W-:-:S03]  /*78c60*/  FADD R0, R9, R0 ;  /* 0x0000000009007221 */ /* 0x000fc60000000000 */
[----:B------:R-:W2:Y:S01]  /*78c70*/  LDL R9, [R1+0x1b4] ;  /* 0x0001b40001097983 */ /* 0x000ea20000100800 */
[----:B------:R-:W-:Y:S02]  /*78c80*/  FADD R15, R8, R15 ;  /* 0x0000000f080f7221 */ /* 0x000fe40000000000 */
[----:B------:R-:W-:Y:S02]  /*78c90*/  FADD R2, R2, R11 ;  /* 0x0000000b02027221 */ /* 0x000fe40000000000 */
[----:B------:R-:W2:Y:S02]  /*78ca0*/  LDL R11, [R1+0x1ec] ;  /* 0x0001ec00010b7983 */ /* 0x000ea40000100800 */
[----:B------:R-:W-:Y:S02]  /*78cb0*/  FADD R2, R3, R2 ;  /* 0x0000000203027221 */ /* 0x000fe40000000000 */
[----:B------:R-:W2:Y:S04]  /*78cc0*/  LDL R3, [R1+0x19c] ;  /* 0x00019c0001037983 */ /* 0x000ea80000100800 */
[----:B------:R-:W2:Y:S02]  /*78cd0*/  LDL.LU R8, [R1+0x38ac] ;  /* 0x0038ac0001087983 */ /* 0x000ea40000300800 */
[----:B--2---:R-:W-:-:S02]  /*78ce0*/  FADD R8, R7, R8 ;  /* 0x0000000807087221 */ /* 0x004fc40000000000 */
[----:B------:R-:W2:Y:S02]  /*78cf0*/  LDL.LU R7, [R1+0x38a8] ;  /* 0x0038a80001077983 */ /* 0x000ea40000300800 */
[----:B--2---:R-:W-:Y:S02]  /*78d00*/  FADD R7, R5, R7 ;  /* 0x0000000705077221 */ /* 0x004fe40000000000 */
[----:B------:R-:W2:Y:S01]  /*78d10*/  LDL.LU R5, [R1+0x38a4] ;  /* 0x0038a40001057983 */ /* 0x000ea20000300800 */
[----:B------:R-:W-:Y:S02]  /*78d20*/  FADD R6, R13, R6 ;  /* 0x000000060d067221 */ /* 0x000fe40000000000 */
[----:B------:R-:W-:Y:S02]  /*78d30*/  FADD R0, R28, R0 ;  /* 0x000000001c007221 */ /* 0x000fe40000000000 */
[----:B------:R-:W-:Y:S02]  /*78d40*/  FADD R2, R20, R2 ;  /* 0x0000000214027221 */ /* 0x000fe40000000000 */
[----:B------:R-:W-:-:S02]  /*78d50*/  FADD R14, R24, R14 ;  /* 0x0000000e180e7221 */ /* 0x000fc40000000000 */
[----:B------:R-:W-:Y:S02]  /*78d60*/  FADD R15, R26, R15 ;  /* 0x0000000f1a0f7221 */ /* 0x000fe40000000000 */
[----:B------:R-:W-:Y:S02]  /*78d70*/  FADD R8, R23, R8 ;  /* 0x0000000817087221 */ /* 0x000fe40000000000 */
[----:B------:R-:W-:Y:S02]  /*78d80*/  FADD R7, R19, R7 ;  /* 0x0000000713077221 */ /* 0x000fe40000000000 */
[----:B--2---:R-:W-:Y:S02]  /*78d90*/  FADD R5, R4, R5 ;  /* 0x0000000504057221 */ /* 0x004fe40000000000 */
[----:B------:R-:W2:Y:S04]  /*78da0*/  LDL.LU R4, [R1+0x38a0] ;  /* 0x0038a00001047983 */ /* 0x000ea80000300800 */
[----:B------:R-:W2:Y:S04]  /*78db0*/  LDL.LU R13, [R1+0x389c] ;  /* 0x00389c00010d7983 */ /* 0x000ea80000300800 */
[----:B------:R-:W2:Y:S04]  /*78dc0*/  LDL.LU R28, [R1+0x3898] ;  /* 0x00389800011c7983 */ /* 0x000ea80000300800 */
[----:B------:R-:W2:Y:S04]  /*78dd0*/  LDL.LU R20, [R1+0x3894] ;  /* 0x0038940001147983 */ /* 0x000ea80000300800 */
[----:B------:R-:W3:Y:S04]  /*78de0*/  LDL.LU R24, [R1+0x3890] ;  /* 0x0038900001187983 */ /* 0x000ee80000300800 */
[----:B------:R-:W3:Y:S04]  /*78df0*/  LDL.LU R26, [R1+0x388c] ;  /* 0x00388c00011a7983 */ /* 0x000ee80000300800 */
[----:B------:R-:W3:Y:S04]  /*78e00*/  LDL.LU R23, [R1+0x3888] ;  /* 0x0038880001177983 */ /* 0x000ee80000300800 */
[----:B------:R-:W3:Y:S01]  /*78e10*/  LDL.LU R19, [R1+0x3884] ;  /* 0x0038840001137983 */ /* 0x000ee20000300800 */
[----:B------:R-:W-:-:S02]  /*78e20*/  FADD R5, R25, R5 ;  /* 0x0000000519057221 */ /* 0x000fc40000000000 */
[----:B------:R-:W-:Y:S01]  /*78e30*/  FADD R6, R27, R6 ;  /* 0x000000061b067221 */ /* 0x000fe20000000000 */
[----:B------:R-:W3:Y:S01]  /*78e40*/  LDL.LU R25, [R1+0x3880] ;  /* 0x0038800001197983 */ /* 0x000ee20000300800 */
[----:B------:R-:W-:-:S03]  /*78e50*/  FADD R0, R21, R0 ;  /* 0x0000000015007221 */ /* 0x000fc60000000000 */
[----:B------:R-:W3:Y:S01]  /*78e60*/  LDL.LU R27, [R1+0x387c] ;  /* 0x00387c00011b7983 */ /* 0x000ee20000300800 */
[----:B------:R-:W-:-:S03]  /*78e70*/  FADD R14, R18, R14 ;  /* 0x0000000e120e7221 */ /* 0x000fc60000000000 */
[----:B------:R-:W3:Y:S01]  /*78e80*/  LDL.LU R21, [R1+0x3878] ;  /* 0x0038780001157983 */ /* 0x000ee20000300800 */
[----:B------:R-:W-:Y:S02]  /*78e90*/  FADD R15, R17, R15 ;  /* 0x0000000f110f7221 */ /* 0x000fe40000000000 */
[----:B------:R-:W-:Y:S02]  /*78ea0*/  FADD R8, R16, R8 ;  /* 0x0000000810087221 */ /* 0x000fe40000000000 */
[----:B----4-:R-:W-:Y:S01]  /*78eb0*/  FADD R7, R22, R7 ;  /* 0x0000000716077221 */ /* 0x010fe20000000000 */
[----:B--2---:R-:W0:Y:S01]  /*78ec0*/  LDS R20, [R20.X4+0x20780] ;  /* 0x0207800014147984 */ /* 0x004e220000004800 */
[----:B---3--:R-:W-:-:S03]  /*78ed0*/  FADD R2, R19, R2 ;  /* 0x0000000213027221 */ /* 0x008fc60000000000 */
[----:B------:R-:W2:Y:S04]  /*78ee0*/  LDL.LU R19, [R1+0x3874] ;  /* 0x0038740001137983 */ /* 0x000ea80000300800 */
[----:B------:R-:W3:Y:S04]  /*78ef0*/  LDL.LU R18, [R1+0x3870] ;  /* 0x0038700001127983 */ /* 0x000ee80000300800 */
[----:B------:R-:W4:Y:S04]  /*78f00*/  LDL.LU R17, [R1+0x386c] ;  /* 0x00386c0001117983 */ /* 0x000f280000300800 */
[----:B------:R-:W2:Y:S01]  /*78f10*/  LDL.LU R16, [R1+0x3868] ;  /* 0x0038680001107983 */ /* 0x000ea20000300800 */
[----:B------:R-:W-:-:S03]  /*78f20*/  FADD R0, R21, R0 ;  /* 0x0000000015007221 */ /* 0x000fc60000000000 */
[----:B------:R-:W4:Y:S01]  /*78f30*/  LDL.LU R22, [R1+0x3864] ;  /* 0x0038640001167983 */ /* 0x000f220000300800 */
[----:B------:R-:W-:Y:S02]  /*78f40*/  FADD R2, R23, R2 ;  /* 0x0000000217027221 */ /* 0x000fe40000000000 */
[----:B------:R-:W-:Y:S02]  /*78f50*/  FADD R7, R9, R7 ;  /* 0x0000000709077221 */ /* 0x000fe40000000000 */
[----:B------:R-:W-:Y:S02]  /*78f60*/  FADD R0, R27, R0 ;  /* 0x000000001b007221 */ /* 0x000fe40000000000 */
[----:B------:R-:W-:Y:S02]  /*78f70*/  FADD R15, R11, R15 ;  /* 0x0000000f0b0f7221 */ /* 0x000fe40000000000 */
[----:B------:R-:W-:Y:S02]  /*78f80*/  FADD R8, R10, R8 ;  /* 0x000000080a087221 */ /* 0x000fe40000000000 */
[----:B------:R-:W-:Y:S01]  /*78f90*/  FADD R14, R12, R14 ;  /* 0x0000000e0c0e7221 */ /* 0x000fe20000000000 */
[----:B------:R-:W-:Y:S01]  /*78fa0*/  BSSY B0, `(.L_x_18) ;  /* 0x0000124000007945 */ /* 0x000fe20003800000 */
[----:B------:R-:W-:Y:S01]  /*78fb0*/  BAR.SYNC.DEFER_BLOCKING 0x0 ;  /* 0x0000000000007b1d */ /* 0x000fe20000010000 */
[----:B---3--:R-:W-:-:S04]  /*78fc0*/  FADD R6, R18, R6 ;  /* 0x0000000612067221 */ /* 0x008fc80000000000 */
[----:B------:R-:W-:Y:S02]  /*78fd0*/  FADD R6, R29, R6 ;  /* 0x000000061d067221 */ /* 0x000fe40000000000 */
[----:B--2---:R-:W-:Y:S02]  /*78fe0*/  FADD R5, R16, R5 ;  /* 0x0000000510057221 */ /* 0x004fe40000000000 */
[----:B------:R-:W2:Y:S04]  /*78ff0*/  LDL.LU R16, [R1+0x14] ;  /* 0x0000140001107983 */ /* 0x000ea80000300800 */
[----:B------:R-:W3:Y:S04]  /*79000*/  LDL.LU R18, [R1+0x3860] ;  /* 0x0038600001127983 */ /* 0x000ee80000300800 */
[----:B------:R-:W3:Y:S04]  /*79010*/  LDL.LU R21, [R1+0x385c] ;  /* 0x00385c0001157983 */ /* 0x000ee80000300800 */
[----:B------:R-:W3:Y:S04]  /*79020*/  LDL.LU R23, [R1+0x3858] ;  /* 0x0038580001177983 */ /* 0x000ee80000300800 */
[----:B------:R-:W3:Y:S04]  /*79030*/  LDL.LU R29, [R1+0x224] ;  /* 0x00022400011d7983 */ /* 0x000ee80000300800 */
[----:B------:R-:W0:Y:S01]  /*79040*/  LDL R9, [R1+0x844] ;  /* 0x0008440001097983 */ /* 0x000e220000100800 */
[----:B------:R-:W-:-:S02]  /*79050*/  FADD R5, R3, R5 ;  /* 0x0000000503057221 */ /* 0x000fc40000000000 */
[----:B------:R-:W-:Y:S01]  /*79060*/  FADD R2, R26, R2 ;  /* 0x000000021a027221 */ /* 0x000fe20000000000 */
[----:B------:R-:W3:Y:S01]  /*79070*/  LDL.LU R3, [R1+0x47c] ;  /* 0x00047c0001037983 */ /* 0x000ee20000300800 */
[----:B------:R-:W-:-:S03]  /*79080*/  FADD R0, R25, R0 ;  /* 0x0000000019007221 */ /* 0x000fc60000000000 */
[----:B------:R-:W4:Y:S04]  /*79090*/  LDL.LU R26, [R1+0x234] ;  /* 0x00023400011a7983 */ /* 0x000f280000300800 */
[----:B------:R-:W4:Y:S01]  /*790a0*/  LDL.LU R25, [R1+0x230] ;  /* 0x0002300001197983 */ /* 0x000f220000300800 */
[----:B------:R-:W1:Y:S03]  /*790b0*/  MUFU.EX2 R10, R4 ;  /* 0x00000004000a7308 */ /* 0x000e660000000800 */
[----:B------:R-:W4:Y:S01]  /*790c0*/  LDL.LU R11, [R1+0x228] ;  /* 0x00022800010b7983 */ /* 0x000f220000300800 */
[----:B------:R-:W-:-:S03]  /*790d0*/  FADD R2, R24, R2 ;  /* 0x0000000218027221 */ /* 0x000fc60000000000 */
[----:B-1----:R-:W-:Y:S04]  /*790e0*/  STL [R1+0x50], R10 ;  /* 0x0000500a01007387 */ /* 0x002fe80000100800 */
[----:B------:R-:W-:Y:S01]  /*790f0*/  STL [R1+0x3818], R10 ;  /* 0x0038180a01007387 */ /* 0x000fe20000100800 */
[----:B--2---:R-:W-:Y:S01]  /*79100*/  FADD R24, R16, -R13 ;  /* 0x8000000d10187221 */ /* 0x004fe20000000000 */
[----:B0-----:R-:W-:-:S05]  /*79110*/  FMNMX R13, R20, R9, !PT ;  /* 0x00000009140d7209 */ /* 0x001fca0007800000 */
[----:B------:R-:W-:Y:S01]  /*79120*/  STL [R1+0xe1c], R13 ;  /* 0x000e1c0d01007387 */ /* 0x000fe20000100800 */
[----:B---3--:R-:W-:-:S03]  /*79130*/  FADD R20, R29, -R13 ;  /* 0x8000000d1d147221 */ /* 0x008fc60000000000 */
[----:B------:R-:W2:Y:S01]  /*79140*/  LDL.LU R29, [R1+0x22c] ;  /* 0x00022c00011d7983 */ /* 0x000ea20000300800 */
[----:B------:R-:W-:Y:S02]  /*79150*/  FADD R14, R23, R14 ;  /* 0x0000000e170e7221 */ /* 0x000fe40000000000 */
[----:B------:R-:W-:Y:S02]  /*79160*/  FADD R6, R19, R6 ;  /* 0x0000000613067221 */ /* 0x000fe40000000000 */
[----:B------:R-:W-:Y:S01]  /*79170*/  FADD R18, R18, R8 ;  /* 0x0000000812127221 */ /* 0x000fe20000000000 */
[----:B------:R-:W0:Y:S01]  /*79180*/  SHFL.BFLY PT, R23, R14, 0x2, 0x1f ;  /* 0x0c401f000e177f89 */ /* 0x000e2200000e0000 */
[----:B----4-:R-:W-:-:S03]  /*79190*/  FADD R17, R17, R5 ;  /* 0x0000000511117221 */ /* 0x010fc60000000000 */
[----:B------:R-:W1:Y:S01]  /*791a0*/  SHFL.BFLY PT, R5, R6, 0x2, 0x1f ;  /* 0x0c401f0006057f89 */ /* 0x000e6200000e0000 */
[----:B------:R-:W-:-:S03]  /*791b0*/  FADD R21, R21, R15 ;  /* 0x0000000f15157221 */ /* 0x000fc60000000000 */
[----:B------:R-:W3:Y:S01]  /*791c0*/  SHFL.BFLY PT, R4, R2, 0x2, 0x1f ;  /* 0x0c401f0002047f89 */ /* 0x000ee200000e0000 */
[----:B------:R-:W-:-:S03]  /*791d0*/  FADD R7, R22, R7 ;  /* 0x0000000716077221 */ /* 0x000fc60000000000 */
[----:B------:R-:W4:Y:S04]  /*791e0*/  SHFL.BFLY PT, R19, R18, 0x2, 0x1f ;  /* 0x0c401f0012137f89 */ /* 0x000f2800000e0000 */
[----:B------:R-:W4:Y:S04]  /*791f0*/  SHFL.BFLY PT, R8, R17, 0x2, 0x1f ;  /* 0x0c401f0011087f89 */ /* 0x000f2800000e0000 */
[----:B------:R-:W4:Y:S04]  /*79200*/  SHFL.BFLY PT, R22, R21, 0x2, 0x1f ;  /* 0x0c401f0015167f89 */ /* 0x000f2800000e0000 */
[----:B------:R-:W4:Y:S01]  /*79210*/  SHFL.BFLY PT, R15, R7, 0x2, 0x1f ;  /* 0x0c401f00070f7f89 */ /* 0x000f2200000e0000 */
[----:B0-----:R-:W-:-:S02]  /*79220*/  FADD R27, R14, R23 ;  /* 0x000000170e1b7221 */ /* 0x001fc40000000000 */
[----:B-1----:R-:W-:Y:S01]  /*79230*/  FADD R6, R6, R5 ;  /* 0x0000000506067221 */ /* 0x002fe20000000000 */
[----:B------:R-:W0:Y:S01]  /*79240*/  SHFL.BFLY PT, R16, R0, 0x2, 0x1f ;  /* 0x0c401f0000107f89 */ /* 0x000e2200000e0000 */
[--C-:B------:R-:W-:Y:S02]  /*79250*/  FADD R5, R26, -R13.reuse ;  /* 0x8000000d1a057221 */ /* 0x100fe40000000000 */
[----:B---3--:R-:W-:Y:S01]  /*79260*/  FADD R2, R2, R4 ;  /* 0x0000000402027221 */ /* 0x008fe20000000000 */
[----:B------:R-:W1:Y:S01]  /*79270*/  SHFL.BFLY PT, R26, R27, 0x1, 0x1f ;  /* 0x0c201f001b1a7f89 */ /* 0x000e6200000e0000 */
[----:B------:R-:W-:Y:S02]  /*79280*/  FADD R4, R25, -R13 ;  /* 0x8000000d19047221 */ /* 0x000fe40000000000 */
[----:B------:R-:W-:Y:S02]  /*79290*/  FMUL R24, R24, 1.4426950216293334961 ;  /* 0x3fb8aa3b18187820 */ /* 0x000fe40000400000 */
[----:B----4-:R-:W-:-:S02]  /*792a0*/  FADD R18, R18, R19 ;  /* 0x0000001312127221 */ /* 0x010fc40000000000 */
[----:B------:R-:W-:Y:S02]  /*792b0*/  FADD R8, R17, R8 ;  /* 0x0000000811087221 */ /* 0x000fe40000000000 */
[----:B------:R-:W-:Y:S02]  /*792c0*/  FMUL R5, R5, 1.4426950216293334961 ;  /* 0x3fb8aa3b05057820 */ /* 0x000fe40000400000 */
[--C-:B------:R-:W-:Y:S01]  /*792d0*/  FADD R17, R11, -R13.reuse ;  /* 0x8000000d0b117221 */ /* 0x100fe20000000000 */
[----:B------:R3:W4:Y:S01]  /*792e0*/  MUFU.EX2 R14, R24 ;  /* 0x00000018000e7308 */ /* 0x0007220000000800 */
[----:B------:R-:W-:Y:S02]  /*792f0*/  FMUL R4, R4, 1.4426950216293334961 ;  /* 0x3fb8aa3b04047820 */ /* 0x000fe40000400000 */
[----:B------:R-:W-:Y:S02]  /*79300*/  FADD R19, R3, -R13 ;  /* 0x8000000d03137221 */ /* 0x000fe40000000000 */
[----:B------:R-:W-:-:S03]  /*79310*/  FMUL R17, R17, 1.4426950216293334961 ;  /* 0x3fb8aa3b11117820 */ /* 0x000fc60000400000 */
[----:B------:R-:W0:Y:S01]  /*79320*/  MUFU.EX2 R3, R5 ;  /* 0x0000000500037308 */ /* 0x000e220000000800 */
[----:B---3--:R-:W-:Y:S02]  /*79330*/  FADD R24, R21, R22 ;  /* 0x0000001615187221 */ /* 0x008fe40000000000 */
[----:B------:R-:W-:Y:S05]  /*79340*/  SHFL.BFLY PT, R22, R18, 0x1, 0x1f ;  /* 0x0c201f0012167f89 */ /* 0x000fea00000e0000 */
[----:B------:R-:W3:Y:S01]  /*79350*/  MUFU.EX2 R10, R4 ;  /* 0x00000004000a7308 */ /* 0x000ee20000000800 */
[----:B------:R-:W1:Y:S01]  /*79360*/  SHFL.BFLY PT, R25, R24, 0x1, 0x1f ;  /* 0x0c201f0018197f89 */ /* 0x000e6200000e0000 */
[----:B------:R-:W-:-:S06]  /*79370*/  FMUL R19, R19, 1.4426950216293334961 ;  /* 0x3fb8aa3b13137820 */ /* 0x000fcc0000400000 */
[----:B------:R-:W1:Y:S01]  /*79380*/  MUFU.EX2 R17, R17 ;  /* 0x0000001100117308 */ /* 0x000e620000000800 */
[----:B------:R-:W-:Y:S01]  /*79390*/  FADD R7, R7, R15 ;  /* 0x0000000f07077221 */ /* 0x000fe20000000000 */
[----:B----4-:R-:W-:Y:S01]  /*793a0*/  STL [R1+0x381c], R14 ;  /* 0x00381c0e01007387 */ /* 0x010fe20000100800 */
[----:B0-----:R-:W-:-:S03]  /*793b0*/  FADD R0, R0, R16 ;  /* 0x0000001000007221 */ /* 0x001fc60000000000 */
[----:B------:R-:W4:Y:S02]  /*793c0*/  LDL.LU R9, [R1+0x24] ;  /* 0x0000240001097983 */ /* 0x000f240000300800 */
[----:B------:R0:W-:Y:S02]  /*793d0*/  MUFU.EX2 R16, R19 ;  /* 0x0000001300107308 */ /* 0x0001e40000000800 */
[----:B------:R-:W-:Y:S04]  /*793e0*/  STL [R1+0x48], R3 ;  /* 0x0000480301007387 */ /* 0x000fe80000100800 */
[----:B---3--:R1:W-:Y:S04]  /*793f0*/  STL [R1+0x44], R10 ;  /* 0x0000440a01007387 */ /* 0x0083e80000100800 */
[----:B0-----:R-:W0:Y:S01]  /*79400*/  SHFL.BFLY PT, R19, R7, 0x1, 0x1f ;  /* 0x0c201f0007137f89 */ /* 0x001e2200000e0000 */
[----:B-1----:R-:W-:-:S03]  /*79410*/  FADD R10, R27, R26 ;  /* 0x0000001a1b0a7221 */ /* 0x002fc60000000000 */
[----:B------:R-:W-:Y:S04]  /*79420*/  STL [R1+0x3828], R17 ;  /* 0x0038281101007387 */ /* 0x000fe80000100800 */
[----:B------:R1:W-:Y:S01]  /*79430*/  STL [R1+0x8], R10 ;  /* 0x0000080a01007387 */ /* 0x0003e20000100800 */
[----:B------:R-:W-:Y:S02]  /*79440*/  FADD R11, R24, R25 ;  /* 0x00000019180b7221 */ /* 0x000fe40000000000 */
[----:B-1----:R-:W-:-:S03]  /*79450*/  FADD R10, R18, R22 ;  /* 0x00000016120a7221 */ /* 0x002fc60000000000 */
[----:B------:R-:W-:Y:S04]  /*79460*/  STL [R1+0x4], R11 ;  /* 0x0000040b01007387 */ /* 0x000fe80000100800 */
[----:B------:R-:W3:Y:S04]  /*79470*/  LDL R24, [R1+0x3c] ;  /* 0x00003c0001187983 */ /* 0x000ee80000100800 */
[----:B------:R-:W3:Y:S01]  /*79480*/  LDL R25, [R1+0xac] ;  /* 0x0000ac0001197983 */ /* 0x000ee20000100800 */
[----:B0-----:R-:W-:-:S03]  /*79490*/  FADD R7, R7, R19 ;  /* 0x0000001307077221 */ /* 0x001fc60000000000 */
[----:B------:R0:W-:Y:S04]  /*794a0*/  STL [R1+0x78], R10 ;  /* 0x0000780a01007387 */ /* 0x0001e80000100800 */
[----:B------:R-:W3:Y:S04]  /*794b0*/  LDL R27, [R1+0xb8] ;  /* 0x0000b800011b7983 */ /* 0x000ee80000100800 */
[----:B------:R-:W3:Y:S04]  /*794c0*/  LDL R26, [R1+0xe0] ;  /* 0x0000e000011a7983 */ /* 0x000ee80000100800 */
[----:B------:R-:W3:Y:S04]  /*794d0*/  LDL R17, [R1+0xc0] ;  /* 0x0000c00001117983 */ /* 0x000ee80000100800 */
[----:B------:R-:W3:Y:S04]  /*794e0*/  LDL R14, [R1+0x7c] ;  /* 0x00007c00010e7983 */ /* 0x000ee80000100800 */
[----:B0-----:R-:W3:Y:S04]  /*794f0*/  LDL R10, [R1+0x80] ;  /* 0x00008000010a7983 */ /* 0x001ee80000100800 */
[----:B------:R-:W3:Y:S01]  /*79500*/  LDL R12, [R1+0x54] ;  /* 0x00005400010c7983 */ /* 0x000ee20000100800 */
[----:B--2---:R-:W-:-:S03]  /*79510*/  FADD R23, R29, -R13 ;  /* 0x8000000d1d177221 */ /* 0x004fc60000000000 */
[----:B------:R-:W2:Y:S01]  /*79520*/  LDL R29, [R1+0x100] ;  /* 0x00010000011d7983 */ /* 0x000ea20000100800 */
[----:B------:R-:W-:-:S04]  /*79530*/  FMUL R23, R23, 1.4426950216293334961 ;  /* 0x3fb8aa3b17177820 */ /* 0x000fc80000400000 */
[----:B------:R0:W1:Y:S02]  /*79540*/  MUFU.EX2 R18, R23 ;  /* 0x0000001700127308 */ /* 0x0000640000000800 */
[----:B0-----:R-:W2:Y:S04]  /*79550*/  LDL R23, [R1+0x4c] ;  /* 0x00004c0001177983 */ /* 0x001ea80000100800 */
[----:B-1----:R0:W-:Y:S04]  /*79560*/  STL [R1+0x3820], R18 ;  /* 0x0038201201007387 */ /* 0x0021e80000100800 */
[----:B0-----:R-:W2:Y:S04]  /*79570*/  LDL R18, [R1+0x40] ;  /* 0x0000400001127983 */ /* 0x001ea80000100800 */
[----:B------:R-:W2:Y:S01]  /*79580*/  LDL.LU R19, [R1+0x484] ;  /* 0x0004840001137983 */ /* 0x000ea20000300800 */
[----:B------:R-:W-:-:S03]  /*79590*/  FMUL R20, R20, 1.4426950216293334961 ;  /* 0x3fb8aa3b14147820 */ /* 0x000fc60000400000 */
[----:B------:R-:W0:Y:S01]  /*795a0*/  SHFL.BFLY PT, R21, R6, 0x1, 0x1f ;  /* 0x0c201f0006157f89 */ /* 0x000e2200000e0000 */
[----:B------:R1:W-:Y:S03]  /*795b0*/  MUFU.EX2 R15, R20 ;  /* 0x00000014000f7308 */ /* 0x0003e60000000800 */
[----:B------:R-:W3:Y:S04]  /*795c0*/  LDL R11, [R1+0xa4] ;  /* 0x0000a400010b7983 */ /* 0x000ee80000100800 */
[----:B-1----:R-:W1:Y:S04]  /*795d0*/  SHFL.BFLY PT, R20, R8, 0x1, 0x1f ;  /* 0x0c201f0008147f89 */ /* 0x002e6800000e0000 */
[----:B------:R1:W-:Y:S01]  /*795e0*/  STL [R1+0x74], R7 ;  /* 0x0000740701007387 */ /* 0x0003e20000100800 */
[----:B0-----:R-:W-:-:S02]  /*795f0*/  FADD R6, R6, R21 ;  /* 0x0000001506067221 */ /* 0x001fc40000000000 */
[----:B-1----:R-:W-:Y:S02]  /*79600*/  FADD R7, R8, R20 ;  /* 0x0000001408077221 */ /* 0x002fe40000000000 */
[----:B------:R-:W3:Y:S01]  /*79610*/  LDL R20, [R1+0xc8] ;  /* 0x0000c80001147983 */ /* 0x000ee20000100800 */
[----:B----4-:R-:W-:-:S03]  /*79620*/  FADD R22, R9, -R13 ;  /* 0x8000000d09167221 */ /* 0x010fc60000000000 */
[----:B------:R-:W4:Y:S04]  /*79630*/  LDL R8, [R1+0x110] ;  /* 0x0001100001087983 */ /* 0x000f280000100800 */
[----:B------:R0:W-:Y:S04]  /*79640*/  STL [R1+0x70], R7 ;  /* 0x0000700701007387 */ /* 0x0001e80000100800 */
[----:B------:R-:W3:Y:S04]  /*79650*/  LDL R9, [R1+0x88] ;  /* 0x0000880001097983 */ /* 0x000ee80000100800 */
[----:B------:R-:W3:Y:S01]  /*79660*/  LDL R21, [R1+0xc4] ;  /* 0x0000c40001157983 */ /* 0x000ee20000100800 */
[----:B0-----:R-:W-:-:S03]  /*79670*/  FMUL R7, R22, 1.4426950216293334961 ;  /* 0x3fb8aa3b16077820 */ /* 0x001fc60000400000 */
[----:B------:R-:W3:Y:S04]  /*79680*/  LDL R22, [R1+0x130] ;  /* 0x0001300001167983 */ /* 0x000ee80000100800 */
[----:B------:R2:W-:Y:S02]  /*79690*/  STL [R1+0x6c], R6 ;  /* 0x00006c0601007387 */ /* 0x0005e40000100800 */
[----:B--2---:R-:W-:Y:S02]  /*796a0*/  FADD R6, R19, -R13 ;  /* 0x8000000d13067221 */ /* 0x004fe40000000000 */
[----:B------:R0:W1:Y:S01]  /*796b0*/  MUFU.EX2 R19, R7 ;  /* 0x0000000700137308 */ /* 0x0000620000000800 */
[----:B------:R-:W2:Y:S04]  /*796c0*/  LDL.LU R13, [R1+0x3854] ;  /* 0x00385400010d7983 */ /* 0x000ea80000300800 */
[----:B0-----:R-:W2:Y:S04]  /*796d0*/  LDL R7, [R1+0x124] ;  /* 0x0001240001077983 */ /* 0x001ea80000100800 */
[----:B-1----:R0:W-:Y:S04]  /*796e0*/  STL [R1+0x3824], R19 ;  /* 0x0038241301007387 */ /* 0x0021e80000100800 */
[----:B0-----:R-:W2:Y:S04]  /*796f0*/  LDL R19, [R1+0x114] ;  /* 0x0001140001137983 */ /* 0x001ea80000100800 */
[----:B------:R-:W0:Y:S04]  /*79700*/  SHFL.BFLY PT, R4, R0, 0x1, 0x1f ;  /* 0x0c201f0000047f89 */ /* 0x000e2800000e0000 */
[----:B------:R-:W1:Y:S01]  /*79710*/  SHFL.BFLY PT, R5, R2, 0x1, 0x1f ;  /* 0x0c201f0002057f89 */ /* 0x000e6200000e0000 */
[----:B------:R-:W-:-:S02]  /*79720*/  FMUL R6, R6, 1.4426950216293334961 ;  /* 0x3fb8aa3b06067820 */ /* 0x000fc40000400000 */
[----:B0-----:R-:W-:Y:S02]  /*79730*/  FADD R4, R0, R4 ;  /* 0x0000000400047221 */ /* 0x001fe40000000000 */
[----:B-1----:R-:W-:-:S03]  /*79740*/  FADD R0, R2, R5 ;  /* 0x0000000502007221 */ /* 0x002fc60000000000 */
[----:B------:R-:W-:Y:S04]  /*79750*/  STL [R1+0x68], R4 ;  /* 0x0000680401007387 */ /* 0x000fe80000100800 */
[----:B------:R3:W-:Y:S02]  /*79760*/  STL [R1+0x64], R0 ;  /* 0x0000640001007387 */ /* 0x0007e40000100800 */
[----:B---3--:R-:W-:Y:S02]  /*79770*/  FADD R0, R20, R21 ;  /* 0x0000001514007221 */ /* 0x008fe40000000000 */
[----:B------:R0:W1:Y:S02]  /*79780*/  MUFU.EX2 R20, R6 ;  /* 0x0000000600147308 */ /* 0x0000640000000800 */
[----:B----4-:R-:W-:-:S02]  /*79790*/  FADD R8, R8, R0 ;  /* 0x0000000008087221 */ /* 0x010fc40000000000 */
[----:B------:R-:W-:Y:S02]  /*797a0*/  FADD R0, R27, R25 ;  /* 0x000000191b007221 */ /* 0x000fe40000000000 */
[----:B------:R-:W-:Y:S02]  /*797b0*/  FADD R5, R10, R14 ;  /* 0x0000000e0a057221 */ /* 0x000fe40000000000 */
[----:B0-----:R-:W-:Y:S02]  /*797c0*/  FADD R6, R23, R18 ;  /* 0x0000001217067221 */ /* 0x001fe40000000000 */
[----:B------:R-:W-:Y:S02]  /*797d0*/  FADD R5, R11, R5 ;  /* 0x000000050b057221 */ /* 0x000fe40000000000 */
[----:B------:R-:W-:Y:S01]  /*797e0*/  FADD R6, R29, R6 ;  /* 0x000000061d067221 */ /* 0x000fe20000000000 */
[----:B-1----:R-:W-:Y:S04]  /*797f0*/  STL [R1+0x382c], R20 ;  /* 0x00382c1401007387 */ /* 0x002fe80000100800 */
[----:B--2---:R-:W-:Y:S04]  /*79800*/  STL [R1+0x3830], R13 ;  /* 0x0038300d01007387 */ /* 0x004fe80000100800 */
[----:B------:R-:W2:Y:S01]  /*79810*/  LDL R29, [R1+0x12c] ;  /* 0x00012c00011d7983 */ /* 0x000ea20000100800 */
[----:B------:R-:W-:-:S04]  /*79820*/  FADD R2, R7, R19 ;  /* 0x0000001307027221 */ /* 0x000fc80000000000 */
[----:B------:R-:W-:Y:S02]  /*79830*/  FADD R21, R22, R2 ;  /* 0x0000000216157221 */ /* 0x000fe40000000000 */
[----:B------:R-:W-:Y:S02]  /*79840*/  FADD R2, R24, R13 ;  /* 0x0000000d18027221 */ /* 0x000fe40000000000 */
[----:B------:R-:W-:Y:S02]  /*79850*/  FADD R7, R17, R0 ;  /* 0x0000000011077221 */ /* 0x000fe40000000000 */
[----:B------:R-:W-:Y:S02]  /*79860*/  FADD R4, R26, R2 ;  /* 0x000000021a047221 */ /* 0x000fe40000000000 */
[----:B------:R-:W-:Y:S02]  /*79870*/  FADD R2, R28, R12 ;  /* 0x0000000c1c027221 */ /* 0x000fe40000000000 */
[----:B------:R-:W-:Y:S01]  /*79880*/  FADD R0, R15, R16 ;  /* 0x000000100f007221 */ /* 0x000fe20000000000 */
[----:B------:R-:W3:Y:S01]  /*79890*/  LDL R28, [R1+0x10c] ;  /* 0x00010c00011c7983 */ /* 0x000ee20000100800 */
[----:B------:R-:W-:-:S02]  /*798a0*/  FADD R2, R9, R2 ;  /* 0x0000000209027221 */ /* 0x000fc40000000000 */
[----:B------:R-:W-:Y:S01]  /*798b0*/  FADD R0, R3, R0 ;  /* 0x0000000003007221 */ /* 0x000fe20000000000 */
[----:B------:R-:W-:Y:S04]  /*798c0*/  STL [R1+0x3838], R15 ;  /* 0x0038380f01007387 */ /* 0x000fe80000100800 */
[----:B------:R-:W-:Y:S04]  /*798d0*/  STL [R1+0x3834], R16 ;  /* 0x0038341001007387 */ /* 0x000fe80000100800 */
[----:B------:R0:W-:Y:S04]  /*798e0*/  STL [R1+0x3850], R5 ;  /* 0x0038500501007387 */ /* 0x0001e80000100800 */
[----:B------:R1:W-:Y:S04]  /*798f0*/  STL [R1+0x384c], R2 ;  /* 0x00384c0201007387 */ /* 0x0003e80000100800 */
[----:B------:R-:W4:Y:S04]  /*79900*/  LDL R27, [R1+0xf4] ;  /* 0x0000f400011b7983 */ /* 0x000f280000100800 */
[----:B------:R-:W2:Y:S04]  /*79910*/  LDL R26, [R1+0xdc] ;  /* 0x0000dc00011a7983 */ /* 0x000ea80000100800 */
[----:B0-----:R-:W2:Y:S04]  /*79920*/  LDL R5, [R1+0xbc] ;  /* 0x0000bc0001057983 */ /* 0x001ea80000100800 */
[----:B-1----:R-:W2:Y:S04]  /*79930*/  LDL R2, [R1+0xa0] ;  /* 0x0000a00001027983 */ /* 0x002ea80000100800 */
[----:B------:R0:W-:Y:S04]  /*79940*/  STL [R1+0x3848], R0 ;  /* 0x0038480001007387 */ /* 0x0001e80000100800 */
[----:B------:R-:W2:Y:S04]  /*79950*/  LDL R15, [R1+0xfc] ;  /* 0x0000fc00010f7983 */ /* 0x000ea80000100800 */
[----:B0-----:R-:W3:Y:S04]  /*79960*/  LDL R0, [R1+0x84] ;  /* 0x0000840001007983 */ /* 0x001ee80000100800 */
[----:B--2---:R0:W-:Y:S04]  /*79970*/  STL [R1+0x383c], R15 ;  /* 0x00383c0f01007387 */ /* 0x0041e80000100800 */
[----:B0-----:R-:W2:Y:S04]  /*79980*/  LDL R15, [R1+0x108] ;  /* 0x00010800010f7983 */ /* 0x001ea80000100800 */
[----:B--2---:R0:W-:Y:S04]  /*79990*/  STL [R1+0x3840], R15 ;  /* 0x0038400f01007387 */ /* 0x0041e80000100800 */
[----:B0-----:R-:W2:Y:S01]  /*799a0*/  LDL R15, [R1+0x128] ;  /* 0x00012800010f7983 */ /* 0x001ea20000100800 */
[----:B------:R-:W-:-:S02]  /*799b0*/  FADD R21, R29, R21 ;  /* 0x000000151d157221 */ /* 0x000fc40000000000 */
[----:B---3--:R-:W-:Y:S02]  /*799c0*/  FADD R8, R28, R8 ;  /* 0x000000081c087221 */ /* 0x008fe40000000000 */
[----:B----4-:R-:W-:Y:S02]  /*799d0*/  FADD R6, R27, R6 ;  /* 0x000000061b067221 */ /* 0x010fe40000000000 */
[----:B------:R-:W-:Y:S02]  /*799e0*/  FADD R4, R26, R4 ;  /* 0x000000041a047221 */ /* 0x000fe40000000000 */
[----:B------:R-:W-:Y:S01]  /*799f0*/  FADD R7, R5, R7 ;  /* 0x0000000705077221 */ /* 0x000fe20000000000 */
[----:B--2---:R0:W-:Y:S04]  /*79a00*/  STL [R1+0x3844], R15 ;  /* 0x0038440f01007387 */ /* 0x0041e80000100800 */
[----:B------:R-:W2:Y:S04]  /*79a10*/  LDL R16, [R1+0xd8] ;  /* 0x0000d80001107983 */ /* 0x000ea80000100800 */
[----:B------:R-:W3:Y:S04]  /*79a20*/  LDL R13, [R1+0xb4] ;  /* 0x0000b400010d7983 */ /* 0x000ee80000100800 */
[----:B0-----:R-:W4:Y:S04]  /*79a30*/  LDL R15, [R1+0x44] ;  /* 0x00004400010f7983 */ /* 0x001f280000100800 */
[----:B------:R-:W2:Y:S04]  /*79a40*/  LDL R20, [R1+0x9c] ;  /* 0x00009c0001147983 */ /* 0x000ea80000100800 */
        /* <DEDUP_REMOVED lines=17> */
[----:B------:R-:W2:Y:S02]  /*79b60*/  LDL.LU R5, [R1+0x3850] ;  /* 0x0038500001057983 */ /* 0x000ea40000300800 */
[----:B--2---:R-:W-:-:S02]  /*79b70*/  FADD R5, R2, R5 ;  /* 0x0000000502057221 */ /* 0x004fc40000000000 */
[----:B------:R-:W2:Y:S02]  /*79b80*/  LDL.LU R2, [R1+0x384c] ;  /* 0x00384c0001027983 */ /* 0x000ea40000300800 */
[----:B--2---:R-:W-:Y:S02]  /*79b90*/  FADD R2, R0, R2 ;  /* 0x0000000200027221 */ /* 0x004fe40000000000 */
[----:B------:R-:W4:Y:S02]  /*79ba0*/  LDL.LU R0, [R1+0x3848] ;  /* 0x0038480001007983 */ /* 0x000f240000300800 */
[----:B----4-:R-:W-:Y:S02]  /*79bb0*/  FADD R0, R15, R0 ;  /* 0x000000000f007221 */ /* 0x010fe40000000000 */
[----:B------:R-:W2:Y:S02]  /*79bc0*/  LDL.LU R15, [R1+0x3844] ;  /* 0x00384400010f7983 */ /* 0x000ea40000300800 */
[----:B--2---:R-:W-:-:S02]  /*79bd0*/  FADD R21, R15, R21 ;  /* 0x000000150f157221 */ /* 0x004fc40000000000 */
[----:B------:R-:W2:Y:S02]  /*79be0*/  LDL.LU R15, [R1+0x3840] ;  /* 0x00384000010f7983 */ /* 0x000ea40000300800 */
[----:B--2---:R-:W-:Y:S02]  /*79bf0*/  FADD R8, R15, R8 ;  /* 0x000000080f087221 */ /* 0x004fe40000000000 */
[----:B------:R-:W2:Y:S01]  /*79c00*/  LDL.LU R15, [R1+0x383c] ;  /* 0x00383c00010f7983 */ /* 0x000ea20000300800 */
[----:B------:R-:W-:Y:S02]  /*79c10*/  FADD R4, R16, R4 ;  /* 0x0000000410047221 */ /* 0x000fe40000000000 */
[----:B---3--:R-:W-:Y:S02]  /*79c20*/  FADD R7, R13, R7 ;  /* 0x000000070d077221 */ /* 0x008fe40000000000 */
[----:B------:R-:W-:Y:S02]  /*79c30*/  FADD R5, R20, R5 ;  /* 0x0000000514057221 */ /* 0x000fe40000000000 */
[----:B------:R-:W-:-:S02]  /*79c40*/  FADD R2, R17, R2 ;  /* 0x0000000211027221 */ /* 0x000fc40000000000 */
[----:B------:R-:W-:Y:S02]  /*79c50*/  FADD R21, R19, R21 ;  /* 0x0000001513157221 */ /* 0x000fe40000000000 */
[----:B------:R-:W-:Y:S02]  /*79c60*/  FADD R8, R18, R8 ;  /* 0x0000000812087221 */ /* 0x000fe40000000000 */
[----:B------:R-:W-:Y:S02]  /*79c70*/  FADD R4, R10, R4 ;  /* 0x000000040a047221 */ /* 0x000fe40000000000 */
[----:B------:R-:W-:Y:S02]  /*79c80*/  FADD R7, R11, R7 ;  /* 0x000000070b077221 */ /* 0x000fe40000000000 */
[----:B------:R-:W-:Y:S02]  /*79c90*/  FADD R5, R12, R5 ;  /* 0x000000050c057221 */ /* 0x000fe40000000000 */
[----:B------:R-:W-:-:S02]  /*79ca0*/  FADD R2, R9, R2 ;  /* 0x0000000209027221 */ /* 0x000fc40000000000 */
[----:B------:R-:W-:Y:S02]  /*79cb0*/  FADD R21, R3, R21 ;  /* 0x0000001503157221 */ /* 0x000fe40000000000 */
[----:B------:R-:W-:Y:S02]  /*79cc0*/  FADD R8, R29, R8 ;  /* 0x000000081d087221 */ /* 0x000fe40000000000 */
[----:B--2---:R-:W-:Y:S02]  /*79cd0*/  FADD R6, R15, R6 ;  /* 0x000000060f067221 */ /* 0x004fe40000000000 */
[----:B------:R0:W5:Y:S04]  /*79ce0*/  LDL.LU R15, [R1+0x3838] ;  /* 0x00383800010f7983 */ /* 0x0001680000300800 */
[----:B------:R0:W5:Y:S04]  /*79cf0*/  LDL.LU R16, [R1+0x3834] ;  /* 0x0038340001107983 */ /* 0x0001680000300800 */
[----:B------:R0:W5:Y:S01]  /*79d00*/  LDL.LU R13, [R1+0x3830] ;  /* 0x00383000010d7983 */ /* 0x0001620000300800 */
[----:B------:R-:W-:-:S03]  /*79d10*/  FADD R6, R14, R6 ;  /* 0x000000060e067221 */ /* 0x000fc60000000000 */
[----:B------:R-:W2:Y:S04]  /*79d20*/  LDL.LU R20, [R1+0x382c] ;  /* 0x00382c0001147983 */ /* 0x000ea80000300800 */
[----:B------:R-:W3:Y:S04]  /*79d30*/  LDL.LU R17, [R1+0x3828] ;  /* 0x0038280001117983 */ /* 0x000ee80000300800 */
[----:B------:R-:W4:Y:S04]  /*79d40*/  LDL.LU R19, [R1+0x3824] ;  /* 0x0038240001137983 */ /* 0x000f280000300800 */
[----:B------:R-:W2:Y:S04]  /*79d50*/  LDL.LU R18, [R1+0x3820] ;  /* 0x0038200001127983 */ /* 0x000ea80000300800 */
[----:B------:R-:W4:Y:S04]  /*79d60*/  LDL.LU R14, [R1+0x381c] ;  /* 0x00381c00010e7983 */ /* 0x000f280000300800 */
[----:B------:R-:W4:Y:S04]  /*79d70*/  LDL.LU R10, [R1+0x3818] ;  /* 0x00381800010a7983 */ /* 0x000f280000300800 */
[----:B------:R0:W5:Y:S01]  /*79d80*/  LDL.LU R11, [R1+0x3814] ;  /* 0x00381400010b7983 */ /* 0x0001620000300800 */
[----:B------:R-:W-:-:S03]  /*79d90*/  FADD R6, R28, R6 ;  /* 0x000000061c067221 */ /* 0x000fc60000000000 */
[----:B------:R0:W5:Y:S04]  /*79da0*/  LDL.LU R12, [R1+0x3810] ;  /* 0x00381000010c7983 */ /* 0x0001680000300800 */
[----:B------:R0:W5:Y:S04]  /*79db0*/  LDL.LU R9, [R1+0x380c] ;  /* 0x00380c0001097983 */ /* 0x0001680000300800 */
[----:B------:R-:W4:Y:S04]  /*79dc0*/  LDL.LU R3, [R1+0x3808] ;  /* 0x0038080001037983 */ /* 0x000f280000300800 */
[----:B------:R-:W4:Y:S04]  /*79dd0*/  LDL.LU R29, [R1+0x3804] ;  /* 0x00380400011d7983 */ /* 0x000f280000300800 */
[----:B------:R-:W4:Y:S01]  /*79de0*/  LDL.LU R28, [R1+0x3800] ;  /* 0x00380000011c7983 */ /* 0x000f220000300800 */
[----:B------:R-:W-:-:S02]  /*79df0*/  FADD R4, R22, R4 ;  /* 0x0000000416047221 */ /* 0x000fc40000000000 */
[----:B------:R-:W-:Y:S02]  /*79e00*/  FADD R7, R23, R7 ;  /* 0x0000000717077221 */ /* 0x000fe40000000000 */
[----:B------:R-:W-:Y:S02]  /*79e10*/  FADD R25, R25, R21 ;  /* 0x0000001519197221 */ /* 0x000fe40000000000 */
[----:B------:R-:W-:Y:S02]  /*79e20*/  FADD R27, R27, R8 ;  /* 0x000000081b1b7221 */ /* 0x000fe40000000000 */
[----:B------:R-:W-:-:S03]  /*79e30*/  FADD R5, R24, R5 ;  /* 0x0000000518057221 */ /* 0x000fc60000000000 */
[----:B------:R-:W1:Y:S01]  /*79e40*/  SHFL.BFLY PT, R24, R27, 0x2, 0x1f ;  /* 0x0c401f001b187f89 */ /* 0x000e6200000e0000 */
[----:B------:R-:W-:-:S05]  /*79e50*/  FADD R23, R26, R6 ;  /* 0x000000061a177221 */ /* 0x000fca0000000000 */
[----:B------:R-:W0:Y:S01]  /*79e60*/  SHFL.BFLY PT, R26, R23, 0x2, 0x1f ;  /* 0x0c401f00171a7f89 */ /* 0x000e2200000e0000 */
[----:B-1----:R-:W-:Y:S02]  /*79e70*/  FADD R27, R27, R24 ;  /* 0x000000181b1b7221 */ /* 0x002fe40000000000 */
[----:B0-----:R-:W-:Y:S02]  /*79e80*/  FADD R26, R23, R26 ;  /* 0x0000001a171a7221 */ /* 0x001fe40000000000 */
[----:B---3--:R-:W-:-:S04]  /*79e90*/  FADD R0, R17, R0 ;  /* 0x0000000011007221 */ /* 0x008fc80000000000 */
[----:B--2---:R-:W-:-:S04]  /*79ea0*/  FADD R0, R18, R0 ;  /* 0x0000000012007221 */ /* 0x004fc80000000000 */
[----:B----4-:R-:W-:Y:S02]  /*79eb0*/  FADD R0, R19, R0 ;  /* 0x0000000013007221 */ /* 0x010fe40000000000 */
[----:B------:R-:W-:Y:S02]  /*79ec0*/  FADD R2, R10, R2 ;  /* 0x000000020a027221 */ /* 0x000fe40000000000 */
[----:B------:R-:W-:Y:S01]  /*79ed0*/  FADD R0, R20, R0 ;  /* 0x0000000014007221 */ /* 0x000fe20000000000 */
[----:B------:R0:W5:Y:S01]  /*79ee0*/  LDL.LU R10, [R1+0x37fc] ;  /* 0x0037fc00010a7983 */ /* 0x0001620000300800 */
[----:B------:R-:W-:Y:S02]  /*79ef0*/  FADD R2, R14, R2 ;  /* 0x000000020e027221 */ /* 0x000fe40000000000 */
[----:B------:R-:W-:Y:S02]  /*79f00*/  FADD R7, R29, R7 ;  /* 0x000000071d077221 */ /* 0x000fe40000000000 */
[----:B------:R-:W1:Y:S01]  /*79f10*/  SHFL.BFLY PT, R29, R25, 0x2, 0x1f ;  /* 0x0c401f00191d7f89 */ /* 0x000e6200000e0000 */
[----:B------:R-:W-:-:S02]  /*79f20*/  FADD R21, R28, R4 ;  /* 0x000000041c157221 */ /* 0x000fc40000000000 */
[----:B------:R-:W-:Y:S01]  /*79f30*/  FADD R5, R3, R5 ;  /* 0x0000000503057221 */ /* 0x000fe20000000000 */
[----:B------:R-:W-:Y:S04]  /*79f40*/  SHFL.BFLY PT, R4, R2, 0x2, 0x1f ;  /* 0x0c401f0002047f89 */ /* 0x000fe800000e0000 */
[----:B------:R-:W2:Y:S04]  /*79f50*/  SHFL.BFLY PT, R22, R21, 0x2, 0x1f ;  /* 0x0c401f0015167f89 */ /* 0x000ea800000e0000 */
[----:B------:R-:W3:Y:S04]  /*79f60*/  SHFL.BFLY PT, R3, R0, 0x2, 0x1f ;  /* 0x0c401f0000037f89 */ /* 0x000ee800000e0000 */
[----:B------:R-:W4:Y:S01]  /*79f70*/  SHFL.BFLY PT, R8, R7, 0x2, 0x1f ;  /* 0x0c401f0007087f89 */ /* 0x000f2200000e0000 */
[----:B-1----:R-:W-:-:S03]  /*79f80*/  FADD R29, R25, R29 ;  /* 0x0000001d191d7221 */ /* 0x002fc60000000000 */
[----:B------:R0:W5:Y:S01]  /*79f90*/  LDL.LU R28, [R1+0x37f8] ;  /* 0x0037f800011c7983 */ /* 0x0001620000300800 */
[----:B--2---:R-:W-:Y:S02]  /*79fa0*/  FADD R25, R21, R22 ;  /* 0x0000001615197221 */ /* 0x004fe40000000000 */
[----:B------:R-:W-:Y:S02]  /*79fb0*/  FADD R22, R2, R4 ;  /* 0x0000000402167221 */ /* 0x000fe40000000000 */
[----:B---3--:R-:W-:Y:S01]  /*79fc0*/  FADD R21, R0, R3 ;  /* 0x0000000300157221 */ /* 0x008fe20000000000 */
[----:B------:R-:W1:Y:S04]  /*79fd0*/  SHFL.BFLY PT, R2, R29, 0x1, 0x1f ;  /* 0x0c201f001d027f89 */ /* 0x000e6800000e0000 */
[----:B------:R-:W2:Y:S01]  /*79fe0*/  SHFL.BFLY PT, R0, R27, 0x1, 0x1f ;  /* 0x0c201f001b007f89 */ /* 0x000ea200000e0000 */
[----:B----4-:R-:W-:-:S03]  /*79ff0*/  FADD R24, R7, R8 ;  /* 0x0000000807187221 */ /* 0x010fc60000000000 */
[----:B------:R-:W3:Y:S04]  /*7a000*/  SHFL.BFLY PT, R6, R5, 0x2, 0x1f ;  /* 0x0c401f0005067f89 */ /* 0x000ee800000e0000 */
[----:B------:R0:W5:Y:S04]  /*7a010*/  LDL.LU R3, [R1+0x37f4] ;  /* 0x0037f40001037983 */ /* 0x0001680000300800 */
[----:B------:R-:W4:Y:S04]  /*7a020*/  SHFL.BFLY PT, R4, R26, 0x1, 0x1f ;  /* 0x0c201f001a047f89 */ /* 0x000f2800000e0000 */
[----:B-1----:R-:W-:Y:S04]  /*7a030*/  STL [R1+0xc], R2 ;  /* 0x00000c0201007387 */ /* 0x002fe80000100800 */
[----:B------:R-:W1:Y:S04]  /*7a040*/  SHFL.BFLY PT, R2, R25, 0x1, 0x1f ;  /* 0x0c201f0019027f89 */ /* 0x000e6800000e0000 */
[----:B--2---:R-:W-:Y:S04]  /*7a050*/  STL [R1+0x10], R0 ;  /* 0x0000100001007387 */ /* 0x004fe80000100800 */
[----:B------:R-:W2:Y:S01]  /*7a060*/  SHFL.BFLY PT, R0, R24, 0x1, 0x1f ;  /* 0x0c201f0018007f89 */ /* 0x000ea200000e0000 */
[----:B---3--:R-:W-:-:S03]  /*7a070*/  FADD R23, R5, R6 ;  /* 0x0000000605177221 */ /* 0x008fc60000000000 */
[----:B----4-:R-:W-:Y:S04]  /*7a080*/  STL [R1+0x14], R4 ;  /* 0x0000140401007387 */ /* 0x010fe80000100800 */
[----:B------:R-:W3:Y:S04]  /*7a090*/  SHFL.BFLY PT, R4, R23, 0x1, 0x1f ;  /* 0x0c201f0017047f89 */ /* 0x000ee800000e0000 */
[----:B-1----:R-:W-:Y:S04]  /*7a0a0*/  STL [R1+0x18], R2 ;  /* 0x0000180201007387 */ /* 0x002fe80000100800 */
[----:B------:R-:W-:Y:S04]  /*7a0b0*/  SHFL.BFLY PT, R2, R22, 0x1, 0x1f ;  /* 0x0c201f0016027f89 */ /* 0x000fe800000e0000 */
[----:B--2---:R-:W-:Y:S04]  /*7a0c0*/  STL [R1+0x2c], R0 ;  /* 0x00002c0001007387 */ /* 0x004fe80000100800 */
[----:B------:R-:W1:Y:S04]  /*7a0d0*/  SHFL.BFLY PT, R0, R21, 0x1, 0x1f ;  /* 0x0c201f0015007f89 */ /* 0x000e6800000e0000 */
[----:B---3--:R0:W-:Y:S04]  /*7a0e0*/  STL [R1+0x30], R4 ;  /* 0x0000300401007387 */ /* 0x0081e80000100800 */
[----:B-1----:R0:W-:Y:S04]  /*7a0f0*/  STL [R1+0x38], R0 ;  /* 0x0000380001007387 */ /* 0x0021e80000100800 */
[----:B------:R0:W-:Y:S01]  /*7a100*/  STL [R1+0x34], R2 ;  /* 0x0000340201007387 */ /* 0x0001e20000100800 */
[----:B------:R-:W-:Y:S05]  /*7a110*/  @P6 BRA `(.L_x_19) ;  /* 0x000000c000006947 */ /* 0x000fea0003800000 */
[----:B------:R-:W1:Y:S04]  /*7a120*/  S2R R7, SR_TID.X ;  /* 0x0000000000077919 */ /* 0x000e680000002100 */
[----:B------:R-:W2:Y:S01]  /*7a130*/  LDL.LU R6, [R1+0x8] ;  /* 0x0000080001067983 */ /* 0x000ea20000300800 */
[----:B-1----:R-:W-:-:S02]  /*7a140*/  LOP3.LUT R8, R7, 0x1c, RZ, 0xc0, !PT ;  /* 0x0000001c07087812 */ /* 0x002fc400078ec0ff */
[----:B------:R-:W-:Y:S02]  /*7a150*/  LOP3.LUT R7, R7, 0x7f, RZ, 0xc0, !PT ;  /* 0x0000007f07077812 */ /* 0x000fe400078ec0ff */
[----:B------:R-:W-:Y:S02]  /*7a160*/  SHF.L.U32 R8, R8, 0x2, RZ ;  /* 0x0000000208087819 */ /* 0x000fe400000006ff */
[----:B------:R-:W-:Y:S02]  /*7a170*/  SHF.R.U32.HI R5, RZ, 0x3, R7 ;  /* 0x00000003ff057819 */ /* 0x000fe40000011607 */
[----:B------:R-:W3:Y:S02]  /*7a180*/  LDL R7, [R1+0x177c] ;  /* 0x00177c0001077983 */ /* 0x000ee40000100800 */
[----:B------:R-:W-:-:S04]  /*7a190*/  LOP3.LUT R5, R5, 0xc, RZ, 0xc0, !PT ;  /* 0x0000000c05057812 */ /* 0x000fc800078ec0ff */
[----:B------:R-:W-:Y:S02]  /*7a1a0*/  IADD3 R5, R8, R5, RZ ;  /* 0x0000000508057210 */ /* 0x000fe40007ffe0ff */
[----:B------:R-:W3:Y:S04]  /*7a1b0*/  LDL.LU R8, [R1+0x4] ;  /* 0x0000040001087983 */ /* 0x000ee80000300800 */
[----:B--2---:R1:W-:Y:S04]  /*7a1c0*/  STS [R5+0x20000], R6 ;  /* 0x0200000605007388 */ /* 0x0043e80000000800 */
[----:B---3--:R1:W-:Y:S02]  /*7a1d0*/  STS [R7+0x20000], R8 ;  /* 0x0200000807007388 */ /* 0x0083e40000000800 */
.L_x_19:
[----:B------:R-:W-:Y:S05]  /*7a1e0*/  BSYNC B0 ;  /* 0x0000000000007941 */ /* 0x000fea0003800000 */
.L_x_18:
[----:B0-----:R-:W2:Y:S04]  /*7a1f0*/  LDL R2, [R1+0xe58] ;  /* 0x000e580001027983 */ /* 0x001ea80000100800 */
[----:B------:R-:W3:Y:S04]  /*7a200*/  LDL.LU R4, [R1+0x79c] ;  /* 0x00079c0001047983 */ /* 0x000ee80000300800 */
[----:B------:R-:W3:Y:S04]  /*7a210*/  LDL R0, [R1+0xe54] ;  /* 0x000e540001007983 */ /* 0x000ee80000100800 */
[----:B-1----:R-:W4:Y:S04]  /*7a220*/  LDL.LU R8, [R1+0x810] ;  /* 0x0008100001087983 */ /* 0x002f280000300800 */
[----:B------:R-:W4:Y:S04]  /*7a230*/  LDL R5, [R1+0xe50] ;  /* 0x000e500001057983 */ /* 0x000f280000100800 */
[----:B------:R-:W2:Y:S04]  /*7a240*/  LDL R7, [R1+0xe4c] ;  /* 0x000e4c0001077983 */ /* 0x000ea80000100800 */
[----:B------:R-:W2:Y:S04]  /*7a250*/  LDL R6, [R1+0xe44] ;  /* 0x000e440001067983 */ /* 0x000ea80000100800 */
[----:B------:R0:W-:Y:S04]  /*7a260*/  STL [R1+0x3848], R29 ;  /* 0x0038481d01007387 */ /* 0x0001e80000100800 */
[----:B0-----:R-:W2:Y:S04]  /*7a270*/  LDL.LU R29, [R1+0x798] ;  /* 0x00079800011d7983 */ /* 0x001ea80000300800 */
[----:B------:R0:W-:Y:S04]  /*7a280*/  STL [R1+0x3844], R27 ;  /* 0x0038441b01007387 */ /* 0x0001e80000100800 */
[----:B0-----:R-:W2:Y:S04]  /*7a290*/  LDL.LU R27, [R1+0x81c] ;  /* 0x00081c00011b7983 */ /* 0x001ea80000300800 */
[----:B------:R0:W-:Y:S04]  /*7a2a0*/  STL [R1+0x3840], R26 ;  /* 0x0038401a01007387 */ /* 0x0001e80000100800 */
[----:B0-----:R-:W2:Y:S04]  /*7a2b0*/  LDL R26, [R1+0xe48] ;  /* 0x000e4800011a7983 */ /* 0x001ea80000100800 */
[----:B------:R0:W-:Y:S04]  /*7a2c0*/  STL [R1+0x383c], R25 ;  /* 0x00383c1901007387 */ /* 0x0001e80000100800 */
[----:B0-----:R-:W2:Y:S04]  /*7a2d0*/  LDL R25, [R1+0xe3c] ;  /* 0x000e3c0001197983 */ /* 0x001ea80000100800 */
[----:B------:R0:W-:Y:S04]  /*7a2e0*/  STL [R1+0x3838], R24 ;  /* 0x0038381801007387 */ /* 0x0001e80000100800 */
[----:B0-----:R-:W2:Y:S04]  /*7a2f0*/  LDL.LU R24, [R1+0x818] ;  /* 0x0008180001187983 */ /* 0x001ea80000300800 */
[----:B------:R0:W-:Y:S04]  /*7a300*/  STL [R1+0x3834], R23 ;  /* 0x0038341701007387 */ /* 0x0001e80000100800 */
[----:B0-----:R-:W2:Y:S04]  /*7a310*/  LDL.LU R23, [R1+0x820] ;  /* 0x0008200001177983 */ /* 0x001ea80000300800 */
[----:B------:R0:W-:Y:S04]  /*7a320*/  STL [R1+0x3830], R22 ;  /* 0x0038301601007387 */ /* 0x0001e80000100800 */
[----:B0-----:R-:W2:Y:S04]  /*7a330*/  LDL.LU R22, [R1+0x814] ;  /* 0x0008140001167983 */ /* 0x001ea80000300800 */
[----:B------:R-:W-:Y:S04]  /*7a340*/  STL [R1+0x382c], R21 ;  /* 0x00382c1501007387 */ /* 0x000fe80000100800 */
[----:B-----5:R-:W-:Y:S04]  /*7a350*/  STL [R1+0x3828], R28 ;  /* 0x0038281c01007387 */ /* 0x020fe80000100800 */
[----:B------:R-:W-:Y:S04]  /*7a360*/  STL [R1+0x3824], R20 ;  /* 0x0038241401007387 */ /* 0x000fe80000100800 */
[----:B------:R-:W-:Y:S04]  /*7a370*/  STL [R1+0x3820], R19 ;  /* 0x0038201301007387 */ /* 0x000fe80000100800 */
[----:B------:R0:W-:Y:S04]  /*7a380*/  STL [R1+0x381c], R18 ;  /* 0x00381c1201007387 */ /* 0x0001e80000100800 */
[----:B------:R-:W-:Y:S04]  /*7a390*/  STL [R1+0x3818], R17 ;  /* 0x0038181101007387 */ /* 0x000fe80000100800 */
[----:B------:R1:W-:Y:S04]  /*7a3a0*/  STL [R1+0x3814], R16 ;  /* 0x0038141001007387 */ /* 0x0003e80000100800 */
[----:B------:R-:W-:Y:S04]  /*7a3b0*/  STL [R1+0x3810], R15 ;  /* 0x0038100f01007387 */ /* 0x000fe80000100800 */
[----:B------:R-:W-:Y:S04]  /*7a3c0*/  STL [R1+0x380c], R14 ;  /* 0x00380c0e01007387 */ /* 0x000fe80000100800 */
[----:B------:R-:W-:Y:S04]  /*7a3d0*/  STL [R1+0x3808], R13 ;  /* 0x0038080d01007387 */ /* 0x000fe80000100800 */
[----:B------:R-:W-:Y:S04]  /*7a3e0*/  STL [R1+0x3804], R12 ;  /* 0x0038040c01007387 */ /* 0x000fe80000100800 */
[----:B------:R-:W-:Y:S04]  /*7a3f0*/  STL [R1+0x3800], R11 ;  /* 0x0038000b01007387 */ /* 0x000fe80000100800 */
[----:B------:R-:W-:Y:S04]  /*7a400*/  STL [R1+0x37fc], R10 ;  /* 0x0037fc0a01007387 */ /* 0x000fe80000100800 */
[----:B------:R-:W-:Y:S04]  /*7a410*/  STL [R1+0x37f8], R9 ;  /* 0x0037f80901007387 */ /* 0x000fe80000100800 */
[----:B------:R-:W-:Y:S04]  /*7a420*/  STL [R1+0x37f4], R3 ;  /* 0x0037f40301007387 */ /* 0x000fe80000100800 */
[----:B0-----:R-:W2:Y:S04]  /*7a430*/  LDL.LU R18, [R1+0x824] ;  /* 0x0008240001127983 */ /* 0x001ea80000300800 */
[----:B------:R-:W2:Y:S01]  /*7a440*/  LDL R20, [R1+0xe38] ;  /* 0x000e380001147983 */ /* 0x000ea20000100800 */
[----:B---3--:R-:W-:-:S04]  /*7a450*/  FADD R0, -R0, R4 ;  /* 0x0000000400007221 */ /* 0x008fc80000000100 */
[----:B------:R-:W-:Y:S02]  /*7a460*/  FMUL R4, R0, 1.4426950216293334961 ;  /* 0x3fb8aa3b00047820 */ /* 0x000fe40000400000 */
[----:B----4-:R-:W-:Y:S02]  /*7a470*/  FADD R0, -R5, R8 ;  /* 0x0000000805007221 */ /* 0x010fe40000000100 */
[----:B--2---:R-:W-:-:S04]  /*7a480*/  FADD R2, -R2, R29 ;  /* 0x0000001d02027221 */ /* 0x004fc80000000100 */
[----:B------:R-:W-:-:S06]  /*7a490*/  FMUL R2, R2, 1.4426950216293334961 ;  /* 0x3fb8aa3b02027820 */ /* 0x000fcc0000400000 */
[----:B------:R-:W0:Y:S01]  /*7a4a0*/  MUFU.EX2 R2, R2 ;  /* 0x0000000200027308 */ /* 0x000e220000000800 */
[----:B------:R-:W-:-:S07]  /*7a4b0*/  FMUL R5, R0, 1.4426950216293334961 ;  /* 0x3fb8aa3b00057820 */ /* 0x000fce0000400000 */
[----:B------:R2:W-:Y:S01]  /*7a4c0*/  MUFU.EX2 R8, R4 ;  /* 0x0000000400087308 */ /* 0x0005e20000000800 */
[----:B0-----:R0:W-:Y:S04]  /*7a4d0*/  STL [R1+0x384c], R2 ;  /* 0x00384c0201007387 */ /* 0x0011e80000100800 */
[----:B-1----:R-:W3:Y:S04]  /*7a4e0*/  LDL.LU R16, [R1+0x828] ;  /* 0x0008280001107983 */ /* 0x002ee80000300800 */
[----:B------:R-:W3:Y:S04]  /*7a4f0*/  LDL R29, [R1+0xe30] ;  /* 0x000e3000011d7983 */ /* 0x000ee80000100800 */
[----:B0-----:R-:W4:Y:S01]  /*7a500*/  LDL.LU R2, [R1+0x82c] ;  /* 0x00082c0001027983 */ /* 0x001f220000300800 */
[----:B------:R-:W-:-:S04]  /*7a510*/  FADD R0, -R7, R22 ;  /* 0x0000001607007221 */ /* 0x000fc80000000100 */
[----:B------:R-:W-:Y:S02]  /*7a520*/  FMUL R7, R0, 1.4426950216293334961 ;  /* 0x3fb8aa3b00077820 */ /* 0x000fe40000400000 */
[----:B------:R-:W-:Y:S02]  /*7a530*/  FADD R0, -R26, R24 ;  /* 0x000000181a007221 */ /* 0x000fe40000000100 */
[----:B------:R-:W4:Y:S02]  /*7a540*/  LDL R26, [R1+0xe40] ;  /* 0x000e4000011a7983 */ /* 0x000f240000100800 */
[----:B--2---:R-:W-:Y:S02]  /*7a550*/  FMUL R4, R0, 1.4426950216293334961 ;  /* 0x3fb8aa3b00047820 */ /* 0x004fe40000400000 */
[----:B------:R-:W-:Y:S02]  /*7a560*/  FADD R0, -R6, R27 ;  /* 0x0000001b06007221 */ /* 0x000fe40000000100 */
[----:B------:R-:W2:Y:S02]  /*7a570*/  LDL.LU R27, [R1+0x830] ;  /* 0x00083000011b7983 */ /* 0x000ea40000300800 */
[----:B------:R-:W-:-:S02]  /*7a580*/  FMUL R6, R0, 1.4426950216293334961 ;  /* 0x3fb8aa3b00067820 */ /* 0x000fc40000400000 */
[----:B------:R-:W2:Y:S01]  /*7a590*/  LDL R24, [R1+0xe34] ;  /* 0x000e340001187983 */ /* 0x000ea20000100800 */
[----:B------:R-:W-:-:S03]  /*7a5a0*/  FADD R0, -R25, R23 ;  /* 0x0000001719007221 */ /* 0x000fc60000000100 */
[----:B------:R-:W2:Y:S04]  /*7a5b0*/  LDL.LU R25, [R1+0x834] ;  /* 0x0008340001197983 */ /* 0x000ea80000300800 */
[----:B------:R-:W2:Y:S04]  /*7a5c0*/  LDL R22, [R1+0xe2c] ;  /* 0x000e2c0001167983 */ /* 0x000ea80000100800 */
[----:B------:R-:W2:Y:S04]  /*7a5d0*/  LDL.LU R23, [R1+0x838] ;  /* 0x0008380001177983 */ /* 0x000ea80000300800 */
[----:B------:R-:W2:Y:S04]  /*7a5e0*/  LDL R28, [R1+0xe28] ;  /* 0x000e2800011c7983 */ /* 0x000ea80000100800 */
[----:B------:R-:W2:Y:S04]  /*7a5f0*/  LDL.LU R21, [R1+0x83c] ;  /* 0x00083c0001157983 */ /* 0x000ea80000300800 */
[----:B------:R-:W2:Y:S01]  /*7a600*/  LDL R19, [R1+0xe24] ;  /* 0x000e240001137983 */ /* 0x000ea20000100800 */
[----:B------:R-:W-:-:S03]  /*7a610*/  FADD R3, -R20, R18 ;  /* 0x0000001214037221 */ /* 0x000fc60000000100 */
[----:B------:R-:W2:Y:S01]  /*7a620*/  LDL.LU R20, [R1+0x840] ;  /* 0x0008400001147983 */ /* 0x000ea20000300800 */
[----:B------:R-:W-:-:S03]  /*7a630*/  FMUL R3, R3, 1.4426950216293334961 ;  /* 0x3fb8aa3b03037820 */ /* 0x000fc60000400000 */
[----:B------:R-:W2:Y:S04]  /*7a640*/  LDL R17, [R1+0xe20] ;  /* 0x000e200001117983 */ /* 0x000ea80000100800 */
[----:B------:R-:W2:Y:S01]  /*7a650*/  LDL.LU R18, [R1+0x844] ;  /* 0x0008440001127983 */ /* 0x000ea20000300800 */
[----:B------:R-:W0:Y:S03]  /*7a660*/  MUFU.EX2 R3, R3 ;  /* 0x0000000300037308 */ /* 0x000e260000000800 */
[----:B------:R-:W2:Y:S01]  /*7a670*/  LDL R15, [R1+0xe1c] ;  /* 0x000e1c00010f7983 */ /* 0x000ea20000100800 */
[----:B---3--:R-:W-:-:S03]  /*7a680*/  FADD R29, -R29, R16 ;  /* 0x000000101d1d7221 */ /* 0x008fc60000000100 */
[----:B------:R-:W3:Y:S01]  /*7a690*/  LDL.LU R16, [R1+0xc] ;  /* 0x00000c0001107983 */ /* 0x000ee20000300800 */
[----:B------:R-:W-:-:S03]  /*7a6a0*/  FMUL R29, R29, 1.4426950216293334961 ;  /* 0x3fb8aa3b1d1d7820 */ /* 0x000fc60000400000 */
[----:B------:R-:W3:Y:S03]  /*7a6b0*/  LDL.LU R14, [R1+0x10] ;  /* 0x00001000010e7983 */ /* 0x000ee60000300800 */
[----:B------:R-:W1:Y:S01]  /*7a6c0*/  MUFU.EX2 R29, R29 ;  /* 0x0000001d001d7308 */ /* 0x000e620000000800 */
[----:B------:R-:W3:Y:S04]  /*7a6d0*/  LDL.LU R13, [R1+0x14] ;  /* 0x00001400010d7983 */ /* 0x000ee80000300800 */
[----:B0-----:R0:W-:Y:S04]  /*7a6e0*/  STL [R1+0x4], R3 ;  /* 0x0000040301007387 */ /* 0x0011e80000100800 */
[----:B------:R-:W3:Y:S04]  /*7a6f0*/  LDL.LU R12, [R1+0x18] ;  /* 0x00001800010c7983 */ /* 0x000ee80000300800 */
[----:B------:R-:W3:Y:S04]  /*7a700*/  LDL.LU R11, [R1+0x2c] ;  /* 0x00002c00010b7983 */ /* 0x000ee80000300800 */
[----:B------:R-:W3:Y:S04]  /*7a710*/  LDL.LU R10, [R1+0x30] ;  /* 0x00003000010a7983 */ /* 0x000ee80000300800 */
[----:B------:R-:W3:Y:S04]  /*7a720*/  LDL.LU R9, [R1+0x34] ;  /* 0x0000340001097983 */ /* 0x000ee80000300800 */
[----:B0-----:R-:W3:Y:S01]  /*7a730*/  LDL.LU R3, [R1+0x38] ;  /* 0x0000380001037983 */ /* 0x001ee20000300800 */
[----:B----4-:R-:W-:-:S03]  /*7a740*/  FADD R26, -R26, R2 ;  /* 0x000000021a1a7221 */ /* 0x010fc60000000100 */
[----:B------:R0:W5:Y:S01]  /*7a750*/  LDL.LU R2, [R1+0x384c] ;  /* 0x00384c0001027983 */ /* 0x0001620000300800 */
[----:B------:R-:W-:Y:S02]  /*7a760*/  FMUL R26, R26, 1.4426950216293334961 ;  /* 0x3fb8aa3b1a1a7820 */ /* 0x000fe40000400000 */
[----:B--2---:R-:W-:-:S04]  /*7a770*/  FADD R24, -R24, R27 ;  /* 0x0000001b18187221 */ /* 0x004fc80000000100 */
[----:B------:R-:W2:Y:S01]  /*7a780*/  MUFU.EX2 R26, R26 ;  /* 0x0000001a001a7308 */ /* 0x000ea20000000800 */
[----:B------:R-:W-:Y:S02]  /*7a790*/  FMUL R24, R24, 1.4426950216293334961 ;  /* 0x3fb8aa3b18187820 */ /* 0x000fe40000400000 */
[----:B------:R-:W-:-:S04]  /*7a7a0*/  FADD R22, -R22, R25 ;  /* 0x0000001916167221 */ /* 0x000fc80000000100 */
[----:B------:R-:W-:Y:S01]  /*7a7b0*/  FMUL R22, R22, 1.4426950216293334961 ;  /* 0x3fb8aa3b16167820 */ /* 0x000fe20000400000 */
[----:B------:R-:W4:Y:S01]  /*7a7c0*/  MUFU.EX2 R24, R24 ;  /* 0x0000001800187308 */ /* 0x000f220000000800 */
[----:B-1----:R1:W-:Y:S07]  /*7a7d0*/  STL [R1+0x8], R29 ;  /* 0x0000081d01007387 */ /* 0x0023ee0000100800 */
[----:B------:R-:W0:Y:S01]  /*7a7e0*/  MUFU.EX2 R22, R22 ;  /* 0x0000001600167308 */ /* 0x000e220000000800 */
[----:B-1----:R-:W3:Y:S04]  /*7a7f0*/  LDL.LU R29, [R1+0x3848] ;  /* 0x00384800011d7983 */ /* 0x002ee80000300800 */
[----:B------:R-:W3:Y:S04]  /*7a800*/  LDL.LU R27, [R1+0x3844] ;  /* 0x00384400011b7983 */ /* 0x000ee80000300800 */
[----:B--2---:R1:W-:Y:S01]  /*7a810*/  STL [R1+0x1c], R26 ;  /* 0x00001c1a01007387 */ /* 0x0043e20000100800 */
[----:B------:R-:W-:-:S02]  /*7a820*/  FADD R28, -R28, R23 ;  /* 0x000000171c1c7221 */ /* 0x000fc40000000100 */
[----:B------:R-:W-:Y:S01]  /*7a830*/  FADD R19, -R19, R21 ;  /* 0x0000001513137221 */ /* 0x000fe20000000100 */
[----:B-1----:R-:W2:Y:S04]  /*7a840*/  LDL.LU R26, [R1+0x3840] ;  /* 0x00384000011a7983 */ /* 0x002ea80000300800 */
[----:B------:R-:W2:Y:S04]  /*7a850*/  LDL.LU R25, [R1+0x383c] ;  /* 0x00383c0001197983 */ /* 0x000ea80000300800 */
[----:B----4-:R1:W-:Y:S04]  /*7a860*/  STL [R1+0x20], R24 ;  /* 0x0000201801007387 */ /* 0x0103e80000100800 */
[----:B-1----:R-:W4:Y:S04]  /*7a870*/  LDL.LU R24, [R1+0x3838] ;  /* 0x0038380001187983 */ /* 0x002f280000300800 */
[----:B------:R-:W4:Y:S04]  /*7a880*/  LDL.LU R23, [R1+0x3834] ;  /* 0x0038340001177983 */ /* 0x000f280000300800 */
[----:B0-----:R0:W-:Y:S04]  /*7a890*/  STL [R1+0x24], R22 ;  /* 0x0000241601007387 */ /* 0x0011e80000100800 */
[----:B0-----:R-:W4:Y:S04]  /*7a8a0*/  LDL.LU R22, [R1+0x3830] ;  /* 0x0038300001167983 */ /* 0x001f280000300800 */
[----:B------:R-:W4:Y:S01]  /*7a8b0*/  LDL.LU R21, [R1+0x382c] ;  /* 0x00382c0001157983 */ /* 0x000f220000300800 */
[----:B------:R-:W-:-:S02]  /*7a8c0*/  FMUL R28, R28, 1.4426950216293334961 ;  /* 0x3fb8aa3b1c1c7820 */ /* 0x000fc40000400000 */
[----:B------:R-:W-:Y:S02]  /*7a8d0*/  FADD R17, -R17, R20 ;  /* 0x0000001411117221 */ /* 0x000fe40000000100 */
[----:B------:R-:W-:Y:S02]  /*7a8e0*/  FMUL R19, R19, 1.4426950216293334961 ;  /* 0x3fb8aa3b13137820 */ /* 0x000fe40000400000 */
[----:B------:R-:W-:Y:S01]  /*7a8f0*/  FADD R15, -R15, R18 ;  /* 0x000000120f0f7221 */ /* 0x000fe20000000100 */
[----:B------:R-:W0:Y:S01]  /*7a900*/  MUFU.EX2 R28, R28 ;  /* 0x0000001c001c7308 */ /* 0x000e220000000800 */
[----:B------:R-:W-:Y:S02]  /*7a910*/  FMUL R17, R17, 1.4426950216293334961 ;  /* 0x3fb8aa3b11117820 */ /* 0x000fe40000400000 */
[----:B------:R-:W-:-:S05]  /*7a920*/  FMUL R15, R15, 1.4426950216293334961 ;  /* 0x3fb8aa3b0f0f7820 */ /* 0x000fca0000400000 */
[----:B------:R-:W1:Y:S08]  /*7a930*/  MUFU.EX2 R19, R19 ;  /* 0x0000001300137308 */ /* 0x000e700000000800 */
[----:B------:R-:W1:Y:S01]  /*7a940*/  MUFU.EX2 R17, R17 ;  /* 0x0000001100117308 */ /* 0x000e620000000800 */
[----:B0-----:R0:W-:Y:S07]  /*7a950*/  STL [R1+0x6c0], R28 ;  /* 0x0006c01c01007387 */ /* 0x0011ee0000100800 */
[----:B------:R-:W3:Y:S01]  /*7a960*/  MUFU.EX2 R15, R15 ;  /* 0x0000000f000f7308 */ /* 0x000ee20000000800 */
[----:B0-----:R0:W5:Y:S04]  /*7a970*/  LDL.LU R28, [R1+0x3828] ;  /* 0x00382800011c7983 */ /* 0x0011680000300800 */
[----:B------:R0:W5:Y:S04]  /*7a980*/  LDL.LU R20, [R1+0x3824] ;  /* 0x0038240001147983 */ /* 0x0001680000300800 */
[----:B-1----:R1:W-:Y:S04]  /*7a990*/  STL [R1+0xde8], R19 ;  /* 0x000de81301007387 */ /* 0x0023e80000100800 */
[----:B-1----:R0:W5:Y:S04]  /*7a9a0*/  LDL.LU R19, [R1+0x3820] ;  /* 0x0038200001137983 */ /* 0x0021680000300800 */
[----:B------:R0:W5:Y:S04]  /*7a9b0*/  LDL.LU R18, [R1+0x381c] ;  /* 0x00381c0001127983 */ /* 0x0001680000300800 */
[----:B------:R1:W-:Y:S04]  /*7a9c0*/  STL [R1+0xde4], R17 ;  /* 0x000de41101007387 */ /* 0x0003e80000100800 */
[----:B-1----:R0:W5:Y:S01]  /*7a9d0*/  LDL.LU R17, [R1+0x3818] ;  /* 0x0038180001117983 */ /* 0x0021620000300800 */
[----:B---3--:R-:W-:-:S03]  /*7a9e0*/  FADD R29, R29, R16 ;  /* 0x000000101d1d7221 */ /* 0x008fc60000000000 */
[----:B------:R0:W5:Y:S01]  /*7a9f0*/  LDL.LU R16, [R1+0x3814] ;  /* 0x0038140001107983 */ /* 0x0001620000300800 */
[----:B------:R-:W-:-:S03]  /*7aa00*/  FADD R27, R27, R14 ;  /* 0x0000000e1b1b7221 */ /* 0x000fc60000000000 */
[----:B------:R1:W-:Y:S04]  /*7aa10*/  STL [R1+0xde0], R15 ;  /* 0x000de00f01007387 */ /* 0x0003e80000100800 */
[----:B-1----:R0:W5:Y:S01]  /*7aa20*/  LDL.LU R15, [R1+0x3810] ;  /* 0x00381000010f7983 */ /* 0x0021620000300800 */
[----:B--2---:R-:W-:-:S03]  /*7aa30*/  FADD R26, R26, R13 ;  /* 0x0000000d1a1a7221 */ /* 0x004fc60000000000 */
[----:B------:R0:W5:Y:S01]  /*7aa40*/  LDL.LU R14, [R1+0x380c] ;  /* 0x00380c00010e7983 */ /* 0x0001620000300800 */
[----:B------:R-:W-:-:S03]  /*7aa50*/  FADD R25, R25, R12 ;  /* 0x0000000c19197221 */ /* 0x000fc60000000000 */
[----:B------:R0:W5:Y:S04]  /*7aa60*/  LDL.LU R13, [R1+0x3808] ;  /* 0x00380800010d7983 */ /* 0x0001680000300800 */
[----:B------:R0:W5:Y:S01]  /*7aa70*/  LDL.LU R12, [R1+0x3804] ;  /* 0x00380400010c7983 */ /* 0x0001620000300800 */
[----:B----4-:R-:W-:-:S03]  /*7aa80*/  FADD R24, R24, R11 ;  /* 0x0000000b18187221 */ /* 0x010fc60000000000 */
[----:B------:R0:W5:Y:S01]  /*7aa90*/  LDL.LU R11, [R1+0x3800] ;  /* 0x00380000010b7983 */ /* 0x0001620000300800 */
[----:B------:R-:W-:-:S03]  /*7aaa0*/  FADD R23, R23, R10 ;  /* 0x0000000a17177221 */ /* 0x000fc60000000000 */
[----:B------:R0:W5:Y:S01]  /*7aab0*/  LDL.LU R10, [R1+0x37fc] ;  /* 0x0037fc00010a7983 */ /* 0x0001620000300800 */
[----:B------:R-:W-:-:S03]  /*7aac0*/  FADD R22, R22, R9 ;  /* 0x0000000916167221 */ /* 0x000fc60000000000 */
[----:B------:R0:W5:Y:S01]  /*7aad0*/  LDL.LU R9, [R1+0x37f8] ;  /* 0x0037f80001097983 */ /* 0x0001620000300800 */
[----:B------:R-:W-:-:S03]  /*7aae0*/  FADD R21, R21, R3 ;  /* 0x0000000315157221 */ /* 0x000fc60000000000 */
[----:B------:R0:W5:Y:S01]  /*7aaf0*/  LDL.LU R3, [R1+0x37f4] ;  /* 0x0037f40001037983 */ /* 0x0001620000300800 */
[----:B------:R-:W-:Y:S01]  /*7ab00*/  FMUL R0, R0, 1.4426950216293334961 ;  /* 0x3fb8aa3b00007820 */ /* 0x000fe20000400000 */
[----:B------:R-:W1:Y:S08]  /*7ab10*/  MUFU.EX2 R5, R5 ;  /* 0x0000000500057308 */ /* 0x000e700000000800 */
[----:B------:R-:W2:Y:S08]  /*7ab20*/  MUFU.EX2 R7, R7 ;  /* 0x0000000700077308 */ /* 0x000eb00000000800 */
[----:B------:R-:W3:Y:S08]  /*7ab30*/  MUFU.EX2 R4, R4 ;  /* 0x0000000400047308 */ /* 0x000ef00000000800 */
[----:B------:R-:W4:Y:S08]  /*7ab40*/  MUFU.EX2 R6, R6 ;  /* 0x0000000600067308 */ /* 0x000f300000000800 */
[----:B------:R-:W0:Y:S01]  /*7ab50*/  MUFU.EX2 R0, R0 ;  /* 0x0000000000007308 */ /* 0x000e220000000800 */
[----:B------:R-:W-:Y:S01]  /*7ab60*/  BSSY B0, `(.L_x_20) ;  /* 0x0000075000007945 */ /* 0x000fe20003800000 */
[----:B------:R-:W-:Y:S01]  /*7ab70*/  BSSY B1, `(.L_x_21) ;  /* 0x000006b000017945 */ /* 0x000fe20003800000 */
[----:B------:R-:W-:Y:S05]  /*7ab80*/  @P6 BRA `(.L_x_22) ;  /* 0x000000f000006947 */ /* 0x000fea0003800000 */
[----:B-123-5:R1:W-:Y:S04]  /*7ab90*/  STL [R1+0x37f8], R2 ;  /* 0x0037f80201007387 */ /* 0x02e3e80000100800 */
[----:B-1----:R-:W2:Y:S04]  /*7aba0*/  LDL R2, [R1+0x1778] ;  /* 0x0017780001027983 */ /* 0x002ea80000100800 */
[----:B0-----:R0:W-:Y:S04]  /*7abb0*/  STL [R1+0x37f4], R0 ;  /* 0x0037f40001007387 */ /* 0x0011e80000100800 */
[----:B0-----:R-:W2:Y:S04]  /*7abc0*/  LDL.LU R0, [R1+0x78] ;  /* 0x0000780001007983 */ /* 0x001ea80000300800 */
[----:B--2---:R0:W-:Y:S04]  /*7abd0*/  STS [R2+0x20000], R0 ;  /* 0x0200000002007388 */ /* 0x0041e80000000800 */
[----:B0-----:R0:W5:Y:S04]  /*7abe0*/  LDL.LU R2, [R1+0x37f8] ;  /* 0x0037f80001027983 */ /* 0x0011680000300800 */
[----:B------:R0:W5:Y:S01]  /*7abf0*/  LDL.LU R0, [R1+0x37f4] ;  /* 0x0037f40001007983 */ /* 0x0001620000300800 */
[----:B------:R-:W-:Y:S05]  /*7ac00*/  @P6 BRA `(.L_x_23) ;  /* 0x000000f000006947 */ /* 0x000fea0003800000 */
[----:B-----5:R1:W-:Y:S04]  /*7ac10*/  STL [R1+0x37f8], R2 ;  /* 0x0037f80201007387 */ /* 0x0203e80000100800 */
[----:B-1----:R-:W2:Y:S04]  /*7ac20*/  LDL R2, [R1+0x1774] ;  /* 0x0017740001027983 */ /* 0x002ea80000100800 */
[----:B------:R1:W-:Y:S04]  /*7ac30*/  STL [R1+0x37f4], R0 ;  /* 0x0037f40001007387 */ /* 0x0003e80000100800 */
[----:B-1----:R-:W2:Y:S04]  /*7ac40*/  LDL.LU R0, [R1+0x74] ;  /* 0x0000740001007983 */ /* 0x002ea80000300800 */
[----:B--2---:R1:W-:Y:S04]  /*7ac50*/  STS [R2+0x20000], R0 ;  /* 0x0200000002007388 */ /* 0x0043e80000000800 */
[----:B-1----:R1:W5:Y:S04]  /*7ac60*/  LDL.LU R2, [R1+0x37f8] ;  /* 0x0037f80001027983 */ /* 0x0023680000300800 */
[----:B------:R1:W5:Y:S02]  /*7ac70*/  LDL.LU R0, [R1+0x37f4] ;  /* 0x0037f40001007983 */ /* 0x0003640000300800 */
.L_x_22:
[----:B-123--:R-:W-:Y:S05]  /*7ac80*/  @P6 BRA `(.L_x_24) ;  /* 0x000000f000006947 */ /* 0x00efea0003800000 */
[----:B-----5:R1:W-:Y:S04]  /*7ac90*/  STL [R1+0x37f8], R2 ;  /* 0x0037f80201007387 */ /* 0x0203e80000100800 */
[----:B-1----:R-:W2:Y:S04]  /*7aca0*/  LDL R2, [R1+0x1770] ;  /* 0x0017700001027983 */ /* 0x002ea80000100800 */
[----:B0-----:R0:W-:Y:S04]  /*7acb0*/  STL [R1+0x37f4], R0 ;  /* 0x0037f40001007387 */ /* 0x0011e80000100800 */
[----:B0-----:R-:W2:Y:S04]  /*7acc0*/  LDL.LU R0, [R1+0x70] ;  /* 0x0000700001007983 */ /* 0x001ea80000300800 */
[----:B--2---:R0:W-:Y:S04]  /*7acd0*/  STS [R2+0x20000], R0 ;  /* 0x0200000002007388 */ /* 0x0041e80000000800 */
[----:B0-----:R0:W5:Y:S04]  /*7ace0*/  LDL.LU R2, [R1+0x37f8] ;  /* 0x0037f80001027983 */ /* 0x0011680000300800 */
[----:B------:R0:W5:Y:S02]  /*7acf0*/  LDL.LU R0, [R1+0x37f4] ;  /* 0x0037f40001007983 */ /* 0x0001640000300800 */
.L_x_23:
        /* <DEDUP_REMOVED lines=8> */
.L_x_24:
[----:B------:R-:W-:Y:S05]  /*7ad80*/  @P6 BRA `(.L_x_26) ;  /* 0x000000f000006947 */ /* 0x000fea0003800000 */
[----:B-----5:R2:W-:Y:S04]  /*7ad90*/  STL [R1+0x37f8], R2 ;  /* 0x0037f80201007387 */ /* 0x0205e80000100800 */
[----:B--2---:R-:W2:Y:S04]  /*7ada0*/  LDL R2, [R1+0x1768] ;  /* 0x0017680001027983 */ /* 0x004ea80000100800 */
[----:B0-----:R0:W-:Y:S04]  /*7adb0*/  STL [R1+0x37f4], R0 ;  /* 0x0037f40001007387 */ /* 0x0011e80000100800 */
[----:B0-----:R-:W2:Y:S04]  /*7adc0*/  LDL.LU R0, [R1+0x68] ;  /* 0x0000680001007983 */ /* 0x001ea80000300800 */
[----:B--2---:R0:W-:Y:S04]  /*7add0*/  STS [R2+0x20000], R0 ;  /* 0x0200000002007388 */ /* 0x0041e80000000800 */
[----:B0-----:R0:W5:Y:S04]  /*7ade0*/  LDL.LU R2, [R1+0x37f8] ;  /* 0x0037f80001027983 */ /* 0x0011680000300800 */
[----:B------:R0:W5:Y:S02]  /*7adf0*/  LDL.LU R0, [R1+0x37f4] ;  /* 0x0037f40001007983 */ /* 0x0001640000300800 */
.L_x_25:
[----:B------:R-:W-:Y:S05]  /*7ae00*/  @P6 BRA `(.L_x_27) ;  /* 0x000000c000006947 */ /* 0x000fea0003800000 */
[----:B-----5:R2:W-:Y:S04]  /*7ae10*/  STL [R1+0x37f8], R2 ;  /* 0x0037f80201007387 */ /* 0x0205e80000100800 */
[----:B--2---:R-:W2:Y:S04]  /*7ae20*/  LDL R2, [R1+0x1764] ;  /* 0x0017640001027983 */ /* 0x004ea80000100800 */
[----:B------:R3:W-:Y:S04]  /*7ae30*/  STL [R1+0x37f4], R0 ;  /* 0x0037f40001007387 */ /* 0x0007e80000100800 */
[----:B---3--:R-:W2:Y:S04]  /*7ae40*/  LDL.LU R0, [R1+0x64] ;  /* 0x0000640001007983 */ /* 0x008ea80000300800 */
[----:B--2---:R2:W-:Y:S04]  /*7ae50*/  STS [R2+0x20000], R0 ;  /* 0x0200000002007388 */ /* 0x0045e80000000800 */
[----:B--2---:R2:W5:Y:S04]  /*7ae60*/  LDL.LU R2, [R1+0x37f8] ;  /* 0x0037f80001027983 */ /* 0x0045680000300800 */
[----:B------:R2:W5:Y:S02]  /*7ae70*/  LDL.LU R0, [R1+0x37f4] ;  /* 0x0037f40001007983 */ /* 0x0005640000300800 */
.L_x_26:
[----:B------:R-:W-:Y:S05]  /*7ae80*/  @P6 BRA `(.L_x_28) ;  /* 0x0000007000006947 */ /* 0x000fea0003800000 */
[----:B0----5:R0:W-:Y:S04]  /*7ae90*/  STL [R1+0x37f4], R0 ;  /* 0x0037f40001007387 */ /* 0x0211e80000100800 */
[----:B0-----:R-:W3:Y:S04]  /*7aea0*/  LDL R0, [R1+0x1760] ;  /* 0x0017600001007983 */ /* 0x001ee80000100800 */
[----:B---3--:R0:W-:Y:S04]  /*7aeb0*/  STS [R0+0x20000], R29 ;  /* 0x0200001d00007388 */ /* 0x0081e80000000800 */
[----:B0-----:R0:W5:Y:S02]  /*7aec0*/  LDL.LU R0, [R1+0x37f4] ;  /* 0x0037f40001007983 */ /* 0x0011640000300800 */
.L_x_27:
[----:B------:R-:W-:Y:S05]  /*7aed0*/  @P6 BRA `(.L_x_29) ;  /* 0x000000c000006947 */ /* 0x000fea0003800000 */
[----:B------:R-:W3:Y:S04]  /*7aee0*/  LDL R29, [R1+0x175c] ;  /* 0x00175c00011d7983 */ /* 0x000ee80000100800 */
[----:B---3--:R3:W-:Y:S02]  /*7aef0*/  STS [R29+0x20000], R27 ;  /* 0x0200001b1d007388 */ /* 0x0087e40000000800 */
.L_x_28:
[----:B------:R-:W-:Y:S05]  /*7af00*/  @P6 BRA `(.L_x_30) ;  /* 0x0000013000006947 */ /* 0x000fea0003800000 */
[----:B---3--:R-:W3:Y:S02]  /*7af10*/  S2R R27, SR_TID.X ;  /* 0x00000000001b7919 */ /* 0x008ee40000002100 */
[----:B---3--:R-:W-:-:S02]  /*7af20*/  LOP3.LUT R29, R27, 0x1c, RZ, 0xc0, !PT ;  /* 0x0000001c1b1d7812 */ /* 0x008fc400078ec0ff */
[----:B------:R-:W-:Y:S02]  /*7af30*/  LOP3.LUT R27, R27, 0x7f, RZ, 0xc0, !PT ;  /* 0x0000007f1b1b7812 */ /* 0x000fe400078ec0ff */
[----:B------:R-:W-:Y:S02]  /*7af40*/  LEA.HI R29, R29, 0x50, RZ, 0x1e ;  /* 0x000000501d1d7811 */ /* 0x000fe400078ff0ff */
[----:B------:R-:W-:Y:S02]  /*7af50*/  SHF.R.U32.HI R27, RZ, 0x3, R27 ;  /* 0x00000003ff1b7819 */ /* 0x000fe4000001161b */
[----:B------:R-:W-:Y:S02]  /*7af60*/  SHF.L.U32 R29, R29, 0x4, RZ ;  /* 0x000000041d1d7819 */ /* 0x000fe400000006ff */
[----:B------:R-:W-:-:S05]  /*7af70*/  LOP3.LUT R27, R27, 0xc, RZ, 0xc0, !PT ;  /* 0x0000000c1b1b7812 */ /* 0x000fca00078ec0ff */
[----:B------:R-:W-:-:S05]  /*7af80*/  IMAD.IADD R27, R27, 0x1, R29 ;  /* 0x000000011b1b7824 */ /* 0x000fca00078e021d */
[----:B------:R3:W-:Y:S02]  /*7af90*/  STS [R27+0x20000], R26 ;  /* 0x0200001a1b007388 */ /* 0x0007e40000000800 */
.L_x_29:
[----:B------:R-:W-:Y:S05]  /*7afa0*/  @P6 BRA `(.L_x_31) ;  /* 0x0000013000006947 */ /* 0x000fea0003800000 */
[----:B---3--:R-:W3:Y:S02]  /*7afb0*/  S2R R26, SR_TID.X ;  /* 0x00000000001a7919 */ /* 0x008ee40000002100 */
[C---:B---3--:R-:W-:Y:S02]  /*7afc0*/  LOP3.LUT R27, R26.reuse, 0x1c, RZ, 0xc0, !PT ;  /* 0x0000001c1a1b7812 */ /* 0x048fe400078ec0ff */
[----:B------:R-:W-:Y:S02]  /*7afd0*/  LOP3.LUT R26, R26, 0x7f, RZ, 0xc0, !PT ;  /* 0x0000007f1a1a7812 */ /* 0x000fe400078ec0ff */
[----:B------:R-:W-:Y:S02]  /*7afe0*/  LEA.HI R27, R27, 0x58, RZ, 0x1e ;  /* 0x000000581b1b7811 */ /* 0x000fe400078ff0ff */
[----:B------:R-:W-:Y:S02]  /*7aff0*/  SHF.R.U32.HI R26, RZ, 0x3, R26 ;  /* 0x00000003ff1a7819 */ /* 0x000fe4000001161a */
[----:B------:R-:W-:-:S02]  /*7b000*/  SHF.L.U32 R27, R27, 0x4, RZ ;  /* 0x000000041b1b7819 */ /* 0x000fc400000006ff */
[----:B------:R-:W-:-:S04]  /*7b010*/  LOP3.LUT R26, R26, 0xc, RZ, 0xc0, !PT ;  /* 0x0000000c1a1a7812 */ /* 0x000fc800078ec0ff */
[----:B------:R-:W-:-:S05]  /*7b020*/  IADD3 R26, R26, R27, RZ ;  /* 0x0000001b1a1a7210 */ /* 0x000fca0007ffe0ff */
[----:B------:R3:W-:Y:S02]  /*7b030*/  STS [R26+0x20000], R25 ;  /* 0x020000191a007388 */ /* 0x0007e40000000800 */
.L_x_30:
[----:B------:R-:W-:Y:S05]  /*7b040*/  @P6 BRA `(.L_x_32) ;  /* 0x0000013000006947 */ /* 0x000fea0003800000 */
[----:B---3--:R-:W3:Y:S02]  /*7b050*/  S2R R25, SR_TID.X ;  /* 0x0000000000197919 */ /* 0x008ee40000002100 */
[C---:B---3--:R-:W-:Y:S02]  /*7b060*/  LOP3.LUT R26, R25.reuse, 0x1c, RZ, 0xc0, !PT ;  /* 0x0000001c191a7812 */ /* 0x048fe400078ec0ff */
[----:B------:R-:W-:Y:S02]  /*7b070*/  LOP3.LUT R25, R25, 0x7f, RZ, 0xc0, !PT ;  /* 0x0000007f19197812 */ /* 0x000fe400078ec0ff */
[----:B------:R-:W-:Y:S02]  /*7b080*/  LEA.HI R26, R26, 0x60, RZ, 0x1e ;  /* 0x000000601a1a7811 */ /* 0x000fe400078ff0ff */
[----:B------:R-:W-:Y:S02]  /*7b090*/  SHF.R.U32.HI R25, RZ, 0x3, R25 ;  /* 0x00000003ff197819 */ /* 0x000fe40000011619 */
[----:B------:R-:W-:-:S02]  /*7b0a0*/  SHF.L.U32 R26, R26, 0x4, RZ ;  /* 0x000000041a1a7819 */ /* 0x000fc400000006ff */
[----:B------:R-:W-:-:S05]  /*7b0b0*/  LOP3.LUT R25, R25, 0xc, RZ, 0xc0, !PT ;  /* 0x0000000c19197812 */ /* 0x000fca00078ec0ff */
[----:B------:R-:W-:-:S05]  /*7b0c0*/  IMAD.IADD R25, R25, 0x1, R26 ;  /* 0x0000000119197824 */ /* 0x000fca00078e021a */
[----:B------:R3:W-:Y:S02]  /*7b0d0*/  STS [R25+0x20000], R24 ;  /* 0x0200001819007388 */ /* 0x0007e40000000800 */
.L_x_31:
        /* <DEDUP_REMOVED lines=10> */
.L_x_32:
[----:B------:R-:W-:Y:S01]  /*7b180*/  @P6 BREAK B1 ;  /* 0x0000000000016942 */ /* 0x000fe20003800000 */
[----:B------:R-:W-:Y:S05]  /*7b190*/  @P6 BRA `(.L_x_34) ;  /* 0x0000011000006947 */ /* 0x000fea0003800000 */
[----:B---3--:R-:W3:Y:S02]  /*7b1a0*/  S2R R23, SR_TID.X ;  /* 0x0000000000177919 */ /* 0x008ee40000002100 */
[C---:B---3--:R-:W-:Y:S02]  /*7b1b0*/  LOP3.LUT R24, R23.reuse, 0x1c, RZ, 0xc0, !PT ;  /* 0x0000001c17187812 */ /* 0x048fe400078ec0ff */
[----:B------:R-:W-:Y:S02]  /*7b1c0*/  LOP3.LUT R23, R23, 0x7f, RZ, 0xc0, !PT ;  /* 0x0000007f17177812 */ /* 0x000fe400078ec0ff */
[----:B------:R-:W-:Y:S02]  /*7b1d0*/  SHF.L.U32 R24, R24, 0x2, RZ ;  /* 0x0000000218187819 */ /* 0x000fe400000006ff */
[----:B------:R-:W-:-:S04]  /*7b1e0*/  SHF.R.U32.HI R23, RZ, 0x3, R23 ;  /* 0x00000003ff177819 */ /* 0x000fc80000011617 */
[----:B------:R-:W-:-:S05]  /*7b1f0*/  LOP3.LUT R23, R23, 0xc, RZ, 0xc0, !PT ;  /* 0x0000000c17177812 */ /* 0x000fca00078ec0ff */
[----:B------:R-:W-:-:S05]  /*7b200*/  IMAD.IADD R23, R24, 0x1, R23 ;  /* 0x0000000118177824 */ /* 0x000fca00078e0217 */
[----:B------:R3:W-:Y:S02]  /*7b210*/  STS [R23+0x20700], R22 ;  /* 0x0207001617007388 */ /* 0x0007e40000000800 */
.L_x_33:
[----:B------:R-:W-:Y:S05]  /*7b220*/  BSYNC B1 ;  /* 0x0000000000017941 */ /* 0x000fea0003800000 */
.L_x_21:
[----:B---3--:R-:W3:Y:S02]  /*7b230*/  S2R R22, SR_TID.X ;  /* 0x0000000000167919 */ /* 0x008ee40000002100 */
[C---:B---3--:R-:W-:Y:S02]  /*7b240*/  LOP3.LUT R23, R22.reuse, 0x1c, RZ, 0xc0, !PT ;  /* 0x0000001c16177812 */ /* 0x048fe400078ec0ff */
[----:B------:R-:W-:Y:S02]  /*7b250*/  LOP3.LUT R22, R22, 0x7f, RZ, 0xc0, !PT ;  /* 0x0000007f16167812 */ /* 0x000fe400078ec0ff */
[----:B------:R-:W-:Y:S02]  /*7b260*/  SHF.L.U32 R23, R23, 0x2, RZ ;  /* 0x0000000217177819 */ /* 0x000fe400000006ff */
[----:B------:R-:W-:-:S04]  /*7b270*/  SHF.R.U32.HI R22, RZ, 0x3, R22 ;  /* 0x00000003ff167819 */ /* 0x000fc80000011616 */
[----:B------:R-:W-:-:S04]  /*7b280*/  LOP3.LUT R22, R22, 0xc, RZ, 0xc0, !PT ;  /* 0x0000000c16167812 */ /* 0x000fc800078ec0ff */
[----:B------:R-:W-:-:S05]  /*7b290*/  IADD3 R22, R23, R22, RZ ;  /* 0x0000001617167210 */ /* 0x000fca0007ffe0ff */
[----:B------:R3:W-:Y:S02]  /*7b2a0*/  @!P6 STS [R22+0x20780], R21 ;  /* 0x020780151600e388 */ /* 0x0007e40000000800 */
.L_x_34:
[----:B------:R-:W-:Y:S05]  /*7b2b0*/  BSYNC B0 ;  /* 0x0000000000007941 */ /* 0x000fea0003800000 */
.L_x_20:
[----:B------:R-:W-:Y:S01]  /*7b2c0*/  WARPSYNC 0xffffffff ;  /* 0xffffffff00007948 */ /* 0x000fe20003800000 */
[----:B---3--:R-:W3:Y:S04]  /*7b2d0*/  S2R R21, SR_TID.X ;  /* 0x0000000000157919 */ /* 0x008ee80000002100 */
[----:B------:R-:W-:Y:S06]  /*7b2e0*/  BAR.SYNC.DEFER_BLOCKING 0x0 ;  /* 0x0000000000007b1d */ /* 0x000fec0000010000 */
[----:B--2---:R-:W2:Y:S04]  /*7b2f0*/  LDL.LU R27, [R1+0x1c8] ;  /* 0x0001c800011b7983 */ /* 0x004ea80000300800 */
[----:B----4-:R-:W4:Y:S04]  /*7b300*/  LDL.LU R26, [R1+0x1d4] ;  /* 0x0001d400011a7983 */ /* 0x010f280000300800 */
[----:B------:R-:W4:Y:S04]  /*7b310*/  LDL.LU R25, [R1+0x1dc] ;  /* 0x0001dc0001197983 */ /* 0x000f280000300800 */
[----:B-----5:R1:W-:Y:S01]  /*7b320*/  STL [R1+0x84fc], R10 ;  /* 0x0084fc0a01007387 */ /* 0x0203e20000100800 */
[----:B---3--:R-:W-:-:S05]  /*7b330*/  LOP3.LUT R29, R21, 0x7f, RZ, 0xc0, !PT ;  /* 0x0000007f151d7812 */ /* 0x008fca00078ec0ff */
[----:B------:R-:W3:Y:S04]  /*7b340*/  LDS R24, [R29.X4+0x20000] ;  /* 0x020000001d187984 */ /* 0x000ee80000004800 */
[----:B-1----:R-:W2:Y:S04]  /*7b350*/  LDL.LU R10, [R1+0x1c4] ;  /* 0x0001c400010a7983 */ /* 0x002ea80000300800 */
[----:B------:R1:W-:Y:S04]  /*7b360*/  STL [R1+0x84f8], R9 ;  /* 0x0084f80901007387 */ /* 0x0003e80000100800 */
[----:B------:R-:W0:Y:S04]  /*7b370*/  LDS R23, [R29.X4+0x20200] ;  /* 0x020200001d177984 */ /* 0x000e280000004800 */
[----:B------:R-:W0:Y:S04]  /*7b380*/  LDS R22, [R29.X4+0x20400] ;  /* 0x020400001d167984 */ /* 0x000e280000004800 */
[----:B-1----:R-:W2:Y:S04]  /*7b390*/  LDL.LU R9, [R1+0x1e4] ;  /* 0x0001e40001097983 */ /* 0x002ea80000300800 */
[----:B------:R1:W-:Y:S04]  /*7b3a0*/  STL [R1+0x84f4], R12 ;  /* 0x0084f40c01007387 */ /* 0x0003e80000100800 */
[----:B------:R-:W0:Y:S04]  /*7b3b0*/  LDS R21, [R29.X4+0x20600] ;  /* 0x020600001d157984 */ /* 0x000e280000004800 */
[----:B-1----:R-:W2:Y:S04]  /*7b3c0*/  LDL.LU R12, [R1+0x1e0] ;  /* 0x0001e000010c7983 */ /* 0x002ea80000300800 */
[----:B------:R1:W-:Y:S04]  /*7b3d0*/  STL [R1+0x84f0], R11 ;  /* 0x0084f00b01007387 */ /* 0x0003e80000100800 */
        /* <DEDUP_REMOVED lines=31> */
[----:B0-----:R0:W-:Y:S04]  /*7b5d0*/  STL [R1+0x8428], R0 ;  /* 0x0084280001007387 */ /* 0x0011e80000100800 */
[----:B0-----:R-:W4:Y:S04]  /*7b5e0*/  LDL.LU R0, [R1+0x1f0] ;  /* 0x0001f00001007983 */ /* 0x001f280000300800 */
[----:B------:R0:W-:Y:S04]  /*7b5f0*/  STL [R1+0x3940], R3 ;  /* 0x0039400301007387 */ /* 0x0001e80000100800 */
[----:B0-----:R-:W4:Y:S04]  /*7b600*/  LDL.LU R3, [R1+0x1d8] ;  /* 0x0001d80001037983 */ /* 0x001f280000300800 */
[----:B---3--:R0:W-:Y:S04]  /*7b610*/  STL [R1+0x84e0], R24 ;  /* 0x0084e01801007387 */ /* 0x0081e80000100800 */
[----:B0-----:R-:W3:Y:S04]  /*7b620*/  LDL.LU R24, [R1+0x20c] ;  /* 0x00020c0001187983 */ /* 0x001ee80000300800 */
[----:B------:R0:W-:Y:S04]  /*7b630*/  STL [R1+0x84e4], R23 ;  /* 0x0084e41701007387 */ /* 0x0001e80000100800 */
[----:B0-----:R-:W3:Y:S04]  /*7b640*/  LDL.LU R23, [R1+0x204] ;  /* 0x0002040001177983 */ /* 0x001ee80000300800 */
[----:B------:R-:W-:Y:S04]  /*7b650*/  STL [R1+0x84e8], R22 ;  /* 0x0084e81601007387 */ /* 0x000fe80000100800 */
[----:B------:R3:W-:Y:S04]  /*7b660*/  STL [R1+0x84ec], R21 ;  /* 0x0084ec1501007387 */ /* 0x0007e80000100800 */
[----:B------:R-:W-:Y:S01]  /*7b670*/  STL [R1+0x8464], R29 ;  /* 0x0084641d01007387 */ /* 0x000fe20000100800 */
[----:B--2---:R-:W-:-:S02]  /*7b680*/  F2FP.BF16.PACK_AB R4, R6, R4 ;  /* 0x000000040604723e */ /* 0x004fc400000010ff */
[----:B----4-:R-:W-:Y:S02]  /*7b690*/  F2FP.BF16.PACK_AB R3, R3, R0 ;  /* 0x000000000303723e */ /* 0x010fe400000010ff */
[----:B------:R-:W-:Y:S02]  /*7b6a0*/  F2FP.BF16.PACK_AB R0, R7, R5 ;  /* 0x000000050700723e */ /* 0x000fe400000010ff */
[----:B---3--:R-:W-:-:S05]  /*7b6b0*/  F2FP.BF16.PACK_AB R21, R23, R24 ;  /* 0x000000181715723e */ /* 0x008fca00000010ff */
[----:B------:R-:W-:Y:S04]  /*7b6c0*/  STL [R1+0xacc], R21 ;  /* 0x000acc1501007387 */ /* 0x000fe80000100800 */
[----:B------:R0:W-:Y:S04]  /*7b6d0*/  STL [R1+0xac4], R3 ;  /* 0x000ac40301007387 */ /* 0x0001e80000100800 */
[----:B------:R-:W-:Y:S04]  /*7b6e0*/  STL [R1+0xac0], R4 ;  /* 0x000ac00401007387 */ /* 0x000fe80000100800 */
[----:B------:R1:W-:Y:S01]  /*7b6f0*/  STL [R1+0xabc], R0 ;  /* 0x000abc0001007387 */ /* 0x0003e20000100800 */
[----:B0-----:R-:W-:-:S02]  /*7b700*/  F2FP.BF16.PACK_AB R3, R8, R2 ;  /* 0x000000020803723e */ /* 0x001fc400000010ff */
[----:B------:R-:W-:-:S03]  /*7b710*/  F2FP.BF16.PACK_AB R2, R28, R20 ;  /* 0x000000141c02723e */ /* 0x000fc600000010ff */
[----:B------:R0:W-:Y:S01]  /*7b720*/  STL [R1+0xab4], R3 ;  /* 0x000ab40301007387 */ /* 0x0001e20000100800 */
[----:B-1----:R-:W-:-:S03]  /*7b730*/  F2FP.BF16.PACK_AB R0, R19, R14 ;  /* 0x0000000e1300723e */ /* 0x002fc600000010ff */
[----:B------:R1:W-:Y:S04]  /*7b740*/  STL [R1+0xab0], R2 ;  /* 0x000ab00201007387 */ /* 0x0003e80000100800 */
[----:B------:R2:W-:Y:S01]  /*7b750*/  STL [R1+0xaa8], R0 ;  /* 0x000aa80001007387 */ /* 0x0005e20000100800 */
[----:B0-----:R-:W-:Y:S02]  /*7b760*/  F2FP.BF16.PACK_AB R3, R18, R17 ;  /* 0x000000111203723e */ /* 0x001fe400000010ff */
[----:B-1----:R-:W-:-:S03]  /*7b770*/  F2FP.BF16.PACK_AB R2, R15, R16 ;  /* 0x000000100f02723e */ /* 0x002fc600000010ff */
[----:B------:R0:W-:Y:S01]  /*7b780*/  STL [R1+0xaa4], R3 ;  /* 0x000aa40301007387 */ /* 0x0001e20000100800 */
[----:B--2---:R-:W-:-:S03]  /*7b790*/  F2FP.BF16.PACK_AB R0, R13, R11 ;  /* 0x0000000b0d00723e */ /* 0x004fc600000010ff */
[----:B------:R1:W-:Y:S04]  /*7b7a0*/  STL [R1+0xa9c], R2 ;  /* 0x000a9c0201007387 */ /* 0x0003e80000100800 */
[----:B------:R2:W-:Y:S01]  /*7b7b0*/  STL [R1+0xa98], R0 ;  /* 0x000a980001007387 */ /* 0x0005e20000100800 */
[----:B0-----:R-:W-:Y:S02]  /*7b7c0*/  F2FP.BF16.PACK_AB R3, R12, R9 ;  /* 0x000000090c03723e */ /* 0x001fe400000010ff */
[----:B-1----:R-:W-:-:S03]  /*7b7d0*/  F2FP.BF16.PACK_AB R2, R10, R27 ;  /* 0x0000001b0a02723e */ /* 0x002fc600000010ff */
[----:B------:R-:W-:Y:S01]  /*7b7e0*/  STL [R1+0xa94], R3 ;  /* 0x000a940301007387 */ /* 0x000fe20000100800 */
[----:B--2---:R-:W-:-:S03]  /*7b7f0*/  F2FP.BF16.PACK_AB R0, R26, R25 ;  /* 0x000000191a00723e */ /* 0x004fc600000010ff */
[----:B------:R-:W2:Y:S04]  /*7b800*/  LDL.LU R10, [R1+0x1cc] ;  /* 0x0001cc00010a7983 */ /* 0x000ea80000300800 */
[----:B------:R-:W-:Y:S04]  /*7b810*/  STL [R1+0xa8c], R2 ;  /* 0x000a8c0201007387 */ /* 0x000fe80000100800 */
[----:B--2---:R0:W-:Y:S04]  /*7b820*/  STL [R1+0x8500], R10 ;  /* 0x0085000a01007387 */ /* 0x0041e80000100800 */
[----:B------:R-:W-:Y:S04]  /*7b830*/  STL [R1+0xa88], R0 ;  /* 0x000a880001007387 */ /* 0x000fe80000100800 */
[----:B0-----:R-:W2:Y:S04]  /*7b840*/  LDL.LU R10, [R1+0x1c0] ;  /* 0x0001c000010a7983 */ /* 0x001ea80000300800 */
[----:B------:R-:W3:Y:S04]  /*7b850*/  LDL.LU R9, [R1+0x1d0] ;  /* 0x0001d00001097983 */ /* 0x000ee80000300800 */
[----:B---3--:R0:W-:Y:S04]  /*7b860*/  STL [R1+0x8504], R9 ;  /* 0x0085040901007387 */ /* 0x0081e80000100800 */
[----:B0-----:R-:W2:Y:S04]  /*7b870*/  LDL.LU R9, [R1+0x1b8] ;  /* 0x0001b80001097983 */ /* 0x001ea80000300800 */
[----:B------:R-:W3:Y:S04]  /*7b880*/  LDL.LU R12, [R1+0x1b0] ;  /* 0x0001b000010c7983 */ /* 0x000ee80000300800 */
[----:B------:R-:W3:Y:S04]  /*7b890*/  LDL.LU R11, [R1+0x1b4] ;  /* 0x0001b400010b7983 */ /* 0x000ee80000300800 */
[----:B------:R-:W4:Y:S04]  /*7b8a0*/  LDL.LU R21, [R1+0x1a8] ;  /* 0x0001a80001157983 */ /* 0x000f280000300800 */
[----:B------:R-:W4:Y:S04]  /*7b8b0*/  LDL.LU R22, [R1+0x1ac] ;  /* 0x0001ac0001167983 */ /* 0x000f280000300800 */
[----:B------:R-:W2:Y:S04]  /*7b8c0*/  LDL.LU R23, [R1+0x18c] ;  /* 0x00018c0001177983 */ /* 0x000ea80000300800 */
[----:B------:R-:W2:Y:S04]  /*7b8d0*/  LDL.LU R24, [R1+0x190] ;  /* 0x0001900001187983 */ /* 0x000ea80000300800 */
[----:B------:R-:W2:Y:S04]  /*7b8e0*/  LDL.LU R13, [R1+0x148] ;  /* 0x00014800010d7983 */ /* 0x000ea80000300800 */
[----:B--2---:R0:W-:Y:S04]  /*7b8f0*/  STL [R1+0x84a8], R13 ;  /* 0x0084a80d01007387 */ /* 0x0041e80000100800 */
[----:B0-----:R-:W2:Y:S04]  /*7b900*/  LDL.LU R13, [R1+0x168] ;  /* 0x00016800010d7983 */ /* 0x001ea80000300800 */
        /* <DEDUP_REMOVED lines=26> */
[----:B0-----:R-:W2:Y:S01]  /*7bab0*/  LDL.LU R29, [R1+0x178] ;  /* 0x00017800011d7983 */ /* 0x001ea20000300800 */
[----:B------:R-:W-:-:S03]  /*7bac0*/  F2FP.BF16.PACK_AB R10, R9, R10 ;  /* 0x0000000a090a723e */ /* 0x000fc600000010ff */
        /* <DEDUP_REMOVED lines=22> */
[----:B------:R0:W-:Y:S04]  /*7bc30*/  STL [R1+0xa80], R10 ;  /* 0x000a800a01007387 */ /* 0x0001e80000100800 */
[----:B0-----:R-:W2:Y:S01]  /*7bc40*/  LDL.LU R10, [R1+0x8500] ;  /* 0x00850000010a7983 */ /* 0x001ea20000300800 */
[----:B---3--:R-:W-:-:S02]  /*7bc50*/  F2FP.BF16.PACK_AB R11, R12, R11 ;  /* 0x0000000b0c0b723e */ /* 0x008fc400000010ff */
[----:B--2---:R-:W-:Y:S02]  /*7bc60*/  F2FP.BF16.PACK_AB R9, R10, R9 ;  /* 0x000000090a09723e */ /* 0x004fe400000010ff */
[----:B------:R-:W2:Y:S04]  /*7bc70*/  LDL.LU R10, [R1+0x84fc] ;  /* 0x0084fc00010a7983 */ /* 0x000ea80000300800 */
[----:B------:R0:W-:Y:S04]  /*7bc80*/  STL [R1+0xa7c], R9 ;  /* 0x000a7c0901007387 */ /* 0x0001e80000100800 */
[----:B0-----:R-:W2:Y:S04]  /*7bc90*/  LDL.LU R9, [R1+0x84f8] ;  /* 0x0084f80001097983 */ /* 0x001ea80000300800 */
[----:B------:R-:W3:Y:S04]  /*7bca0*/  LDL.LU R12, [R1+0x84f4] ;  /* 0x0084f400010c7983 */ /* 0x000ee80000300800 */
[----:B------:R0:W-:Y:S04]  /*7bcb0*/  STL [R1+0xa74], R11 ;  /* 0x000a740b01007387 */ /* 0x0001e80000100800 */
[----:B0-----:R-:W3:Y:S01]  /*7bcc0*/  LDL.LU R11, [R1+0x84f0] ;  /* 0x0084f000010b7983 */ /* 0x001ee20000300800 */
[----:B--2---:R-:W-:-:S03]  /*7bcd0*/  F2FP.BF16.PACK_AB R10, R10, R9 ;  /* 0x000000090a0a723e */ /* 0x004fc600000010ff */
[----:B------:R-:W2:Y:S04]  /*7bce0*/  LDL.LU R9, [R1+0x17c] ;  /* 0x00017c0001097983 */ /* 0x000ea80000300800 */
[----:B------:R0:W-:Y:S04]  /*7bcf0*/  STL [R1+0xa70], R10 ;  /* 0x000a700a01007387 */ /* 0x0001e80000100800 */
[----:B0-----:R-:W2:Y:S01]  /*7bd00*/  LDL.LU R10, [R1+0x184] ;  /* 0x00018400010a7983 */ /* 0x001ea20000300800 */
[----:B---3--:R-:W-:-:S03]  /*7bd10*/  F2FP.BF16.PACK_AB R12, R12, R11 ;  /* 0x0000000b0c0c723e */ /* 0x008fc600000010ff */
[----:B------:R-:W3:Y:S04]  /*7bd20*/  LDL.LU R11, [R1+0x198] ;  /* 0x00019800010b7983 */ /* 0x000ee80000300800 */
[----:B------:R0:W-:Y:S04]  /*7bd30*/  STL [R1+0xa6c], R12 ;  /* 0x000a6c0c01007387 */ /* 0x0001e80000100800 */
[----:B0-----:R-:W3:Y:S01]  /*7bd40*/  LDL.LU R12, [R1+0x1a0] ;  /* 0x0001a000010c7983 */ /* 0x001ee20000300800 */
[----:B----4-:R-:W-:Y:S02]  /*7bd50*/  F2FP.BF16.PACK_AB R22, R21, R22 ;  /* 0x000000161516723e */ /* 0x010fe400000010ff */
[----:B------:R-:W-:Y:S01]  /*7bd60*/  F2FP.BF16.PACK_AB R24, R23, R24 ;  /* 0x000000181718723e */ /* 0x000fe200000010ff */
[----:B------:R-:W4:Y:S01]  /*7bd70*/  LDL.LU R21, [R1+0x84ec] ;  /* 0x0084ec0001157983 */ /* 0x000f220000300800 */
[----:B------:R-:W-:-:S03]  /*7bd80*/  F2FP.BF16.PACK_AB R13, R29, R13 ;  /* 0x0000000d1d0d723e */ /* 0x000fc600000010ff */
[----:B------:R0:W-:Y:S04]  /*7bd90*/  STL [R1+0xa64], R22 ;  /* 0x000a641601007387 */ /* 0x0001e80000100800 */
[----:B0-----:R-:W4:Y:S04]  /*7bda0*/  LDL.LU R22, [R1+0x84e8] ;  /* 0x0084e80001167983 */ /* 0x001f280000300800 */
[----:B------:R-:W4:Y:S04]  /*7bdb0*/  LDL.LU R23, [R1+0x84e4] ;  /* 0x0084e40001177983 */ /* 0x000f280000300800 */
[----:B------:R0:W-:Y:S04]  /*7bdc0*/  STL [R1+0xa60], R24 ;  /* 0x000a601801007387 */ /* 0x0001e80000100800 */
[----:B0-----:R-:W4:Y:S01]  /*7bdd0*/  LDL.LU R24, [R1+0x84e0] ;  /* 0x0084e00001187983 */ /* 0x001f220000300800 */
[----:B---3--:R-:W-:-:S02]  /*7bde0*/  F2FP.BF16.PACK_AB R12, R11, R12 ;  /* 0x0000000c0b0c723e */ /* 0x008fc400000010ff */
[----:B--2---:R-:W-:-:S03]  /*7bdf0*/  F2FP.BF16.PACK_AB R11, R9, R10 ;  /* 0x0000000a090b723e */ /* 0x004fc600000010ff */
[----:B------:R-:W-:Y:S04]  /*7be00*/  STL [R1+0xa58], R12 ;  /* 0x000a580c01007387 */ /* 0x000fe80000100800 */
[----:B------:R-:W-:Y:S04]  /*7be10*/  STL [R1+0xa54], R11 ;  /* 0x000a540b01007387 */ /* 0x000fe80000100800 */
[----:B------:R-:W2:Y:S04]  /*7be20*/  LDL.LU R29, [R1+0x84dc] ;  /* 0x0084dc00011d7983 */ /* 0x000ea80000300800 */
[----:B------:R0:W-:Y:S01]  /*7be30*/  STL [R1+0xa4c], R13 ;  /* 0x000a4c0d01007387 */ /* 0x0001e20000100800 */
[----:B------:R-:W-:-:S03]  /*7be40*/  F2FP.BF16.PACK_AB R0, R0, R6 ;  /* 0x000000060000723e */ /* 0x000fc600000010ff */
[----:B----4-:R-:W-:Y:S04]  /*7be50*/  SHFL.BFLY PT, R11, R22, 0x2, 0x1f ;  /* 0x0c401f00160b7f89 */ /* 0x010fe800000e0000 */
[----:B------:R-:W-:Y:S04]  /*7be60*/  SHFL.BFLY PT, R10, R23, 0x2, 0x1f ;  /* 0x0c401f00170a7f89 */ /* 0x000fe800000e0000 */
[----:B0-----:R-:W2:Y:S04]  /*7be70*/  LDL.LU R13, [R1+0x84d8] ;  /* 0x0084d800010d7983 */ /* 0x001ea80000300800 */
[----:B------:R-:W-:Y:S04]  /*7be80*/  SHFL.BFLY PT, R12, R21, 0x2, 0x1f ;  /* 0x0c401f00150c7f89 */ /* 0x000fe800000e0000 */
[----:B------:R-:W0:Y:S01]  /*7be90*/  SHFL.BFLY PT, R9, R24, 0x2, 0x1f ;  /* 0x0c401f0018097f89 */ /* 0x000e2200000e0000 */
[----:B--2---:R-:W-:-:S03]  /*7bea0*/  F2FP.BF16.PACK_AB R13, R29, R13 ;  /* 0x0000000d1d0d723e */ /* 0x004fc600000010ff */
[----:B------:R-:W2:Y:S04]  /*7beb0*/  LDL.LU R29, [R1+0x84d4] ;  /* 0x0084d400011d7983 */ /* 0x000ea80000300800 */
[----:B------:R1:W-:Y:S04]  /*7bec0*/  STL [R1+0xa48], R13 ;  /* 0x000a480d01007387 */ /* 0x0003e80000100800 */
[----:B-1----:R-:W2:Y:S02]  /*7bed0*/  LDL.LU R13, [R1+0x84d0] ;  /* 0x0084d000010d7983 */ /* 0x002ea40000300800 */
[----:B--2---:R-:W-:-:S02]  /*7bee0*/  F2FP.BF16.PACK_AB R13, R29, R13 ;  /* 0x0000000d1d0d723e */ /* 0x004fc400000010ff */
        /* <DEDUP_REMOVED lines=22> */
[----:B-1----:R-:W3:Y:S01]  /*7c050*/  LDL.LU R13, [R1+0x84a0] ;  /* 0x0084a000010d7983 */ /* 0x002ee20000300800 */
[----:B--2---:R-:W-:Y:S02]  /*7c060*/  F2FP.BF16.PACK_AB R29, R29, R3 ;  /* 0x000000031d1d723e */ /* 0x004fe400000010ff */
[----:B------:R-:W-:-:S02]  /*7c070*/  F2FP.BF16.PACK_AB R3, R4, R7 ;  /* 0x000000070403723e */ /* 0x000fc400000010ff */
[----:B------:R-:W-:Y:S01]  /*7c080*/  F2FP.BF16.PACK_AB R4, R5, R8 ;  /* 0x000000080504723e */ /* 0x000fe200000010ff */
[----:B------:R-:W-:Y:S04]  /*7c090*/  STL [R1+0xa20], R29 ;  /* 0x000a201d01007387 */ /* 0x000fe80000100800 */
[----:B------:R1:W-:Y:S04]  /*7c0a0*/  STL [R1+0xa1c], R0 ;  /* 0x000a1c0001007387 */ /* 0x0003e80000100800 */
[----:B------:R2:W-:Y:S01]  /*7c0b0*/  STL [R1+0xa14], R3 ;  /* 0x000a140301007387 */ /* 0x0005e20000100800 */
[----:B-1----:R-:W-:-:S03]  /*7c0c0*/  F2FP.BF16.PACK_AB R0, R2, R28 ;  /* 0x0000001c0200723e */ /* 0x002fc600000010ff */
[----:B------:R-:W-:Y:S01]  /*7c0d0*/  STL [R1+0xa10], R4 ;  /* 0x000a100401007387 */ /* 0x000fe20000100800 */
[----:B------:R-:W-:Y:S02]  /*7c0e0*/  F2FP.BF16.PACK_AB R2, R14, R18 ;  /* 0x000000120e02723e */ /* 0x000fe400000010ff */
[----:B--2---:R-:W-:Y:S01]  /*7c0f0*/  F2FP.BF16.PACK_AB R3, R20, R19 ;  /* 0x000000131403723e */ /* 0x004fe200000010ff */
[----:B------:R1:W-:Y:S04]  /*7c100*/  STL [R1+0xa08], R0 ;  /* 0x000a080001007387 */ /* 0x0003e80000100800 */
[----:B------:R2:W-:Y:S01]  /*7c110*/  STL [R1+0xa04], R3 ;  /* 0x000a040301007387 */ /* 0x0005e20000100800 */
[----:B-1----:R-:W-:-:S03]  /*7c120*/  F2FP.BF16.PACK_AB R0, R17, R15 ;  /* 0x0000000f1100723e */ /* 0x002fc600000010ff */
[----:B------:R1:W-:Y:S01]  /*7c130*/  STL [R1+0x9fc], R2 ;  /* 0x0009fc0201007387 */ /* 0x0003e20000100800 */
[----:B--2---:R-:W-:-:S03]  /*7c140*/  F2FP.BF16.PACK_AB R3, R16, R27 ;  /* 0x0000001b1003723e */ /* 0x004fc600000010ff */
[----:B------:R2:W-:Y:S01]  /*7c150*/  STL [R1+0x9f8], R0 ;  /* 0x0009f80001007387 */ /* 0x0005e20000100800 */
[----:B-1----:R-:W-:-:S03]  /*7c160*/  F2FP.BF16.PACK_AB R2, R26, R25 ;  /* 0x000000191a02723e */ /* 0x002fc600000010ff */
[----:B--2---:R-:W2:Y:S04]  /*7c170*/  LDL.LU R0, [R1+0x40] ;  /* 0x0000400001007983 */ /* 0x004ea80000300800 */
[----:B------:R-:W-:Y:S04]  /*7c180*/  STL [R1+0x9f4], R3 ;  /* 0x0009f40301007387 */ /* 0x000fe80000100800 */
[----:B------:R-:W2:Y:S04]  /*7c190*/  LDL.LU R6, [R1+0x4c] ;  /* 0x00004c0001067983 */ /* 0x000ea80000300800 */
[----:B------:R-:W-:Y:S04]  /*7c1a0*/  STL [R1+0x9ec], R2 ;  /* 0x0009ec0201007387 */ /* 0x000fe80000100800 */
[----:B------:R-:W3:Y:S04]  /*7c1b0*/  LDL.LU R4, [R1+0x3c] ;  /* 0x00003c0001047983 */ /* 0x000ee80000300800 */
[----:B------:R-:W4:Y:S04]  /*7c1c0*/  LDL.LU R29, [R1+0xbc] ;  /* 0x0000bc00011d7983 */ /* 0x000f280000300800 */
[----:B----4-:R1:W-:Y:S04]  /*7c1d0*/  STL [R1+0x8468], R29 ;  /* 0x0084681d01007387 */ /* 0x0103e80000100800 */
[----:B-1----:R-:W4:Y:S04]  /*7c1e0*/  LDL.LU R29, [R1+0x80] ;  /* 0x00008000011d7983 */ /* 0x002f280000300800 */
        /* <DEDUP_REMOVED lines=12> */
[----:B------:R-:W2:Y:S04]  /*7c2b0*/  LDL.LU R16, [R1+0xc0] ;  /* 0x0000c00001107983 */ /* 0x000ea80000300800 */
[----:B--2---:R1:W-:Y:S04]  /*7c2c0*/  STL [R1+0x846c], R16 ;  /* 0x00846c1001007387 */ /* 0x0043e80000100800 */
[----:B-1----:R-:W2:Y:S04]  /*7c2d0*/  LDL.LU R16, [R1+0x7c] ;  /* 0x00007c0001107983 */ /* 0x002ea80000300800 */
        /* <DEDUP_REMOVED lines=9> */
[----:B-1----:R-:W2:Y:S01]  /*7c370*/  LDL.LU R16, [R1+0xf0] ;  /* 0x0000f00001107983 */ /* 0x002ea20000300800 */
[----:B------:R-:W-:-:S02]  /*7c380*/  F2FP.BF16.PACK_AB R6, R0, R6 ;  /* 0x000000060006723e */ /* 0x000fc400000010ff */
[----:B---3--:R-:W-:Y:S01]  /*7c390*/  F2FP.BF16.PACK_AB R4, R13, R4 ;  /* 0x000000040d04723e */ /* 0x008fe200000010ff */
[----:B0-----:R-:W-:Y:S02]  /*7c3a0*/  FADD R9, R24, R9 ;  /* 0x0000000918097221 */ /* 0x001fe40000000000 */
[----:B------:R-:W-:Y:S01]  /*7c3b0*/  FADD R10, R23, R10 ;  /* 0x0000000a170a7221 */ /* 0x000fe20000000000 */
[----:B--2---:R0:W-:Y:S04]  /*7c3c0*/  STL [R1+0x849c], R16 ;  /* 0x00849c1001007387 */ /* 0x0041e80000100800 */
[----:B0-----:R-:W4:Y:S04]  /*7c3d0*/  LDL.LU R16, [R1+0xdc] ;  /* 0x0000dc0001107983 */ /* 0x001f280000300800 */
[----:B------:R-:W2:Y:S04]  /*7c3e0*/  LDL.LU R15, [R1+0xa0] ;  /* 0x0000a000010f7983 */ /* 0x000ea80000300800 */
[----:B------:R-:W2:Y:S04]  /*7c3f0*/  LDL.LU R17, [R1+0xa4] ;  /* 0x0000a40001117983 */ /* 0x000ea80000300800 */
[----:B------:R-:W3:Y:S04]  /*7c400*/  LDL.LU R18, [R1+0xb0] ;  /* 0x0000b00001127983 */ /* 0x000ee80000300800 */
        /* <DEDUP_REMOVED lines=14> */
[----:B0-----:R-:W2:Y:S04]  /*7c4f0*/  LDL.LU R6, [R1+0x5c] ;  /* 0x00005c0001067983 */ /* 0x001ea80000300800 */
[----:B------:R-:W2:Y:S04]  /*7c500*/  LDL.LU R13, [R1+0x100] ;  /* 0x00010000010d7983 */ /* 0x000ea80000300800 */
[----:B------:R0:W-:Y:S04]  /*7c510*/  STL [R1+0x9e0], R4 ;  /* 0x0009e00401007387 */ /* 0x0001e80000100800 */
[----:B0-----:R-:W2:Y:S04]  /*7c520*/  LDL.LU R4, [R1+0x50] ;  /* 0x0000500001047983 */ /* 0x001ea80000300800 */
[----:B------:R-:W2:Y:S04]  /*7c530*/  LDL.LU R24, [R1+0x60] ;  /* 0x0000600001187983 */ /* 0x000ea80000300800 */
[----:B------:R-:W2:Y:S01]  /*7c540*/  LDL.LU R23, [R1+0xf4] ;  /* 0x0000f40001177983 */ /* 0x000ea20000300800 */
[----:B------:R-:W-:Y:S01]  /*7c550*/  FADD R11, R22, R11 ;  /* 0x0000000b160b7221 */ /* 0x000fe20000000000 */
[----:B----4-:R-:W-:-:S02]  /*7c560*/  F2FP.BF16.PACK_AB R29, R16, R29 ;  /* 0x0000001d101d723e */ /* 0x010fc400000010ff */
[----:B--2---:R-:W-:-:S05]  /*7c570*/  F2FP.BF16.PACK_AB R22, R23, R13 ;  /* 0x0000000d1716723e */ /* 0x004fca00000010ff */
[----:B------:R-:W-:Y:S04]  /*7c580*/  STL [R1+0x9d4], R22 ;  /* 0x0009d41601007387 */ /* 0x000fe80000100800 */
[----:B------:R-:W2:Y:S04]  /*7c590*/  LDL.LU R16, [R1+0x849c] ;  /* 0x00849c0001107983 */ /* 0x000ea80000300800 */
[----:B------:R0:W-:Y:S04]  /*7c5a0*/  STL [R1+0x9cc], R29 ;  /* 0x0009cc1d01007387 */ /* 0x0001e80000100800 */
[----:B0-----:R-:W2:Y:S02]  /*7c5b0*/  LDL.LU R29, [R1+0x8498] ;  /* 0x00849800011d7983 */ /* 0x001ea40000300800 */
[----:B--2---:R-:W-:-:S02]  /*7c5c0*/  F2FP.BF16.PACK_AB R29, R16, R29 ;  /* 0x0000001d101d723e */ /* 0x004fc400000010ff */
        /* <DEDUP_REMOVED lines=22> */
[----:B0-----:R-:W2:Y:S01]  /*7c730*/  LDL.LU R29, [R1+0x8468] ;  /* 0x00846800011d7983 */ /* 0x001ea20000300800 */
[----:B------:R-:W-:Y:S02]  /*7c740*/  F2FP.BF16.PACK_AB R17, R15, R17 ;  /* 0x000000110f11723e */ /* 0x000fe400000010ff */
[----:B---3--:R-:W-:-:S02]  /*7c750*/  F2FP.BF16.PACK_AB R14, R18, R14 ;  /* 0x0000000e120e723e */ /* 0x008fc400000010ff */
[----:B--2---:R-:W-:Y:S02]  /*7c760*/  F2FP.BF16.PACK_AB R16, R29, R16 ;  /* 0x000000101d10723e */ /* 0x004fe400000010ff */
[----:B------:R-:W2:Y:S04]  /*7c770*/  LDL.LU R29, [R1+0x8464] ;  /* 0x00846400011d7983 */ /* 0x000ea80000300800 */
[----:B------:R0:W-:Y:S04]  /*7c780*/  STL [R1+0x9a4], R16 ;  /* 0x0009a41001007387 */ /* 0x0001e80000100800 */
[----:B0-----:R-:W3:Y:S04]  /*7c790*/  LDL.LU R16, [R1+0x8460] ;  /* 0x0084600001107983 */ /* 0x001ee80000300800 */
[----:B------:R-:W3:Y:S04]  /*7c7a0*/  LDL.LU R15, [R1+0x845c] ;  /* 0x00845c00010f7983 */ /* 0x000ee80000300800 */
[----:B------:R0:W-:Y:S04]  /*7c7b0*/  STL [R1+0x9a0], R17 ;  /* 0x0009a01101007387 */ /* 0x0001e80000100800 */
[----:B0-----:R-:W4:Y:S04]  /*7c7c0*/  LDL.LU R17, [R1+0x8458] ;  /* 0x0084580001117983 */ /* 0x001f280000300800 */
[----:B------:R-:W4:Y:S04]  /*7c7d0*/  LDL.LU R18, [R1+0x8454] ;  /* 0x0084540001127983 */ /* 0x000f280000300800 */
[----:B------:R0:W-:Y:S04]  /*7c7e0*/  STL [R1+0x998], R14 ;  /* 0x0009980e01007387 */ /* 0x0001e80000100800 */
[----:B0-----:R-:W2:Y:S01]  /*7c7f0*/  LDL.LU R14, [R1+0x8450] ;  /* 0x00845000010e7983 */ /* 0x001ea20000300800 */
[----:B------:R-:W-:-:S02]  /*7c800*/  F2FP.BF16.PACK_AB R20, R19, R20 ;  /* 0x000000141314723e */ /* 0x000fc400000010ff */
[----:B------:R-:W-:Y:S01]  /*7c810*/  F2FP.BF16.PACK_AB R2, R28, R2 ;  /* 0x000000021c02723e */ /* 0x000fe200000010ff */
[----:B------:R-:W2:Y:S01]  /*7c820*/  LDL.LU R19, [R1+0x844c] ;  /* 0x00844c0001137983 */ /* 0x000ea20000300800 */
[----:B------:R-:W-:-:S03]  /*7c830*/  F2FP.BF16.PACK_AB R5, R8, R5 ;  /* 0x000000050805723e */ /* 0x000fc600000010ff */
[----:B------:R0:W-:Y:S01]  /*7c840*/  STL [R1+0x994], R20 ;  /* 0x0009941401007387 */ /* 0x0001e20000100800 */
[----:B------:R-:W-:-:S03]  /*7c850*/  F2FP.BF16.PACK_AB R24, R7, R24 ;  /* 0x000000180718723e */ /* 0x000fc600000010ff */
[----:B0-----:R-:W2:Y:S04]  /*7c860*/  LDL.LU R20, [R1+0x8448] ;  /* 0x0084480001147983 */ /* 0x001ea80000300800 */
[----:B------:R-:W2:Y:S04]  /*7c870*/  LDL.LU R28, [R1+0x8444] ;  /* 0x00844400011c7983 */ /* 0x000ea80000300800 */
[----:B------:R0:W-:Y:S04]  /*7c880*/  STL [R1+0x98c], R2 ;  /* 0x00098c0201007387 */ /* 0x0001e80000100800 */
[----:B0-----:R-:W2:Y:S04]  /*7c890*/  LDL.LU R2, [R1+0x8440] ;  /* 0x0084400001027983 */ /* 0x001ea80000300800 */
[----:B------:R-:W2:Y:S04]  /*7c8a0*/  LDL.LU R8, [R1+0x843c] ;  /* 0x00843c0001087983 */ /* 0x000ea80000300800 */
[----:B------:R0:W-:Y:S01]  /*7c8b0*/  STL [R1+0x988], R5 ;  /* 0x0009880501007387 */ /* 0x0001e20000100800 */
[----:B------:R-:W-:-:S03]  /*7c8c0*/  F2FP.BF16.PACK_AB R0, R0, R6 ;  /* 0x000000060000723e */ /* 0x000fc600000010ff */
[----:B0-----:R-:W2:Y:S04]  /*7c8d0*/  LDL.LU R5, [R1+0x8438] ;  /* 0x0084380001057983 */ /* 0x001ea80000300800 */
[----:B------:R-:W2:Y:S04]  /*7c8e0*/  LDL.LU R7, [R1+0x8434] ;  /* 0x0084340001077983 */ /* 0x000ea80000300800 */
[----:B------:R0:W-:Y:S01]  /*7c8f0*/  STL [R1+0x984], R24 ;  /* 0x0009841801007387 */ /* 0x0001e20000100800 */
[----:B---3--:R-:W-:Y:S02]  /*7c900*/  F2FP.BF16.PACK_AB R16, R16, R15 ;  /* 0x0000000f1010723e */ /* 0x008fe400000010ff */
[----:B------:R-:W-:-:S02]  /*7c910*/  F2FP.BF16.PACK_AB R15, R3, R27 ;  /* 0x0000001b030f723e */ /* 0x000fc400000010ff */
[----:B------:R-:W-:Y:S01]  /*7c920*/  F2FP.BF16.PACK_AB R3, R26, R25 ;  /* 0x000000191a03723e */ /* 0x000fe200000010ff */
[----:B------:R-:W-:Y:S04]  /*7c930*/  STL [R1+0x97c], R16 ;  /* 0x00097c1001007387 */ /* 0x000fe80000100800 */
[----:B------:R-:W3:Y:S04]  /*7c940*/  LDL.64 R26, [R1+0x2768] ;  /* 0x00276800011a7983 */ /* 0x000ee80000100a00 */
[----:B------:R-:W-:Y:S04]  /*7c950*/  STL [R1+0x978], R15 ;  /* 0x0009780f01007387 */ /* 0x000fe80000100800 */
[----:B0-----:R-:W3:Y:S04]  /*7c960*/  LDL.64 R24, [R1+0x2760] ;  /* 0x0027600001187983 */ /* 0x001ee80000100a00 */
[----:B------:R4:W-:Y:S02]  /*7c970*/  STL [R1+0x970], R3 ;  /* 0x0009700301007387 */ /* 0x0009e40000100800 */
[----:B----4-:R-:W-:-:S02]  /*7c980*/  F2FP.BF16.PACK_AB R3, R18, R17 ;  /* 0x000000111203723e */ /* 0x010fc400000010ff */
[----:B------:R-:W4:Y:S04]  /*7c990*/  LDL.64 R16, [R1+0x2770] ;  /* 0x0027700001107983 */ /* 0x000f280000100a00 */
[----:B------:R2:W-:Y:S04]  /*7c9a0*/  STL [R1+0x96c], R0 ;  /* 0x00096c0001007387 */ /* 0x0005e80000100800 */
[----:B------:R-:W-:Y:S01]  /*7c9b0*/  STL [R1+0x964], R3 ;  /* 0x0009640301007387 */ /* 0x000fe20000100800 */
[----:B--2---:R-:W-:-:S03]  /*7c9c0*/  F2FP.BF16.PACK_AB R0, R14, R4 ;  /* 0x000000040e00723e */ /* 0x004fc600000010ff */
[----:B------:R-:W2:Y:S01]  /*7c9d0*/  LDL.64 R14, [R1+0xdd8] ;  /* 0x000dd800010e7983 */ /* 0x000ea20000100a00 */
[----:B------:R-:W-:-:S03]  /*7c9e0*/  FADD R12, R21, R12 ;  /* 0x0000000c150c7221 */ /* 0x000fc60000000000 */
[----:B------:R-:W0:Y:S04]  /*7c9f0*/  SHFL.BFLY PT, R13, R9, 0x1, 0x1f ;  /* 0x0c201f00090d7f89 */ /* 0x000e2800000e0000 */
[----:B------:R-:W1:Y:S04]  /*7ca00*/  SHFL.BFLY PT, R21, R10, 0x1, 0x1f ;  /* 0x0c201f000a157f89 */ /* 0x000e6800000e0000 */
[----:B------:R-:W1:Y:S04]  /*7ca10*/  SHFL.BFLY PT, R22, R11, 0x1, 0x1f ;  /* 0x0c201f000b167f89 */ /* 0x000e6800000e0000 */
[----:B------:R-:W1:Y:S01]  /*7ca20*/  SHFL.BFLY PT, R23, R12, 0x1, 0x1f ;  /* 0x0c201f000c177f89 */ /* 0x000e6200000e0000 */
[----:B0-----:R-:W-:-:S02]  /*7ca30*/  FADD R9, R9, R13 ;  /* 0x0000000d09097221 */ /* 0x001fc40000000000 */
[----:B-1----:R-:W-:-:S03]  /*7ca40*/  FADD R10, R10, R21 ;  /* 0x000000150a0a7221 */ /* 0x002fc60000000000 */
[----:B------:R-:W-:Y:S01]  /*7ca50*/  @!P6 STS [R29.X4+0x20000], R9 ;  /* 0x020000091d00e388 */ /* 0x000fe20000004800 */
[----:B------:R-:W-:-:S03]  /*7ca60*/  FADD R11, R11, R22 ;  /* 0x000000160b0b7221 */ /* 0x000fc60000000000 */
[----:B------:R-:W-:Y:S01]  /*7ca70*/  @!P6 STS [R29.X4+0x20200], R10 ;  /* 0x0202000a1d00e388 */ /* 0x000fe20000004800 */
[----:B------:R-:W-:-:S03]  /*7ca80*/  FADD R12, R12, R23 ;  /* 0x000000170c0c7221 */ /* 0x000fc60000000000 */
[----:B------:R-:W-:Y:S04]  /*7ca90*/  @!P6 STS [R29.X4+0x20400], R11 ;  /* 0x0204000b1d00e388 */ /* 0x000fe80000004800 */
[----:B------:R-:W-:Y:S04]  /*7caa0*/  @!P6 STS [R29.X4+0x20600], R12 ;  /* 0x0206000c1d00e388 */ /* 0x000fe80000004800 */
[----:B------:R0:W-:Y:S02]  /*7cab0*/  STL [R1+0x960], R0 ;  /* 0x0009600001007387 */ /* 0x0001e40000100800 */
[----:B0-----:R-:W-:-:S05]  /*7cac0*/  F2FP.BF16.PACK_AB R0, R20, R19 ;  /* 0x000000131400723e */ /* 0x001fca00000010ff */
[----:B------:R0:W-:Y:S04]  /*7cad0*/  STL [R1+0x950], R0 ;  /* 0x0009500001007387 */ /* 0x0001e80000100800 */
[----:B------:R-:W3:Y:S04]  /*7cae0*/  LDL.64 R18, [R1+0x2738] ;  /* 0x0027380001127983 */ /* 0x000ee80000100a00 */
[----:B------:R-:W3:Y:S04]  /*7caf0*/  LDL.64 R22, [R1+0x2718] ;  /* 0x0027180001167983 */ /* 0x000ee80000100a00 */
[----:B------:R-:W3:Y:S04]  /*7cb00*/  LDL.64 R20, [R1+0x2710] ;  /* 0x0027100001147983 */ /* 0x000ee80000100a00 */
[----:B------:R-:W-:Y:S01]  /*7cb10*/  BAR.SYNC.DEFER_BLOCKING 0x0 ;  /* 0x0000000000007b1d */ /* 0x000fe20000010000 */
[----:B--2---:R-:W-:-:S05]  /*7cb20*/  IMAD.WIDE R10, R28, 0x2, R14 ;  /* 0x000000021c0a7825 */ /* 0x004fca00078e020e */
[----:B------:R1:W2:Y:S04]  /*7cb30*/  LDG.E.U16 R9, [R10.64] ;  /* 0x000000060a097981 */ /* 0x0002a8000c1e1500 */
[----:B-1----:R-:W2:Y:S01]  /*7cb40*/  LDL.64 R10, [R1+0x2758] ;  /* 0x00275800010a7983 */ /* 0x002ea20000100a00 */
[----:B----4-:R-:W-:-:S04]  /*7cb50*/  IMAD.WIDE R12, R28, 0x2, R16 ;  /* 0x000000021c0c7825 */ /* 0x010fc800078e0210 */
[C---:B---3--:R-:W-:Y:S01]  /*7cb60*/  IMAD.WIDE R14, R28.reuse, 0x2, R26 ;  /* 0x000000021c0e7825 */ /* 0x048fe200078e021a */
[----:B------:R1:W3:Y:S03]  /*7cb70*/  LDG.E.U16 R4, [R12.64] ;  /* 0x000000060c047981 */ /* 0x0002e6000c1e1500 */
[C---:B------:R-:W-:Y:S01]  /*7cb80*/  IMAD.WIDE R16, R28.reuse, 0x2, R24 ;  /* 0x000000021c107825 */ /* 0x040fe200078e0218 */
[----:B------:R4:W3:Y:S04]  /*7cb90*/  LDG.E.U16 R29, [R14.64] ;  /* 0x000000060e1d7981 */ /* 0x0008e8000c1e1500 */
[----:B------:R0:W3:Y:S04]  /*7cba0*/  LDG.E.U16 R3, [R16.64] ;  /* 0x0000000610037981 */ /* 0x0000e8000c1e1500 */
[----:B-1----:R-:W3:Y:S04]  /*7cbb0*/  LDL.64 R12, [R1+0x2750] ;  /* 0x00275000010c7983 */ /* 0x002ee80000100a00 */
[----:B----4-:R-:W4:Y:S04]  /*7cbc0*/  LDL.64 R14, [R1+0x2748] ;  /* 0x00274800010e7983 */ /* 0x010f280000100a00 */
[----:B0-----:R-:W4:Y:S04]  /*7cbd0*/  LDL.64 R16, [R1+0x2740] ;  /* 0x0027400001107983 */ /* 0x001f280000100a00 */
[----:B------:R-:W4:Y:S04]  /*7cbe0*/  LDL.64 R26, [R1+0x2728] ;  /* 0x00272800011a7983 */ /* 0x000f280000100a00 */
[----:B------:R-:W4:Y:S01]  /*7cbf0*/  LDL.64 R24, [R1+0x2720] ;  /* 0x0027200001187983 */ /* 0x000f220000100a00 */
[----:B--2---:R-:W-:-:S05]  /*7cc00*/  IMAD.WIDE R10, R28, 0x2, R10 ;  /* 0x000000021c0a7825 */ /* 0x004fca00078e020a */
[----:B------:R0:W2:Y:S04]  /*7cc10*/  LDG.E.U16 R0, [R10.64] ;  /* 0x000000060a007981 */ /* 0x0000a8000c1e1500 */
[----:B0-----:R-:W2:Y:S01]  /*7cc20*/  LDL.64 R10, [R1+0x2730] ;  /* 0x00273000010a7983 */ /* 0x001ea20000100a00 */
[----:B---3--:R-:W-:-:S03]  /*7cc30*/  IMAD.WIDE R12, R28, 0x2, R12 ;  /* 0x000000021c0c7825 */ /* 0x008fc600078e020c */
[----:B------:R0:W-:Y:S01]  /*7cc40*/  STL [R1+0x16c8], R9 ;  /* 0x0016c80901007387 */ /* 0x0001e20000100800 */
[----:B----4-:R-:W-:-:S03]  /*7cc50*/  IMAD.WIDE R14, R28, 0x2, R14 ;  /* 0x000000021c0e7825 */ /* 0x010fc600078e020e */
[----:B------:R1:W3:Y:S01]  /*7cc60*/  LDG.E.U16 R6, [R12.64] ;  /* 0x000000060c067981 */ /* 0x0002e2000c1e1500 */
[----:B------:R-:W-:-:S03]  /*7cc70*/  IMAD.WIDE R16, R28, 0x2, R16 ;  /* 0x000000021c107825 */ /* 0x000fc600078e0210 */
[----:B------:R4:W-:Y:S04]  /*7cc80*/  STL [R1+0x16c4], R4 ;  /* 0x0016c40401007387 */ /* 0x0009e80000100800 */
[----:B------:R1:W-:Y:S01]  /*7cc90*/  STL [R1+0x16c0], R29 ;  /* 0x0016c01d01007387 */ /* 0x0003e20000100800 */
[----:B------:R-:W-:-:S03]  /*7cca0*/  IMAD.WIDE R18, R28, 0x2, R18 ;  /* 0x000000021c127825 */ /* 0x000fc600078e0212 */
[----:B0-----:R0:W3:Y:S04]  /*7ccb0*/  LDG.E.U16 R9, [R14.64] ;  /* 0x000000060e097981 */ /* 0x0010e8000c1e1500 */
[----:B------:R0:W-:Y:S04]  /*7ccc0*/  STL [R1+0x16bc], R3 ;  /* 0x0016bc0301007387 */ /* 0x0001e80000100800 */
[----:B----4-:R4:W3:Y:S04]  /*7ccd0*/  LDG.E.U16 R4, [R16.64] ;  /* 0x0000000610047981 */ /* 0x0108e8000c1e1500 */
[----:B-1----:R1:W3:Y:S01]  /*7cce0*/  LDG.E.U16 R29, [R18.64] ;  /* 0x00000006121d7981 */ /* 0x0022e2000c1e1500 */
[----:B--2---:R-:W-:-:S05]  /*7ccf0*/  IMAD.WIDE R10, R28, 0x2, R10 ;  /* 0x000000021c0a7825 */ /* 0x004fca00078e020a */
[----:B0-----:R0:W2:Y:S04]  /*7cd00*/  LDG.E.U16 R3, [R10.64] ;  /* 0x000000060a037981 */ /* 0x0010a8000c1e1500 */
[----:B0-----:R-:W2:Y:S01]  /*7cd10*/  LDL.64 R10, [R1+0x2708] ;  /* 0x00270800010a7983 */ /* 0x001ea20000100a00 */
[----:B------:R-:W-:-:S03]  /*7cd20*/  IMAD.WIDE R12, R28, 0x2, R26 ;  /* 0x000000021c0c7825 */ /* 0x000fc600078e021a */
[----:B------:R0:W-:Y:S01]  /*7cd30*/  STL [R1+0x16b8], R0 ;  /* 0x0016b80001007387 */ /* 0x0001e20000100800 */
[----:B------:R-:W-:-:S04]  /*7cd40*/  IMAD.WIDE R14, R28, 0x2, R24 ;  /* 0x000000021c0e7825 */ /* 0x000fc800078e0218 */
[C---:B----4-:R-:W-:Y:S01]  /*7cd50*/  IMAD.WIDE R16, R28.reuse, 0x2, R22 ;  /* 0x000000021c107825 */ /* 0x050fe200078e0216 */
[----:B0-----:R0:W4:Y:S03]  /*7cd60*/  LDG.E.U16 R0, [R12.64] ;  /* 0x000000060c007981 */ /* 0x001126000c1e1500 */
[C---:B-1----:R-:W-:Y:S01]  /*7cd70*/  IMAD.WIDE R18, R28.reuse, 0x2, R20 ;  /* 0x000000021c127825 */ /* 0x042fe200078e0214 */
[----:B0-----:R-:W4:Y:S04]  /*7cd80*/  LDL.64 R12, [R1+0x2700] ;  /* 0x00270000010c7983 */ /* 0x001f280000100a00 */
[----:B---3--:R0:W-:Y:S04]  /*7cd90*/  STL [R1+0x16b4], R6 ;  /* 0x0016b40601007387 */ /* 0x0081e80000100800 */
[----:B------:R-:W3:Y:S04]  /*7cda0*/  LDL.64 R26, [R1+0x26d8] ;  /* 0x0026d800011a7983 */ /* 0x000ee80000100a00 */
[----:B------:R-:W3:Y:S04]  /*7cdb0*/  LDL.64 R24, [R1+0x26d0] ;  /* 0x0026d00001187983 */ /* 0x000ee80000100a00 */
[----:B0-----:R0:W3:Y:S04]  /*7cdc0*/  LDG.E.U16 R6, [R14.64] ;  /* 0x000000060e067981 */ /* 0x0010e8000c1e1500 */
[----:B------:R-:W3:Y:S04]  /*7cdd0*/  LDL.64 R22, [R1+0x26c8] ;  /* 0x0026c80001167983 */ /* 0x000ee80000100a00 */
[----:B------:R-:W3:Y:S04]  /*7cde0*/  LDL.64 R20, [R1+0x26c0] ;  /* 0x0026c00001147983 */ /* 0x000ee80000100a00 */
[----:B0-----:R-:W3:Y:S04]  /*7cdf0*/  LDL.64 R14, [R1+0x26f8] ;  /* 0x0026f800010e7983 */ /* 0x001ee80000100a00 */
[----:B------:R0:W-:Y:S04]  /*7ce00*/  STL [R1+0x16b0], R9 ;  /* 0x0016b00901007387 */ /* 0x0001e80000100800 */
[----:B0-----:R0:W3:Y:S04]  /*7ce10*/  LDG.E.U16 R9, [R16.64] ;  /* 0x0000000610097981 */ /* 0x0010e8000c1e1500 */
[----:B0-----:R-:W3:Y:S04]  /*7ce20*/  LDL.64 R16, [R1+0x26f0] ;  /* 0x0026f00001107983 */ /* 0x001ee80000100a00 */
[----:B------:R0:W-:Y:S04]  /*7ce30*/  STL [R1+0x16ac], R4 ;  /* 0x0016ac0401007387 */ /* 0x0001e80000100800 */
[----:B0-----:R0:W3:Y:S04]  /*7ce40*/  LDG.E.U16 R4, [R18.64] ;  /* 0x0000000612047981 */ /* 0x0010e8000c1e1500 */
[----:B0-----:R-:W3:Y:S04]  /*7ce50*/  LDL.64 R18, [R1+0x26e8] ;  /* 0x0026e80001127983 */ /* 0x001ee80000100a00 */
[----:B------:R0:W-:Y:S01]  /*7ce60*/  STL [R1+0x16a8], R29 ;  /* 0x0016a81d01007387 */ /* 0x0001e20000100800 */
[----:B--2---:R-:W-:-:S05]  /*7ce70*/  IMAD.WIDE R10, R28, 0x2, R10 ;  /* 0x000000021c0a7825 */ /* 0x004fca00078e020a */
[----:B0-----:R0:W2:Y:S04]  /*7ce80*/  LDG.E.U16 R29, [R10.64] ;  /* 0x000000060a1d7981 */ /* 0x0010a8000c1e1500 */
[----:B0-----:R-:W2:Y:S04]  /*7ce90*/  LDL.64 R10, [R1+0x26e0] ;  /* 0x0026e000010a7983 */ /* 0x001ea80000100a00 */
[----:B------:R0:W-:Y:S01]  /*7cea0*/  STL [R1+0x16a4], R3 ;  /* 0x0016a40301007387 */ /* 0x0001e20000100800 */
[----:B----4-:R-:W-:-:S03]  /*7ceb0*/  IMAD.WIDE R12, R28, 0x2, R12 ;  /* 0x000000021c0c7825 */ /* 0x010fc600078e020c */
[----:B------:R1:W-:Y:S04]  /*7cec0*/  STL [R1+0x16a0], R0 ;  /* 0x0016a00001007387 */ /* 0x0003e80000100800 */
[----:B0-----:R0:W3:Y:S04]  /*7ced0*/  LDG.E.U16 R3, [R12.64] ;  /* 0x000000060c037981 */ /* 0x0010e8000c1e1500 */
[----:B---3--:R3:W-:Y:S01]  /*7cee0*/  STL [R1+0x169c], R6 ;  /* 0x00169c0601007387 */ /* 0x0087e20000100800 */
[----:B------:R-:W-:-:S05]  /*7cef0*/  IMAD.WIDE R14, R28, 0x2, R14 ;  /* 0x000000021c0e7825 */ /* 0x000fca00078e020e */
[----:B-1----:R1:W3:Y:S04]  /*7cf00*/  LDG.E.U16 R0, [R14.64] ;  /* 0x000000060e007981 */ /* 0x0022e8000c1e1500 */
[----:B------:R0:W-:Y:S01]  /*7cf10*/  STL [R1+0x1698], R9 ;  /* 0x0016980901007387 */ /* 0x0001e20000100800 */
[----:B------:R-:W-:-:S05]  /*7cf20*/  IMAD.WIDE R16, R28, 0x2, R16 ;  /* 0x000000021c107825 */ /* 0x000fca00078e0210 */
[----:B---3--:R3:W3:Y:S04]  /*7cf30*/  LDG.E.U16 R6, [R16.64] ;  /* 0x0000000610067981 */ /* 0x0086e8000c1e1500 */
[----:B------:R0:W-:Y:S01]  /*7cf40*/  STL [R1+0x1694], R4 ;  /* 0x0016940401007387 */ /* 0x0001e20000100800 */
[----:B------:R-:W-:-:S05]  /*7cf50*/  IMAD.WIDE R18, R28, 0x2, R18 ;  /* 0x000000021c127825 */ /* 0x000fca00078e0212 */
[----:B0-----:R0:W3:Y:S01]  /*7cf60*/  LDG.E.U16 R9, [R18.64] ;  /* 0x0000000612097981 */ /* 0x0010e2000c1e1500 */
[----:B--2---:R-:W-:-:S05]  /*7cf70*/  IMAD.WIDE R10, R28, 0x2, R10 ;  /* 0x000000021c0a7825 */ /* 0x004fca00078e020a */
[----:B------:R2:W4:Y:S04]  /*7cf80*/  LDG.E.U16 R4, [R10.64] ;  /* 0x000000060a047981 */ /* 0x000528000c1e1500 */
[----:B--2---:R-:W2:Y:S01]  /*7cf90*/  LDL.64 R10, [R1+0x26b8] ;  /* 0x0026b800010a7983 */ /* 0x004ea20000100a00 */
[----:B------:R-:W-:-:S03]  /*7cfa0*/  IMAD.WIDE R12, R28, 0x2, R26 ;  /* 0x000000021c0c7825 */ /* 0x000fc600078e021a */
[----:B------:R0:W-:Y:S01]  /*7cfb0*/  STL [R1+0x1690], R29 ;  /* 0x0016901d01007387 */ /* 0x0001e20000100800 */
[----:B-1----:R-:W-:-:S04]  /*7cfc0*/  IMAD.WIDE R14, R28, 0x2, R24 ;  /* 0x000000021c0e7825 */ /* 0x002fc800078e0218 */
[C---:B---3--:R-:W-:Y:S01]  /*7cfd0*/  IMAD.WIDE R16, R28.reuse, 0x2, R22 ;  /* 0x000000021c107825 */ /* 0x048fe200078e0216 */
[----:B0-----:R0:W3:Y:S03]  /*7cfe0*/  LDG.E.U16 R29, [R12.64] ;  /* 0x000000060c1d7981 */ /* 0x0010e6000c1e1500 */
[C---:B------:R-:W-:Y:S01]  /*7cff0*/  IMAD.WIDE R18, R28.reuse, 0x2, R20 ;  /* 0x000000021c127825 */ /* 0x040fe200078e0214 */
[----:B0-----:R-:W3:Y:S04]  /*7d000*/  LDL.64 R12, [R1+0x26b0] ;  /* 0x0026b000010c7983 */ /* 0x001ee80000100a00 */
[----:B------:R0:W-:Y:S04]  /*7d010*/  STL [R1+0x168c], R3 ;  /* 0x00168c0301007387 */ /* 0x0001e80000100800 */
        /* <DEDUP_REMOVED lines=16> */
[----:B----4-:R0:W-:Y:S01]  /*7d120*/  STL [R1+0x167c], R4 ;  /* 0x00167c0401007387 */ /* 0x0101e20000100800 */
[----:B---3--:R-:W-:-:S03]  /*7d130*/  IMAD.WIDE R12, R28, 0x2, R12 ;  /* 0x000000021c0c7825 */ /* 0x008fc600078e020c */
[----:B------:R1:W-:Y:S04]  /*7d140*/  STL [R1+0x1678], R29 ;  /* 0x0016781d01007387 */ /* 0x0003e80000100800 */
[----:B0-----:R0:W4:Y:S04]  /*7d150*/  LDG.E.U16 R4, [R12.64] ;  /* 0x000000060c047981 */ /* 0x001128000c1e1500 */
[----:B------:R4:W-:Y:S01]  /*7d160*/  STL [R1+0x1674], R3 ;  /* 0x0016740301007387 */ /* 0x0009e20000100800 */
[----:B------:R-:W-:-:S05]  /*7d170*/  IMAD.WIDE R14, R28, 0x2, R14 ;  /* 0x000000021c0e7825 */ /* 0x000fca00078e020e */
[----:B-1----:R1:W4:Y:S04]  /*7d180*/  LDG.E.U16 R29, [R14.64] ;  /* 0x000000060e1d7981 */ /* 0x002328000c1e1500 */
[----:B------:R0:W-:Y:S01]  /*7d190*/  STL [R1+0x1670], R0 ;  /* 0x0016700001007387 */ /* 0x0001e20000100800 */
[----:B------:R-:W-:-:S05]  /*7d1a0*/  IMAD.WIDE R16, R28, 0x2, R16 ;  /* 0x000000021c107825 */ /* 0x000fca00078e0210 */
[----:B----4-:R4:W4:Y:S04]  /*7d1b0*/  LDG.E.U16 R3, [R16.64] ;  /* 0x0000000610037981 */ /* 0x010928000c1e1500 */
[----:B------:R0:W-:Y:S01]  /*7d1c0*/  STL [R1+0x166c], R6 ;  /* 0x00166c0601007387 */ /* 0x0001e20000100800 */
[----:B------:R-:W-:-:S05]  /*7d1d0*/  IMAD.WIDE R18, R28, 0x2, R18 ;  /* 0x000000021c127825 */ /* 0x000fca00078e0212 */
[----:B0-----:R0:W4:Y:S01]  /*7d1e0*/  LDG.E.U16 R0, [R18.64] ;  /* 0x0000000612007981 */ /* 0x001122000c1e1500 */
[----:B--2---:R-:W-:-:S05]  /*7d1f0*/  IMAD.WIDE R10, R28, 0x2, R10 ;  /* 0x000000021c0a7825 */ /* 0x004fca00078e020a */
[----:B------:R2:W3:Y:S04]  /*7d200*/  LDG.E.U16 R6, [R10.64] ;  /* 0x000000060a067981 */ /* 0x0004e8000c1e1500 */
[----:B--2---:R-:W2:Y:S01]  /*7d210*/  LDL.64 R10, [R1+0x2668] ;  /* 0x00266800010a7983 */ /* 0x004ea20000100a00 */
[----:B------:R-:W-:-:S03]  /*7d220*/  IMAD.WIDE R12, R28, 0x2, R26 ;  /* 0x000000021c0c7825 */ /* 0x000fc600078e021a */
[----:B------:R0:W-:Y:S01]  /*7d230*/  STL [R1+0x1668], R9 ;  /* 0x0016680901007387 */ /* 0x0001e20000100800 */
[----:B-1----:R-:W-:-:S04]  /*7d240*/  IMAD.WIDE R14, R28, 0x2, R24 ;  /* 0x000000021c0e7825 */ /* 0x002fc800078e0218 */
[C---:B----4-:R-:W-:Y:S01]  /*7d250*/  IMAD.WIDE R16, R28.reuse, 0x2, R22 ;  /* 0x000000021c107825 */ /* 0x050fe200078e0216 */
[----:B0-----:R0:W4:Y:S03]  /*7d260*/  LDG.E.U16 R9, [R12.64] ;  /* 0x000000060c097981 */ /* 0x001126000c1e1500 */
[C---:B------:R-:W-:Y:S01]  /*7d270*/  IMAD.WIDE R18, R28.reuse, 0x2, R20 ;  /* 0x000000021c127825 */ /* 0x040fe200078e0214 */
[----:B0-----:R-:W4:Y:S04]  /*7d280*/  LDL.64 R12, [R1+0x2660] ;  /* 0x00266000010c7983 */ /* 0x001f280000100a00 */
[----:B------:R0:W-:Y:S04]  /*7d290*/  STL [R1+0x1664], R4 ;  /* 0x0016640401007387 */ /* 0x0001e80000100800 */
[----:B------:R-:W4:Y:S04]  /*7d2a0*/  LDL.64 R26, [R1+0x2638] ;  /* 0x00263800011a7983 */ /* 0x000f280000100a00 */
[----:B------:R-:W4:Y:S04]  /*7d2b0*/  LDL.64 R24, [R1+0x2630] ;  /* 0x0026300001187983 */ /* 0x000f280000100a00 */
[----:B0-----:R0:W4:Y:S04]  /*7d2c0*/  LDG.E.U16 R4, [R14.64] ;  /* 0x000000060e047981 */ /* 0x001128000c1e1500 */
[----:B------:R-:W4:Y:S04]  /*7d2d0*/  LDL.64 R22, [R1+0x2628] ;  /* 0x0026280001167983 */ /* 0x000f280000100a00 */
[----:B------:R-:W4:Y:S04]  /*7d2e0*/  LDL.64 R20, [R1+0x2620] ;  /* 0x0026200001147983 */ /* 0x000f280000100a00 */
[----:B0-----:R-:W4:Y:S04]  /*7d2f0*/  LDL.64 R14, [R1+0x2658] ;  /* 0x00265800010e7983 */ /* 0x001f280000100a00 */
[----:B------:R0:W-:Y:S04]  /*7d300*/  STL [R1+0x1660], R29 ;  /* 0x0016601d01007387 */ /* 0x0001e80000100800 */
[----:B0-----:R0:W4:Y:S04]  /*7d310*/  LDG.E.U16 R29, [R16.64] ;  /* 0x00000006101d7981 */ /* 0x001128000c1e1500 */
[----:B0-----:R-:W4:Y:S04]  /*7d320*/  LDL.64 R16, [R1+0x2650] ;  /* 0x0026500001107983 */ /* 0x001f280000100a00 */
[----:B------:R0:W-:Y:S04]  /*7d330*/  STL [R1+0x165c], R3 ;  /* 0x00165c0301007387 */ /* 0x0001e80000100800 */
[----:B0-----:R0:W4:Y:S04]  /*7d340*/  LDG.E.U16 R3, [R18.64] ;  /* 0x0000000612037981 */ /* 0x001128000c1e1500 */
[----:B0-----:R-:W4:Y:S04]  /*7d350*/  LDL.64 R18, [R1+0x2648] ;  /* 0x0026480001127983 */ /* 0x001f280000100a00 */
[----:B------:R0:W-:Y:S01]  /*7d360*/  STL [R1+0x1658], R0 ;  /* 0x0016580001007387 */ /* 0x0001e20000100800 */
[----:B--2---:R-:W-:-:S05]  /*7d370*/  IMAD.WIDE R10, R28, 0x2, R10 ;  /* 0x000000021c0a7825 */ /* 0x004fca00078e020a */
[----:B0-----:R0:W2:Y:S04]  /*7d380*/  LDG.E.U16 R0, [R10.64] ;  /* 0x000000060a007981 */ /* 0x0010a8000c1e1500 */
[----:B0-----:R-:W2:Y:S04]  /*7d390*/  LDL.64 R10, [R1+0x2640] ;  /* 0x00264000010a7983 */ /* 0x001ea80000100a00 */
[----:B---3--:R0:W-:Y:S01]  /*7d3a0*/  STL [R1+0x1654], R6 ;  /* 0x0016540601007387 */ /* 0x0081e20000100800 */
[----:B----4-:R-:W-:-:S03]  /*7d3b0*/  IMAD.WIDE R12, R28, 0x2, R12 ;  /* 0x000000021c0c7825 */ /* 0x010fc600078e020c */
        /* <DEDUP_REMOVED lines=1161> */
[----:B0-----:R0:W3:Y:S04]  /*81c50*/  LDG.E.U16 R4, [R12.64] ;  /* 0x000000060c047981 */ /* 0x0010e8000c1e1500 */
[----:B------:R4:W-:Y:S01]  /*81c60*/  STL [R1+0x8a8], R3 ;  /* 0x0008a80301007387 */ /* 0x0009e20000100800 */
[----:B------:R-:W-:-:S05]  /*81c70*/  IMAD.WIDE R14, R28, 0x2, R14 ;  /* 0x000000021c0e7825 */ /* 0x000fca00078e020e */
[----:B-1----:R1:W3:Y:S04]  /*81c80*/  LDG.E.U16 R29, [R14.64] ;  /* 0x000000060e1d7981 */ /* 0x0022e8000c1e1500 */
[----:B------:R0:W-:Y:S01]  /*81c90*/  STL [R1+0x8a4], R0 ;  /* 0x0008a40001007387 */ /* 0x0001e20000100800 */
[----:B------:R-:W-:-:S05]  /*81ca0*/  IMAD.WIDE R16, R28, 0x2, R16 ;  /* 0x000000021c107825 */ /* 0x000fca00078e0210 */
[----:B----4-:R3:W3:Y:S04]  /*81cb0*/  LDG.E.U16 R3, [R16.64] ;  /* 0x0000000610037981 */ /* 0x0106e8000c1e1500 */
[----:B------:R0:W-:Y:S01]  /*81cc0*/  STL [R1+0x8a0], R6 ;  /* 0x0008a00601007387 */ /* 0x0001e20000100800 */
[----:B------:R-:W-:-:S05]  /*81cd0*/  IMAD.WIDE R18, R28, 0x2, R18 ;  /* 0x000000021c127825 */ /* 0x000fca00078e0212 */
[----:B0-----:R0:W3:Y:S01]  /*81ce0*/  LDG.E.U16 R0, [R18.64] ;  /* 0x0000000612007981 */ /* 0x0010e2000c1e1500 */
[----:B------:R-:W-:-:S04]  /*81cf0*/  IMAD.WIDE R12, R28, 0x2, R26 ;  /* 0x000000021c0c7825 */ /* 0x000fc800078e021a */
[----:B--2---:R-:W-:-:S05]  /*81d00*/  IMAD.WIDE R10, R28, 0x2, R10 ;  /* 0x000000021c0a7825 */ /* 0x004fca00078e020a */
[----:B------:R2:W4:Y:S04]  /*81d10*/  LDG.E.U16 R6, [R10.64] ;  /* 0x000000060a067981 */ /* 0x000528000c1e1500 */
[----:B--2---:R-:W2:Y:S04]  /*81d20*/  LDL.64 R10, [R1+0x1d10] ;  /* 0x001d1000010a7983 */ /* 0x004ea80000100a00 */
[----:B------:R0:W-:Y:S04]  /*81d30*/  STL [R1+0x89c], R9 ;  /* 0x00089c0901007387 */ /* 0x0001e80000100800 */
[----:B0-----:R0:W4:Y:S04]  /*81d40*/  LDG.E.U16 R9, [R12.64] ;  /* 0x000000060c097981 */ /* 0x001128000c1e1500 */
[----:B0-----:R-:W4:Y:S01]  /*81d50*/  LDL.64 R12, [R1+0x1d08] ;  /* 0x001d0800010c7983 */ /* 0x001f220000100a00 */
[----:B-1----:R-:W-:-:S03]  /*81d60*/  IMAD.WIDE R14, R28, 0x2, R24 ;  /* 0x000000021c0e7825 */ /* 0x002fc600078e0218 */
[----:B---3--:R0:W-:Y:S01]  /*81d70*/  STL [R1+0x898], R4 ;  /* 0x0008980401007387 */ /* 0x0081e20000100800 */
[----:B------:R-:W-:-:S03]  /*81d80*/  IMAD.WIDE R16, R28, 0x2, R22 ;  /* 0x000000021c107825 */ /* 0x000fc600078e0216 */
[----:B------:R-:W3:Y:S01]  /*81d90*/  LDL.64 R26, [R1+0x1ce0] ;  /* 0x001ce000011a7983 */ /* 0x000ee20000100a00 */
[----:B------:R-:W-:-:S03]  /*81da0*/  IMAD.WIDE R18, R28, 0x2, R20 ;  /* 0x000000021c127825 */ /* 0x000fc600078e0214 */
[----:B------:R-:W3:Y:S04]  /*81db0*/  LDL.64 R24, [R1+0x1cd8] ;  /* 0x001cd80001187983 */ /* 0x000ee80000100a00 */
[----:B0-----:R0:W3:Y:S04]  /*81dc0*/  LDG.E.U16 R4, [R14.64] ;  /* 0x000000060e047981 */ /* 0x0010e8000c1e1500 */
[----:B------:R-:W3:Y:S04]  /*81dd0*/  LDL.64 R22, [R1+0x1cd0] ;  /* 0x001cd00001167983 */ /* 0x000ee80000100a00 */
[----:B0-----:R-:W3:Y:S04]  /*81de0*/  LDL.64 R14, [R1+0x1d00] ;  /* 0x001d0000010e7983 */ /* 0x001ee80000100a00 */
[----:B------:R0:W-:Y:S04]  /*81df0*/  STL [R1+0x894], R29 ;  /* 0x0008941d01007387 */ /* 0x0001e80000100800 */
[----:B------:R-:W3:Y:S04]  /*81e00*/  LDL.64 R20, [R1+0x1cc8] ;  /* 0x001cc80001147983 */ /* 0x000ee80000100a00 */
        /* <DEDUP_REMOVED lines=10> */
[----:B------:R-:W-:-:S05]  /*81eb0*/  IMAD.WIDE R12, R28, 0x2, R12 ;  /* 0x000000021c0c7825 */ /* 0x000fca00078e020c */
[----:B0-----:R3:W4:Y:S04]  /*81ec0*/  LDG.E.U16 R6, [R12.64] ;  /* 0x000000060c067981 */ /* 0x001728000c1e1500 */
[----:B------:R0:W-:Y:S01]  /*81ed0*/  STL [R1+0x884], R9 ;  /* 0x0008840901007387 */ /* 0x0001e20000100800 */
[----:B---3--:R-:W-:-:S03]  /*81ee0*/  IMAD.WIDE R12, R28, 0x2, R26 ;  /* 0x000000021c0c7825 */ /* 0x008fc600078e021a */
[----:B------:R1:W-:Y:S01]  /*81ef0*/  STL [R1+0x880], R4 ;  /* 0x0008800401007387 */ /* 0x0003e20000100800 */
[----:B------:R-:W-:-:S05]  /*81f00*/  IMAD.WIDE R14, R28, 0x2, R14 ;  /* 0x000000021c0e7825 */ /* 0x000fca00078e020e */
[----:B0-----:R0:W3:Y:S04]  /*81f10*/  LDG.E.U16 R9, [R14.64] ;  /* 0x000000060e097981 */ /* 0x0010e8000c1e1500 */
[----:B------:R1:W-:Y:S01]  /*81f20*/  STL [R1+0x87c], R29 ;  /* 0x00087c1d01007387 */ /* 0x0003e20000100800 */
[----:B0-----:R-:W-:-:S04]  /*81f30*/  IMAD.WIDE R14, R28, 0x2, R24 ;  /* 0x000000021c0e7825 */ /* 0x001fc800078e0218 */
[----:B------:R-:W-:-:S05]  /*81f40*/  IMAD.WIDE R16, R28, 0x2, R16 ;  /* 0x000000021c107825 */ /* 0x000fca00078e0210 */
[----:B-1----:R0:W3:Y:S02]  /*81f50*/  LDG.E.U16 R4, [R16.64] ;  /* 0x0000000610047981 */ /* 0x0020e4000c1e1500 */
[----:B0-----:R-:W-:-:S04]  /*81f60*/  IMAD.WIDE R16, R28, 0x2, R22 ;  /* 0x000000021c107825 */ /* 0x001fc800078e0216 */
[----:B------:R-:W-:-:S05]  /*81f70*/  IMAD.WIDE R18, R28, 0x2, R18 ;  /* 0x000000021c127825 */ /* 0x000fca00078e0212 */
[----:B------:R0:W3:Y:S02]  /*81f80*/  LDG.E.U16 R29, [R18.64] ;  /* 0x00000006121d7981 */ /* 0x0000e4000c1e1500 */
[C---:B0-----:R-:W-:Y:S02]  /*81f90*/  IMAD.WIDE R18, R28.reuse, 0x2, R20 ;  /* 0x000000021c127825 */ /* 0x041fe400078e0214 */
[----:B------:R0:W3:Y:S04]  /*81fa0*/  LDG.E.U16 R20, [R12.64] ;  /* 0x000000060c147981 */ /* 0x0000e8000c1e1500 */
[----:B0-----:R-:W3:Y:S01]  /*81fb0*/  LDL.64 R12, [R1+0x1cb8] ;  /* 0x001cb800010c7983 */ /* 0x001ee20000100a00 */
[----:B--2---:R-:W-:-:S05]  /*81fc0*/  IMAD.WIDE R10, R28, 0x2, R10 ;  /* 0x000000021c0a7825 */ /* 0x004fca00078e020a */
[----:B------:R0:W2:Y:S04]  /*81fd0*/  LDG.E.U16 R23, [R10.64] ;  /* 0x000000060a177981 */ /* 0x0000a8000c1e1500 */
[----:B0-----:R-:W2:Y:S04]  /*81fe0*/  LDL.64 R10, [R1+0x1cc0] ;  /* 0x001cc000010a7983 */ /* 0x001ea80000100a00 */
[----:B------:R0:W-:Y:S04]  /*81ff0*/  STL [R1+0x878], R3 ;  /* 0x0008780301007387 */ /* 0x0001e80000100800 */
[----:B0-----:R0:W2:Y:S04]  /*82000*/  LDG.E.U16 R3, [R14.64] ;  /* 0x000000060e037981 */ /* 0x0010a8000c1e1500 */
[----:B0-----:R-:W2:Y:S04]  /*82010*/  LDL.64 R14, [R1+0x1cb0] ;  /* 0x001cb000010e7983 */ /* 0x001ea80000100a00 */
[----:B------:R0:W-:Y:S04]  /*82020*/  STL [R1+0x874], R0 ;  /* 0x0008740001007387 */ /* 0x0001e80000100800 */
[----:B------:R-:W2:Y:S04]  /*82030*/  LDL.64 R26, [R1+0x1c98] ;  /* 0x001c9800011a7983 */ /* 0x000ea80000100a00 */
[----:B0-----:R0:W2:Y:S04]  /*82040*/  LDG.E.U16 R0, [R16.64] ;  /* 0x0000000610007981 */ /* 0x0010a8000c1e1500 */
[----:B0-----:R-:W2:Y:S04]  /*82050*/  LDL.64 R16, [R1+0x1ca8] ;  /* 0x001ca80001107983 */ /* 0x001ea80000100a00 */
[----:B----4-:R0:W-:Y:S04]  /*82060*/  STL [R1+0x870], R6 ;  /* 0x0008700601007387 */ /* 0x0101e80000100800 */
[----:B------:R-:W4:Y:S04]  /*82070*/  LDL.64 R24, [R1+0x1c78] ;  /* 0x001c780001187983 */ /* 0x000f280000100a00 */
[----:B0-----:R0:W4:Y:S04]  /*82080*/  LDG.E.U16 R6, [R18.64] ;  /* 0x0000000612067981 */ /* 0x001128000c1e1500 */
[----:B0-----:R-:W4:Y:S04]  /*82090*/  LDL.64 R18, [R1+0x1ca0] ;  /* 0x001ca00001127983 */ /* 0x001f280000100a00 */
[----:B---3--:R-:W-:Y:S04]  /*820a0*/  STL [R1+0x86c], R9 ;  /* 0x00086c0901007387 */ /* 0x008fe80000100800 */
[----:B------:R-:W-:Y:S04]  /*820b0*/  STL [R1+0x868], R4 ;  /* 0x0008680401007387 */ /* 0x000fe80000100800 */
[----:B------:R0:W-:Y:S01]  /*820c0*/  STL [R1+0x864], R29 ;  /* 0x0008641d01007387 */ /* 0x0001e20000100800 */
[----:B------:R-:W-:-:S05]  /*820d0*/  IMAD.WIDE R12, R28, 0x2, R12 ;  /* 0x000000021c0c7825 */ /* 0x000fca00078e020c */
[----:B0-----:R0:W3:Y:S04]  /*820e0*/  LDG.E.U16 R29, [R12.64] ;  /* 0x000000060c1d7981 */ /* 0x0010e8000c1e1500 */
[----:B0-----:R-:W3:Y:S04]  /*820f0*/  LDL.64 R12, [R1+0x1c90] ;  /* 0x001c9000010c7983 */ /* 0x001ee80000100a00 */
[----:B--2---:R0:W-:Y:S01]  /*82100*/  STL [R1+0x860], R23 ;  /* 0x0008601701007387 */ /* 0x0041e20000100800 */
[----:B------:R-:W-:-:S05]  /*82110*/  IMAD.WIDE R10, R28, 0x2, R10 ;  /* 0x000000021c0a7825 */ /* 0x000fca00078e020a */
[----:B------:R1:W2:Y:S01]  /*82120*/  LDG.E.U16 R4, [R10.64] ;  /* 0x000000060a047981 */ /* 0x0002a2000c1e1500 */
[----:B------:R-:W-:-:S05]  /*82130*/  IMAD.WIDE R14, R28, 0x2, R14 ;  /* 0x000000021c0e7825 */ /* 0x000fca00078e020e */
[----:B0-----:R0:W2:Y:S01]  /*82140*/  LDG.E.U16 R23, [R14.64] ;  /* 0x000000060e177981 */ /* 0x0010a2000c1e1500 */
[----:B-1----:R-:W-:-:S03]  /*82150*/  IMAD.WIDE R10, R28, 0x2, R26 ;  /* 0x000000021c0a7825 */ /* 0x002fc600078e021a */
[----:B0-----:R-:W2:Y:S04]  /*82160*/  LDL.64 R14, [R1+0x1c88] ;  /* 0x001c8800010e7983 */ /* 0x001ea80000100a00 */
[----:B------:R0:W-:Y:S01]  /*82170*/  STL [R1+0x85c], R20 ;  /* 0x00085c1401007387 */ /* 0x0001e20000100800 */
[----:B------:R-:W-:-:S05]  /*82180*/  IMAD.WIDE R16, R28, 0x2, R16 ;  /* 0x000000021c107825 */ /* 0x000fca00078e0210 */
[----:B0-----:R0:W2:Y:S04]  /*82190*/  LDG.E.U16 R20, [R16.64] ;  /* 0x0000000610147981 */ /* 0x0010a8000c1e1500 */
[----:B0-----:R-:W2:Y:S04]  /*821a0*/  LDL.64 R16, [R1+0x1c80] ;  /* 0x001c800001107983 */ /* 0x001ea80000100a00 */
[----:B------:R0:W-:Y:S04]  /*821b0*/  STL [R1+0x858], R3 ;  /* 0x0008580301007387 */ /* 0x0001e80000100800 */
[----:B------:R-:W2:Y:S01]  /*821c0*/  LDL.64 R26, [R1+0x1c60] ;  /* 0x001c6000011a7983 */ /* 0x000ea20000100a00 */
[----:B----4-:R-:W-:-:S03]  /*821d0*/  IMAD.WIDE R18, R28, 0x2, R18 ;  /* 0x000000021c127825 */ /* 0x010fc600078e0212 */
[----:B------:R1:W-:Y:S04]  /*821e0*/  STL [R1+0x854], R0 ;  /* 0x0008540001007387 */ /* 0x0003e80000100800 */
[----:B0-----:R0:W4:Y:S04]  /*821f0*/  LDG.E.U16 R3, [R18.64] ;  /* 0x0000000612037981 */ /* 0x001128000c1e1500 */
[----:B-1----:R1:W4:Y:S01]  /*82200*/  LDG.E.U16 R0, [R10.64] ;  /* 0x000000060a007981 */ /* 0x002322000c1e1500 */
[----:B0-----:R-:W-:-:S03]  /*82210*/  IMAD.WIDE R18, R28, 0x2, R24 ;  /* 0x000000021c127825 */ /* 0x001fc600078e0218 */
[----:B-1----:R-:W4:Y:S04]  /*82220*/  LDL.64 R10, [R1+0x1c70] ;  /* 0x001c7000010a7983 */ /* 0x002f280000100a00 */
[----:B------:R0:W-:Y:S01]  /*82230*/  STL [R1+0x850], R6 ;  /* 0x0008500601007387 */ /* 0x0001e20000100800 */
[----:B---3--:R-:W-:-:S05]  /*82240*/  IMAD.WIDE R12, R28, 0x2, R12 ;  /* 0x000000021c0c7825 */ /* 0x008fca00078e020c */
[----:B0-----:R0:W3:Y:S04]  /*82250*/  LDG.E.U16 R6, [R12.64] ;  /* 0x000000060c067981 */ /* 0x0010e8000c1e1500 */
[----:B0-----:R-:W3:Y:S04]  /*82260*/  LDL.64 R12, [R1+0x1c68] ;  /* 0x001c6800010c7983 */ /* 0x001ee80000100a00 */
[----:B--2---:R-:W-:Y:S04]  /*82270*/  STL [R1+0x84c], R4 ;  /* 0x00084c0401007387 */ /* 0x004fe80000100800 */
[----:B------:R0:W-:Y:S04]  /*82280*/  STL [R1+0x848], R29 ;  /* 0x0008481d01007387 */ /* 0x0001e80000100800 */
[----:B------:R-:W2:Y:S04]  /*82290*/  LDL.LU R24, [R1+0x170c] ;  /* 0x00170c0001187983 */ /* 0x000ea80000300800 */
[----:B0-----:R0:W2:Y:S04]  /*822a0*/  LDG.E.U16 R29, [R18.64] ;  /* 0x00000006121d7981 */ /* 0x0010a8000c1e1500 */
[----:B------:R1:W-:Y:S01]  /*822b0*/  STL [R1+0x844], R23 ;  /* 0x0008441701007387 */ /* 0x0003e20000100800 */
[----:B------:R-:W-:-:S03]  /*822c0*/  IMAD.WIDE R14, R28, 0x2, R14 ;  /* 0x000000021c0e7825 */ /* 0x000fc600078e020e */
[----:B-1----:R-:W2:Y:S04]  /*822d0*/  LDL.LU R23, [R1+0xd50] ;  /* 0x000d500001177983 */ /* 0x002ea80000300800 */
[----:B------:R1:W2:Y:S04]  /*822e0*/  LDG.E.U16 R4, [R14.64] ;  /* 0x000000060e047981 */ /* 0x0002a8000c1e1500 */
[----:B------:R0:W-:Y:S01]  /*822f0*/  STL [R1+0x840], R20 ;  /* 0x0008401401007387 */ /* 0x0001e20000100800 */
[----:B------:R-:W-:-:S03]  /*82300*/  IMAD.WIDE R16, R28, 0x2, R16 ;  /* 0x000000021c107825 */ /* 0x000fc600078e0210 */
[----:B0-----:R-:W2:Y:S04]  /*82310*/  LDL.LU R20, [R1+0xd54] ;  /* 0x000d540001147983 */ /* 0x001ea80000300800 */
[----:B------:R0:W2:Y:S04]  /*82320*/  LDG.E.U16 R25, [R16.64] ;  /* 0x0000000610197981 */ /* 0x0000a8000c1e1500 */
[----:B----4-:R4:W-:Y:S04]  /*82330*/  STL [R1+0x83c], R3 ;  /* 0x00083c0301007387 */ /* 0x0109e80000100800 */
[----:B----4-:R-:W4:Y:S04]  /*82340*/  LDL.LU R3, [R1+0xd40] ;  /* 0x000d400001037983 */ /* 0x010f280000300800 */
[----:B------:R0:W-:Y:S04]  /*82350*/  STL [R1+0x838], R0 ;  /* 0x0008380001007387 */ /* 0x0001e80000100800 */
[----:B0-----:R-:W4:Y:S04]  /*82360*/  LDL.LU R0, [R1+0xd44] ;  /* 0x000d440001007983 */ /* 0x001f280000300800 */
[----:B------:R-:W0:Y:S01]  /*82370*/  S2R R22, SR_TID.X ;  /* 0x0000000000167919 */ /* 0x000e220000002100 */
[----:B------:R-:W-:-:S03]  /*82380*/  IMAD.WIDE R10, R28, 0x2, R10 ;  /* 0x000000021c0a7825 */ /* 0x000fc600078e020a */
[----:B------:R-:W4:Y:S01]  /*82390*/  LDL.LU R19, [R1+0xeb0] ;  /* 0x000eb00001137983 */ /* 0x000f220000300800 */
[----:B-1----:R-:W-:-:S03]  /*823a0*/  IMAD.WIDE R14, R28, 0x2, R26 ;  /* 0x000000021c0e7825 */ /* 0x002fc600078e021a */
[----:B------:R-:W4:Y:S01]  /*823b0*/  LDL.LU R17, [R1+0xea0] ;  /* 0x000ea00001117983 */ /* 0x000f220000300800 */
[----:B0-----:R-:W-:-:S03]  /*823c0*/  LOP3.LUT R21, R22, 0x1c, RZ, 0xc0, !PT ;  /* 0x0000001c16157812 */ /* 0x001fc600078ec0ff */
[----:B------:R0:W4:Y:S04]  /*823d0*/  LDG.E.U16 R27, [R10.64] ;  /* 0x000000060a1b7981 */ /* 0x000128000c1e1500 */
[----:B------:R-:W2:Y:S04]  /*823e0*/  LDS R9, [R21.X4+0x20000] ;  /* 0x0200000015097984 */ /* 0x000ea80000004800 */
[----:B---3--:R1:W-:Y:S01]  /*823f0*/  STL [R1+0x834], R6 ;  /* 0x0008340601007387 */ /* 0x0083e20000100800 */
[----:B------:R-:W-:-:S05]  /*82400*/  IMAD.WIDE R12, R28, 0x2, R12 ;  /* 0x000000021c0c7825 */ /* 0x000fca00078e020c */
[----:B------:R3:W4:Y:S04]  /*82410*/  LDG.E.U16 R26, [R12.64] ;  /* 0x000000060c1a7981 */ /* 0x000728000c1e1500 */
[----:B-1----:R-:W4:Y:S04]  /*82420*/  LDL.LU R6, [R1+0xe90] ;  /* 0x000e900001067983 */ /* 0x002f280000300800 */
[----:B------:R-:W4:Y:S04]  /*82430*/  LDL.LU R18, [R1+0xeb4] ;  /* 0x000eb40001127983 */ /* 0x000f280000300800 */
[----:B------:R-:W4:Y:S01]  /*82440*/  LDL.LU R16, [R1+0xea4] ;  /* 0x000ea40001107983 */ /* 0x000f220000300800 */
[----:B--2---:R-:W-:-:S02]  /*82450*/  FFMA R24, R2, R24, R9 ;  /* 0x0000001802187223 */ /* 0x004fc40000000009 */
[C---:B0-----:R-:W-:Y:S01]  /*82460*/  FMUL R10, R2.reuse, R23 ;  /* 0x00000017020a7220 */ /* 0x041fe20000400000 */
[----:B------:R0:W-:Y:S04]  /*82470*/  STL [R1+0x830], R4 ;  /* 0x0008300401007387 */ /* 0x0001e80000100800 */
[----:B0-----:R-:W2:Y:S01]  /*82480*/  LDL.LU R4, [R1+0xe94] ;  /* 0x000e940001047983 */ /* 0x001ea20000300800 */
[----:B------:R-:W-:-:S03]  /*82490*/  FMUL R9, R2, R20 ;  /* 0x0000001402097220 */ /* 0x000fc60000400000 */
[----:B------:R0:W-:Y:S04]  /*824a0*/  STL [R1+0x82c], R25 ;  /* 0x00082c1901007387 */ /* 0x0001e80000100800 */
[----:B0-----:R0:W2:Y:S04]  /*824b0*/  LDG.E.U16 R25, [R14.64] ;  /* 0x000000060e197981 */ /* 0x0010a8000c1e1500 */
[----:B0-----:R-:W2:Y:S01]  /*824c0*/  LDL.LU R14, [R1+0xe80] ;  /* 0x000e8000010e7983 */ /* 0x001ea20000300800 */
[----:B----4-:R-:W-:-:S03]  /*824d0*/  FMUL R3, R2, R3 ;  /* 0x0000000302037220 */ /* 0x010fc60000400000 */
[----:B------:R-:W-:Y:S04]  /*824e0*/  STL [R1+0x170c], R24 ;  /* 0x00170c1801007387 */ /* 0x000fe80000100800 */
[----:B------:R0:W-:Y:S04]  /*824f0*/  STL [R1+0x590], R10 ;  /* 0x0005900a01007387 */ /* 0x0001e80000100800 */
[----:B------:R1:W-:Y:S01]  /*82500*/  STL [R1+0x594], R9 ;  /* 0x0005940901007387 */ /* 0x0003e20000100800 */
[----:B------:R-:W-:-:S03]  /*82510*/  FMUL R0, R2, R0 ;  /* 0x0000000002007220 */ /* 0x000fc60000400000 */
[----:B---3--:R-:W3:Y:S04]  /*82520*/  LDL.LU R13, [R1+0xe84] ;  /* 0x000e8400010d7983 */ /* 0x008ee80000300800 */
[----:B------:R4:W-:Y:S04]  /*82530*/  STL [R1+0x580], R3 ;  /* 0x0005800301007387 */ /* 0x0009e80000100800 */
[----:B------:R-:W3:Y:S04]  /*82540*/  LDL.LU R12, [R1+0xe70] ;  /* 0x000e7000010c7983 */ /* 0x000ee80000300800 */
[----:B------:R0:W-:Y:S04]  /*82550*/  STL [R1+0x584], R0 ;  /* 0x0005840001007387 */ /* 0x0001e80000100800 */
[----:B------:R-:W-:Y:S04]  /*82560*/  STL [R1+0x828], R29 ;  /* 0x0008281d01007387 */ /* 0x000fe80000100800 */
[----:B------:R-:W3:Y:S04]  /*82570*/  LDL.LU R11, [R1+0xe74] ;  /* 0x000e7400010b7983 */ /* 0x000ee80000300800 */
[----:B0-----:R-:W3:Y:S04]  /*82580*/  LDL.LU R10, [R1+0xe60] ;  /* 0x000e6000010a7983 */ /* 0x001ee80000300800 */
[----:B-1----:R-:W3:Y:S04]  /*82590*/  LDL.LU R9, [R1+0xe64] ;  /* 0x000e640001097983 */ /* 0x002ee80000300800 */
[----:B----4-:R-:W4:Y:S04]  /*825a0*/  LDL.LU R3, [R1+0xdc0] ;  /* 0x000dc00001037983 */ /* 0x010f280000300800 */
[----:B------:R-:W4:Y:S01]  /*825b0*/  LDL.LU R0, [R1+0xdc4] ;  /* 0x000dc40001007983 */ /* 0x000f220000300800 */
[----:B------:R-:W-:-:S02]  /*825c0*/  FMUL R19, R2, R19 ;  /* 0x0000001302137220 */ /* 0x000fc40000400000 */
[----:B------:R-:W-:-:S03]  /*825d0*/  FMUL R15, R2, R17 ;  /* 0x00000011020f7220 */ /* 0x000fc60000400000 */
[----:B------:R-:W-:Y:S04]  /*825e0*/  STL [R1+0x570], R19 ;  /* 0x0005701301007387 */ /* 0x000fe80000100800 */
[----:B------:R-:W-:Y:S01]  /*825f0*/  STL [R1+0x824], R27 ;  /* 0x0008241b01007387 */ /* 0x000fe20000100800 */
[C---:B------:R-:W-:Y:S02]  /*82600*/  FMUL R18, R2.reuse, R18 ;  /* 0x0000001202127220 */ /* 0x040fe40000400000 */
[----:B------:R-:W-:-:S03]  /*82610*/  FMUL R17, R2, R16 ;  /* 0x0000001002117220 */ /* 0x000fc60000400000 */
[----:B------:R-:W-:Y:S01]  /*82620*/  STL [R1+0x574], R18 ;  /* 0x0005741201007387 */ /* 0x000fe20000100800 */
[----:B------:R-:W-:-:S03]  /*82630*/  FMUL R16, R2, R6 ;  /* 0x0000000602107220 */ /* 0x000fc60000400000 */
[----:B------:R2:W-:Y:S04]  /*82640*/  STL [R1+0x560], R15 ;  /* 0x0005600f01007387 */ /* 0x0005e80000100800 */
[----:B------:R-:W-:Y:S04]  /*82650*/  STL [R1+0x820], R26 ;  /* 0x0008201a01007387 */ /* 0x000fe80000100800 */
[----:B------:R-:W-:Y:S04]  /*82660*/  STL [R1+0x564], R17 ;  /* 0x0005641101007387 */ /* 0x000fe80000100800 */
[----:B------:R-:W4:Y:S04]  /*82670*/  LDL.LU R6, [R1+0xdb0] ;  /* 0x000db00001067983 */ /* 0x000f280000300800 */
[----:B------:R-:W-:Y:S01]  /*82680*/  STL [R1+0x550], R16 ;  /* 0x0005501001007387 */ /* 0x000fe20000100800 */
[----:B--2---:R-:W-:-:S03]  /*82690*/  FMUL R15, R2, R4 ;  /* 0x00000004020f7220 */ /* 0x004fc60000400000 */
[----:B------:R3:W-:Y:S04]  /*826a0*/  STL [R1+0x81c], R25 ;  /* 0x00081c1901007387 */ /* 0x0007e80000100800 */
[----:B------:R-:W2:Y:S01]  /*826b0*/  LDL.LU R4, [R1+0xdb4] ;  /* 0x000db40001047983 */ /* 0x000ea20000300800 */
[----:B------:R-:W-:-:S03]  /*826c0*/  FMUL R24, R2, R14 ;  /* 0x0000000e02187220 */ /* 0x000fc60000400000 */
[----:B------:R0:W-:Y:S04]  /*826d0*/  STL [R1+0x554], R15 ;  /* 0x0005540f01007387 */ /* 0x0001e80000100800 */
[----:B------:R-:W-:Y:S01]  /*826e0*/  STL [R1+0x82fc], R24 ;  /* 0x0082fc1801007387 */ /* 0x000fe20000100800 */
[C---:B---3--:R-:W-:Y:S02]  /*826f0*/  FMUL R25, R2.reuse, R13 ;  /* 0x0000000d02197220 */ /* 0x048fe40000400000 */
[----:B------:R-:W-:-:S03]  /*82700*/  FMUL R12, R2, R12 ;  /* 0x0000000c020c7220 */ /* 0x000fc60000400000 */
[----:B------:R-:W-:Y:S04]  /*82710*/  STL [R1+0x8300], R25 ;  /* 0x0083001901007387 */ /* 0x000fe80000100800 */
[----:B------:R-:W-:Y:S01]  /*82720*/  STL [R1+0x630], R12 ;  /* 0x0006300c01007387 */ /* 0x000fe20000100800 */
[C---:B------:R-:W-:Y:S02]  /*82730*/  FMUL R11, R2.reuse, R11 ;  /* 0x0000000b020b7220 */ /* 0x040fe40000400000 */
[----:B------:R-:W-:-:S03]  /*82740*/  FMUL R10, R2, R10 ;  /* 0x0000000a020a7220 */ /* 0x000fc60000400000 */
[----:B------:R-:W-:Y:S01]  /*82750*/  STL [R1+0x634], R11 ;  /* 0x0006340b01007387 */ /* 0x000fe20000100800 */
[----:B------:R-:W-:-:S03]  /*82760*/  FMUL R9, R2, R9 ;  /* 0x0000000902097220 */ /* 0x000fc60000400000 */
[----:B------:R-:W-:Y:S01]  /*82770*/  STL [R1+0x620], R10 ;  /* 0x0006200a01007387 */ /* 0x000fe20000100800 */
[----:B----4-:R-:W-:-:S03]  /*82780*/  FMUL R3, R2, R3 ;  /* 0x0000000302037220 */ /* 0x010fc60000400000 */
[----:B------:R1:W-:Y:S01]  /*82790*/  STL [R1+0x624], R9 ;  /* 0x0006240901007387 */ /* 0x0003e20000100800 */
[----:B------:R-:W-:-:S03]  /*827a0*/  FMUL R0, R2, R0 ;  /* 0x0000000002007220 */ /* 0x000fc60000400000 */
[----:B------:R-:W3:Y:S04]  /*827b0*/  LDL.LU R18, [R1+0xda0] ;  /* 0x000da00001127983 */ /* 0x000ee80000300800 */
[----:B------:R4:W-:Y:S04]  /*827c0*/  STL [R1+0x610], R3 ;  /* 0x0006100301007387 */ /* 0x0009e80000100800 */
[----:B------:R-:W3:Y:S04]  /*827d0*/  LDL.LU R17, [R1+0xda4] ;  /* 0x000da40001117983 */ /* 0x000ee80000300800 */
[----:B------:R1:W-:Y:S04]  /*827e0*/  STL [R1+0x614], R0 ;  /* 0x0006140001007387 */ /* 0x0003e80000100800 */
[----:B------:R-:W3:Y:S04]  /*827f0*/  LDL.LU R16, [R1+0xd90] ;  /* 0x000d900001107983 */ /* 0x000ee80000300800 */
[----:B0-----:R-:W3:Y:S04]  /*82800*/  LDL.LU R15, [R1+0xd94] ;  /* 0x000d9400010f7983 */ /* 0x001ee80000300800 */
[----:B------:R-:W3:Y:S04]  /*82810*/  LDL.LU R14, [R1+0xd80] ;  /* 0x000d8000010e7983 */ /* 0x000ee80000300800 */
[----:B-1----:R-:W3:Y:S04]  /*82820*/  LDL.LU R9, [R1+0xd84] ;  /* 0x000d840001097983 */ /* 0x002ee80000300800 */
[----:B----4-:R-:W4:Y:S04]  /*82830*/  LDL.LU R3, [R1+0xd70] ;  /* 0x000d700001037983 */ /* 0x010f280000300800 */
[----:B------:R-:W4:Y:S01]  /*82840*/  LDL.LU R0, [R1+0xd74] ;  /* 0x000d740001007983 */ /* 0x000f220000300800 */
[----:B------:R-:W-:-:S03]  /*82850*/  FMUL R6, R2, R6 ;  /* 0x0000000602067220 */ /* 0x000fc60000400000 */
[----:B------:R-:W4:Y:S04]  /*82860*/  LDL.LU R13, [R1+0xd60] ;  /* 0x000d6000010d7983 */ /* 0x000f280000300800 */
[----:B------:R0:W-:Y:S04]  /*82870*/  STL [R1+0x600], R6 ;  /* 0x0006000601007387 */ /* 0x0001e80000100800 */
[----:B------:R-:W4:Y:S01]  /*82880*/  LDL.LU R12, [R1+0xd64] ;  /* 0x000d6400010c7983 */ /* 0x000f220000300800 */
[----:B--2---:R-:W-:-:S05]  /*82890*/  FMUL R4, R2, R4 ;  /* 0x0000000402047220 */ /* 0x004fca0000400000 */
[----:B------:R1:W-:Y:S04]  /*828a0*/  STL [R1+0x604], R4 ;  /* 0x0006040401007387 */ /* 0x0003e80000100800 */
[----:B------:R-:W2:Y:S04]  /*828b0*/  LDL.LU R11, [R1+0xd30] ;  /* 0x000d3000010b7983 */ /* 0x000ea80000300800 */
[----:B------:R-:W2:Y:S04]  /*828c0*/  LDL.LU R10, [R1+0xd34] ;  /* 0x000d3400010a7983 */ /* 0x000ea80000300800 */
[----:B0-----:R-:W2:Y:S04]  /*828d0*/  LDL.LU R6, [R1+0xd58] ;  /* 0x000d580001067983 */ /* 0x001ea80000300800 */
[----:B-1----:R-:W2:Y:S01]  /*828e0*/  LDL.LU R4, [R1+0xd5c] ;  /* 0x000d5c0001047983 */ /* 0x002ea20000300800 */
[----:B---3--:R-:W-:-:S02]  /*828f0*/  FMUL R19, R2, R18 ;  /* 0x0000001202137220 */ /* 0x008fc40000400000 */
[----:B------:R-:W-:-:S03]  /*82900*/  FMUL R18, R2, R17 ;  /* 0x0000001102127220 */ /* 0x000fc60000400000 */
[----:B------:R-:W-:Y:S01]  /*82910*/  STL [R1+0x5f0], R19 ;  /* 0x0005f01301007387 */ /* 0x000fe20000100800 */
[----:B------:R-:W-:-:S03]  /*82920*/  FMUL R17, R2, R16 ;  /* 0x0000001002117220 */ /* 0x000fc60000400000 */
[----:B------:R-:W-:Y:S01]  /*82930*/  STL [R1+0x5f4], R18 ;  /* 0x0005f41201007387 */ /* 0x000fe20000100800 */
[----:B------:R-:W-:-:S03]  /*82940*/  FMUL R16, R2, R15 ;  /* 0x0000000f02107220 */ /* 0x000fc60000400000 */
[----:B------:R-:W-:Y:S01]  /*82950*/  STL [R1+0x5e0], R17 ;  /* 0x0005e01101007387 */ /* 0x000fe20000100800 */
[----:B------:R-:W-:-:S03]  /*82960*/  FMUL R15, R2, R14 ;  /* 0x0000000e020f7220 */ /* 0x000fc60000400000 */
[----:B------:R-:W-:Y:S01]  /*82970*/  STL [R1+0x5e4], R16 ;  /* 0x0005e41001007387 */ /* 0x000fe20000100800 */
[----:B------:R-:W-:-:S03]  /*82980*/  FMUL R14, R2, R9 ;  /* 0x00000009020e7220 */ /* 0x000fc60000400000 */
[----:B------:R4:W-:Y:S04]  /*82990*/  STL [R1+0x5d0], R15 ;  /* 0x0005d00f01007387 */ /* 0x0009e80000100800 */
[----:B------:R0:W-:Y:S01]  /*829a0*/  STL [R1+0x5d4], R14 ;  /* 0x0005d40e01007387 */ /* 0x0001e20000100800 */
[----:B----4-:R-:W-:-:S03]  /*829b0*/  FMUL R15, R2, R3 ;  /* 0x00000003020f7220 */ /* 0x010fc60000400000 */
[----:B------:R-:W3:Y:S01]  /*829c0*/  LDL.LU R3, [R1+0xd48] ;  /* 0x000d480001037983 */ /* 0x000ee20000300800 */
[----:B0-----:R-:W-:-:S03]  /*829d0*/  FMUL R14, R2, R0 ;  /* 0x00000000020e7220 */ /* 0x001fc60000400000 */
[----:B------:R-:W-:Y:S04]  /*829e0*/  STL [R1+0x5c0], R15 ;  /* 0x0005c00f01007387 */ /* 0x000fe80000100800 */
[----:B------:R-:W4:Y:S01]  /*829f0*/  LDL.LU R0, [R1+0xd4c] ;  /* 0x000d4c0001007983 */ /* 0x000f220000300800 */
[C---:B------:R-:W-:Y:S02]  /*82a00*/  FMUL R13, R2.reuse, R13 ;  /* 0x0000000d020d7220 */ /* 0x040fe40000400000 */
[C---:B------:R-:W-:Y:S01]  /*82a10*/  FMUL R12, R2.reuse, R12 ;  /* 0x0000000c020c7220 */ /* 0x040fe20000400000 */
[----:B------:R-:W-:Y:S04]  /*82a20*/  STL [R1+0x5c4], R14 ;  /* 0x0005c40e01007387 */ /* 0x000fe80000100800 */
[----:B------:R-:W-:Y:S04]  /*82a30*/  STL [R1+0x5b0], R13 ;  /* 0x0005b00d01007387 */ /* 0x000fe80000100800 */
[----:B------:R-:W-:Y:S01]  /*82a40*/  STL [R1+0x5b4], R12 ;  /* 0x0005b40c01007387 */ /* 0x000fe20000100800 */
[----:B--2---:R-:W-:-:S02]  /*82a50*/  FMUL R11, R2, R11 ;  /* 0x0000000b020b7220 */ /* 0x004fc40000400000 */
[----:B------:R-:W-:-:S03]  /*82a60*/  FMUL R2, R2, R10 ;  /* 0x0000000a02027220 */ /* 0x000fc60000400000 */
[----:B------:R-:W-:Y:S01]  /*82a70*/  STL [R1+0x5a0], R11 ;  /* 0x0005a00b01007387 */ /* 0x000fe20000100800 */
[----:B------:R-:W-:-:S03]  /*82a80*/  FMUL R6, R8, R6 ;  /* 0x0000000608067220 */ /* 0x000fc60000400000 */
[----:B------:R0:W-:Y:S01]  /*82a90*/  STL [R1+0x5a4], R2 ;  /* 0x0005a40201007387 */ /* 0x0001e20000100800 */
[----:B------:R-:W-:-:S03]  /*82aa0*/  FMUL R4, R8, R4 ;  /* 0x0000000408047220 */ /* 0x000fc60000400000 */
[----:B0-----:R-:W2:Y:S04]  /*82ab0*/  LDL.LU R2, [R1+0xeb8] ;  /* 0x000eb80001027983 */ /* 0x001ea80000300800 */
[----:B------:R0:W-:Y:S04]  /*82ac0*/  STL [R1+0x598], R6 ;  /* 0x0005980601007387 */ /* 0x0001e80000100800 */
[----:B------:R-:W2:Y:S04]  /*82ad0*/  LDL.LU R18, [R1+0xebc] ;  /* 0x000ebc0001127983 */ /* 0x000ea80000300800 */
[----:B------:R1:W-:Y:S04]  /*82ae0*/  STL [R1+0x59c], R4 ;  /* 0x00059c0401007387 */ /* 0x0003e80000100800 */
[----:B------:R-:W2:Y:S04]  /*82af0*/  LDL.LU R17, [R1+0xea8] ;  /* 0x000ea80001117983 */ /* 0x000ea80000300800 */
[----:B------:R-:W2:Y:S04]  /*82b00*/  LDL.LU R16, [R1+0xeac] ;  /* 0x000eac0001107983 */ /* 0x000ea80000300800 */
[----:B------:R-:W2:Y:S04]  /*82b10*/  LDL.LU R15, [R1+0xe98] ;  /* 0x000e9800010f7983 */ /* 0x000ea80000300800 */
[----:B------:R-:W2:Y:S04]  /*82b20*/  LDL.LU R14, [R1+0xe9c] ;  /* 0x000e9c00010e7983 */ /* 0x000ea80000300800 */
[----:B------:R-:W2:Y:S04]  /*82b30*/  LDL.LU R13, [R1+0xe88] ;  /* 0x000e8800010d7983 */ /* 0x000ea80000300800 */
[----:B------:R-:W2:Y:S04]  /*82b40*/  LDL.LU R12, [R1+0xe8c] ;  /* 0x000e8c00010c7983 */ /* 0x000ea80000300800 */
[----:B------:R-:W2:Y:S01]  /*82b50*/  LDL.LU R11, [R1+0xe78] ;  /* 0x000e7800010b7983 */ /* 0x000ea20000300800 */
[----:B---3--:R-:W-:-:S02]  /*82b60*/  FMUL R3, R8, R3 ;  /* 0x0000000308037220 */ /* 0x008fc40000400000 */
[----:B----4-:R-:W-:-:S03]  /*82b70*/  FMUL R0, R8, R0 ;  /* 0x0000000008007220 */ /* 0x010fc60000400000 */
[----:B------:R3:W-:Y:S04]  /*82b80*/  STL [R1+0x588], R3 ;  /* 0x0005880301007387 */ /* 0x0007e80000100800 */
[----:B------:R4:W-:Y:S04]  /*82b90*/  STL [R1+0x58c], R0 ;  /* 0x00058c0001007387 */ /* 0x0009e80000100800 */
[----:B------:R-:W2:Y:S04]  /*82ba0*/  LDL.LU R10, [R1+0xe7c] ;  /* 0x000e7c00010a7983 */ /* 0x000ea80000300800 */
[----:B0-----:R-:W2:Y:S04]  /*82bb0*/  LDL.LU R6, [R1+0xe68] ;  /* 0x000e680001067983 */ /* 0x001ea80000300800 */
[----:B-1----:R-:W2:Y:S04]  /*82bc0*/  LDL.LU R4, [R1+0xe6c] ;  /* 0x000e6c0001047983 */ /* 0x002ea80000300800 */
[----:B---3--:R-:W3:Y:S04]  /*82bd0*/  LDL.LU R3, [R1+0xdc8] ;  /* 0x000dc80001037983 */ /* 0x008ee80000300800 */
[----:B----4-:R-:W4:Y:S04]  /*82be0*/  LDL.LU R0, [R1+0xdcc] ;  /* 0x000dcc0001007983 */ /* 0x010f280000300800 */
[----:B------:R-:W0:Y:S02]  /*82bf0*/  S2R R26, SR_TID.X ;  /* 0x00000000001a7919 */ /* 0x000e240000002100 */
[----:B0-----:R-:W-:-:S04]  /*82c00*/  LOP3.LUT R26, R26, 0x1c, RZ, 0xc0, !PT ;  /* 0x0000001c1a1a7812 */ /* 0x001fc800078ec0ff */
[----:B------:R-:W-:-:S05]  /*82c10*/  LEA.HI R26, R26, 0x8, RZ, 0x1e ;  /* 0x000000081a1a7811 */ /* 0x000fca00078ff0ff */
[----:B------:R0:W1:Y:S04]  /*82c20*/  LDS R9, [R26.X16+0x20000] ;  /* 0x020000001a097984 */ /* 0x000068000000c800 */
[----:B0-----:R-:W0:Y:S02]  /*82c30*/  S2R R26, SR_TID.X ;  /* 0x00000000001a7919 */ /* 0x001e240000002100 */
[----:B0-----:R-:W-:-:S04]  /*82c40*/  LOP3.LUT R26, R26, 0x1c, RZ, 0xc0, !PT ;  /* 0x0000001c1a1a7812 */ /* 0x001fc800078ec0ff */
[----:B------:R-:W-:Y:S01]  /*82c50*/  LEA.HI R26, R26, 0x10, RZ, 0x1e ;  /* 0x000000101a1a7811 */ /* 0x000fe200078ff0ff */
[----:B--2---:R-:W-:-:S04]  /*82c60*/  FMUL R19, R8, R2 ;  /* 0x0000000208137220 */ /* 0x004fc80000400000 */
[----:B------:R0:W2:Y:S01]  /*82c70*/  LDS R2, [R26.X16+0x20000] ;  /* 0x020000001a027984 */ /* 0x0000a2000000c800 */
        /* <DEDUP_REMOVED lines=8> */
[C---:B------:R-:W-:Y:S02]  /*82d00*/  FMUL R24, R8.reuse, R14 ;  /* 0x0000000e08187220 */ /* 0x040fe40000400000 */
[C---:B0-----:R-:W-:Y:S02]  /*82d10*/  FMUL R26, R8.reuse, R13 ;  /* 0x0000000d081a7220 */ /* 0x041fe40000400000 */
[C---:B------:R-:W-:Y:S02]  /*82d20*/  FMUL R27, R8.reuse, R12 ;  /* 0x0000000c081b7220 */ /* 0x040fe40000400000 */
[----:B------:R-:W-:-:S03]  /*82d30*/  FMUL R11, R8, R11 ;  /* 0x0000000b080b7220 */ /* 0x000fc60000400000 */
[----:B------:R-:W-:Y:S04]  /*82d40*/  STL.64 [R1+0x8310], R26 ;  /* 0x0083101a01007387 */ /* 0x000fe80000100a00 */
[----:B------:R-:W-:Y:S04]  /*82d50*/  STL.64 [R1+0x8308], R24 ;  /* 0x0083081801007387 */ /* 0x000fe80000100a00 */
[----:B------:R-:W-:Y:S01]  /*82d60*/  STL [R1+0x638], R11 ;  /* 0x0006380b01007387 */ /* 0x000fe20000100800 */
[C---:B------:R-:W-:Y:S02]  /*82d70*/  FMUL R10, R8.reuse, R10 ;  /* 0x0000000a080a7220 */ /* 0x040fe40000400000 */
[----:B------:R-:W-:-:S03]  /*82d80*/  FMUL R6, R8, R6 ;  /* 0x0000000608067220 */ /* 0x000fc60000400000 */
[----:B------:R-:W-:Y:S01]  /*82d90*/  STL [R1+0x63c], R10 ;  /* 0x00063c0a01007387 */ /* 0x000fe20000100800 */
[----:B------:R-:W-:-:S03]  /*82da0*/  FMUL R4, R8, R4 ;  /* 0x0000000408047220 */ /* 0x000fc60000400000 */
[----:B------:R-:W-:Y:S01]  /*82db0*/  STL [R1+0x628], R6 ;  /* 0x0006280601007387 */ /* 0x000fe20000100800 */
[----:B---3--:R-:W-:-:S03]  /*82dc0*/  FMUL R3, R8, R3 ;  /* 0x0000000308037220 */ /* 0x008fc60000400000 */
[----:B------:R0:W-:Y:S01]  /*82dd0*/  STL [R1+0x62c], R4 ;  /* 0x00062c0401007387 */ /* 0x0001e20000100800 */
[----:B----4-:R-:W-:-:S03]  /*82de0*/  FMUL R0, R8, R0 ;  /* 0x0000000008007220 */ /* 0x010fc60000400000 */
[----:B0-----:R-:W3:Y:S04]  /*82df0*/  LDL.LU R4, [R1+0xdb8] ;  /* 0x000db80001047983 */ /* 0x001ee80000300800 */
[----:B------:R-:W-:Y:S04]  /*82e00*/  STL [R1+0x618], R3 ;  /* 0x0006180301007387 */ /* 0x000fe80000100800 */
[----:B------:R-:W4:Y:S04]  /*82e10*/  LDL.LU R6, [R1+0xdbc] ;  /* 0x000dbc0001067983 */ /* 0x000f280000300800 */
[----:B------:R0:W-:Y:S04]  /*82e20*/  STL [R1+0x61c], R0 ;  /* 0x00061c0001007387 */ /* 0x0001e80000100800 */
        /* <DEDUP_REMOVED lines=12> */
[----:B------:R-:W1:Y:S04]  /*82ef0*/  LDL.LU R3, [R1+0x1710] ;  /* 0x0017100001037983 */ /* 0x000e680000300800 */
[----:B------:R-:W2:Y:S04]  /*82f00*/  LDL.64 R14, [R1+0x1c58] ;  /* 0x001c5800010e7983 */ /* 0x000ea80000100a00 */
[----:B------:R-:W2:Y:S04]  /*82f10*/  LDL.64 R10, [R1+0x1c50] ;  /* 0x001c5000010a7983 */ /* 0x000ea80000100a00 */
[----:B------:R-:W2:Y:S01]  /*82f20*/  LDL.64 R12, [R1+0x1c48] ;  /* 0x001c4800010c7983 */ /* 0x000ea20000100a00 */
[----:B---3--:R-:W-:-:S05]  /*82f30*/  FMUL R4, R8, R4 ;  /* 0x0000000408047220 */ /* 0x008fca0000400000 */
[----:B------:R0:W-:Y:S01]  /*82f40*/  STL [R1+0x608], R4 ;  /* 0x0006080401007387 */ /* 0x0001e20000100800 */
[----:B----4-:R-:W-:-:S03]  /*82f50*/  FMUL R6, R8, R6 ;  /* 0x0000000608067220 */ /* 0x010fc60000400000 */
[----:B0-----:R-:W3:Y:S04]  /*82f60*/  LDL.LU R4, [R1+0x8430] ;  /* 0x0084300001047983 */ /* 0x001ee80000300800 */
[----:B------:R0:W-:Y:S01]  /*82f70*/  STL [R1+0x60c], R6 ;  /* 0x00060c0601007387 */ /* 0x0001e20000100800 */
[C---:B--2---:R-:W-:Y:S02]  /*82f80*/  FMUL R0, R8.reuse, R0 ;  /* 0x0000000008007220 */ /* 0x044fe40000400000 */
[C---:B------:R-:W-:Y:S01]  /*82f90*/  FMUL R29, R8.reuse, R29 ;  /* 0x0000001d081d7220 */ /* 0x040fe20000400000 */
[----:B0-----:R-:W2:Y:S01]  /*82fa0*/  LDL.LU R6, [R1+0x842c] ;  /* 0x00842c0001067983 */ /* 0x001ea20000300800 */
[----:B------:R-:W-:-:S03]  /*82fb0*/  FMUL R27, R8, R27 ;  /* 0x0000001b081b7220 */ /* 0x000fc60000400000 */
[----:B------:R0:W-:Y:S01]  /*82fc0*/  STL [R1+0x5f8], R0 ;  /* 0x0005f80001007387 */ /* 0x0001e20000100800 */
[C---:B------:R-:W-:Y:S02]  /*82fd0*/  FMUL R26, R8.reuse, R26 ;  /* 0x0000001a081a7220 */ /* 0x040fe40000400000 */
[C---:B------:R-:W-:Y:S02]  /*82fe0*/  FMUL R25, R8.reuse, R25 ;  /* 0x0000001908197220 */ /* 0x040fe40000400000 */
[C---:B------:R-:W-:Y:S01]  /*82ff0*/  FMUL R24, R8.reuse, R24 ;  /* 0x0000001808187220 */ /* 0x040fe20000400000 */
[----:B0-----:R-:W4:Y:S01]  /*83000*/  LDL.LU R0, [R1+0x8428] ;  /* 0x0084280001007983 */ /* 0x001f220000300800 */
[----:B------:R-:W-:-:S03]  /*83010*/  FMUL R23, R8, R23 ;  /* 0x0000001708177220 */ /* 0x000fc60000400000 */
[----:B------:R-:W-:Y:S01]  /*83020*/  STL [R1+0x5fc], R29 ;  /* 0x0005fc1d01007387 */ /* 0x000fe20000100800 */
[----:B------:R-:W-:-:S03]  /*83030*/  FMUL R20, R8, R20 ;  /* 0x0000001408147220 */ /* 0x000fc60000400000 */
[----:B------:R0:W-:Y:S01]  /*83040*/  STL [R1+0x5e8], R27 ;  /* 0x0005e81b01007387 */ /* 0x0001e20000100800 */
[----:B------:R-:W-:-:S03]  /*83050*/  FMUL R19, R8, R19 ;  /* 0x0000001308137220 */ /* 0x000fc60000400000 */
[----:B------:R0:W-:Y:S01]  /*83060*/  STL [R1+0x5ec], R26 ;  /* 0x0005ec1a01007387 */ /* 0x0001e20000100800 */
[----:B------:R-:W-:-:S03]  /*83070*/  FMUL R18, R8, R18 ;  /* 0x0000001208127220 */ /* 0x000fc60000400000 */
[----:B------:R-:W-:Y:S01]  /*83080*/  STL [R1+0x5d8], R25 ;  /* 0x0005d81901007387 */ /* 0x000fe20000100800 */
[----:B------:R-:W-:-:S03]  /*83090*/  FMUL R17, R8, R17 ;  /* 0x0000001108117220 */ /* 0x000fc60000400000 */
[----:B------:R-:W-:Y:S01]  /*830a0*/  STL [R1+0x5dc], R24 ;  /* 0x0005dc1801007387 */ /* 0x000fe20000100800 */
[----:B------:R-:W-:-:S03]  /*830b0*/  FMUL R16, R8, R16 ;  /* 0x0000001008107220 */ /* 0x000fc60000400000 */
[----:B------:R-:W-:Y:S01]  /*830c0*/  STL [R1+0x5c8], R23 ;  /* 0x0005c81701007387 */ /* 0x000fe20000100800 */
[----:B-1----:R-:W-:-:S03]  /*830d0*/  FFMA R3, R8, R3, R9 ;  /* 0x0000000308037223 */ /* 0x002fc60000000009 */
[----:B------:R-:W-:Y:S01]  /*830e0*/  STL [R1+0x5cc], R20 ;  /* 0x0005cc1401007387 */ /* 0x000fe20000100800 */
[----:B------:R-:W-:-:S03]  /*830f0*/  IMAD.WIDE R8, R28, 0x2, R14 ;  /* 0x000000021c087825 */ /* 0x000fc600078e020e */
[----:B------:R-:W-:Y:S04]  /*83100*/  STL [R1+0x5b8], R19 ;  /* 0x0005b81301007387 */ /* 0x000fe80000100800 */
[----:B------:R-:W-:Y:S01]  /*83110*/  STL [R1+0x5bc], R18 ;  /* 0x0005bc1201007387 */ /* 0x000fe20000100800 */
[----:B------:R-:W-:-:S03]  /*83120*/  IMAD.WIDE R10, R28, 0x2, R10 ;  /* 0x000000021c0a7825 */ /* 0x000fc600078e020a */
[----:B------:R-:W-:Y:S04]  /*83130*/  STL [R1+0x5a8], R17 ;  /* 0x0005a81101007387 */ /* 0x000fe80000100800 */
[----:B------:R-:W-:Y:S04]  /*83140*/  STL [R1+0x5ac], R16 ;  /* 0x0005ac1001007387 */ /* 0x000fe80000100800 */
[----:B------:R1:W-:Y:S04]  /*83150*/  STL [R1+0x1710], R3 ;  /* 0x0017100301007387 */ /* 0x0003e80000100800 */
[----:B------:R1:W2:Y:S04]  /*83160*/  LDG.E.U16 R8, [R8.64] ;  /* 0x0000000608087981 */ /* 0x0002a8000c1e1500 */
[----:B0-----:R-:W3:Y:S04]  /*83170*/  LDL.LU R27, [R1+0x1714] ;  /* 0x00171400011b7983 */ /* 0x001ee80000300800 */
[----:B------:R-:W4:Y:S04]  /*83180*/  LDL.LU R26, [R1+0xed0] ;  /* 0x000ed000011a7983 */ /* 0x000f280000300800 */
[----:B-1----:R-:W4:Y:S04]  /*83190*/  LDL.LU R3, [R1+0xed4] ;  /* 0x000ed40001037983 */ /* 0x002f280000300800 */
[----:B------:R0:W4:Y:S04]  /*831a0*/  LDG.E.U16 R9, [R10.64] ;  /* 0x000000060a097981 */ /* 0x000128000c1e1500 */
[----:B------:R-:W4:Y:S01]  /*831b0*/  LDL.LU R25, [R1+0xec0] ;  /* 0x000ec00001197983 */ /* 0x000f220000300800 */
[----:B------:R-:W-:-:S03]  /*831c0*/  IMAD.WIDE R12, R28, 0x2, R12 ;  /* 0x000000021c0c7825 */ /* 0x000fc600078e020c */
[----:B------:R-:W4:Y:S04]  /*831d0*/  LDL.LU R24, [R1+0xec4] ;  /* 0x000ec40001187983 */ /* 0x000f280000300800 */
[----:B------:R-:W4:Y:S04]  /*831e0*/  LDL.LU R23, [R1+0xf70] ;  /* 0x000f700001177983 */ /* 0x000f280000300800 */
[----:B------:R-:W4:Y:S04]  /*831f0*/  LDL.LU R20, [R1+0xf74] ;  /* 0x000f740001147983 */ /* 0x000f280000300800 */
[----:B------:R1:W4:Y:S04]  /*83200*/  LDG.E.U16 R29, [R12.64] ;  /* 0x000000060c1d7981 */ /* 0x000328000c1e1500 */
[----:B------:R-:W4:Y:S04]  /*83210*/  LDL.LU R19, [R1+0xf60] ;  /* 0x000f600001137983 */ /* 0x000f280000300800 */
[----:B------:R-:W4:Y:S04]  /*83220*/  LDL.LU R18, [R1+0xf64] ;  /* 0x000f640001127983 */ /* 0x000f280000300800 */
[----:B------:R-:W4:Y:S04]  /*83230*/  LDL.LU R17, [R1+0xf50] ;  /* 0x000f500001117983 */ /* 0x000f280000300800 */
[----:B------:R-:W4:Y:S04]  /*83240*/  LDL.LU R16, [R1+0xf54] ;  /* 0x000f540001107983 */ /* 0x000f280000300800 */
[----:B------:R-:W4:Y:S04]  /*83250*/  LDL.LU R15, [R1+0xf40] ;  /* 0x000f4000010f7983 */ /* 0x000f280000300800 */
[----:B------:R-:W4:Y:S04]  /*83260*/  LDL.LU R14, [R1+0xf44] ;  /* 0x000f4400010e7983 */ /* 0x000f280000300800 */
[----:B0-----:R-:W4:Y:S04]  /*83270*/  LDL.LU R11, [R1+0xf30] ;  /* 0x000f3000010b7983 */ /* 0x001f280000300800 */
[----:B------:R-:W4:Y:S04]  /*83280*/  LDL.LU R10, [R1+0xf34] ;  /* 0x000f3400010a7983 */ /* 0x000f280000300800 */
[----:B--2---:R4:W-:Y:S01]  /*83290*/  STL [R1+0x818], R8 ;  /* 0x0008180801007387 */ /* 0x0049e20000100800 */
[----:B---3--:R-:W-:-:S02]  /*832a0*/  FFMA R27, R5, R27, R2 ;  /* 0x0000001b051b7223 */ /* 0x008fc40000000002 */
[C---:B----4-:R-:W-:Y:S02]  /*832b0*/  FMUL R8, R5.reuse, R26 ;  /* 0x0000001a05087220 */ /* 0x050fe40000400000 */
[C---:B------:R-:W-:Y:S01]  /*832c0*/  FMUL R2, R5.reuse, R3 ;  /* 0x0000000305027220 */ /* 0x040fe20000400000 */
[----:B------:R0:W-:Y:S04]  /*832d0*/  STL [R1+0x814], R9 ;  /* 0x0008140901007387 */ /* 0x0001e80000100800 */
[----:B0-----:R-:W2:Y:S04]  /*832e0*/  LDL.LU R9, [R1+0xf20] ;  /* 0x000f200001097983 */ /* 0x001ea80000300800 */
[----:B------:R-:W-:Y:S04]  /*832f0*/  STL [R1+0x1714], R27 ;  /* 0x0017141b01007387 */ /* 0x000fe80000100800 */
[----:B------:R0:W-:Y:S04]  /*83300*/  STL [R1+0x4a0], R8 ;  /* 0x0004a00801007387 */ /* 0x0001e80000100800 */
[----:B0-----:R-:W3:Y:S04]  /*83310*/  LDL.LU R8, [R1+0xf24] ;  /* 0x000f240001087983 */ /* 0x001ee80000300800 */
[----:B------:R0:W-:Y:S04]  /*83320*/  STL [R1+0x4a4], R2 ;  /* 0x0004a40201007387 */ /* 0x0001e80000100800 */
[----:B------:R-:W4:Y:S04]  /*83330*/  LDL.LU R3, [R1+0xf10] ;  /* 0x000f100001037983 */ /* 0x000f280000300800 */
[----:B0-----:R-:W4:Y:S01]  /*83340*/  LDL.LU R2, [R1+0xf14] ;  /* 0x000f140001027983 */ /* 0x001f220000300800 */
[----:B-1----:R-:W-:-:S02]  /*83350*/  FMUL R13, R5, R25 ;  /* 0x00000019050d7220 */ /* 0x002fc40000400000 */
[C---:B------:R-:W-:Y:S02]  /*83360*/  FMUL R24, R5.reuse, R24 ;  /* 0x0000001805187220 */ /* 0x040fe40000400000 */
[C---:B------:R-:W-:Y:S01]  /*83370*/  FMUL R12, R5.reuse, R23 ;  /* 0x00000017050c7220 */ /* 0x040fe20000400000 */
[----:B------:R0:W-:Y:S01]  /*83380*/  STL [R1+0x490], R13 ;  /* 0x0004900d01007387 */ /* 0x0001e20000100800 */
[----:B------:R-:W-:-:S03]  /*83390*/  FMUL R19, R5, R19 ;  /* 0x0000001305137220 */ /* 0x000fc60000400000 */
[----:B------:R-:W-:Y:S01]  /*833a0*/  STL [R1+0x494], R24 ;  /* 0x0004941801007387 */ /* 0x000fe20000100800 */
[----:B0-----:R-:W-:-:S03]  /*833b0*/  FMUL R13, R5, R20 ;  /* 0x00000014050d7220 */ /* 0x001fc60000400000 */
[----:B------:R0:W-:Y:S04]  /*833c0*/  STL [R1+0x480], R12 ;  /* 0x0004800c01007387 */ /* 0x0001e80000100800 */
[----:B------:R-:W-:Y:S04]  /*833d0*/  STL [R1+0x810], R29 ;  /* 0x0008101d01007387 */ /* 0x000fe80000100800 */
[----:B------:R1:W-:Y:S01]  /*833e0*/  STL [R1+0x484], R13 ;  /* 0x0004840d01007387 */ /* 0x0003e20000100800 */
[----:B0-----:R-:W-:-:S03]  /*833f0*/  FMUL R12, R5, R18 ;  /* 0x00000012050c7220 */ /* 0x001fc60000400000 */
[----:B------:R-:W-:Y:S01]  /*83400*/  STL [R1+0x470], R19 ;  /* 0x0004701301007387 */ /* 0x000fe20000100800 */
[C---:B------:R-:W-:Y:S02]  /*83410*/  FMUL R16, R5.reuse, R16 ;  /* 0x0000001005107220 */ /* 0x040fe40000400000 */
[C---:B-1----:R-:W-:Y:S01]  /*83420*/  FMUL R13, R5.reuse, R17 ;  /* 0x00000011050d7220 */ /* 0x042fe20000400000 */
[----:B------:R0:W-:Y:S01]  /*83430*/  STL [R1+0x474], R12 ;  /* 0x0004740c01007387 */ /* 0x0001e20000100800 */
[----:B------:R-:W-:-:S03]  /*83440*/  FMUL R11, R5, R11 ;  /* 0x0000000b050b7220 */ /* 0x000fc60000400000 */
[----:B------:R1:W-:Y:S01]  /*83450*/  STL [R1+0x460], R13 ;  /* 0x0004600d01007387 */ /* 0x0003e20000100800 */
[----:B0-----:R-:W-:-:S03]  /*83460*/  FMUL R12, R5, R15 ;  /* 0x0000000f050c7220 */ /* 0x001fc60000400000 */
[----:B------:R-:W-:Y:S01]  /*83470*/  STL [R1+0x464], R16 ;  /* 0x0004641001007387 */ /* 0x000fe20000100800 */
[----:B-1----:R-:W-:-:S03]  /*83480*/  FMUL R13, R5, R14 ;  /* 0x0000000e050d7220 */ /* 0x002fc60000400000 */
[----:B------:R0:W-:Y:S04]  /*83490*/  STL [R1+0x450], R12 ;  /* 0x0004500c01007387 */ /* 0x0001e80000100800 */
[----:B------:R-:W-:Y:S01]  /*834a0*/  STL [R1+0x454], R13 ;  /* 0x0004540d01007387 */ /* 0x000fe20000100800 */
[----:B0-----:R-:W-:-:S03]  /*834b0*/  FMUL R12, R5, R10 ;  /* 0x0000000a050c7220 */ /* 0x001fc60000400000 */
[----:B------:R-:W4:Y:S04]  /*834c0*/  LDL.LU R10, [R1+0xf00] ;  /* 0x000f0000010a7983 */ /* 0x000f280000300800 */
[----:B------:R2:W-:Y:S04]  /*834d0*/  STL [R1+0x540], R11 ;  /* 0x0005400b01007387 */ /* 0x0005e80000100800 */
[----:B------:R-:W-:Y:S01]  /*834e0*/  STL [R1+0x544], R12 ;  /* 0x0005440c01007387 */ /* 0x000fe20000100800 */
[----:B--2---:R-:W-:-:S03]  /*834f0*/  FMUL R11, R5, R9 ;  /* 0x00000009050b7220 */ /* 0x004fc60000400000 */
[----:B------:R-:W2:Y:S04]  /*83500*/  LDL.LU R9, [R1+0xf04] ;  /* 0x000f040001097983 */ /* 0x000ea80000300800 */
[----:B------:R-:W-:Y:S01]  /*83510*/  STL [R1+0x530], R11 ;  /* 0x0005300b01007387 */ /* 0x000fe20000100800 */
[----:B---3--:R-:W-:-:S05]  /*83520*/  FMUL R8, R5, R8 ;  /* 0x0000000805087220 */ /* 0x008fca0000400000 */
[----:B------:R-:W-:Y:S01]  /*83530*/  STL [R1+0x534], R8 ;  /* 0x0005340801007387 */ /* 0x000fe20000100800 */
[----:B----4-:R-:W-:-:S03]  /*83540*/  FMUL R3, R5, R3 ;  /* 0x0000000305037220 */ /* 0x010fc60000400000 */
[----:B------:R-:W3:Y:S01]  /*83550*/  LDL.LU R19, [R1+0xef0] ;  /* 0x000ef00001137983 */ /* 0x000ee20000300800 */
[----:B------:R-:W-:-:S03]  /*83560*/  FMUL R2, R5, R2 ;  /* 0x0000000205027220 */ /* 0x000fc60000400000 */
[----:B------:R-:W-:Y:S04]  /*83570*/  STL [R1+0x520], R3 ;  /* 0x0005200301007387 */ /* 0x000fe80000100800 */
[----:B------:R-:W4:Y:S04]  /*83580*/  LDL.LU R18, [R1+0xef4] ;  /* 0x000ef40001127983 */ /* 0x000f280000300800 */
[----:B------:R0:W-:Y:S04]  /*83590*/  STL [R1+0x524], R2 ;  /* 0x0005240201007387 */ /* 0x0001e80000100800 */
[----:B------:R-:W4:Y:S04]  /*835a0*/  LDL.LU R17, [R1+0xee0] ;  /* 0x000ee00001117983 */ /* 0x000f280000300800 */
[----:B------:R-:W4:Y:S04]  /*835b0*/  LDL.LU R16, [R1+0xee4] ;  /* 0x000ee40001107983 */ /* 0x000f280000300800 */
[----:B------:R-:W4:Y:S04]  /*835c0*/  LDL.LU R15, [R1+0x800] ;  /* 0x00080000010f7983 */ /* 0x000f280000300800 */
[----:B0-----:R-:W4:Y:S04]  /*835d0*/  LDL.LU R2, [R1+0x804] ;  /* 0x0008040001027983 */ /* 0x001f280000300800 */
[----:B------:R-:W4:Y:S04]  /*835e0*/  LDL.LU R14, [R1+0x7f0] ;  /* 0x0007f000010e7983 */ /* 0x000f280000300800 */
[----:B------:R-:W4:Y:S04]  /*835f0*/  LDL.LU R13, [R1+0x7f4] ;  /* 0x0007f400010d7983 */ /* 0x000f280000300800 */
[----:B------:R-:W4:Y:S04]  /*83600*/  LDL.LU R12, [R1+0x7e0] ;  /* 0x0007e000010c7983 */ /* 0x000f280000300800 */
[----:B------:R-:W4:Y:S04]  /*83610*/  LDL.LU R11, [R1+0x7e4] ;  /* 0x0007e400010b7983 */ /* 0x000f280000300800 */
[----:B------:R-:W4:Y:S04]  /*83620*/  LDL.LU R8, [R1+0x7d0] ;  /* 0x0007d00001087983 */ /* 0x000f280000300800 */
[----:B------:R-:W4:Y:S01]  /*83630*/  LDL.LU R3, [R1+0x7d4] ;  /* 0x0007d40001037983 */ /* 0x000f220000300800 */
[----:B------:R-:W-:-:S05]  /*83640*/  FMUL R10, R5, R10 ;  /* 0x0000000a050a7220 */ /* 0x000fca0000400000 */
[----:B------:R0:W-:Y:S04]  /*83650*/  STL [R1+0x510], R10 ;  /* 0x0005100a01007387 */ /* 0x0001e80000100800 */
[----:B0-----:R-:W4:Y:S01]  /*83660*/  LDL.LU R10, [R1+0xed8] ;  /* 0x000ed800010a7983 */ /* 0x001f220000300800 */
[----:B--2---:R-:W-:-:S03]  /*83670*/  FMUL R20, R5, R9 ;  /* 0x0000000905147220 */ /* 0x004fc60000400000 */
[----:B------:R-:W2:Y:S04]  /*83680*/  LDL.LU R9, [R1+0xedc] ;  /* 0x000edc0001097983 */ /* 0x000ea80000300800 */
[----:B------:R3:W-:Y:S02]  /*83690*/  STL [R1+0x514], R20 ;  /* 0x0005141401007387 */ /* 0x0007e40000100800 */
[----:B---3--:R-:W-:-:S05]  /*836a0*/  FMUL R20, R5, R19 ;  /* 0x0000001305147220 */ /* 0x008fca0000400000 */
[----:B------:R-:W-:Y:S01]  /*836b0*/  STL [R1+0x500], R20 ;  /* 0x0005001401007387 */ /* 0x000fe20000100800 */
[C---:B----4-:R-:W-:Y:S02]  /*836c0*/  FMUL R19, R5.reuse, R18 ;  /* 0x0000001205137220 */ /* 0x050fe40000400000 */
        /* <DEDUP_REMOVED lines=8> */
[----:B------:R-:W-:Y:S01]  /*83750*/  STL [R1+0x4e4], R16 ;  /* 0x0004e41001007387 */ /* 0x000fe20000100800 */
[C---:B0-----:R-:W-:Y:S02]  /*83760*/  FMUL R15, R5.reuse, R14 ;  /* 0x0000000e050f7220 */ /* 0x041fe40000400000 */
[C---:B------:R-:W-:Y:S02]  /*83770*/  FMUL R14, R5.reuse, R13 ;  /* 0x0000000d050e7220 */ /* 0x040fe40000400000 */
[C---:B------:R-:W-:Y:S02]  /*83780*/  FMUL R13, R5.reuse, R12 ;  /* 0x0000000c050d7220 */ /* 0x040fe40000400000 */
[C---:B------:R-:W-:Y:S01]  /*83790*/  FMUL R12, R5.reuse, R11 ;  /* 0x0000000b050c7220 */ /* 0x040fe20000400000 */
[----:B------:R-:W-:Y:S01]  /*837a0*/  STL [R1+0x4d0], R15 ;  /* 0x0004d00f01007387 */ /* 0x000fe20000100800 */
[----:B------:R-:W-:-:S03]  /*837b0*/  FMUL R11, R5, R8 ;  /* 0x00000008050b7220 */ /* 0x000fc60000400000 */
[----:B------:R-:W-:Y:S04]  /*837c0*/  STL [R1+0x4d4], R14 ;  /* 0x0004d40e01007387 */ /* 0x000fe80000100800 */
[----:B------:R-:W-:Y:S01]  /*837d0*/  STL [R1+0x4c0], R13 ;  /* 0x0004c00d01007387 */ /* 0x000fe20000100800 */
[----:B------:R-:W-:-:S03]  /*837e0*/  FMUL R5, R5, R3 ;  /* 0x0000000305057220 */ /* 0x000fc60000400000 */
[----:B------:R-:W-:Y:S04]  /*837f0*/  STL [R1+0x4c4], R12 ;  /* 0x0004c40c01007387 */ /* 0x000fe80000100800 */
[----:B------:R-:W3:Y:S04]  /*83800*/  LDL.LU R8, [R1+0xec8] ;  /* 0x000ec80001087983 */ /* 0x000ee80000300800 */
[----:B------:R-:W-:Y:S04]  /*83810*/  STL [R1+0x4b0], R11 ;  /* 0x0004b00b01007387 */ /* 0x000fe80000100800 */
[----:B------:R-:W4:Y:S04]  /*83820*/  LDL.LU R3, [R1+0xecc] ;  /* 0x000ecc0001037983 */ /* 0x000f280000300800 */
[----:B------:R0:W-:Y:S01]  /*83830*/  STL [R1+0x4b4], R5 ;  /* 0x0004b40501007387 */ /* 0x0001e20000100800 */
[----:B------:R-:W-:-:S03]  /*83840*/  FMUL R10, R7, R10 ;  /* 0x0000000a070a7220 */ /* 0x000fc60000400000 */
[----:B0-----:R-:W4:Y:S04]  /*83850*/  LDL.LU R5, [R1+0xf78] ;  /* 0x000f780001057983 */ /* 0x001f280000300800 */
[----:B------:R0:W-:Y:S04]  /*83860*/  STL [R1+0x4a8], R10 ;  /* 0x0004a80a01007387 */ /* 0x0001e80000100800 */
[----:B------:R-:W4:Y:S01]  /*83870*/  LDL.LU R19, [R1+0xf7c] ;  /* 0x000f7c0001137983 */ /* 0x000f220000300800 */
[----:B--2---:R-:W-:-:S05]  /*83880*/  FMUL R9, R7, R9 ;  /* 0x0000000907097220 */ /* 0x004fca0000400000 */
[----:B------:R1:W-:Y:S04]  /*83890*/  STL [R1+0x4ac], R9 ;  /* 0x0004ac0901007387 */ /* 0x0003e80000100800 */
        /* <DEDUP_REMOVED lines=8> */
[----:B0-----:R-:W2:Y:S04]  /*83920*/  LDL.LU R10, [R1+0xf28] ;  /* 0x000f2800010a7983 */ /* 0x001ea80000300800 */
[----:B-1----:R-:W2:Y:S01]  /*83930*/  LDL.LU R9, [R1+0xf2c] ;  /* 0x000f2c0001097983 */ /* 0x002ea20000300800 */
[----:B---3--:R-:W-:-:S05]  /*83940*/  FMUL R8, R7, R8 ;  /* 0x0000000807087220 */ /* 0x008fca0000400000 */
[----:B------:R0:W-:Y:S01]  /*83950*/  STL [R1+0x498], R8 ;  /* 0x0004980801007387 */ /* 0x0001e20000100800 */
[----:B----4-:R-:W-:-:S03]  /*83960*/  FMUL R3, R7, R3 ;  /* 0x0000000307037220 */ /* 0x010fc60000400000 */
[----:B0-----:R-:W3:Y:S04]  /*83970*/  LDL.LU R8, [R1+0xf18] ;  /* 0x000f180001087983 */ /* 0x001ee80000300800 */
[----:B------:R0:W-:Y:S04]  /*83980*/  STL [R1+0x49c], R3 ;  /* 0x00049c0301007387 */ /* 0x0001e80000100800 */
[----:B0-----:R-:W3:Y:S01]  /*83990*/  LDL.LU R3, [R1+0xf1c] ;  /* 0x000f1c0001037983 */ /* 0x001ee20000300800 */
[C---:B------:R-:W-:Y:S02]  /*839a0*/  FMUL R20, R7.reuse, R5 ;  /* 0x0000000507147220 */ /* 0x040fe40000400000 */
[----:B------:R-:W-:-:S03]  /*839b0*/  FMUL R19, R7, R19 ;  /* 0x0000001307137220 */ /* 0x000fc60000400000 */
[----:B------:R-:W-:Y:S04]  /*839c0*/  STL [R1+0x488], R20 ;  /* 0x0004881401007387 */ /* 0x000fe80000100800 */
[----:B------:R-:W-:Y:S01]  /*839d0*/  STL [R1+0x48c], R19 ;  /* 0x00048c1301007387 */ /* 0x000fe20000100800 */
[C---:B--2---:R-:W-:Y:S02]  /*839e0*/  FMUL R18, R7.reuse, R18 ;  /* 0x0000001207127220 */ /* 0x044fe40000400000 */
        /* <DEDUP_REMOVED lines=11> */
[----:B------:R0:W-:Y:S01]  /*83aa0*/  STL [R1+0x45c], R13 ;  /* 0x00045c0d01007387 */ /* 0x0001e20000100800 */
[----:B------:R-:W-:-:S03]  /*83ab0*/  FMUL R11, R7, R11 ;  /* 0x0000000b070b7220 */ /* 0x000fc60000400000 */
[----:B------:R1:W-:Y:S01]  /*83ac0*/  STL [R1+0x548], R12 ;  /* 0x0005480c01007387 */ /* 0x0003e20000100800 */
[----:B------:R-:W-:-:S03]  /*83ad0*/  FMUL R10, R7, R10 ;  /* 0x0000000a070a7220 */ /* 0x000fc60000400000 */
[----:B------:R2:W-:Y:S01]  /*83ae0*/  STL [R1+0x54c], R11 ;  /* 0x00054c0b01007387 */ /* 0x0005e20000100800 */
[----:B------:R-:W-:-:S03]  /*83af0*/  FMUL R9, R7, R9 ;  /* 0x0000000907097220 */ /* 0x000fc60000400000 */
[----:B0-----:R-:W4:Y:S04]  /*83b00*/  LDL.LU R13, [R1+0xf08] ;  /* 0x000f0800010d7983 */ /* 0x001f280000300800 */
[----:B------:R0:W-:Y:S04]  /*83b10*/  STL [R1+0x538], R10 ;  /* 0x0005380a01007387 */ /* 0x0001e80000100800 */
[----:B-1----:R-:W4:Y:S04]  /*83b20*/  LDL.LU R12, [R1+0xf0c] ;  /* 0x000f0c00010c7983 */ /* 0x002f280000300800 */
[----:B------:R1:W-:Y:S04]  /*83b30*/  STL [R1+0x53c], R9 ;  /* 0x00053c0901007387 */ /* 0x0003e80000100800 */
[----:B--2---:R-:W2:Y:S04]  /*83b40*/  LDL.LU R11, [R1+0xef8] ;  /* 0x000ef800010b7983 */ /* 0x004ea80000300800 */
[----:B0-----:R-:W2:Y:S04]  /*83b50*/  LDL.LU R10, [R1+0xefc] ;  /* 0x000efc00010a7983 */ /* 0x001ea80000300800 */
[----:B------:R-:W2:Y:S01]  /*83b60*/  LDL.LU R23, [R1+0xee8] ;  /* 0x000ee80001177983 */ /* 0x000ea20000300800 */
[----:B---3--:R-:W-:-:S05]  /*83b70*/  FMUL R8, R7, R8 ;  /* 0x0000000807087220 */ /* 0x008fca0000400000 */
[----:B------:R0:W-:Y:S04]  /*83b80*/  STL [R1+0x528], R8 ;  /* 0x0005280801007387 */ /* 0x0001e80000100800 */
[----:B------:R-:W3:Y:S01]  /*83b90*/  LDL.LU R20, [R1+0xeec] ;  /* 0x000eec0001147983 */ /* 0x000ee20000300800 */
[----:B------:R-:W-:-:S05]  /*83ba0*/  FMUL R3, R7, R3 ;  /* 0x0000000307037220 */ /* 0x000fca0000400000 */
[----:B------:R0:W-:Y:S04]  /*83bb0*/  STL [R1+0x52c], R3 ;  /* 0x00052c0301007387 */ /* 0x0001e80000100800 */
[----:B------:R-:W3:Y:S04]  /*83bc0*/  LDL.LU R19, [R1+0x808] ;  /* 0x0008080001137983 */ /* 0x000ee80000300800 */
[----:B------:R-:W3:Y:S04]  /*83bd0*/  LDL.LU R18, [R1+0x80c] ;  /* 0x00080c0001127983 */ /* 0x000ee80000300800 */
[----:B-1----:R-:W3:Y:S04]  /*83be0*/  LDL.LU R9, [R1+0x7f8] ;  /* 0x0007f80001097983 */ /* 0x002ee80000300800 */
[----:B0-----:R-:W3:Y:S04]  /*83bf0*/  LDL.LU R8, [R1+0x7fc] ;  /* 0x0007fc0001087983 */ /* 0x001ee80000300800 */
[----:B------:R-:W3:Y:S04]  /*83c00*/  LDL.LU R17, [R1+0x7e8] ;  /* 0x0007e80001117983 */ /* 0x000ee80000300800 */
[----:B------:R-:W3:Y:S04]  /*83c10*/  LDL.LU R16, [R1+0x7ec] ;  /* 0x0007ec0001107983 */ /* 0x000ee80000300800 */
[----:B------:R-:W3:Y:S04]  /*83c20*/  LDL.LU R15, [R1+0x7d8] ;  /* 0x0007d800010f7983 */ /* 0x000ee80000300800 */
[----:B------:R-:W3:Y:S04]  /*83c30*/  LDL.LU R14, [R1+0x7dc] ;  /* 0x0007dc00010e7983 */ /* 0x000ee80000300800 */
[----:B------:R-:W3:Y:S04]  /*83c40*/  LDL.LU R3, [R1+0x1718] ;  /* 0x0017180001037983 */ /* 0x000ee80000300800 */
[----:B------:R-:W0:Y:S02]  /*83c50*/  S2R R29, SR_TID.X ;  /* 0x00000000001d7919 */ /* 0x000e240000002100 */
[----:B0-----:R-:W-:-:S04]  /*83c60*/  LOP3.LUT R29, R29, 0x1c, RZ, 0xc0, !PT ;  /* 0x0000001c1d1d7812 */ /* 0x001fc800078ec0ff */
[----:B------:R-:W-:-:S05]  /*83c70*/  LEA.HI R29, R29, 0x18, RZ, 0x1e ;  /* 0x000000181d1d7811 */ /* 0x000fca00078ff0ff */
[----:B------:R-:W0:Y:S01]  /*83c80*/  LDS R2, [R29.X16+0x20000] ;  /* 0x020000001d027984 */ /* 0x000e22000000c800 */
[C---:B----4-:R-:W-:Y:S02]  /*83c90*/  FMUL R13, R7.reuse, R13 ;  /* 0x0000000d070d7220 */ /* 0x050fe40000400000 */
[----:B------:R-:W-:-:S03]  /*83ca0*/  FMUL R12, R7, R12 ;  /* 0x0000000c070c7220 */ /* 0x000fc60000400000 */
[----:B------:R-:W-:Y:S04]  /*83cb0*/  STL [R1+0x518], R13 ;  /* 0x0005180d01007387 */ /* 0x000fe80000100800 */
[----:B------:R1:W-:Y:S01]  /*83cc0*/  STL [R1+0x51c], R12 ;  /* 0x00051c0c01007387 */ /* 0x0003e20000100800 */
[C---:B--2---:R-:W-:Y:S02]  /*83cd0*/  FMUL R11, R7.reuse, R11 ;  /* 0x0000000b070b7220 */ /* 0x044fe40000400000 */
[C---:B------:R-:W-:Y:S01]  /*83ce0*/  FMUL R24, R7.reuse, R10 ;  /* 0x0000000a07187220 */ /* 0x040fe20000400000 */
[----:B-1----:R-:W2:Y:S01]  /*83cf0*/  LDL.64 R12, [R1+0x1c40] ;  /* 0x001c4000010c7983 */ /* 0x002ea20000100a00 */
[----:B------:R-:W-:-:S03]  /*83d00*/  FMUL R25, R7, R23 ;  /* 0x0000001707197220 */ /* 0x000fc60000400000 */
[----:B------:R1:W-:Y:S04]  /*83d10*/  STL [R1+0x508], R11 ;  /* 0x0005080b01007387 */ /* 0x0003e80000100800 */
[----:B-1----:R-:W4:Y:S04]  /*83d20*/  LDL.64 R10, [R1+0x1c38] ;  /* 0x001c3800010a7983 */ /* 0x002f280000100a00 */
[----:B------:R3:W-:Y:S04]  /*83d30*/  STL [R1+0x50c], R24 ;  /* 0x00050c1801007387 */ /* 0x0007e80000100800 */
[----:B------:R-:W-:Y:S01]  /*83d40*/  STL [R1+0x4f8], R25 ;  /* 0x0004f81901007387 */ /* 0x000fe20000100800 */
[----:B---3--:R-:W-:-:S05]  /*83d50*/  FMUL R24, R7, R20 ;  /* 0x0000001407187220 */ /* 0x008fca0000400000 */
[----:B------:R1:W-:Y:S01]  /*83d60*/  STL [R1+0x4fc], R24 ;  /* 0x0004fc1801007387 */ /* 0x0003e20000100800 */
[C---:B------:R-:W-:Y:S02]  /*83d70*/  FMUL R23, R7.reuse, R19 ;  /* 0x0000001307177220 */ /* 0x040fe40000400000 */
[----:B------:R-:W-:-:S03]  /*83d80*/  FMUL R20, R7, R18 ;  /* 0x0000001207147220 */ /* 0x000fc60000400000 */
[----:B------:R3:W-:Y:S01]  /*83d90*/  STL [R1+0x4e8], R23 ;  /* 0x0004e81701007387 */ /* 0x0007e20000100800 */
[----:B------:R-:W-:-:S03]  /*83da0*/  FMUL R19, R7, R9 ;  /* 0x0000000907137220 */ /* 0x000fc60000400000 */
[----:B------:R0:W-:Y:S01]  /*83db0*/  STL [R1+0x4ec], R20 ;  /* 0x0004ec1401007387 */ /* 0x0001e20000100800 */
[----:B------:R-:W-:-:S03]  /*83dc0*/  FMUL R18, R7, R8 ;  /* 0x0000000807127220 */ /* 0x000fc60000400000 */
[----:B------:R-:W4:Y:S01]  /*83dd0*/  LDL.64 R8, [R1+0x1c30] ;  /* 0x001c300001087983 */ /* 0x000f220000100a00 */
[----:B------:R-:W-:-:S03]  /*83de0*/  FMUL R17, R7, R17 ;  /* 0x0000001107117220 */ /* 0x000fc60000400000 */
[----:B------:R0:W-:Y:S01]  /*83df0*/  STL [R1+0x4d8], R19 ;  /* 0x0004d81301007387 */ /* 0x0001e20000100800 */
[----:B------:R-:W-:-:S03]  /*83e00*/  FMUL R16, R7, R16 ;  /* 0x0000001007107220 */ /* 0x000fc60000400000 */
[----:B------:R0:W-:Y:S01]  /*83e10*/  STL [R1+0x4dc], R18 ;  /* 0x0004dc1201007387 */ /* 0x0001e20000100800 */
[----:B------:R-:W-:-:S03]  /*83e20*/  FMUL R15, R7, R15 ;  /* 0x0000000f070f7220 */ /* 0x000fc60000400000 */
[----:B------:R1:W-:Y:S01]  /*83e30*/  STL [R1+0x4c8], R17 ;  /* 0x0004c81101007387 */ /* 0x0003e20000100800 */
[----:B------:R-:W-:-:S03]  /*83e40*/  FMUL R14, R7, R14 ;  /* 0x0000000e070e7220 */ /* 0x000fc60000400000 */
[----:B------:R3:W-:Y:S01]  /*83e50*/  STL [R1+0x4cc], R16 ;  /* 0x0004cc1001007387 */ /* 0x0007e20000100800 */
[----:B0-----:R-:W-:-:S03]  /*83e60*/  FFMA R3, R7, R3, R2 ;  /* 0x0000000307037223 */ /* 0x001fc60000000002 */
[----:B------:R0:W-:Y:S04]  /*83e70*/  STL [R1+0x4b8], R15 ;  /* 0x0004b80f01007387 */ /* 0x0001e80000100800 */
[----:B-1----:R-:W4:Y:S04]  /*83e80*/  LDL.LU R24, [R1+0x171c] ;  /* 0x00171c0001187983 */ /* 0x002f280000300800 */
[----:B------:R-:W-:Y:S04]  /*83e90*/  STL [R1+0x4bc], R14 ;  /* 0x0004bc0e01007387 */ /* 0x000fe80000100800 */
[----:B---3--:R-:W3:Y:S04]  /*83ea0*/  LDL.LU R23, [R1+0x1070] ;  /* 0x0010700001177983 */ /* 0x008ee80000300800 */
[----:B------:R-:W3:Y:S04]  /*83eb0*/  LDL.LU R20, [R1+0x1074] ;  /* 0x0010740001147983 */ /* 0x000ee80000300800 */
[----:B------:R1:W-:Y:S04]  /*83ec0*/  STL [R1+0x1718], R3 ;  /* 0x0017180301007387 */ /* 0x0003e80000100800 */
[----:B------:R-:W3:Y:S04]  /*83ed0*/  LDL.LU R19, [R1+0x1060] ;  /* 0x0010600001137983 */ /* 0x000ee80000300800 */
[----:B------:R-:W3:Y:S04]  /*83ee0*/  LDL.LU R18, [R1+0x1064] ;  /* 0x0010640001127983 */ /* 0x000ee80000300800 */
[----:B------:R-:W3:Y:S04]  /*83ef0*/  LDL.LU R17, [R1+0x1050] ;  /* 0x0010500001117983 */ /* 0x000ee80000300800 */
[----:B------:R-:W3:Y:S04]  /*83f00*/  LDL.LU R16, [R1+0x1054] ;  /* 0x0010540001107983 */ /* 0x000ee80000300800 */
[----:B0-----:R-:W3:Y:S04]  /*83f10*/  LDL.LU R15, [R1+0x1040] ;  /* 0x00104000010f7983 */ /* 0x001ee80000300800 */
[----:B-1----:R-:W3:Y:S04]  /*83f20*/  LDL.LU R3, [R1+0x1044] ;  /* 0x0010440001037983 */ /* 0x002ee80000300800 */
[----:B------:R-:W0:Y:S04]  /*83f30*/  S2R R29, SR_TID.X ;  /* 0x00000000001d7919 */ /* 0x000e280000002100 */
[----:B------:R-:W3:Y:S04]  /*83f40*/  LDL.LU R14, [R1+0x1030] ;  /* 0x00103000010e7983 */ /* 0x000ee80000300800 */
[----:B------:R-:W3:Y:S01]  /*83f50*/  LDL.LU R7, [R1+0x1034] ;  /* 0x0010340001077983 */ /* 0x000ee20000300800 */
[----:B0-----:R-:W-:-:S04]  /*83f60*/  LOP3.LUT R29, R29, 0x1c, RZ, 0xc0, !PT ;  /* 0x0000001c1d1d7812 */ /* 0x001fc800078ec0ff */
[----:B------:R-:W-:-:S05]  /*83f70*/  LEA.HI R29, R29, 0x20, RZ, 0x1e ;  /* 0x000000201d1d7811 */ /* 0x000fca00078ff0ff */
[----:B------:R-:W0:Y:S01]  /*83f80*/  LDS R5, [R29.X16+0x20000] ;  /* 0x020000001d057984 */ /* 0x000e22000000c800 */
[----:B--2---:R-:W-:-:S06]  /*83f90*/  IMAD.WIDE R12, R28, 0x2, R12 ;  /* 0x000000021c0c7825 */ /* 0x004fcc00078e020c */
[----:B------:R1:W2:Y:S01]  /*83fa0*/  LDG.E.U16 R13, [R12.64] ;  /* 0x000000060c0d7981 */ /* 0x0002a2000c1e1500 */
[----:B----4-:R-:W-:-:S05]  /*83fb0*/  IMAD.WIDE R10, R28, 0x2, R10 ;  /* 0x000000021c0a7825 */ /* 0x010fca00078e020a */
[----:B-1----:R1:W4:Y:S01]  /*83fc0*/  LDG.E.U16 R12, [R10.64] ;  /* 0x000000060a0c7981 */ /* 0x002322000c1e1500 */
[----:B------:R-:W-:-:S05]  /*83fd0*/  IMAD.WIDE R8, R28, 0x2, R8 ;  /* 0x000000021c087825 */ /* 0x000fca00078e0208 */
[----:B-1----:R1:W4:Y:S01]  /*83fe0*/  LDG.E.U16 R11, [R8.64] ;  /* 0x00000006080b7981 */ /* 0x002322000c1e1500 */
[----:B0-----:R-:W-:-:S03]  /*83ff0*/  FFMA R24, R4, R24, R5 ;  /* 0x0000001804187223 */ /* 0x001fc60000000005 */
[----:B------:R-:W4:Y:S01]  /*84000*/  LDL.LU R5, [R1+0x1020] ;  /* 0x0010200001057983 */ /* 0x000f220000300800 */
[----:B---3--:R-:W-:-:S03]  /*84010*/  FMUL R2, R4, R23 ;  /* 0x0000001704027220 */ /* 0x008fc60000400000 */
[----:B------:R-:W-:Y:S01]  /*84020*/  STL [R1+0x171c], R24 ;  /* 0x00171c1801007387 */ /* 0x000fe20000100800 */
[----:B-1----:R-:W-:-:S03]  /*84030*/  FMUL R8, R4, R20 ;  /* 0x0000001404087220 */ /* 0x002fc60000400000 */
[----:B------:R0:W-:Y:S01]  /*84040*/  STL [R1+0x3a0], R2 ;  /* 0x0003a00201007387 */ /* 0x0001e20000100800 */
[----:B------:R-:W-:-:S03]  /*84050*/  FMUL R9, R4, R19 ;  /* 0x0000001304097220 */ /* 0x000fc60000400000 */
[----:B0-----:R-:W3:Y:S01]  /*84060*/  LDL.LU R2, [R1+0x1024] ;  /* 0x0010240001027983 */ /* 0x001ee20000300800 */
[----:B------:R-:W-:-:S03]  /*84070*/  FMUL R10, R4, R18 ;  /* 0x00000012040a7220 */ /* 0x000fc60000400000 */
[----:B------:R0:W-:Y:S04]  /*84080*/  STL [R1+0x3a4], R8 ;  /* 0x0003a40801007387 */ /* 0x0001e80000100800 */
[----:B------:R1:W-:Y:S01]  /*84090*/  STL [R1+0x390], R9 ;  /* 0x0003900901007387 */ /* 0x0003e20000100800 */
[----:B0-----:R-:W-:-:S03]  /*840a0*/  FMUL R8, R4, R17 ;  /* 0x0000001104087220 */ /* 0x001fc60000400000 */
[----:B------:R0:W-:Y:S01]  /*840b0*/  STL [R1+0x394], R10 ;  /* 0x0003940a01007387 */ /* 0x0001e20000100800 */
[----:B-1----:R-:W-:-:S03]  /*840c0*/  FMUL R9, R4, R16 ;  /* 0x0000001004097220 */ /* 0x002fc60000400000 */
[----:B------:R1:W-:Y:S04]  /*840d0*/  STL [R1+0x380], R8 ;  /* 0x0003800801007387 */ /* 0x0003e80000100800 */
[----:B------:R1:W-:Y:S01]  /*840e0*/  STL [R1+0x384], R9 ;  /* 0x0003840901007387 */ /* 0x0003e20000100800 */
[C---:B0-----:R-:W-:Y:S02]  /*840f0*/  FMUL R10, R4.reuse, R15 ;  /* 0x0000000f040a7220 */ /* 0x041fe40000400000 */
[C---:B-1----:R-:W-:Y:S01]  /*84100*/  FMUL R8, R4.reuse, R3 ;  /* 0x0000000304087220 */ /* 0x042fe20000400000 */
[----:B------:R-:W3:Y:S04]  /*84110*/  LDL.LU R9, [R1+0x1010] ;  /* 0x0010100001097983 */ /* 0x000ee80000300800 */
[----:B------:R-:W-:Y:S04]  /*84120*/  STL [R1+0x370], R10 ;  /* 0x0003700a01007387 */ /* 0x000fe80000100800 */
[----:B------:R-:W3:Y:S04]  /*84130*/  LDL.LU R3, [R1+0x1014] ;  /* 0x0010140001037983 */ /* 0x000ee80000300800 */
[----:B------:R0:W-:Y:S01]  /*84140*/  STL [R1+0x374], R8 ;  /* 0x0003740801007387 */ /* 0x0001e20000100800 */
[----:B------:R-:W-:-:S03]  /*84150*/  FMUL R7, R4, R7 ;  /* 0x0000000704077220 */ /* 0x000fc60000400000 */
[----:B------:R-:W3:Y:S01]  /*84160*/  LDL.LU R17, [R1+0x1000] ;  /* 0x0010000001117983 */ /* 0x000ee20000300800 */
[----:B0-----:R-:W-:-:S05]  /*84170*/  FMUL R8, R4, R14 ;  /* 0x0000000e04087220 */ /* 0x001fca0000400000 */
[----:B------:R-:W-:Y:S04]  /*84180*/  STL [R1+0x360], R8 ;  /* 0x0003600801007387 */ /* 0x000fe80000100800 */
[----:B------:R-:W3:Y:S04]  /*84190*/  LDL.LU R16, [R1+0x1004] ;  /* 0x0010040001107983 */ /* 0x000ee80000300800 */
[----:B--2---:R0:W-:Y:S04]  /*841a0*/  STL [R1+0x80c], R13 ;  /* 0x00080c0d01007387 */ /* 0x0041e80000100800 */
[----:B------:R-:W-:Y:S04]  /*841b0*/  STL [R1+0x364], R7 ;  /* 0x0003640701007387 */ /* 0x000fe80000100800 */
[----:B------:R-:W2:Y:S04]  /*841c0*/  LDL.LU R15, [R1+0xff0] ;  /* 0x000ff000010f7983 */ /* 0x000ea80000300800 */
[----:B----4-:R1:W-:Y:S04]  /*841d0*/  STL [R1+0x808], R12 ;  /* 0x0008080c01007387 */ /* 0x0103e80000100800 */
[----:B------:R-:W4:Y:S04]  /*841e0*/  LDL.LU R14, [R1+0xff4] ;  /* 0x000ff400010e7983 */ /* 0x000f280000300800 */
[----:B------:R1:W-:Y:S04]  /*841f0*/  STL [R1+0x804], R11 ;  /* 0x0008040b01007387 */ /* 0x0003e80000100800 */
[----:B0-----:R-:W4:Y:S04]  /*84200*/  LDL.LU R13, [R1+0xfe0] ;  /* 0x000fe000010d7983 */ /* 0x001f280000300800 */
[----:B-1----:R-:W4:Y:S04]  /*84210*/  LDL.LU R12, [R1+0xfe4] ;  /* 0x000fe400010c7983 */ /* 0x002f280000300800 */
[----:B------:R-:W4:Y:S01]  /*84220*/  LDL.LU R11, [R1+0xfd0] ;  /* 0x000fd000010b7983 */ /* 0x000f220000300800 */
[----:B------:R-:W-:-:S05]  /*84230*/  FMUL R5, R4, R5 ;  /* 0x0000000504057220 */ /* 0x000fca0000400000 */
[----:B------:R0:W-:Y:S04]  /*84240*/  STL [R1+0x350], R5 ;  /* 0x0003500501007387 */ /* 0x0001e80000100800 */
[----:B------:R-:W4:Y:S01]  /*84250*/  LDL.LU R10, [R1+0xfd4] ;  /* 0x000fd400010a7983 */ /* 0x000f220000300800 */
[----:B---3--:R-:W-:-:S05]  /*84260*/  FMUL R2, R4, R2 ;  /* 0x0000000204027220 */ /* 0x008fca0000400000 */
[----:B------:R1:W-:Y:S04]  /*84270*/  STL [R1+0x354], R2 ;  /* 0x0003540201007387 */ /* 0x0003e80000100800 */
[----:B------:R-:W3:Y:S04]  /*84280*/  LDL.LU R8, [R1+0xfc0] ;  /* 0x000fc00001087983 */ /* 0x000ee80000300800 */
[----:B------:R-:W3:Y:S04]  /*84290*/  LDL.LU R7, [R1+0xfc4] ;  /* 0x000fc40001077983 */ /* 0x000ee80000300800 */
[----:B0-----:R-:W3:Y:S04]  /*842a0*/  LDL.LU R5, [R1+0xfb0] ;  /* 0x000fb00001057983 */ /* 0x001ee80000300800 */
[----:B-1----:R-:W3:Y:S01]  /*842b0*/  LDL.LU R2, [R1+0xfb4] ;  /* 0x000fb40001027983 */ /* 0x002ee20000300800 */
[----:B------:R-:W-:-:S03]  /*842c0*/  FMUL R19, R4, R9 ;  /* 0x0000000904137220 */ /* 0x000fc60000400000 */
[----:B------:R-:W3:Y:S04]  /*842d0*/  LDL.LU R9, [R1+0xfa0] ;  /* 0x000fa00001097983 */ /* 0x000ee80000300800 */
[----:B------:R-:W-:Y:S01]  /*842e0*/  STL [R1+0x440], R19 ;  /* 0x0004401301007387 */ /* 0x000fe20000100800 */
[----:B------:R-:W-:-:S03]  /*842f0*/  FMUL R18, R4, R3 ;  /* 0x0000000304127220 */ /* 0x000fc60000400000 */
[----:B------:R-:W3:Y:S04]  /*84300*/  LDL.LU R3, [R1+0xfa4] ;  /* 0x000fa40001037983 */ /* 0x000ee80000300800 */
[----:B------:R-:W0:Y:S01]  /*84310*/  S2R R29, SR_TID.X ;  /* 0x00000000001d7919 */ /* 0x000e220000002100 */
[----:B------:R-:W-:-:S03]  /*84320*/  FMUL R17, R4, R17 ;  /* 0x0000001104117220 */ /* 0x000fc60000400000 */
[----:B------:R-:W-:Y:S04]  /*84330*/  STL [R1+0x444], R18 ;  /* 0x0004441201007387 */ /* 0x000fe80000100800 */
[----:B------:R-:W-:Y:S01]  /*84340*/  STL [R1+0x430], R17 ;  /* 0x0004301101007387 */ /* 0x000fe20000100800 */
[----:B------:R-:W-:-:S05]  /*84350*/  FMUL R16, R4, R16 ;  /* 0x0000001004107220 */ /* 0x000fca0000400000 */
[----:B------:R-:W-:Y:S01]  /*84360*/  STL [R1+0x434], R16 ;  /* 0x0004341001007387 */ /* 0x000fe20000100800 */
[----:B0-----:R-:W-:-:S04]  /*84370*/  LOP3.LUT R29, R29, 0x1c, RZ, 0xc0, !PT ;  /* 0x0000001c1d1d7812 */ /* 0x001fc800078ec0ff */
[----:B------:R-:W-:Y:S01]  /*84380*/  LEA.HI R23, R29, 0x28, RZ, 0x1e ;  /* 0x000000281d177811 */ /* 0x000fe200078ff0ff */
[----:B--2---:R-:W-:-:S05]  /*84390*/  FMUL R15, R4, R15 ;  /* 0x0000000f040f7220 */ /* 0x004fca0000400000 */
[----:B------:R-:W-:Y:S01]  /*843a0*/  STL [R1+0x420], R15 ;  /* 0x0004200f01007387 */ /* 0x000fe20000100800 */
[----:B----4-:R-:W-:-:S05]  /*843b0*/  FMUL R14, R4, R14 ;  /* 0x0000000e040e7220 */ /* 0x010fca0000400000 */
[----:B------:R-:W-:Y:S01]  /*843c0*/  STL [R1+0x424], R14 ;  /* 0x0004240e01007387 */ /* 0x000fe20000100800 */
[C---:B------:R-:W-:Y:S02]  /*843d0*/  FMUL R13, R4.reuse, R13 ;  /* 0x0000000d040d7220 */ /* 0x040fe40000400000 */
[----:B------:R-:W-:-:S03]  /*843e0*/  FMUL R12, R4, R12 ;  /* 0x0000000c040c7220 */ /* 0x000fc60000400000 */
[----:B------:R-:W-:Y:S01]  /*843f0*/  STL [R1+0x410], R13 ;  /* 0x0004100d01007387 */ /* 0x000fe20000100800 */
[----:B------:R-:W-:-:S03]  /*84400*/  FMUL R11, R4, R11 ;  /* 0x0000000b040b7220 */ /* 0x000fc60000400000 */
[----:B------:R-:W-:Y:S04]  /*84410*/  STL [R1+0x414], R12 ;  /* 0x0004140c01007387 */ /* 0x000fe80000100800 */
[----:B------:R-:W-:Y:S01]  /*84420*/  STL [R1+0x400], R11 ;  /* 0x0004000b01007387 */ /* 0x000fe20000100800 */
[----:B------:R-:W-:-:S05]  /*84430*/  FMUL R10, R4, R10 ;  /* 0x0000000a040a7220 */ /* 0x000fca0000400000 */
[----:B------:R-:W-:Y:S01]  /*84440*/  STL [R1+0x404], R10 ;  /* 0x0004040a01007387 */ /* 0x000fe20000100800 */
[C---:B---3--:R-:W-:Y:S02]  /*84450*/  FMUL R8, R4.reuse, R8 ;  /* 0x0000000804087220 */ /* 0x048fe40000400000 */
[----:B------:R-:W-:-:S03]  /*84460*/  FMUL R7, R4, R7 ;  /* 0x0000000704077220 */ /* 0x000fc60000400000 */
[----:B------:R0:W-:Y:S01]  /*84470*/  STL [R1+0x3f0], R8 ;  /* 0x0003f00801007387 */ /* 0x0001e20000100800 */
[----:B------:R-:W-:-:S03]  /*84480*/  FMUL R5, R4, R5 ;  /* 0x0000000504057220 */ /* 0x000fc60000400000 */
[----:B------:R1:W-:Y:S01]  /*84490*/  STL [R1+0x3f4], R7 ;  /* 0x0003f40701007387 */ /* 0x0003e20000100800 */
[----:B------:R-:W-:-:S03]  /*844a0*/  FMUL R2, R4, R2 ;  /* 0x0000000204027220 */ /* 0x000fc60000400000 */
[----:B------:R-:W-:Y:S04]  /*844b0*/  STL [R1+0x3e0], R5 ;  /* 0x0003e00501007387 */ /* 0x000fe80000100800 */
[----:B------:R-:W-:Y:S04]  /*844c0*/  STL [R1+0x3e4], R2 ;  /* 0x0003e40201007387 */ /* 0x000fe80000100800 */
[----:B0-----:R-:W2:Y:S04]  /*844d0*/  LDL.LU R8, [R1+0xf90] ;  /* 0x000f900001087983 */ /* 0x001ea80000300800 */
[----:B-1----:R-:W3:Y:S01]  /*844e0*/  LDL.LU R7, [R1+0xf94] ;  /* 0x000f940001077983 */ /* 0x002ee20000300800 */
[----:B------:R-:W-:-:S03]  /*844f0*/  FMUL R9, R4, R9 ;  /* 0x0000000904097220 */ /* 0x000fc60000400000 */
[----:B------:R0:W1:Y:S01]  /*84500*/  LDS R5, [R23.X16+0x20000] ;  /* 0x0200000017057984 */ /* 0x000062000000c800 */
[----:B------:R-:W-:-:S03]  /*84510*/  FMUL R3, R4, R3 ;  /* 0x0000000304037220 */ /* 0x000fc60000400000 */
[----:B0-----:R-:W4:Y:S04]  /*84520*/  LDL.LU R23, [R1+0x7a0] ;  /* 0x0007a00001177983 */ /* 0x001f280000300800 */
[----:B------:R0:W-:Y:S04]  /*84530*/  STL [R1+0x3d0], R9 ;  /* 0x0003d00901007387 */ /* 0x0001e80000100800 */
[----:B------:R-:W4:Y:S04]  /*84540*/  LDL.LU R20, [R1+0x7a4] ;  /* 0x0007a40001147983 */ /* 0x000f280000300800 */
[----:B------:R0:W-:Y:S04]  /*84550*/  STL [R1+0x3d4], R3 ;  /* 0x0003d40301007387 */ /* 0x0001e80000100800 */
        /* <DEDUP_REMOVED lines=10> */
[----:B0-----:R-:W4:Y:S04]  /*84600*/  LDL.LU R9, [R1+0x1028] ;  /* 0x0010280001097983 */ /* 0x001f280000300800 */
[----:B------:R-:W4:Y:S01]  /*84610*/  LDL.LU R3, [R1+0x102c] ;  /* 0x00102c0001037983 */ /* 0x000f220000300800 */
[----:B--2---:R-:W-:-:S03]  /*84620*/  FMUL R25, R4, R8 ;  /* 0x0000000804197220 */ /* 0x004fc60000400000 */
[----:B------:R-:W2:Y:S01]  /*84630*/  LDL.LU R8, [R1+0x1018] ;  /* 0x0010180001087983 */ /* 0x000ea20000300800 */
[----:B---3--:R-:W-:-:S03]  /*84640*/  FMUL R24, R4, R7 ;  /* 0x0000000704187220 */ /* 0x008fc60000400000 */
[----:B------:R-:W-:Y:S04]  /*84650*/  STL [R1+0x3c0], R25 ;  /* 0x0003c01901007387 */ /* 0x000fe80000100800 */
[----:B------:R-:W3:Y:S01]  /*84660*/  LDL.LU R7, [R1+0x101c] ;  /* 0x00101c0001077983 */ /* 0x000ee20000300800 */
[----:B----4-:R-:W-:-:S03]  /*84670*/  FMUL R23, R4, R23 ;  /* 0x0000001704177220 */ /* 0x010fc60000400000 */
        /* <DEDUP_REMOVED lines=8> */
[----:B------:R-:W-:Y:S01]  /*84700*/  STL [R1+0x3ac], R18 ;  /* 0x0003ac1201007387 */ /* 0x000fe20000100800 */
[----:B0-----:R-:W-:-:S03]  /*84710*/  FMUL R4, R6, R16 ;  /* 0x0000001006047220 */ /* 0x001fc60000400000 */
[----:B------:R-:W-:Y:S01]  /*84720*/  STL [R1+0x398], R17 ;  /* 0x0003981101007387 */ /* 0x000fe20000100800 */
[C---:B------:R-:W-:Y:S02]  /*84730*/  FMUL R15, R6.reuse, R15 ;  /* 0x0000000f060f7220 */ /* 0x040fe40000400000 */
[C---:B------:R-:W-:Y:S01]  /*84740*/  FMUL R14, R6.reuse, R14 ;  /* 0x0000000e060e7220 */ /* 0x040fe20000400000 */
[----:B------:R0:W-:Y:S04]  /*84750*/  STL [R1+0x39c], R4 ;  /* 0x00039c0401007387 */ /* 0x0001e80000100800 */
        /* <DEDUP_REMOVED lines=9> */
[----:B------:R-:W-:-:S03]  /*847f0*/  FMUL R10, R6, R9 ;  /* 0x00000009060a7220 */ /* 0x000fc60000400000 */
[----:B------:R0:W-:Y:S01]  /*84800*/  STL [R1+0x36c], R4 ;  /* 0x00036c0401007387 */ /* 0x0001e20000100800 */
[----:B------:R-:W-:-:S03]  /*84810*/  FMUL R9, R6, R3 ;  /* 0x0000000306097220 */ /* 0x000fc60000400000 */
[----:B0-----:R-:W4:Y:S04]  /*84820*/  LDL.LU R4, [R1+0x1008] ;  /* 0x0010080001047983 */ /* 0x001f280000300800 */
[----:B------:R0:W-:Y:S04]  /*84830*/  STL [R1+0x358], R10 ;  /* 0x0003580a01007387 */ /* 0x0001e80000100800 */
[----:B------:R-:W4:Y:S04]  /*84840*/  LDL.LU R3, [R1+0x100c] ;  /* 0x00100c0001037983 */ /* 0x000f280000300800 */
[----:B------:R0:W-:Y:S04]  /*84850*/  STL [R1+0x35c], R9 ;  /* 0x00035c0901007387 */ /* 0x0001e80000100800 */
[----:B------:R-:W4:Y:S01]  /*84860*/  LDL.LU R20, [R1+0xff8] ;  /* 0x000ff80001147983 */ /* 0x000f220000300800 */
[----:B--2---:R-:W-:-:S05]  /*84870*/  FMUL R8, R6, R8 ;  /* 0x0000000806087220 */ /* 0x004fca0000400000 */
[----:B------:R2:W-:Y:S01]  /*84880*/  STL [R1+0x448], R8 ;  /* 0x0004480801007387 */ /* 0x0005e20000100800 */
[----:B---3--:R-:W-:-:S03]  /*84890*/  FMUL R7, R6, R7 ;  /* 0x0000000706077220 */ /* 0x008fc60000400000 */
[----:B------:R-:W3:Y:S04]  /*848a0*/  LDL.LU R19, [R1+0xffc] ;  /* 0x000ffc0001137983 */ /* 0x000ee80000300800 */
[----:B------:R0:W-:Y:S04]  /*848b0*/  STL [R1+0x44c], R7 ;  /* 0x00044c0701007387 */ /* 0x0001e80000100800 */
        /* <DEDUP_REMOVED lines=8> */
[----:B0-----:R-:W3:Y:S04]  /*84940*/  LDL.LU R10, [R1+0xfa8] ;  /* 0x000fa800010a7983 */ /* 0x001ee80000300800 */
[----:B------:R-:W3:Y:S04]  /*84950*/  LDL.LU R9, [R1+0xfac] ;  /* 0x000fac0001097983 */ /* 0x000ee80000300800 */
[----:B--2---:R-:W2:Y:S04]  /*84960*/  LDL.LU R8, [R1+0xf98] ;  /* 0x000f980001087983 */ /* 0x004ea80000300800 */
[----:B------:R-:W2:Y:S01]  /*84970*/  LDL.LU R7, [R1+0xf9c] ;  /* 0x000f9c0001077983 */ /* 0x000ea20000300800 */
[----:B----4-:R-:W-:-:S03]  /*84980*/  FMUL R24, R6, R4 ;  /* 0x0000000406187220 */ /* 0x010fc60000400000 */
[----:B------:R-:W4:Y:S04]  /*84990*/  LDL.LU R4, [R1+0x7a8] ;  /* 0x0007a80001047983 */ /* 0x000f280000300800 */
[----:B------:R0:W-:Y:S01]  /*849a0*/  STL [R1+0x438], R24 ;  /* 0x0004381801007387 */ /* 0x0001e20000100800 */
[----:B------:R-:W-:-:S03]  /*849b0*/  FMUL R23, R6, R3 ;  /* 0x0000000306177220 */ /* 0x000fc60000400000 */
[----:B------:R-:W4:Y:S01]  /*849c0*/  LDL.LU R3, [R1+0x7ac] ;  /* 0x0007ac0001037983 */ /* 0x000f220000300800 */
[----:B------:R-:W-:-:S03]  /*849d0*/  FMUL R20, R6, R20 ;  /* 0x0000001406147220 */ /* 0x000fc60000400000 */
[----:B------:R0:W-:Y:S04]  /*849e0*/  STL [R1+0x43c], R23 ;  /* 0x00043c1701007387 */ /* 0x0001e80000100800 */
[----:B------:R0:W-:Y:S01]  /*849f0*/  STL [R1+0x428], R20 ;  /* 0x0004281401007387 */ /* 0x0001e20000100800 */
[C---:B---3--:R-:W-:Y:S02]  /*84a00*/  FMUL R19, R6.reuse, R19 ;  /* 0x0000001306137220 */ /* 0x048fe40000400000 */
        /* <DEDUP_REMOVED lines=20> */
[----:B--2---:R-:W-:-:S03]  /*84b50*/  FMUL R8, R6, R8 ;  /* 0x0000000806087220 */ /* 0x004fc60000400000 */
[----:B------:R-:W-:Y:S01]  /*84b60*/  STL [R1+0x3dc], R9 ;  /* 0x0003dc0901007387 */ /* 0x000fe20000100800 */
[----:B------:R-:W-:-:S03]  /*84b70*/  FMUL R7, R6, R7 ;  /* 0x0000000706077220 */ /* 0x000fc60000400000 */
[----:B0-----:R-:W1:Y:S04]  /*84b80*/  LDL.LU R24, [R1+0x1720] ;  /* 0x0017200001187983 */ /* 0x001e680000300800 */
[----:B------:R-:W-:Y:S04]  /*84b90*/  STL [R1+0x3c8], R8 ;  /* 0x0003c80801007387 */ /* 0x000fe80000100800 */
[----:B------:R-:W-:Y:S04]  /*84ba0*/  STL [R1+0x3cc], R7 ;  /* 0x0003cc0701007387 */ /* 0x000fe80000100800 */
[----:B------:R-:W2:Y:S01]  /*84bb0*/  LDL.LU R23, [R1+0x1724] ;  /* 0x0017240001177983 */ /* 0x000ea20000300800 */
[----:B----4-:R-:W-:-:S05]  /*84bc0*/  FMUL R4, R6, R4 ;  /* 0x0000000406047220 */ /* 0x010fca0000400000 */
[----:B------:R-:W-:Y:S01]  /*84bd0*/  STL [R1+0x3b8], R4 ;  /* 0x0003b80401007387 */ /* 0x000fe20000100800 */
[----:B------:R-:W-:-:S03]  /*84be0*/  FMUL R3, R6, R3 ;  /* 0x0000000306037220 */ /* 0x000fc60000400000 */
[----:B------:R-:W3:Y:S04]  /*84bf0*/  LDL.LU R20, [R1+0xf80] ;  /* 0x000f800001147983 */ /* 0x000ee80000300800 */
[----:B------:R0:W-:Y:S04]  /*84c00*/  STL [R1+0x3bc], R3 ;  /* 0x0003bc0301007387 */ /* 0x0001e80000100800 */
[----:B0-----:R-:W4:Y:S01]  /*84c10*/  LDL.LU R3, [R1+0xf84] ;  /* 0x000f840001037983 */ /* 0x001f220000300800 */
[----:B------:R-:W-:-:S03]  /*84c20*/  LEA.HI R29, R29, 0x30, RZ, 0x1e ;  /* 0x000000301d1d7811 */ /* 0x000fc600078ff0ff */
[----:B------:R-:W4:Y:S04]  /*84c30*/  LDL.LU R19, [R1+0x7c0] ;  /* 0x0007c00001137983 */ /* 0x000f280000300800 */
[----:B------:R0:W2:Y:S04]  /*84c40*/  LDS R2, [R29.X16+0x20000] ;  /* 0x020000001d027984 */ /* 0x0000a8000000c800 */
        /* <DEDUP_REMOVED lines=13> */
[----:B0-----:R-:W4:Y:S01]  /*84d20*/  LDL.LU R29, [R1+0x4] ;  /* 0x00000400011d7983 */ /* 0x001f220000300800 */
[----:B-1----:R-:W-:-:S05]  /*84d30*/  FFMA R24, R6, R24, R5 ;  /* 0x0000001806187223 */ /* 0x002fca0000000005 */
[----:B------:R-:W-:Y:S01]  /*84d40*/  STL [R1+0x1720], R24 ;  /* 0x0017201801007387 */ /* 0x000fe20000100800 */
[----:B--2---:R-:W-:-:S05]  /*84d50*/  FFMA R23, R0, R23, R2 ;  /* 0x0000001700177223 */ /* 0x004fca0000000002 */
[----:B------:R-:W-:Y:S01]  /*84d60*/  STL [R1+0x1724], R23 ;  /* 0x0017241701007387 */ /* 0x000fe20000100800 */
[C---:B---3--:R-:W-:Y:S02]  /*84d70*/  FMUL R2, R0.reuse, R20 ;  /* 0x0000001400027220 */ /* 0x048fe40000400000 */
[C---:B----4-:R-:W-:Y:S02]  /*84d80*/  FMUL R5, R0.reuse, R3 ;  /* 0x0000000300057220 */ /* 0x050fe40000400000 */
[----:B------:R-:W2:Y:S04]  /*84d90*/  LDL.LU R3, [R1+0x10e0] ;  /* 0x0010e00001037983 */ /* 0x000ea80000300800 */
[----:B------:R0:W-:Y:S04]  /*84da0*/  STL [R1+0x120], R2 ;  /* 0x0001200201007387 */ /* 0x0001e80000100800 */
[----:B0-----:R-:W3:Y:S04]  /*84db0*/  LDL.LU R2, [R1+0x10e4] ;  /* 0x0010e40001027983 */ /* 0x001ee80000300800 */
[----:B------:R0:W-:Y:S01]  /*84dc0*/  STL [R1+0x124], R5 ;  /* 0x0001240501007387 */ /* 0x0001e20000100800 */
[----:B------:R-:W-:-:S02]  /*84dd0*/  FMUL R18, R0, R18 ;  /* 0x0000001200127220 */ /* 0x000fc40000400000 */
[C---:B------:R-:W-:Y:S02]  /*84de0*/  FMUL R6, R0.reuse, R17 ;  /* 0x0000001100067220 */ /* 0x040fe40000400000 */
[----:B0-----:R-:W-:-:S05]  /*84df0*/  FMUL R5, R0, R19 ;  /* 0x0000001300057220 */ /* 0x001fca0000400000 */
[----:B------:R0:W-:Y:S01]  /*84e00*/  STL [R1+0x110], R5 ;  /* 0x0001100501007387 */ /* 0x0001e20000100800 */
[----:B------:R-:W-:-:S03]  /*84e10*/  FMUL R15, R0, R15 ;  /* 0x0000000f000f7220 */ /* 0x000fc60000400000 */
[----:B------:R-:W-:Y:S01]  /*84e20*/  STL [R1+0x114], R18 ;  /* 0x0001141201007387 */ /* 0x000fe20000100800 */
[----:B0-----:R-:W-:-:S03]  /*84e30*/  FMUL R5, R0, R16 ;  /* 0x0000001000057220 */ /* 0x001fc60000400000 */
[----:B------:R0:W-:Y:S04]  /*84e40*/  STL [R1+0x100], R6 ;  /* 0x0001000601007387 */ /* 0x0001e80000100800 */
[----:B------:R1:W-:Y:S01]  /*84e50*/  STL [R1+0x104], R5 ;  /* 0x0001040501007387 */ /* 0x0003e20000100800 */
[C---:B------:R-:W-:Y:S02]  /*84e60*/  FMUL R12, R0.reuse, R12 ;  /* 0x0000000c000c7220 */ /* 0x040fe40000400000 */
[C---:B0-----:R-:W-:Y:S01]  /*84e70*/  FMUL R6, R0.reuse, R14 ;  /* 0x0000000e00067220 */ /* 0x041fe20000400000 */
[----:B------:R-:W-:Y:S01]  /*84e80*/  STL [R1+0xf0], R15 ;  /* 0x0000f00f01007387 */ /* 0x000fe20000100800 */
[----:B-1----:R-:W-:-:S03]  /*84e90*/  FMUL R5, R0, R13 ;  /* 0x0000000d00057220 */ /* 0x002fc60000400000 */
[----:B------:R0:W-:Y:S04]  /*84ea0*/  STL [R1+0xf4], R6 ;  /* 0x0000f40601007387 */ /* 0x0001e80000100800 */
[----:B------:R1:W-:Y:S01]  /*84eb0*/  STL [R1+0xe0], R5 ;  /* 0x0000e00501007387 */ /* 0x0003e20000100800 */
[C---:B------:R-:W-:Y:S02]  /*84ec0*/  FMUL R9, R0.reuse, R9 ;  /* 0x0000000900097220 */ /* 0x040fe40000400000 */
[C---:B0-----:R-:W-:Y:S01]  /*84ed0*/  FMUL R6, R0.reuse, R11 ;  /* 0x0000000b00067220 */ /* 0x041fe20000400000 */
[----:B------:R-:W-:Y:S01]  /*84ee0*/  STL [R1+0xe4], R12 ;  /* 0x0000e40c01007387 */ /* 0x000fe20000100800 */
[----:B-1----:R-:W-:-:S03]  /*84ef0*/  FMUL R5, R0, R10 ;  /* 0x0000000a00057220 */ /* 0x002fc60000400000 */
[----:B------:R0:W-:Y:S01]  /*84f00*/  STL [R1+0xd0], R6 ;  /* 0x0000d00601007387 */ /* 0x0001e20000100800 */
[----:B------:R-:W-:-:S03]  /*84f10*/  FMUL R4, R0, R4 ;  /* 0x0000000400047220 */ /* 0x000fc60000400000 */
[----:B------:R1:W-:Y:S01]  /*84f20*/  STL [R1+0xd4], R5 ;  /* 0x0000d40501007387 */ /* 0x0003e20000100800 */
[----:B0-----:R-:W-:-:S03]  /*84f30*/  FMUL R6, R0, R8 ;  /* 0x0000000800067220 */ /* 0x001fc60000400000 */
[----:B------:R-:W-:Y:S01]  /*84f40*/  STL [R1+0x340], R9 ;  /* 0x0003400901007387 */ /* 0x000fe20000100800 */
[----:B-1----:R-:W-:-:S03]  /*84f50*/  FMUL R5, R0, R7 ;  /* 0x0000000700057220 */ /* 0x002fc60000400000 */
[----:B------:R-:W-:Y:S04]  /*84f60*/  STL [R1+0x344], R6 ;  /* 0x0003440601007387 */ /* 0x000fe80000100800 */
[----:B------:R-:W4:Y:S04]  /*84f70*/  LDL.LU R17, [R1+0x10d0] ;  /* 0x0010d00001117983 */ /* 0x000f280000300800 */
[----:B------:R-:W-:Y:S04]  /*84f80*/  STL [R1+0x330], R5 ;  /* 0x0003300501007387 */ /* 0x000fe80000100800 */
[----:B------:R-:W4:Y:S04]  /*84f90*/  LDL.LU R16, [R1+0x10d4] ;  /* 0x0010d40001107983 */ /* 0x000f280000300800 */
[----:B------:R-:W-:Y:S04]  /*84fa0*/  STL [R1+0x334], R4 ;  /* 0x0003340401007387 */ /* 0x000fe80000100800 */
[----:B------:R-:W4:Y:S01]  /*84fb0*/  LDL.LU R15, [R1+0x10c0] ;  /* 0x0010c000010f7983 */ /* 0x000f220000300800 */
[----:B--2---:R-:W-:-:S05]  /*84fc0*/  FMUL R3, R0, R3 ;  /* 0x0000000300037220 */ /* 0x004fca0000400000 */
[----:B------:R-:W-:Y:S04]  /*84fd0*/  STL [R1+0x320], R3 ;  /* 0x0003200301007387 */ /* 0x000fe80000100800 */
[----:B------:R-:W2:Y:S01]  /*84fe0*/  LDL.LU R14, [R1+0x10c4] ;  /* 0x0010c400010e7983 */ /* 0x000ea20000300800 */
[----:B---3--:R-:W-:-:S05]  /*84ff0*/  FMUL R2, R0, R2 ;  /* 0x0000000200027220 */ /* 0x008fca0000400000 */
[----:B------:R0:W-:Y:S04]  /*85000*/  STL [R1+0x324], R2 ;  /* 0x0003240201007387 */ /* 0x0001e80000100800 */
[----:B------:R-:W3:Y:S04]  /*85010*/  LDL.LU R13, [R1+0x10b0] ;  /* 0x0010b000010d7983 */ /* 0x000ee80000300800 */
[----:B------:R-:W3:Y:S04]  /*85020*/  LDL.LU R12, [R1+0x10b4] ;  /* 0x0010b400010c7983 */ /* 0x000ee80000300800 */
        /* <DEDUP_REMOVED lines=10> */
[----:B------:R-:W0:Y:S01]  /*850d0*/  S2R R23, SR_TID.X ;  /* 0x0000000000177919 */ /* 0x000e220000002100 */
[----:B----4-:R-:W-:-:S02]  /*850e0*/  FMUL R18, R0, R17 ;  /* 0x0000001100127220 */ /* 0x010fc40000400000 */
[----:B------:R-:W-:-:S03]  /*850f0*/  FMUL R17, R0, R16 ;  /* 0x0000001000117220 */ /* 0x000fc60000400000 */
[----:B------:R-:W-:Y:S01]  /*85100*/  STL [R1+0x310], R18 ;  /* 0x0003101201007387 */ /* 0x000fe20000100800 */
[----:B------:R-:W-:-:S03]  /*85110*/  FMUL R16, R0, R15 ;  /* 0x0000000f00107220 */ /* 0x000fc60000400000 */
[----:B------:R1:W-:Y:S04]  /*85120*/  STL [R1+0x314], R17 ;  /* 0x0003141101007387 */ /* 0x0003e80000100800 */
[----:B------:R4:W-:Y:S01]  /*85130*/  STL [R1+0x300], R16 ;  /* 0x0003001001007387 */ /* 0x0009e20000100800 */
[----:B0-----:R-:W-:-:S04]  /*85140*/  LOP3.LUT R23, R23, 0x1c, RZ, 0xc0, !PT ;  /* 0x0000001c17177812 */ /* 0x001fc800078ec0ff */
[----:B------:R-:W-:Y:S01]  /*85150*/  LEA.HI R23, R23, 0x38, RZ, 0x1e ;  /* 0x0000003817177811 */ /* 0x000fe200078ff0ff */
[----:B--2---:R-:W-:-:S05]  /*85160*/  FMUL R15, R0, R14 ;  /* 0x0000000e000f7220 */ /* 0x004fca0000400000 */
[----:B------:R-:W-:Y:S01]  /*85170*/  STL [R1+0x304], R15 ;  /* 0x0003040f01007387 */ /* 0x000fe20000100800 */
        /* <DEDUP_REMOVED lines=18> */
[----:B-1----:R-:W2:Y:S01]  /*852a0*/  LDL.LU R17, [R1+0x7c8] ;  /* 0x0007c80001117983 */ /* 0x002ea20000300800 */
[----:B------:R-:W-:-:S03]  /*852b0*/  FMUL R0, R29, R4 ;  /* 0x000000041d007220 */ /* 0x000fc60000400000 */
[----:B------:R-:W-:Y:S01]  /*852c0*/  STL [R1+0x1c0], R6 ;  /* 0x0001c00601007387 */ /* 0x000fe20000100800 */
[----:B------:R-:W-:-:S03]  /*852d0*/  FMUL R3, R29, R3 ;  /* 0x000000031d037220 */ /* 0x000fc60000400000 */
[----:B------:R-:W-:Y:S04]  /*852e0*/  STL [R1+0x1c4], R5 ;  /* 0x0001c40501007387 */ /* 0x000fe80000100800 */
[----:B----4-:R-:W3:Y:S04]  /*852f0*/  LDL.LU R16, [R1+0x7cc] ;  /* 0x0007cc0001107983 */ /* 0x010ee80000300800 */
[----:B------:R0:W-:Y:S04]  /*85300*/  STL [R1+0x128], R0 ;  /* 0x0001280001007387 */ /* 0x0001e80000100800 */
[----:B------:R-:W1:Y:S04]  /*85310*/  LDS R2, [R23.X16+0x20000] ;  /* 0x0200000017027984 */ /* 0x000e68000000c800 */
[----:B0-----:R-:W4:Y:S04]  /*85320*/  LDL.LU R0, [R1+0x1148] ;  /* 0x0011480001007983 */ /* 0x001f280000300800 */
[----:B------:R0:W-:Y:S04]  /*85330*/  STL [R1+0x12c], R3 ;  /* 0x00012c0301007387 */ /* 0x0001e80000100800 */
[----:B------:R-:W4:Y:S04]  /*85340*/  LDL.LU R15, [R1+0x114c] ;  /* 0x00114c00010f7983 */ /* 0x000f280000300800 */
[----:B------:R-:W4:Y:S04]  /*85350*/  LDL.LU R14, [R1+0x1138] ;  /* 0x00113800010e7983 */ /* 0x000f280000300800 */
[----:B0-----:R-:W0:Y:S04]  /*85360*/  S2R R3, SR_TID.X ;  /* 0x0000000000037919 */ /* 0x001e280000002100 */
        /* <DEDUP_REMOVED lines=11> */
[----:B------:R-:W4:Y:S01]  /*85420*/  LDL.LU R3, [R1+0x10ec] ;  /* 0x0010ec0001037983 */ /* 0x000f220000300800 */
[----:B------:R-:W-:Y:S01]  /*85430*/  LEA.HI R23, R23, 0x40, RZ, 0x1e ;  /* 0x0000004017177811 */ /* 0x000fe200078ff0ff */
[----:B--2---:R-:W-:-:S05]  /*85440*/  FMUL R18, R29, R17 ;  /* 0x000000111d127220 */ /* 0x004fca0000400000 */
[----:B------:R-:W-:Y:S01]  /*85450*/  STL [R1+0x118], R18 ;  /* 0x0001181201007387 */ /* 0x000fe20000100800 */
[----:B---3--:R-:W-:-:S05]  /*85460*/  FMUL R17, R29, R16 ;  /* 0x000000101d117220 */ /* 0x008fca0000400000 */
[----:B------:R-:W-:Y:S01]  /*85470*/  STL [R1+0x11c], R17 ;  /* 0x00011c1101007387 */ /* 0x000fe20000100800 */
[----:B----4-:R-:W-:-:S03]  /*85480*/  FMUL R16, R29, R0 ;  /* 0x000000001d107220 */ /* 0x010fc60000400000 */
[----:B------:R0:W2:Y:S01]  /*85490*/  LDS R0, [R23.X16+0x20000] ;  /* 0x0200000017007984 */ /* 0x0000a2000000c800 */
[----:B------:R-:W-:-:S03]  /*854a0*/  FMUL R15, R29, R15 ;  /* 0x0000000f1d0f7220 */ /* 0x000fc60000400000 */
[----:B------:R-:W-:Y:S01]  /*854b0*/  STL [R1+0x108], R16 ;  /* 0x0001081001007387 */ /* 0x000fe20000100800 */
[----:B------:R-:W-:-:S03]  /*854c0*/  FMUL R14, R29, R14 ;  /* 0x0000000e1d0e7220 */ /* 0x000fc60000400000 */
[----:B------:R-:W-:Y:S04]  /*854d0*/  STL [R1+0x10c], R15 ;  /* 0x00010c0f01007387 */ /* 0x000fe80000100800 */
[----:B0-----:R-:W2:Y:S01]  /*854e0*/  LDL.LU R23, [R1+0x8] ;  /* 0x0000080001177983 */ /* 0x001ea20000300800 */
        /* <DEDUP_REMOVED lines=21> */
[----:B0-----:R-:W3:Y:S04]  /*85640*/  LDL.LU R5, [R1+0x10d8] ;  /* 0x0010d80001057983 */ /* 0x001ee80000300800 */
[----:B------:R0:W-:Y:S04]  /*85650*/  STL [R1+0x328], R4 ;  /* 0x0003280401007387 */ /* 0x0001e80000100800 */
[----:B0-----:R-:W4:Y:S04]  /*85660*/  LDL.LU R4, [R1+0x10dc] ;  /* 0x0010dc0001047983 */ /* 0x001f280000300800 */
        /* <DEDUP_REMOVED lines=13> */
[----:B0-----:R-:W1:Y:S04]  /*85740*/  LDL.LU R3, [R1+0x1728] ;  /* 0x0017280001037983 */ /* 0x001e680000300800 */
[----:B------:R-:W2:Y:S04]  /*85750*/  LDL.64 R8, [R1+0x1c28] ;  /* 0x001c280001087983 */ /* 0x000ea80000100a00 */
[----:B------:R-:W2:Y:S01]  /*85760*/  LDL.64 R6, [R1+0x1c20] ;  /* 0x001c200001067983 */ /* 0x000ea20000100a00 */
[----:B---3--:R-:W-:-:S02]  /*85770*/  FMUL R26, R29, R5 ;  /* 0x000000051d1a7220 */ /* 0x008fc40000400000 */
[C---:B----4-:R-:W-:Y:S02]  /*85780*/  FMUL R25, R29.reuse, R4 ;  /* 0x000000041d197220 */ /* 0x050fe40000400000 */
[----:B------:R-:W3:Y:S01]  /*85790*/  LDL.64 R4, [R1+0x1c18] ;  /* 0x001c180001047983 */ /* 0x000ee20000100a00 */
[----:B--2---:R-:W-:-:S03]  /*857a0*/  FMUL R24, R29, R24 ;  /* 0x000000181d187220 */ /* 0x004fc60000400000 */
        /* <DEDUP_REMOVED lines=23> */
[----:B-1----:R-:W-:-:S03]  /*85920*/  FFMA R3, R29, R3, R2 ;  /* 0x000000031d037223 */ /* 0x002fc60000000002 */
[----:B------:R-:W-:Y:S04]  /*85930*/  STL [R1+0x1c8], R11 ;  /* 0x0001c80b01007387 */ /* 0x000fe80000100800 */
[----:B------:R-:W-:Y:S04]  /*85940*/  STL [R1+0x1cc], R10 ;  /* 0x0001cc0a01007387 */ /* 0x000fe80000100800 */
[----:B0-----:R-:W2:Y:S04]  /*85950*/  LDL.LU R20, [R1+0x172c] ;  /* 0x00172c0001147983 */ /* 0x001ea80000300800 */
[----:B------:R0:W-:Y:S04]  /*85960*/  STL [R1+0x1728], R3 ;  /* 0x0017280301007387 */ /* 0x0001e80000100800 */
[----:B0-----:R-:W4:Y:S04]  /*85970*/  LDL.LU R3, [R1+0x1170] ;  /* 0x0011700001037983 */ /* 0x001f280000300800 */
[----:B------:R-:W4:Y:S01]  /*85980*/  LDL.LU R2, [R1+0x1174] ;  /* 0x0011740001027983 */ /* 0x000f220000300800 */
[----:B------:R-:W-:-:S03]  /*85990*/  IMAD.WIDE R8, R28, 0x2, R8 ;  /* 0x000000021c087825 */ /* 0x000fc600078e0208 */
        /* <DEDUP_REMOVED lines=8> */
[----:B------:R-:W-:-:S03]  /*85a20*/  IMAD.WIDE R6, R28, 0x2, R6 ;  /* 0x000000021c067825 */ /* 0x000fc600078e0206 */
[----:B------:R0:W4:Y:S04]  /*85a30*/  LDG.E.U16 R26, [R8.64] ;  /* 0x00000006081a7981 */ /* 0x000128000c1e1500 */
[----:B------:R-:W4:Y:S04]  /*85a40*/  LDL.LU R14, [R1+0x1234] ;  /* 0x00123400010e7983 */ /* 0x000f280000300800 */
[----:B------:R1:W4:Y:S04]  /*85a50*/  LDG.E.U16 R25, [R6.64] ;  /* 0x0000000606197981 */ /* 0x000328000c1e1500 */
[----:B------:R-:W4:Y:S04]  /*85a60*/  LDL.LU R12, [R1+0x1224] ;  /* 0x00122400010c7983 */ /* 0x000f280000300800 */
[----:B0-----:R-:W4:Y:S04]  /*85a70*/  LDL.LU R9, [R1+0x1214] ;  /* 0x0012140001097983 */ /* 0x001f280000300800 */
[----:B------:R-:W4:Y:S04]  /*85a80*/  LDL.LU R8, [R1+0x1204] ;  /* 0x0012040001087983 */ /* 0x000f280000300800 */
[----:B------:R-:W4:Y:S01]  /*85a90*/  LDL.LU R29, [R1+0x1c] ;  /* 0x00001c00011d7983 */ /* 0x000f220000300800 */
[----:B---3--:R-:W-:-:S05]  /*85aa0*/  IMAD.WIDE R4, R28, 0x2, R4 ;  /* 0x000000021c047825 */ /* 0x008fca00078e0204 */
[----:B------:R0:W3:Y:S01]  /*85ab0*/  LDG.E.U16 R24, [R4.64] ;  /* 0x0000000604187981 */ /* 0x0000e2000c1e1500 */
[----:B--2---:R-:W-:-:S05]  /*85ac0*/  FFMA R20, R23, R20, R0 ;  /* 0x0000001417147223 */ /* 0x004fca0000000000 */
[----:B------:R-:W-:Y:S04]  /*85ad0*/  STL [R1+0x172c], R20 ;  /* 0x00172c1401007387 */ /* 0x000fe80000100800 */
[----:B0-----:R-:W2:Y:S01]  /*85ae0*/  LDL.LU R5, [R1+0x11f0] ;  /* 0x0011f00001057983 */ /* 0x001ea20000300800 */
[----:B----4-:R-:W-:-:S05]  /*85af0*/  FMUL R3, R23, R3 ;  /* 0x0000000317037220 */ /* 0x010fca0000400000 */
[----:B------:R0:W-:Y:S04]  /*85b00*/  STL [R1+0x1b0], R3 ;  /* 0x0001b00301007387 */ /* 0x0001e80000100800 */
[----:B0-----:R-:W4:Y:S01]  /*85b10*/  LDL.LU R3, [R1+0x11f4] ;  /* 0x0011f40001037983 */ /* 0x001f220000300800 */
[C---:B------:R-:W-:Y:S02]  /*85b20*/  FMUL R0, R23.reuse, R2 ;  /* 0x0000000217007220 */ /* 0x040fe40000400000 */
[C---:B------:R-:W-:Y:S02]  /*85b30*/  FMUL R4, R23.reuse, R19 ;  /* 0x0000001317047220 */ /* 0x040fe40000400000 */
[C---:B-1----:R-:W-:Y:S01]  /*85b40*/  FMUL R6, R23.reuse, R18 ;  /* 0x0000001217067220 */ /* 0x042fe20000400000 */
[----:B------:R0:W-:Y:S01]  /*85b50*/  STL [R1+0x1b4], R0 ;  /* 0x0001b40001007387 */ /* 0x0001e20000100800 */
[----:B------:R-:W-:-:S03]  /*85b60*/  FMUL R7, R23, R17 ;  /* 0x0000001117077220 */ /* 0x000fc60000400000 */
[----:B------:R-:W4:Y:S04]  /*85b70*/  LDL.LU R2, [R1+0x11e0] ;  /* 0x0011e00001027983 */ /* 0x000f280000300800 */
[----:B0-----:R-:W4:Y:S04]  /*85b80*/  LDL.LU R0, [R1+0x11e4] ;  /* 0x0011e40001007983 */ /* 0x001f280000300800 */
[----:B------:R0:W-:Y:S04]  /*85b90*/  STL [R1+0x1a0], R4 ;  /* 0x0001a00401007387 */ /* 0x0001e80000100800 */
[----:B------:R-:W-:Y:S01]  /*85ba0*/  STL [R1+0x800], R26 ;  /* 0x0008001a01007387 */ /* 0x000fe20000100800 */
[----:B0-----:R-:W-:-:S03]  /*85bb0*/  FMUL R4, R23, R16 ;  /* 0x0000001017047220 */ /* 0x001fc60000400000 */
[----:B------:R0:W-:Y:S04]  /*85bc0*/  STL [R1+0x1a4], R6 ;  /* 0x0001a40601007387 */ /* 0x0001e80000100800 */
[----:B------:R1:W-:Y:S04]  /*85bd0*/  STL [R1+0x190], R7 ;  /* 0x0001900701007387 */ /* 0x0003e80000100800 */
[----:B------:R1:W-:Y:S01]  /*85be0*/  STL [R1+0x194], R4 ;  /* 0x0001940401007387 */ /* 0x0003e20000100800 */
[C---:B0-----:R-:W-:Y:S02]  /*85bf0*/  FMUL R6, R23.reuse, R15 ;  /* 0x0000000f17067220 */ /* 0x041fe40000400000 */
[----:B-1----:R-:W-:-:S03]  /*85c00*/  FMUL R7, R23, R14 ;  /* 0x0000000e17077220 */ /* 0x002fc60000400000 */
[----:B------:R0:W-:Y:S01]  /*85c10*/  STL [R1+0x180], R6 ;  /* 0x0001800601007387 */ /* 0x0001e20000100800 */
[----:B------:R-:W-:-:S03]  /*85c20*/  FMUL R4, R23, R13 ;  /* 0x0000000d17047220 */ /* 0x000fc60000400000 */
[----:B------:R-:W-:Y:S04]  /*85c30*/  STL [R1+0x7fc], R25 ;  /* 0x0007fc1901007387 */ /* 0x000fe80000100800 */
[----:B------:R1:W-:Y:S01]  /*85c40*/  STL [R1+0x184], R7 ;  /* 0x0001840701007387 */ /* 0x0003e20000100800 */
[----:B0-----:R-:W-:-:S03]  /*85c50*/  FMUL R6, R23, R12 ;  /* 0x0000000c17067220 */ /* 0x001fc60000400000 */
[----:B------:R0:W-:Y:S01]  /*85c60*/  STL [R1+0x170], R4 ;  /* 0x0001700401007387 */ /* 0x0001e20000100800 */
[----:B-1----:R-:W-:-:S03]  /*85c70*/  FMUL R7, R23, R11 ;  /* 0x0000000b17077220 */ /* 0x002fc60000400000 */
[----:B------:R1:W-:Y:S01]  /*85c80*/  STL [R1+0x174], R6 ;  /* 0x0001740601007387 */ /* 0x0003e20000100800 */
[C---:B0-----:R-:W-:Y:S02]  /*85c90*/  FMUL R4, R23.reuse, R9 ;  /* 0x0000000917047220 */ /* 0x041fe40000400000 */
[C---:B-1----:R-:W-:Y:S01]  /*85ca0*/  FMUL R6, R23.reuse, R10 ;  /* 0x0000000a17067220 */ /* 0x042fe20000400000 */
[----:B---3--:R-:W-:Y:S04]  /*85cb0*/  STL [R1+0x7f8], R24 ;  /* 0x0007f81801007387 */ /* 0x008fe80000100800 */
[----:B------:R0:W-:Y:S04]  /*85cc0*/  STL [R1+0x160], R7 ;  /* 0x0001600701007387 */ /* 0x0001e80000100800 */
[----:B------:R1:W-:Y:S01]  /*85cd0*/  STL [R1+0x164], R4 ;  /* 0x0001640401007387 */ /* 0x0003e20000100800 */
[----:B0-----:R-:W-:-:S03]  /*85ce0*/  FMUL R7, R23, R8 ;  /* 0x0000000817077220 */ /* 0x001fc60000400000 */
[----:B-1----:R-:W3:Y:S04]  /*85cf0*/  LDL.LU R4, [R1+0x11d0] ;  /* 0x0011d00001047983 */ /* 0x002ee80000300800 */
[----:B------:R2:W-:Y:S04]  /*85d00*/  STL [R1+0x150], R6 ;  /* 0x0001500601007387 */ /* 0x0005e80000100800 */
[----:B------:R-:W-:Y:S01]  /*85d10*/  STL [R1+0x154], R7 ;  /* 0x0001540701007387 */ /* 0x000fe20000100800 */
[C---:B--2---:R-:W-:Y:S02]  /*85d20*/  FMUL R6, R23.reuse, R5 ;  /* 0x0000000517067220 */ /* 0x044fe40000400000 */
[----:B----4-:R-:W-:-:S02]  /*85d30*/  FMUL R5, R23, R3 ;  /* 0x0000000317057220 */ /* 0x010fc40000400000 */
[----:B------:R-:W2:Y:S04]  /*85d40*/  LDL.LU R3, [R1+0x11d4] ;  /* 0x0011d40001037983 */ /* 0x000ea80000300800 */
[----:B------:R-:W-:Y:S01]  /*85d50*/  STL [R1+0x140], R6 ;  /* 0x0001400601007387 */ /* 0x000fe20000100800 */
[----:B------:R-:W-:-:S03]  /*85d60*/  FMUL R2, R23, R2 ;  /* 0x0000000217027220 */ /* 0x000fc60000400000 */
[----:B------:R-:W-:Y:S04]  /*85d70*/  STL [R1+0x144], R5 ;  /* 0x0001440501007387 */ /* 0x000fe80000100800 */
[----:B------:R-:W4:Y:S01]  /*85d80*/  LDL.LU R14, [R1+0x11c0] ;  /* 0x0011c000010e7983 */ /* 0x000f220000300800 */
        /* <DEDUP_REMOVED lines=14> */
[----:B---3--:R-:W-:-:S05]  /*85e70*/  FMUL R4, R23, R4 ;  /* 0x0000000417047220 */ /* 0x008fca0000400000 */
[----:B------:R0:W-:Y:S04]  /*85e80*/  STL [R1+0x2f0], R4 ;  /* 0x0002f00401007387 */ /* 0x0001e80000100800 */
[----:B0-----:R-:W3:Y:S01]  /*85e90*/  LDL.LU R4, [R1+0x1178] ;  /* 0x0011780001047983 */ /* 0x001ee20000300800 */
[----:B--2---:R-:W-:-:S03]  /*85ea0*/  FMUL R15, R23, R3 ;  /* 0x00000003170f7220 */ /* 0x004fc60000400000 */
[----:B------:R-:W2:Y:S04]  /*85eb0*/  LDL.LU R3, [R1+0x117c] ;  /* 0x00117c0001037983 */ /* 0x000ea80000300800 */
[----:B------:R4:W-:Y:S02]  /*85ec0*/  STL [R1+0x2f4], R15 ;  /* 0x0002f40f01007387 */ /* 0x0009e40000100800 */
        /* <DEDUP_REMOVED lines=22> */
[----:B------:R-:W4:Y:S04]  /*86030*/  LDL.LU R17, [R1+0x1168] ;  /* 0x0011680001117983 */ /* 0x000f280000300800 */
[----:B------:R-:W-:Y:S04]  /*86040*/  STL [R1+0x290], R5 ;  /* 0x0002900501007387 */ /* 0x000fe80000100800 */
[----:B------:R-:W4:Y:S04]  /*86050*/  LDL.LU R16, [R1+0x116c] ;  /* 0x00116c0001107983 */ /* 0x000f280000300800 */
[----:B------:R0:W-:Y:S04]  /*86060*/  STL [R1+0x294], R2 ;  /* 0x0002940201007387 */ /* 0x0001e80000100800 */
[----:B0-----:R-:W4:Y:S04]  /*86070*/  LDL.LU R2, [R1+0x1248] ;  /* 0x0012480001027983 */ /* 0x001f280000300800 */
[----:B------:R-:W4:Y:S01]  /*86080*/  LDL.LU R15, [R1+0x124c] ;  /* 0x00124c00010f7983 */ /* 0x000f220000300800 */
[----:B---3--:R-:W-:-:S05]  /*86090*/  FMUL R4, R29, R4 ;  /* 0x000000041d047220 */ /* 0x008fca0000400000 */
[----:B------:R-:W-:Y:S04]  /*860a0*/  STL [R1+0x1b8], R4 ;  /* 0x0001b80401007387 */ /* 0x000fe80000100800 */
[----:B------:R-:W3:Y:S01]  /*860b0*/  LDL.LU R14, [R1+0x1238] ;  /* 0x00123800010e7983 */ /* 0x000ee20000300800 */
[----:B--2---:R-:W-:-:S05]  /*860c0*/  FMUL R3, R29, R3 ;  /* 0x000000031d037220 */ /* 0x004fca0000400000 */
        /* <DEDUP_REMOVED lines=12> */
[----:B------:R-:W0:Y:S01]  /*86190*/  S2R R20, SR_TID.X ;  /* 0x0000000000147919 */ /* 0x000e220000002100 */
[----:B----4-:R-:W-:-:S02]  /*861a0*/  FMUL R18, R29, R17 ;  /* 0x000000111d127220 */ /* 0x010fc40000400000 */
[----:B------:R-:W-:-:S03]  /*861b0*/  FMUL R16, R29, R16 ;  /* 0x000000101d107220 */ /* 0x000fc60000400000 */
[----:B------:R-:W-:Y:S04]  /*861c0*/  STL [R1+0x1a8], R18 ;  /* 0x0001a81201007387 */ /* 0x000fe80000100800 */
[----:B------:R1:W-:Y:S01]  /*861d0*/  STL [R1+0x1ac], R16 ;  /* 0x0001ac1001007387 */ /* 0x0003e20000100800 */
[C---:B------:R-:W-:Y:S02]  /*861e0*/  FMUL R17, R29.reuse, R2 ;  /* 0x000000021d117220 */ /* 0x040fe40000400000 */
[----:B-1----:R-:W-:-:S03]  /*861f0*/  FMUL R16, R29, R15 ;  /* 0x0000000f1d107220 */ /* 0x002fc60000400000 */
[----:B------:R-:W-:Y:S04]  /*86200*/  STL [R1+0x198], R17 ;  /* 0x0001981101007387 */ /* 0x000fe80000100800 */
[----:B------:R-:W-:Y:S01]  /*86210*/  STL [R1+0x19c], R16 ;  /* 0x00019c1001007387 */ /* 0x000fe20000100800 */
[----:B------:R-:W-:Y:S02]  /*86220*/  LOP3.LUT R22, R22, 0x1c, RZ, 0xc0, !PT ;  /* 0x0000001c16167812 */ /* 0x000fe400078ec0ff */
[----:B0-----:R-:W-:Y:S02]  /*86230*/  LOP3.LUT R20, R20, 0x1c, RZ, 0xc0, !PT ;  /* 0x0000001c14147812 */ /* 0x001fe400078ec0ff */
[----:B------:R-:W-:Y:S02]  /*86240*/  LEA.HI R22, R22, 0x50, RZ, 0x1e ;  /* 0x0000005016167811 */ /* 0x000fe400078ff0ff */
[----:B------:R-:W-:-:S03]  /*86250*/  LEA.HI R20, R20, 0x48, RZ, 0x1e ;  /* 0x0000004814147811 */ /* 0x000fc600078ff0ff */
[----:B------:R0:W-:Y:S04]  /*86260*/  LDS R2, [R22.X16+0x20000] ;  /* 0x0200000016027984 */ /* 0x0001e8000000c800 */
[----:B------:R1:W4:Y:S01]  /*86270*/  LDS R0, [R20.X16+0x20000] ;  /* 0x0200000014007984 */ /* 0x000322000000c800 */
[C---:B---3--:R-:W-:Y:S02]  /*86280*/  FMUL R15, R29.reuse, R14 ;  /* 0x0000000e1d0f7220 */ /* 0x048fe40000400000 */
[C---:B--2---:R-:W-:Y:S02]  /*86290*/  FMUL R14, R29.reuse, R3 ;  /* 0x000000031d0e7220 */ /* 0x044fe40000400000 */
[----:B------:R-:W2:Y:S01]  /*862a0*/  LDL.LU R3, [R1+0x20] ;  /* 0x0000200001037983 */ /* 0x000ea20000300800 */
        /* <DEDUP_REMOVED lines=13> */
[----:B------:R-:W-:Y:S01]  /*86380*/  STL [R1+0x158], R9 ;  /* 0x0001580901007387 */ /* 0x000fe20000100800 */
[----:B------:R-:W-:-:S03]  /*86390*/  FMUL R6, R29, R6 ;  /* 0x000000061d067220 */ /* 0x000fc60000400000 */
[----:B------:R0:W-:Y:S01]  /*863a0*/  STL [R1+0x15c], R8 ;  /* 0x00015c0801007387 */ /* 0x0001e20000100800 */
[----:B------:R-:W-:-:S03]  /*863b0*/  FMUL R5, R29, R5 ;  /* 0x000000051d057220 */ /* 0x000fc60000400000 */
[----:B------:R-:W-:Y:S01]  /*863c0*/  STL [R1+0x148], R7 ;  /* 0x0001480701007387 */ /* 0x000fe20000100800 */
[----:B------:R-:W-:-:S03]  /*863d0*/  FMUL R4, R29, R4 ;  /* 0x000000041d047220 */ /* 0x000fc60000400000 */
[----:B------:R0:W-:Y:S04]  /*863e0*/  STL [R1+0x14c], R6 ;  /* 0x00014c0601007387 */ /* 0x0001e80000100800 */
[----:B------:R-:W2:Y:S04]  /*863f0*/  LDL.LU R25, [R1+0x11d8] ;  /* 0x0011d80001197983 */ /* 0x000ea80000300800 */
[----:B------:R-:W-:Y:S04]  /*86400*/  STL [R1+0x138], R5 ;  /* 0x0001380501007387 */ /* 0x000fe80000100800 */
[----:B------:R-:W4:Y:S04]  /*86410*/  LDL.LU R24, [R1+0x11dc] ;  /* 0x0011dc0001187983 */ /* 0x000f280000300800 */
[----:B------:R1:W-:Y:S04]  /*86420*/  STL [R1+0x13c], R4 ;  /* 0x00013c0401007387 */ /* 0x0003e80000100800 */
[----:B------:R-:W4:Y:S04]  /*86430*/  LDL.LU R23, [R1+0x11c8] ;  /* 0x0011c80001177983 */ /* 0x000f280000300800 */
[----:B0-----:R-:W4:Y:S04]  /*86440*/  LDL.LU R22, [R1+0x11cc] ;  /* 0x0011cc0001167983 */ /* 0x001f280000300800 */
[----:B-1----:R-:W4:Y:S04]  /*86450*/  LDL.LU R20, [R1+0x11b8] ;  /* 0x0011b80001147983 */ /* 0x002f280000300800 */
[----:B------:R-:W4:Y:S04]  /*86460*/  LDL.LU R19, [R1+0x11bc] ;  /* 0x0011bc0001137983 */ /* 0x000f280000300800 */
[----:B------:R-:W4:Y:S04]  /*86470*/  LDL.LU R18, [R1+0x11a8] ;  /* 0x0011a80001127983 */ /* 0x000f280000300800 */
[----:B------:R-:W4:Y:S04]  /*86480*/  LDL.LU R17, [R1+0x11ac] ;  /* 0x0011ac0001117983 */ /* 0x000f280000300800 */
[----:B------:R-:W4:Y:S04]  /*86490*/  LDL.LU R16, [R1+0x1198] ;  /* 0x0011980001107983 */ /* 0x000f280000300800 */
[----:B---3--:R-:W3:Y:S04]  /*864a0*/  LDL.LU R15, [R1+0x119c] ;  /* 0x00119c00010f7983 */ /* 0x008ee80000300800 */
[----:B------:R-:W3:Y:S04]  /*864b0*/  LDL.LU R14, [R1+0x1188] ;  /* 0x00118800010e7983 */ /* 0x000ee80000300800 */
[----:B------:R-:W3:Y:S04]  /*864c0*/  LDL.LU R13, [R1+0x118c] ;  /* 0x00118c00010d7983 */ /* 0x000ee80000300800 */
[----:B------:R-:W3:Y:S04]  /*864d0*/  LDL.LU R12, [R1+0x1158] ;  /* 0x00115800010c7983 */ /* 0x000ee80000300800 */
[----:B------:R-:W3:Y:S04]  /*864e0*/  LDL.LU R11, [R1+0x115c] ;  /* 0x00115c00010b7983 */ /* 0x000ee80000300800 */
[----:B------:R-:W3:Y:S04]  /*864f0*/  LDL.LU R10, [R1+0x1730] ;  /* 0x00173000010a7983 */ /* 0x000ee80000300800 */
[----:B------:R-:W3:Y:S04]  /*86500*/  LDL.64 R8, [R1+0x1c10] ;  /* 0x001c100001087983 */ /* 0x000ee80000100a00 */
[----:B------:R-:W3:Y:S04]  /*86510*/  LDL.64 R6, [R1+0x1c08] ;  /* 0x001c080001067983 */ /* 0x000ee80000100a00 */
[----:B------:R-:W3:Y:S01]  /*86520*/  LDL.64 R4, [R1+0x1c00] ;  /* 0x001c000001047983 */ /* 0x000ee20000100a00 */
[----:B--2---:R-:W-:-:S02]  /*86530*/  FMUL R25, R29, R25 ;  /* 0x000000191d197220 */ /* 0x004fc40000400000 */
[----:B----4-:R-:W-:-:S03]  /*86540*/  FMUL R24, R29, R24 ;  /* 0x000000181d187220 */ /* 0x010fc60000400000 */
        /* <DEDUP_REMOVED lines=15> */
[----:B---3--:R-:W-:-:S03]  /*86640*/  FMUL R15, R29, R15 ;  /* 0x0000000f1d0f7220 */ /* 0x008fc60000400000 */
        /* <DEDUP_REMOVED lines=9> */
[----:B------:R-:W-:-:S03]  /*866e0*/  FFMA R10, R29, R10, R0 ;  /* 0x0000000a1d0a7223 */ /* 0x000fc60000000000 */
[----:B------:R1:W-:Y:S04]  /*866f0*/  STL [R1+0x29c], R11 ;  /* 0x00029c0b01007387 */ /* 0x0003e80000100800 */
[----:B------:R2:W-:Y:S04]  /*86700*/  STL [R1+0x1730], R10 ;  /* 0x0017300a01007387 */ /* 0x0005e80000100800 */
[----:B0-----:R-:W3:Y:S04]  /*86710*/  LDL.LU R24, [R1+0x1734] ;  /* 0x0017340001187983 */ /* 0x001ee80000300800 */
[----:B-1----:R-:W3:Y:S04]  /*86720*/  LDL.LU R23, [R1+0x1250] ;  /* 0x0012500001177983 */ /* 0x002ee80000300800 */
[----:B--2---:R-:W2:Y:S04]  /*86730*/  LDL.LU R20, [R1+0x1260] ;  /* 0x0012600001147983 */ /* 0x004ea80000300800 */
[----:B------:R-:W2:Y:S01]  /*86740*/  LDL.LU R22, [R1+0x1254] ;  /* 0x0012540001167983 */ /* 0x000ea20000300800 */
[----:B------:R-:W-:-:S03]  /*86750*/  IMAD.WIDE R8, R28, 0x2, R8 ;  /* 0x000000021c087825 */ /* 0x000fc600078e0208 */
[----:B------:R-:W2:Y:S04]  /*86760*/  LDL.LU R0, [R1+0x1264] ;  /* 0x0012640001007983 */ /* 0x000ea80000300800 */
[----:B----4-:R-:W4:Y:S04]  /*86770*/  LDL.LU R19, [R1+0x1270] ;  /* 0x0012700001137983 */ /* 0x010f280000300800 */
[----:B------:R0:W4:Y:S04]  /*86780*/  LDG.E.U16 R8, [R8.64] ;  /* 0x0000000608087981 */ /* 0x000128000c1e1500 */
[----:B------:R-:W4:Y:S04]  /*86790*/  LDL.LU R18, [R1+0x1274] ;  /* 0x0012740001127983 */ /* 0x000f280000300800 */
[----:B------:R-:W4:Y:S04]  /*867a0*/  LDL.LU R17, [R1+0x1280] ;  /* 0x0012800001117983 */ /* 0x000f280000300800 */
[----:B------:R-:W4:Y:S01]  /*867b0*/  LDL.LU R16, [R1+0x1284] ;  /* 0x0012840001107983 */ /* 0x000f220000300800 */
[----:B------:R-:W-:-:S03]  /*867c0*/  IMAD.WIDE R6, R28, 0x2, R6 ;  /* 0x000000021c067825 */ /* 0x000fc600078e0206 */
[----:B------:R-:W4:Y:S01]  /*867d0*/  LDL.LU R15, [R1+0x1290] ;  /* 0x00129000010f7983 */ /* 0x000f220000300800 */
[----:B------:R-:W-:-:S03]  /*867e0*/  IMAD.WIDE R4, R28, 0x2, R4 ;  /* 0x000000021c047825 */ /* 0x000fc600078e0204 */
[----:B------:R-:W4:Y:S04]  /*867f0*/  LDL.LU R14, [R1+0x1294] ;  /* 0x00129400010e7983 */ /* 0x000f280000300800 */
[----:B------:R-:W4:Y:S04]  /*86800*/  LDL.LU R13, [R1+0x12a0] ;  /* 0x0012a000010d7983 */ /* 0x000f280000300800 */
[----:B------:R-:W4:Y:S04]  /*86810*/  LDL.LU R12, [R1+0x12a4] ;  /* 0x0012a400010c7983 */ /* 0x000f280000300800 */
[----:B------:R1:W4:Y:S04]  /*86820*/  LDG.E.U16 R25, [R6.64] ;  /* 0x0000000606197981 */ /* 0x000328000c1e1500 */
[----:B------:R-:W4:Y:S04]  /*86830*/  LDL.LU R11, [R1+0x12b0] ;  /* 0x0012b000010b7983 */ /* 0x000f280000300800 */
[----:B0-----:R0:W4:Y:S04]  /*86840*/  LDG.E.U16 R9, [R4.64] ;  /* 0x0000000604097981 */ /* 0x001128000c1e1500 */
[----:B------:R-:W4:Y:S04]  /*86850*/  LDL.LU R10, [R1+0x12b4] ;  /* 0x0012b400010a7983 */ /* 0x000f280000300800 */
[----:B------:R-:W4:Y:S01]  /*86860*/  LDL.LU R29, [R1+0x24] ;  /* 0x00002400011d7983 */ /* 0x000f220000300800 */
[----:B---3--:R-:W-:-:S02]  /*86870*/  FFMA R24, R3, R24, R2 ;  /* 0x0000001803187223 */ /* 0x008fc40000000002 */
[----:B0-----:R-:W-:-:S03]  /*86880*/  FMUL R5, R3, R23 ;  /* 0x0000001703057220 */ /* 0x001fc60000400000 */
[----:B------:R-:W-:Y:S01]  /*86890*/  STL [R1+0x1734], R24 ;  /* 0x0017341801007387 */ /* 0x000fe20000100800 */
[C---:B--2---:R-:W-:Y:S02]  /*868a0*/  FMUL R2, R3.reuse, R20 ;  /* 0x0000001403027220 */ /* 0x044fe40000400000 */
[C---:B------:R-:W-:Y:S01]  /*868b0*/  FMUL R4, R3.reuse, R22 ;  /* 0x0000001603047220 */ /* 0x040fe20000400000 */
[----:B------:R-:W-:Y:S01]  /*868c0*/  STL [R1+0x280], R5 ;  /* 0x0002800501007387 */ /* 0x000fe20000100800 */
[----:B------:R-:W-:-:S03]  /*868d0*/  FMUL R0, R3, R0 ;  /* 0x0000000003007220 */ /* 0x000fc60000400000 */
[----:B------:R-:W-:Y:S04]  /*868e0*/  STL [R1+0x284], R4 ;  /* 0x0002840401007387 */ /* 0x000fe80000100800 */
[----:B-1----:R-:W2:Y:S04]  /*868f0*/  LDL.LU R7, [R1+0x12c0] ;  /* 0x0012c00001077983 */ /* 0x002ea80000300800 */
[----:B------:R4:W-:Y:S04]  /*86900*/  STL [R1+0x270], R2 ;  /* 0x0002700201007387 */ /* 0x0009e80000100800 */
[----:B------:R-:W3:Y:S04]  /*86910*/  LDL.LU R6, [R1+0x12c4] ;  /* 0x0012c40001067983 */ /* 0x000ee80000300800 */
[----:B------:R0:W-:Y:S01]  /*86920*/  STL [R1+0x274], R0 ;  /* 0x0002740001007387 */ /* 0x0001e20000100800 */
[----:B----4-:R-:W-:-:S03]  /*86930*/  FMUL R2, R3, R19 ;  /* 0x0000001303027220 */ /* 0x010fc60000400000 */
[----:B------:R-:W4:Y:S01]  /*86940*/  LDL.LU R5, [R1+0x12d0] ;  /* 0x0012d00001057983 */ /* 0x000f220000300800 */
[----:B------:R-:W-:-:S03]  /*86950*/  FMUL R4, R3, R17 ;  /* 0x0000001103047220 */ /* 0x000fc60000400000 */
[----:B0-----:R-:W4:Y:S04]  /*86960*/  LDL.LU R0, [R1+0x12d4] ;  /* 0x0012d40001007983 */ /* 0x001f280000300800 */
[----:B------:R0:W-:Y:S04]  /*86970*/  STL [R1+0x7f4], R8 ;  /* 0x0007f40801007387 */ /* 0x0001e80000100800 */
[----:B------:R1:W-:Y:S01]  /*86980*/  STL [R1+0x260], R2 ;  /* 0x0002600201007387 */ /* 0x0003e20000100800 */
[C---:B0-----:R-:W-:Y:S02]  /*86990*/  FMUL R8, R3.reuse, R18 ;  /* 0x0000001203087220 */ /* 0x041fe40000400000 */
[----:B-1----:R-:W-:-:S03]  /*869a0*/  FMUL R2, R3, R16 ;  /* 0x0000001003027220 */ /* 0x002fc60000400000 */
[----:B------:R0:W-:Y:S04]  /*869b0*/  STL [R1+0x264], R8 ;  /* 0x0002640801007387 */ /* 0x0001e80000100800 */
[----:B------:R1:W-:Y:S01]  /*869c0*/  STL [R1+0x250], R4 ;  /* 0x0002500401007387 */ /* 0x0003e20000100800 */
[----:B0-----:R-:W-:-:S03]  /*869d0*/  FMUL R8, R3, R15 ;  /* 0x0000000f03087220 */ /* 0x001fc60000400000 */
[----:B------:R0:W-:Y:S01]  /*869e0*/  STL [R1+0x254], R2 ;  /* 0x0002540201007387 */ /* 0x0001e20000100800 */
[----:B-1----:R-:W-:-:S03]  /*869f0*/  FMUL R4, R3, R14 ;  /* 0x0000000e03047220 */ /* 0x002fc60000400000 */
[----:B------:R1:W-:Y:S04]  /*86a00*/  STL [R1+0x240], R8 ;  /* 0x0002400801007387 */ /* 0x0003e80000100800 */
[----:B------:R1:W-:Y:S01]  /*86a10*/  STL [R1+0x244], R4 ;  /* 0x0002440401007387 */ /* 0x0003e20000100800 */
[----:B0-----:R-:W-:-:S03]  /*86a20*/  FMUL R2, R3, R13 ;  /* 0x0000000d03027220 */ /* 0x001fc60000400000 */
[----:B------:R-:W-:Y:S01]  /*86a30*/  STL [R1+0x7f0], R25 ;  /* 0x0007f01901007387 */ /* 0x000fe20000100800 */
[----:B-1----:R-:W-:-:S03]  /*86a40*/  FMUL R8, R3, R12 ;  /* 0x0000000c03087220 */ /* 0x002fc60000400000 */
[----:B------:R-:W-:Y:S01]  /*86a50*/  STL [R1+0x7ec], R9 ;  /* 0x0007ec0901007387 */ /* 0x000fe20000100800 */
[----:B------:R-:W-:-:S03]  /*86a60*/  FMUL R4, R3, R11 ;  /* 0x0000000b03047220 */ /* 0x000fc60000400000 */
[----:B------:R0:W-:Y:S04]  /*86a70*/  STL [R1+0x230], R2 ;  /* 0x0002300201007387 */ /* 0x0001e80000100800 */
[----:B------:R-:W-:Y:S04]  /*86a80*/  STL [R1+0x234], R8 ;  /* 0x0002340801007387 */ /* 0x000fe80000100800 */
[----:B------:R-:W4:Y:S01]  /*86a90*/  LDL.LU R15, [R1+0x12e0] ;  /* 0x0012e000010f7983 */ /* 0x000f220000300800 */
[----:B0-----:R-:W-:-:S03]  /*86aa0*/  FMUL R2, R3, R10 ;  /* 0x0000000a03027220 */ /* 0x001fc60000400000 */
[----:B------:R0:W-:Y:S04]  /*86ab0*/  STL [R1+0x220], R4 ;  /* 0x0002200401007387 */ /* 0x0001e80000100800 */
[----:B------:R-:W4:Y:S04]  /*86ac0*/  LDL.LU R14, [R1+0x12e4] ;  /* 0x0012e400010e7983 */ /* 0x000f280000300800 */
[----:B------:R1:W-:Y:S04]  /*86ad0*/  STL [R1+0x224], R2 ;  /* 0x0002240201007387 */ /* 0x0003e80000100800 */
[----:B0-----:R-:W4:Y:S04]  /*86ae0*/  LDL.LU R4, [R1+0x12f0] ;  /* 0x0012f00001047983 */ /* 0x001f280000300800 */
[----:B-1----:R-:W4:Y:S01]  /*86af0*/  LDL.LU R2, [R1+0x12f4] ;  /* 0x0012f40001027983 */ /* 0x002f220000300800 */
[----:B--2---:R-:W-:-:S02]  /*86b00*/  FMUL R7, R3, R7 ;  /* 0x0000000703077220 */ /* 0x004fc40000400000 */
[----:B---3--:R-:W-:-:S03]  /*86b10*/  FMUL R6, R3, R6 ;  /* 0x0000000603067220 */ /* 0x008fc60000400000 */
[----:B------:R-:W-:Y:S04]  /*86b20*/  STL [R1+0x210], R7 ;  /* 0x0002100701007387 */ /* 0x000fe80000100800 */
[----:B------:R-:W-:Y:S01]  /*86b30*/  STL [R1+0x214], R6 ;  /* 0x0002140601007387 */ /* 0x000fe20000100800 */
[----:B----4-:R-:W-:-:S03]  /*86b40*/  FMUL R5, R3, R5 ;  /* 0x0000000503057220 */ /* 0x010fc60000400000 */
[----:B------:R-:W2:Y:S01]  /*86b50*/  LDL.LU R13, [R1+0x1300] ;  /* 0x00130000010d7983 */ /* 0x000ea20000300800 */
[----:B------:R-:W-:-:S03]  /*86b60*/  FMUL R0, R3, R0 ;  /* 0x0000000003007220 */ /* 0x000fc60000400000 */
[----:B------:R-:W-:Y:S04]  /*86b70*/  STL [R1+0x640], R5 ;  /* 0x0006400501007387 */ /* 0x000fe80000100800 */
[----:B------:R-:W3:Y:S04]  /*86b80*/  LDL.LU R12, [R1+0x1304] ;  /* 0x00130400010c7983 */ /* 0x000ee80000300800 */
        /* <DEDUP_REMOVED lines=8> */
[----:B------:R-:W4:Y:S01]  /*86c10*/  LDL.LU R5, [R1+0x1344] ;  /* 0x0013440001057983 */ /* 0x000f220000300800 */
[----:B------:R-:W-:-:S02]  /*86c20*/  FMUL R17, R3, R15 ;  /* 0x0000000f03117220 */ /* 0x000fc40000400000 */
[----:B------:R-:W-:-:S03]  /*86c30*/  FMUL R16, R3, R14 ;  /* 0x0000000e03107220 */ /* 0x000fc60000400000 */
[----:B------:R-:W-:Y:S04]  /*86c40*/  STL [R1+0x650], R17 ;  /* 0x0006501101007387 */ /* 0x000fe80000100800 */
[----:B------:R-:W-:Y:S01]  /*86c50*/  STL [R1+0x654], R16 ;  /* 0x0006541001007387 */ /* 0x000fe20000100800 */
[----:B------:R-:W-:-:S03]  /*86c60*/  FMUL R15, R3, R4 ;  /* 0x00000004030f7220 */ /* 0x000fc60000400000 */
[----:B------:R-:W4:Y:S01]  /*86c70*/  LDL.LU R4, [R1+0x1258] ;  /* 0x0012580001047983 */ /* 0x000f220000300800 */
[----:B------:R-:W-:-:S03]  /*86c80*/  FMUL R14, R3, R2 ;  /* 0x00000002030e7220 */ /* 0x000fc60000400000 */
[----:B------:R-:W-:Y:S04]  /*86c90*/  STL [R1+0x660], R15 ;  /* 0x0006600f01007387 */ /* 0x000fe80000100800 */
[----:B------:R-:W4:Y:S04]  /*86ca0*/  LDL.LU R2, [R1+0x125c] ;  /* 0x00125c0001027983 */ /* 0x000f280000300800 */
[----:B------:R2:W-:Y:S02]  /*86cb0*/  STL [R1+0x664], R14 ;  /* 0x0006640e01007387 */ /* 0x0005e40000100800 */
[----:B--2---:R-:W-:-:S05]  /*86cc0*/  FMUL R14, R3, R13 ;  /* 0x0000000d030e7220 */ /* 0x004fca0000400000 */
[----:B------:R0:W-:Y:S01]  /*86cd0*/  STL [R1+0x670], R14 ;  /* 0x0006700e01007387 */ /* 0x0001e20000100800 */
[----:B---3--:R-:W-:-:S05]  /*86ce0*/  FMUL R13, R3, R12 ;  /* 0x0000000c030d7220 */ /* 0x008fca0000400000 */
[----:B------:R1:W-:Y:S01]  /*86cf0*/  STL [R1+0x674], R13 ;  /* 0x0006740d01007387 */ /* 0x0003e20000100800 */
        /* <DEDUP_REMOVED lines=14> */
[----:B------:R-:W4:Y:S04]  /*86de0*/  LDL.LU R17, [R1+0x1268] ;  /* 0x0012680001117983 */ /* 0x000f280000300800 */
[----:B------:R0:W-:Y:S04]  /*86df0*/  STL [R1+0x6b0], R6 ;  /* 0x0006b00601007387 */ /* 0x0001e80000100800 */
[----:B------:R-:W4:Y:S04]  /*86e00*/  LDL.LU R3, [R1+0x126c] ;  /* 0x00126c0001037983 */ /* 0x000f280000300800 */
[----:B------:R0:W-:Y:S04]  /*86e10*/  STL [R1+0x6b4], R5 ;  /* 0x0006b40501007387 */ /* 0x0001e80000100800 */
[----:B------:R-:W4:Y:S04]  /*86e20*/  LDL.LU R16, [R1+0x1278] ;  /* 0x0012780001107983 */ /* 0x000f280000300800 */
[----:B------:R-:W4:Y:S04]  /*86e30*/  LDL.LU R15, [R1+0x127c] ;  /* 0x00127c00010f7983 */ /* 0x000f280000300800 */
[----:B0-----:R-:W4:Y:S01]  /*86e40*/  LDL.LU R14, [R1+0x1288] ;  /* 0x00128800010e7983 */ /* 0x001f220000300800 */
[----:B------:R-:W-:-:S03]  /*86e50*/  FMUL R4, R29, R4 ;  /* 0x000000041d047220 */ /* 0x000fc60000400000 */
[----:B-1----:R-:W4:Y:S04]  /*86e60*/  LDL.LU R13, [R1+0x128c] ;  /* 0x00128c00010d7983 */ /* 0x002f280000300800 */
[----:B------:R0:W-:Y:S01]  /*86e70*/  STL [R1+0x288], R4 ;  /* 0x0002880401007387 */ /* 0x0001e20000100800 */
[----:B------:R-:W-:-:S03]  /*86e80*/  FMUL R2, R29, R2 ;  /* 0x000000021d027220 */ /* 0x000fc60000400000 */
[----:B--2---:R-:W2:Y:S04]  /*86e90*/  LDL.LU R9, [R1+0x1298] ;  /* 0x0012980001097983 */ /* 0x004ea80000300800 */
[----:B------:R1:W-:Y:S04]  /*86ea0*/  STL [R1+0x28c], R2 ;  /* 0x00028c0201007387 */ /* 0x0003e80000100800 */
[----:B---3--:R-:W3:Y:S04]  /*86eb0*/  LDL.LU R8, [R1+0x129c] ;  /* 0x00129c0001087983 */ /* 0x008ee80000300800 */
[----:B------:R-:W3:Y:S04]  /*86ec0*/  LDL.LU R7, [R1+0x12a8] ;  /* 0x0012a80001077983 */ /* 0x000ee80000300800 */
[----:B------:R-:W3:Y:S04]  /*86ed0*/  LDL.LU R6, [R1+0x12ac] ;  /* 0x0012ac0001067983 */ /* 0x000ee80000300800 */
[----:B------:R-:W3:Y:S04]  /*86ee0*/  LDL.LU R12, [R1+0x12b8] ;  /* 0x0012b800010c7983 */ /* 0x000ee80000300800 */
[----:B------:R-:W3:Y:S04]  /*86ef0*/  LDL.LU R11, [R1+0x12bc] ;  /* 0x0012bc00010b7983 */ /* 0x000ee80000300800 */
[----:B------:R-:W3:Y:S04]  /*86f00*/  LDL.LU R10, [R1+0x12c8] ;  /* 0x0012c800010a7983 */ /* 0x000ee80000300800 */
[----:B------:R-:W3:Y:S04]  /*86f10*/  LDL.LU R5, [R1+0x12cc] ;  /* 0x0012cc0001057983 */ /* 0x000ee80000300800 */
[----:B0-----:R-:W3:Y:S04]  /*86f20*/  LDL.LU R4, [R1+0x12d8] ;  /* 0x0012d80001047983 */ /* 0x001ee80000300800 */
[----:B-1----:R-:W3:Y:S01]  /*86f30*/  LDL.LU R2, [R1+0x12dc] ;  /* 0x0012dc0001027983 */ /* 0x002ee20000300800 */
[----:B----4-:R-:W-:-:S02]  /*86f40*/  FMUL R17, R29, R17 ;  /* 0x000000111d117220 */ /* 0x010fc40000400000 */
[----:B------:R-:W-:-:S05]  /*86f50*/  FMUL R3, R29, R3 ;  /* 0x000000031d037220 */ /* 0x000fca0000400000 */
[----:B------:R0:W-:Y:S01]  /*86f60*/  STL [R1+0x7e10], R3 ;  /* 0x007e100301007387 */ /* 0x0001e20000100800 */
[----:B------:R-:W-:-:S03]  /*86f70*/  FMUL R16, R29, R16 ;  /* 0x000000101d107220 */ /* 0x000fc60000400000 */
[----:B------:R-:W-:Y:S01]  /*86f80*/  STL [R1+0x278], R17 ;  /* 0x0002781101007387 */ /* 0x000fe20000100800 */
[----:B------:R-:W-:-:S03]  /*86f90*/  FMUL R15, R29, R15 ;  /* 0x0000000f1d0f7220 */ /* 0x000fc60000400000 */
[----:B------:R-:W-:Y:S01]  /*86fa0*/  STL [R1+0x268], R16 ;  /* 0x0002681001007387 */ /* 0x000fe20000100800 */
[----:B0-----:R-:W-:-:S03]  /*86fb0*/  FMUL R3, R29, R14 ;  /* 0x0000000e1d037220 */ /* 0x001fc60000400000 */
[----:B------:R-:W-:Y:S01]  /*86fc0*/  STL [R1+0x26c], R15 ;  /* 0x00026c0f01007387 */ /* 0x000fe20000100800 */
[----:B------:R-:W-:-:S03]  /*86fd0*/  FMUL R14, R29, R13 ;  /* 0x0000000d1d0e7220 */ /* 0x000fc60000400000 */
[----:B------:R3:W-:Y:S04]  /*86fe0*/  STL [R1+0x258], R3 ;  /* 0x0002580301007387 */ /* 0x0007e80000100800 */
[----:B------:R-:W-:Y:S01]  /*86ff0*/  STL [R1+0x25c], R14 ;  /* 0x00025c0e01007387 */ /* 0x000fe20000100800 */
[----:B--2---:R-:W-:-:S03]  /*87000*/  FMUL R13, R29, R9 ;  /* 0x000000091d0d7220 */ /* 0x004fc60000400000 */
[----:B------:R-:W2:Y:S01]  /*87010*/  LDL.LU R9, [R1+0x12e8] ;  /* 0x0012e80001097983 */ /* 0x000ea20000300800 */
[----:B---3--:R-:W-:-:S03]  /*87020*/  FMUL R3, R29, R8 ;  /* 0x000000081d037220 */ /* 0x008fc60000400000 */
[----:B------:R0:W-:Y:S04]  /*87030*/  STL [R1+0x248], R13 ;  /* 0x0002480d01007387 */ /* 0x0001e80000100800 */
[----:B------:R-:W3:Y:S04]  /*87040*/  LDL.LU R8, [R1+0x12ec] ;  /* 0x0012ec0001087983 */ /* 0x000ee80000300800 */
[----:B------:R1:W-:Y:S01]  /*87050*/  STL [R1+0x24c], R3 ;  /* 0x00024c0301007387 */ /* 0x0003e20000100800 */
[----:B0-----:R-:W-:-:S03]  /*87060*/  FMUL R13, R29, R7 ;  /* 0x000000071d0d7220 */ /* 0x001fc60000400000 */
[----:B------:R-:W4:Y:S01]  /*87070*/  LDL.LU R7, [R1+0x12f8] ;  /* 0x0012f80001077983 */ /* 0x000f220000300800 */
[C---:B------:R-:W-:Y:S02]  /*87080*/  FMUL R12, R29.reuse, R12 ;  /* 0x0000000c1d0c7220 */ /* 0x040fe40000400000 */
[C---:B-1----:R-:W-:Y:S01]  /*87090*/  FMUL R3, R29.reuse, R6 ;  /* 0x000000061d037220 */ /* 0x042fe20000400000 */
[----:B------:R-:W-:Y:S04]  /*870a0*/  STL [R1+0x238], R13 ;  /* 0x0002380d01007387 */ /* 0x000fe80000100800 */
[----:B------:R-:W4:Y:S01]  /*870b0*/  LDL.LU R6, [R1+0x12fc] ;  /* 0x0012fc0001067983 */ /* 0x000f220000300800 */
[----:B------:R-:W-:-:S03]  /*870c0*/  FMUL R10, R29, R10 ;  /* 0x0000000a1d0a7220 */ /* 0x000fc60000400000 */
[----:B------:R0:W-:Y:S01]  /*870d0*/  STL [R1+0x23c], R3 ;  /* 0x00023c0301007387 */ /* 0x0001e20000100800 */
[----:B------:R-:W-:-:S03]  /*870e0*/  FMUL R5, R29, R5 ;  /* 0x000000051d057220 */ /* 0x000fc60000400000 */
[----:B------:R-:W-:Y:S01]  /*870f0*/  STL [R1+0x228], R12 ;  /* 0x0002280c01007387 */ /* 0x000fe20000100800 */
[----:B0-----:R-:W-:-:S05]  /*87100*/  FMUL R3, R29, R11 ;  /* 0x0000000b1d037220 */ /* 0x001fca0000400000 */
[----:B------:R0:W-:Y:S01]  /*87110*/  STL [R1+0x22c], R3 ;  /* 0x00022c0301007387 */ /* 0x0001e20000100800 */
[----:B------:R-:W-:-:S03]  /*87120*/  FMUL R2, R29, R2 ;  /* 0x000000021d027220 */ /* 0x000fc60000400000 */
[----:B------:R-:W-:Y:S04]  /*87130*/  STL [R1+0x218], R10 ;  /* 0x0002180a01007387 */ /* 0x000fe80000100800 */
[----:B------:R1:W-:Y:S01]  /*87140*/  STL [R1+0x21c], R5 ;  /* 0x00021c0501007387 */ /* 0x0003e20000100800 */
[----:B0-----:R-:W-:-:S03]  /*87150*/  FMUL R3, R29, R4 ;  /* 0x000000041d037220 */ /* 0x001fc60000400000 */
[----:B-1----:R-:W4:Y:S04]  /*87160*/  LDL.LU R5, [R1+0x1308] ;  /* 0x0013080001057983 */ /* 0x002f280000300800 */
[----:B------:R0:W-:Y:S04]  /*87170*/  STL [R1+0x648], R3 ;  /* 0x0006480301007387 */ /* 0x0001e80000100800 */
[----:B------:R-:W4:Y:S04]  /*87180*/  LDL.LU R4, [R1+0x130c] ;  /* 0x00130c0001047983 */ /* 0x000f280000300800 */
[----:B------:R1:W-:Y:S04]  /*87190*/  STL [R1+0x64c], R2 ;  /* 0x00064c0201007387 */ /* 0x0003e80000100800 */
[----:B------:R-:W4:Y:S04]  /*871a0*/  LDL.LU R15, [R1+0x1318] ;  /* 0x00131800010f7983 */ /* 0x000f280000300800 */
[----:B------:R-:W4:Y:S04]  /*871b0*/  LDL.LU R14, [R1+0x131c] ;  /* 0x00131c00010e7983 */ /* 0x000f280000300800 */
[----:B0-----:R-:W4:Y:S04]  /*871c0*/  LDL.LU R3, [R1+0x1328] ;  /* 0x0013280001037983 */ /* 0x001f280000300800 */
[----:B-1----:R-:W4:Y:S04]  /*871d0*/  LDL.LU R2, [R1+0x132c] ;  /* 0x00132c0001027983 */ /* 0x002f280000300800 */
[----:B------:R-:W4:Y:S01]  /*871e0*/  LDL.LU R16, [R1+0x1338] ;  /* 0x0013380001107983 */ /* 0x000f220000300800 */
[----:B--2---:R-:W-:-:S05]  /*871f0*/  FMUL R9, R29, R9 ;  /* 0x000000091d097220 */ /* 0x004fca0000400000 */
[----:B------:R-:W-:Y:S04]  /*87200*/  STL [R1+0x658], R9 ;  /* 0x0006580901007387 */ /* 0x000fe80000100800 */
[----:B------:R-:W2:Y:S01]  /*87210*/  LDL.LU R13, [R1+0x133c] ;  /* 0x00133c00010d7983 */ /* 0x000ea20000300800 */
[----:B---3--:R-:W-:-:S05]  /*87220*/  FMUL R8, R29, R8 ;  /* 0x000000081d087220 */ /* 0x008fca0000400000 */
[----:B------:R0:W-:Y:S01]  /*87230*/  STL [R1+0x65c], R8 ;  /* 0x00065c0801007387 */ /* 0x0001e20000100800 */
[----:B----4-:R-:W-:-:S03]  /*87240*/  FMUL R7, R29, R7 ;  /* 0x000000071d077220 */ /* 0x010fc60000400000 */
[----:B------:R-:W3:Y:S04]  /*87250*/  LDL.LU R12, [R1+0x1348] ;  /* 0x00134800010c7983 */ /* 0x000ee80000300800 */
[----:B------:R-:W-:Y:S04]  /*87260*/  STL [R1+0x668], R7 ;  /* 0x0006680701007387 */ /* 0x000fe80000100800 */
[----:B------:R-:W4:Y:S01]  /*87270*/  LDL.LU R11, [R1+0x134c] ;  /* 0x00134c00010b7983 */ /* 0x000f220000300800 */
[----:B------:R-:W-:-:S05]  /*87280*/  FMUL R6, R29, R6 ;  /* 0x000000061d067220 */ /* 0x000fca0000400000 */
[----:B------:R1:W-:Y:S04]  /*87290*/  STL [R1+0x66c], R6 ;  /* 0x00066c0601007387 */ /* 0x0003e80000100800 */
[----:B------:R-:W4:Y:S04]  /*872a0*/  LDL.LU R10, [R1+0x1738] ;  /* 0x00173800010a7983 */ /* 0x000f280000300800 */
[----:B0-----:R-:W4:Y:S04]  /*872b0*/  LDL.64 R8, [R1+0x1bf8] ;  /* 0x001bf80001087983 */ /* 0x001f280000100a00 */
[----:B-1----:R-:W4:Y:S01]  /*872c0*/  LDL.64 R6, [R1+0x1bf0] ;  /* 0x001bf00001067983 */ /* 0x002f220000100a00 */
[----:B------:R-:W-:-:S02]  /*872d0*/  FMUL R17, R29, R5 ;  /* 0x000000051d117220 */ /* 0x000fc40000400000 */
[C---:B------:R-:W-:Y:S02]  /*872e0*/  FMUL R18, R29.reuse, R4 ;  /* 0x000000041d127220 */ /* 0x040fe40000400000 */
[----:B------:R-:W4:Y:S04]  /*872f0*/  LDL.64 R4, [R1+0x1be8] ;  /* 0x001be80001047983 */ /* 0x000f280000100a00 */
[----:B------:R0:W-:Y:S04]  /*87300*/  STL [R1+0x678], R17 ;  /* 0x0006781101007387 */ /* 0x0001e80000100800 */
[----:B------:R-:W-:Y:S01]  /*87310*/  STL [R1+0x67c], R18 ;  /* 0x00067c1201007387 */ /* 0x000fe20000100800 */
[----:B0-----:R-:W-:-:S02]  /*87320*/  FMUL R17, R29, R15 ;  /* 0x0000000f1d117220 */ /* 0x001fc40000400000 */
[C---:B------:R-:W-:Y:S02]  /*87330*/  FMUL R15, R29.reuse, R14 ;  /* 0x0000000e1d0f7220 */ /* 0x040fe40000400000 */
[C---:B------:R-:W-:Y:S01]  /*87340*/  FMUL R14, R29.reuse, R3 ;  /* 0x000000031d0e7220 */ /* 0x040fe20000400000 */
[----:B------:R0:W-:Y:S04]  /*87350*/  STL [R1+0x688], R17 ;  /* 0x0006881101007387 */ /* 0x0001e80000100800 */
[----:B------:R-:W-:Y:S01]  /*87360*/  STL [R1+0x68c], R15 ;  /* 0x00068c0f01007387 */ /* 0x000fe20000100800 */
[----:B0-----:R-:W-:-:S03]  /*87370*/  FMUL R17, R29, R2 ;  /* 0x000000021d117220 */ /* 0x001fc60000400000 */
[----:B------:R-:W4:Y:S04]  /*87380*/  LDL.64 R2, [R1+0x1be0] ;  /* 0x001be00001027983 */ /* 0x000f280000100a00 */
[----:B------:R0:W-:Y:S04]  /*87390*/  STL [R1+0x698], R14 ;  /* 0x0006980e01007387 */ /* 0x0001e80000100800 */
[----:B0-----:R-:W4:Y:S01]  /*873a0*/  LDL.64 R14, [R1+0x1bd8] ;  /* 0x001bd800010e7983 */ /* 0x001f220000100a00 */
[----:B------:R-:W-:-:S05]  /*873b0*/  LEA.HI R21, R21, 0x58, RZ, 0x1e ;  /* 0x0000005815157811 */ /* 0x000fca00078ff0ff */
[----:B------:R-:W0:Y:S01]  /*873c0*/  LDS R0, [R21.X16+0x20000] ;  /* 0x0200000015007984 */ /* 0x000e22000000c800 */
[----:B------:R-:W-:-:S03]  /*873d0*/  FMUL R18, R29, R16 ;  /* 0x000000101d127220 */ /* 0x000fc60000400000 */
[----:B------:R1:W-:Y:S04]  /*873e0*/  STL [R1+0x69c], R17 ;  /* 0x00069c1101007387 */ /* 0x0003e80000100800 */
[----:B-1----:R-:W4:Y:S04]  /*873f0*/  LDL.64 R16, [R1+0x1bd0] ;  /* 0x001bd00001107983 */ /* 0x002f280000100a00 */
[----:B------:R-:W-:Y:S01]  /*87400*/  STL [R1+0x6a8], R18 ;  /* 0x0006a81201007387 */ /* 0x000fe20000100800 */
[----:B--2---:R-:W-:-:S05]  /*87410*/  FMUL R13, R29, R13 ;  /* 0x0000000d1d0d7220 */ /* 0x004fca0000400000 */
[----:B------:R-:W-:Y:S01]  /*87420*/  STL [R1+0x6ac], R13 ;  /* 0x0006ac0d01007387 */ /* 0x000fe20000100800 */
[C---:B---3--:R-:W-:Y:S02]  /*87430*/  FMUL R12, R29.reuse, R12 ;  /* 0x0000000c1d0c7220 */ /* 0x048fe40000400000 */
[----:B----4-:R-:W-:-:S03]  /*87440*/  FMUL R11, R29, R11 ;  /* 0x0000000b1d0b7220 */ /* 0x010fc60000400000 */
[----:B------:R1:W-:Y:S04]  /*87450*/  STL [R1+0x6b8], R12 ;  /* 0x0006b80c01007387 */ /* 0x0003e80000100800 */
[----:B------:R-:W-:Y:S01]  /*87460*/  STL [R1+0x6bc], R11 ;  /* 0x0006bc0b01007387 */ /* 0x000fe20000100800 */
[----:B0-----:R-:W-:Y:S02]  /*87470*/  FFMA R10, R29, R10, R0 ;  /* 0x0000000a1d0a7223 */ /* 0x001fe40000000000 */
[----:B------:R-:W-:-:S03]  /*87480*/  IMAD.WIDE R8, R28, 0x2, R8 ;  /* 0x000000021c087825 */ /* 0x000fc600078e0208 */
[----:B------:R0:W-:Y:S01]  /*87490*/  STL [R1+0x1738], R10 ;  /* 0x0017380a01007387 */ /* 0x0001e20000100800 */
[----:B------:R-:W-:-:S03]  /*874a0*/  IMAD.WIDE R6, R28, 0x2, R6 ;  /* 0x000000021c067825 */ /* 0x000fc600078e0206 */
[----:B-1----:R-:W2:Y:S04]  /*874b0*/  LDL.64 R12, [R1+0x1bc0] ;  /* 0x001bc000010c7983 */ /* 0x002ea80000100a00 */
[----:B------:R-:W3:Y:S04]  /*874c0*/  LDL.64 R18, [R1+0x1bb8] ;  /* 0x001bb80001127983 */ /* 0x000ee80000100a00 */
[----:B0-----:R-:W4:Y:S04]  /*874d0*/  LDL.64 R10, [R1+0x1bc8] ;  /* 0x001bc800010a7983 */ /* 0x001f280000100a00 */
[----:B------:R0:W4:Y:S04]  /*874e0*/  LDG.E.U16 R24, [R8.64] ;  /* 0x0000000608187981 */ /* 0x000128000c1e1500 */
[----:B------:R1:W4:Y:S01]  /*874f0*/  LDG.E.U16 R27, [R6.64] ;  /* 0x00000006061b7981 */ /* 0x000322000c1e1500 */
[----:B0-----:R-:W-:-:S03]  /*87500*/  IMAD.WIDE R8, R28, 0x2, R2 ;  /* 0x000000021c087825 */ /* 0x001fc600078e0202 */
[----:B------:R-:W4:Y:S01]  /*87510*/  LDL.64 R2, [R1+0x1bb0] ;  /* 0x001bb00001027983 */ /* 0x000f220000100a00 */
[----:B------:R-:W-:-:S03]  /*87520*/  IMAD.WIDE R4, R28, 0x2, R4 ;  /* 0x000000021c047825 */ /* 0x000fc600078e0204 */
[----:B------:R4:W4:Y:S04]  /*87530*/  LDG.E.U16 R29, [R8.64] ;  /* 0x00000006081d7981 */ /* 0x000928000c1e1500 */
[----:B------:R0:W4:Y:S01]  /*87540*/  LDG.E.U16 R25, [R4.64] ;  /* 0x0000000604197981 */ /* 0x000122000c1e1500 */
[----:B-1----:R-:W-:-:S03]  /*87550*/  IMAD.WIDE R6, R28, 0x2, R14 ;  /* 0x000000021c067825 */ /* 0x002fc600078e020e */
[----:B------:R-:W4:Y:S04]  /*87560*/  LDL.64 R14, [R1+0x1ba8] ;  /* 0x001ba800010e7983 */ /* 0x000f280000100a00 */
[----:B------:R2:W4:Y:S01]  /*87570*/  LDG.E.U16 R26, [R6.64] ;  /* 0x00000006061a7981 */ /* 0x000522000c1e1500 */
[----:B0-----:R-:W-:-:S03]  /*87580*/  IMAD.WIDE R4, R28, 0x2, R16 ;  /* 0x000000021c047825 */ /* 0x001fc600078e0210 */
[----:B------:R-:W4:Y:S04]  /*87590*/  LDL.64 R16, [R1+0x1ba0] ;  /* 0x001ba00001107983 */ /* 0x000f280000100a00 */
[----:B------:R3:W4:Y:S01]  /*875a0*/  LDG.E.U16 R0, [R4.64] ;  /* 0x0000000604007981 */ /* 0x000722000c1e1500 */
[----:B--2---:R-:W-:-:S03]  /*875b0*/  IMAD.WIDE R6, R28, 0x2, R12 ;  /* 0x000000021c067825 */ /* 0x004fc600078e020c */
[----:B------:R-:W2:Y:S01]  /*875c0*/  LDL.64 R12, [R1+0x1b90] ;  /* 0x001b9000010c7983 */ /* 0x000ea20000100a00 */
[----:B---3--:R-:W-:-:S03]  /*875d0*/  IMAD.WIDE R4, R28, 0x2, R18 ;  /* 0x000000021c047825 */ /* 0x008fc600078e0212 */
[----:B------:R-:W3:Y:S01]  /*875e0*/  LDL.64 R18, [R1+0x1b88] ;  /* 0x001b880001127983 */ /* 0x000ee20000100a00 */
[----:B----4-:R-:W-:-:S03]  /*875f0*/  IMAD.WIDE R8, R28, 0x2, R10 ;  /* 0x000000021c087825 */ /* 0x010fc600078e020a */
[----:B------:R-:W4:Y:S04]  /*87600*/  LDL.64 R10, [R1+0x1b98] ;  /* 0x001b9800010a7983 */ /* 0x000f280000100a00 */
[----:B------:R0:W4:Y:S04]  /*87610*/  LDG.E.U16 R20, [R8.64] ;  /* 0x0000000608147981 */ /* 0x000128000c1e1500 */
[----:B------:R1:W4:Y:S04]  /*87620*/  LDG.E.U16 R21, [R6.64] ;  /* 0x0000000606157981 */ /* 0x000328000c1e1500 */
[----:B------:R0:W4:Y:S02]  /*87630*/  LDG.E.U16 R22, [R4.64] ;  /* 0x0000000604167981 */ /* 0x000124000c1e1500 */
[----:B0-----:R-:W-:-:S02]  /*87640*/  IMAD.WIDE R8, R28, 0x2, R2 ;  /* 0x000000021c087825 */ /* 0x001fc400078e0202 */
[----:B------:R-:W4:Y:S04]  /*87650*/  LDL.64 R2, [R1+0x1b80] ;  /* 0x001b800001027983 */ /* 0x000f280000100a00 */
[----:B------:R4:W4:Y:S01]  /*87660*/  LDG.E.U16 R23, [R8.64] ;  /* 0x0000000608177981 */ /* 0x000922000c1e1500 */
[----:B-1----:R-:W-:-:S03]  /*87670*/  IMAD.WIDE R6, R28, 0x2, R14 ;  /* 0x000000021c067825 */ /* 0x002fc600078e020e */
[----:B------:R-:W4:Y:S01]  /*87680*/  LDL.64 R14, [R1+0x1b78] ;  /* 0x001b7800010e7983 */ /* 0x000f220000100a00 */
[----:B------:R-:W-:-:S03]  /*87690*/  IMAD.WIDE R4, R28, 0x2, R16 ;  /* 0x000000021c047825 */ /* 0x000fc600078e0210 */
[----:B------:R-:W4:Y:S04]  /*876a0*/  LDL.64 R16, [R1+0x1b70] ;  /* 0x001b700001107983 */ /* 0x000f280000100a00 */
[----:B------:R0:W-:Y:S04]  /*876b0*/  STL [R1+0x7e8], R24 ;  /* 0x0007e81801007387 */ /* 0x0001e80000100800 */
[----:B------:R1:W-:Y:S04]  /*876c0*/  STL [R1+0x7e4], R27 ;  /* 0x0007e41b01007387 */ /* 0x0003e80000100800 */
[----:B0-----:R2:W4:Y:S04]  /*876d0*/  LDG.E.U16 R24, [R6.64] ;  /* 0x0000000606187981 */ /* 0x001528000c1e1500 */
[----:B-1----:R3:W4:Y:S01]  /*876e0*/  LDG.E.U16 R27, [R4.64] ;  /* 0x00000006041b7981 */ /* 0x002722000c1e1500 */
[----:B--2---:R-:W-:-:S04]  /*876f0*/  IMAD.WIDE R6, R28, 0x2, R12 ;  /* 0x000000021c067825 */ /* 0x004fc800078e020c */
[----:B---3--:R-:W-:-:S04]  /*87700*/  IMAD.WIDE R4, R28, 0x2, R18 ;  /* 0x000000021c047825 */ /* 0x008fc800078e0212 */
[C---:B----4-:R-:W-:Y:S02]  /*87710*/  IMAD.WIDE R8, R28.reuse, 0x2, R10 ;  /* 0x000000021c087825 */ /* 0x050fe400078e020a */
[----:B------:R-:W2:Y:S04]  /*87720*/  LDL.64 R10, [R1+0x1b68] ;  /* 0x001b6800010a7983 */ /* 0x000ea80000100a00 */
[----:B------:R0:W-:Y:S04]  /*87730*/  STL [R1+0x7e0], R25 ;  /* 0x0007e01901007387 */ /* 0x0001e80000100800 */
[----:B------:R-:W3:Y:S04]  /*87740*/  LDL.64 R12, [R1+0x1b60] ;  /* 0x001b6000010c7983 */ /* 0x000ee80000100a00 */
[----:B------:R-:W4:Y:S04]  /*87750*/  LDL.64 R18, [R1+0x1b58] ;  /* 0x001b580001127983 */ /* 0x000f280000100a00 */
[----:B0-----:R0:W4:Y:S04]  /*87760*/  LDG.E.U16 R25, [R8.64] ;  /* 0x0000000608197981 */ /* 0x001128000c1e1500 */
[----:B------:R1:W-:Y:S04]  /*87770*/  STL [R1+0x7dc], R29 ;  /* 0x0007dc1d01007387 */ /* 0x0003e80000100800 */
[----:B------:R0:W-:Y:S04]  /*87780*/  STL [R1+0x7d8], R26 ;  /* 0x0007d81a01007387 */ /* 0x0001e80000100800 */
[----:B-1----:R1:W4:Y:S04]  /*87790*/  LDG.E.U16 R29, [R6.64] ;  /* 0x00000006061d7981 */ /* 0x002328000c1e1500 */
[----:B0-----:R0:W4:Y:S01]  /*877a0*/  LDG.E.U16 R26, [R4.64] ;  /* 0x00000006041a7981 */ /* 0x001122000c1e1500 */
[----:B------:R-:W-:-:S03]  /*877b0*/  IMAD.WIDE R8, R28, 0x2, R2 ;  /* 0x000000021c087825 */ /* 0x000fc600078e0202 */
[----:B------:R-:W4:Y:S04]  /*877c0*/  LDL.64 R2, [R1+0x1b50] ;  /* 0x001b500001027983 */ /* 0x000f280000100a00 */
[----:B------:R0:W-:Y:S01]  /*877d0*/  STL [R1+0x7d4], R0 ;  /* 0x0007d40001007387 */ /* 0x0001e20000100800 */
[----:B-1----:R-:W-:-:S03]  /*877e0*/  IMAD.WIDE R6, R28, 0x2, R14 ;  /* 0x000000021c067825 */ /* 0x002fc600078e020e */
[----:B------:R-:W4:Y:S04]  /*877f0*/  LDL.64 R14, [R1+0x1b48] ;  /* 0x001b4800010e7983 */ /* 0x000f280000100a00 */
[----:B0-----:R2:W4:Y:S01]  /*87800*/  LDG.E.U16 R0, [R8.64] ;  /* 0x0000000608007981 */ /* 0x001522000c1e1500 */
[----:B------:R-:W-:-:S03]  /*87810*/  IMAD.WIDE R4, R28, 0x2, R16 ;  /* 0x000000021c047825 */ /* 0x000fc600078e0210 */
[----:B------:R-:W4:Y:S04]  /*87820*/  LDL.64 R16, [R1+0x1b40] ;  /* 0x001b400001107983 */ /* 0x000f280000100a00 */
[----:B------:R0:W-:Y:S04]  /*87830*/  STL [R1+0x7d0], R20 ;  /* 0x0007d01401007387 */ /* 0x0001e80000100800 */
[----:B------:R1:W-:Y:S04]  /*87840*/  STL [R1+0x7cc], R21 ;  /* 0x0007cc1501007387 */ /* 0x0003e80000100800 */
[----:B0-----:R3:W4:Y:S04]  /*87850*/  LDG.E.U16 R20, [R6.64] ;  /* 0x0000000606147981 */ /* 0x001728000c1e1500 */
[----:B-1----:R4:W4:Y:S01]  /*87860*/  LDG.E.U16 R21, [R4.64] ;  /* 0x0000000604157981 */ /* 0x002922000c1e1500 */
[----:B--2---:R-:W-:-:S03]  /*87870*/  IMAD.WIDE R8, R28, 0x2, R10 ;  /* 0x000000021c087825 */ /* 0x004fc600078e020a */
[----:B------:R-:W2:Y:S04]  /*87880*/  LDL.64 R10, [R1+0x1b38] ;  /* 0x001b3800010a7983 */ /* 0x000ea80000100a00 */
[----:B------:R0:W-:Y:S01]  /*87890*/  STL [R1+0x7c8], R22 ;  /* 0x0007c81601007387 */ /* 0x0001e20000100800 */
[----:B---3--:R-:W-:-:S03]  /*878a0*/  IMAD.WIDE R6, R28, 0x2, R12 ;  /* 0x000000021c067825 */ /* 0x008fc600078e020c */
[----:B------:R-:W3:Y:S01]  /*878b0*/  LDL.64 R12, [R1+0x1b30] ;  /* 0x001b3000010c7983 */ /* 0x000ee20000100a00 */
[----:B----4-:R-:W-:-:S03]  /*878c0*/  IMAD.WIDE R4, R28, 0x2, R18 ;  /* 0x000000021c047825 */ /* 0x010fc600078e0212 */
        /* <DEDUP_REMOVED lines=107> */
[----:B------:R-:W-:Y:S04]  /*87f80*/  STL [R1+0x754], R21 ;  /* 0x0007541501007387 */ /* 0x000fe80000100800 */
[----:B------:R1:W-:Y:S04]  /*87f90*/  STL [R1+0x758], R20 ;  /* 0x0007581401007387 */ /* 0x0003e80000100800 */
[----:B0-----:R2:W4:Y:S04]  /*87fa0*/  LDG.E.U16 R0, [R8.64] ;  /* 0x0000000608007981 */ /* 0x001528000c1e1500 */
[----:B-1----:R-:W4:Y:S01]  /*87fb0*/  LDL.64 R20, [R1+0x1a50] ;  /* 0x001a500001147983 */ /* 0x002f220000100a00 */
[----:B------:R-:W-:-:S03]  /*87fc0*/  IMAD.WIDE R4, R28, 0x2, R16 ;  /* 0x000000021c047825 */ /* 0x000fc600078e0210 */
[----:B------:R0:W-:Y:S04]  /*87fd0*/  STL [R1+0x750], R22 ;  /* 0x0007501601007387 */ /* 0x0001e80000100800 */
[----:B------:R1:W-:Y:S04]  /*87fe0*/  STL [R1+0x74c], R23 ;  /* 0x00074c1701007387 */ /* 0x0003e80000100800 */
[----:B------:R-:W4:Y:S04]  /*87ff0*/  LDL.64 R16, [R1+0x1a40] ;  /* 0x001a400001107983 */ /* 0x000f280000100a00 */
[----:B0-----:R3:W4:Y:S04]  /*88000*/  LDG.E.U16 R22, [R6.64] ;  /* 0x0000000606167981 */ /* 0x001728000c1e1500 */
[----:B-1----:R0:W4:Y:S01]  /*88010*/  LDG.E.U16 R23, [R4.64] ;  /* 0x0000000604177981 */ /* 0x002122000c1e1500 */
[----:B--2---:R-:W-:-:S03]  /*88020*/  IMAD.WIDE R8, R28, 0x2, R10 ;  /* 0x000000021c087825 */ /* 0x004fc600078e020a */
[----:B------:R-:W2:Y:S01]  /*88030*/  LDL.64 R10, [R1+0x1a48] ;  /* 0x001a4800010a7983 */ /* 0x000ea20000100a00 */
[----:B---3--:R-:W-:-:S03]  /*88040*/  IMAD.WIDE R6, R28, 0x2, R12 ;  /* 0x000000021c067825 */ /* 0x008fc600078e020c */
[----:B------:R-:W3:Y:S04]  /*88050*/  LDL.64 R12, [R1+0x1a38] ;  /* 0x001a3800010c7983 */ /* 0x000ee80000100a00 */
[----:B------:R1:W-:Y:S04]  /*88060*/  STL [R1+0x748], R24 ;  /* 0x0007481801007387 */ /* 0x0003e80000100800 */
[----:B------:R0:W-:Y:S04]  /*88070*/  STL [R1+0x744], R27 ;  /* 0x0007441b01007387 */ /* 0x0001e80000100800 */
[----:B----4-:R4:W-:Y:S04]  /*88080*/  STL [R1+0x740], R25 ;  /* 0x0007401901007387 */ /* 0x0109e80000100800 */
[----:B-1----:R1:W3:Y:S04]  /*88090*/  LDG.E.U16 R24, [R8.64] ;  /* 0x0000000608187981 */ /* 0x0022e8000c1e1500 */
[----:B0-----:R0:W3:Y:S01]  /*880a0*/  LDG.E.U16 R27, [R6.64] ;  /* 0x00000006061b7981 */ /* 0x0010e2000c1e1500 */
[----:B-1----:R-:W-:-:S03]  /*880b0*/  IMAD.WIDE R8, R28, 0x2, R2 ;  /* 0x000000021c087825 */ /* 0x002fc600078e0202 */
[----:B------:R-:W3:Y:S01]  /*880c0*/  LDL.64 R2, [R1+0x1a30] ;  /* 0x001a300001027983 */ /* 0x000ee20000100a00 */
[----:B0-----:R-:W-:-:S03]  /*880d0*/  IMAD.WIDE R6, R28, 0x2, R14 ;  /* 0x000000021c067825 */ /* 0x001fc600078e020e */
[----:B------:R-:W3:Y:S01]  /*880e0*/  LDL.64 R14, [R1+0x1a20] ;  /* 0x001a2000010e7983 */ /* 0x000ee20000100a00 */
[----:B------:R-:W-:-:S03]  /*880f0*/  IMAD.WIDE R4, R28, 0x2, R18 ;  /* 0x000000021c047825 */ /* 0x000fc600078e0212 */
[----:B------:R-:W3:Y:S04]  /*88100*/  LDL.64 R18, [R1+0x1a28] ;  /* 0x001a280001127983 */ /* 0x000ee80000100a00 */
[----:B----4-:R0:W4:Y:S04]  /*88110*/  LDG.E.U16 R25, [R4.64] ;  /* 0x0000000604197981 */ /* 0x010128000c1e1500 */
[----:B------:R1:W-:Y:S01]  /*88120*/  STL [R1+0x73c], R29 ;  /* 0x00073c1d01007387 */ /* 0x0003e20000100800 */
[----:B0-----:R-:W-:-:S03]  /*88130*/  IMAD.WIDE R4, R28, 0x2, R20 ;  /* 0x000000021c047825 */ /* 0x001fc600078e0214 */
[----:B------:R0:W-:Y:S04]  /*88140*/  STL [R1+0x738], R26 ;  /* 0x0007381a01007387 */ /* 0x0001e80000100800 */
[----:B-1----:R2:W4:Y:S04]  /*88150*/  LDG.E.U16 R29, [R8.64] ;  /* 0x00000006081d7981 */ /* 0x002528000c1e1500 */
[----:B------:R1:W-:Y:S04]  /*88160*/  STL [R1+0x734], R0 ;  /* 0x0007340001007387 */ /* 0x0003e80000100800 */
[----:B0-----:R0:W4:Y:S04]  /*88170*/  LDG.E.U16 R26, [R6.64] ;  /* 0x00000006061a7981 */ /* 0x001128000c1e1500 */
[----:B-1----:R3:W4:Y:S01]  /*88180*/  LDG.E.U16 R0, [R4.64] ;  /* 0x0000000604007981 */ /* 0x002722000c1e1500 */
[----:B0-----:R-:W-:-:S04]  /*88190*/  IMAD.WIDE R6, R28, 0x2, R16 ;  /* 0x000000021c067825 */ /* 0x001fc800078e0210 */
[C---:B--2---:R-:W-:Y:S02]  /*881a0*/  IMAD.WIDE R8, R28.reuse, 0x2, R10 ;  /* 0x000000021c087825 */ /* 0x044fe400078e020a */
[----:B------:R-:W2:Y:S02]  /*881b0*/  LDL.64 R10, [R1+0x1a18] ;  /* 0x001a1800010a7983 */ /* 0x000ea40000100a00 */
[C---:B---3--:R-:W-:Y:S02]  /*881c0*/  IMAD.WIDE R4, R28.reuse, 0x2, R12 ;  /* 0x000000021c047825 */ /* 0x048fe400078e020c */
[----:B------:R-:W3:Y:S04]  /*881d0*/  LDL.64 R12, [R1+0x1a10] ;  /* 0x001a1000010c7983 */ /* 0x000ee80000100a00 */
[----:B------:R0:W-:Y:S04]  /*881e0*/  STL [R1+0x730], R22 ;  /* 0x0007301601007387 */ /* 0x0001e80000100800 */
[----:B------:R-:W3:Y:S04]  /*881f0*/  LDL.64 R16, [R1+0x1a08] ;  /* 0x001a080001107983 */ /* 0x000ee80000100a00 */
[----:B------:R1:W-:Y:S04]  /*88200*/  STL [R1+0x72c], R23 ;  /* 0x00072c1701007387 */ /* 0x0003e80000100800 */
[----:B0-----:R0:W3:Y:S04]  /*88210*/  LDG.E.U16 R22, [R8.64] ;  /* 0x0000000608167981 */ /* 0x0010e8000c1e1500 */
[----:B------:R0:W-:Y:S04]  /*88220*/  STL [R1+0x728], R24 ;  /* 0x0007281801007387 */ /* 0x0001e80000100800 */
[----:B-1----:R1:W3:Y:S04]  /*88230*/  LDG.E.U16 R23, [R6.64] ;  /* 0x0000000606177981 */ /* 0x0022e8000c1e1500 */
[----:B0-----:R0:W3:Y:S01]  /*88240*/  LDG.E.U16 R24, [R4.64] ;  /* 0x0000000604187981 */ /* 0x0010e2000c1e1500 */
[----:B------:R-:W-:-:S03]  /*88250*/  IMAD.WIDE R8, R28, 0x2, R2 ;  /* 0x000000021c087825 */ /* 0x000fc600078e0202 */
[----:B------:R-:W3:Y:S01]  /*88260*/  LDL.64 R2, [R1+0x1a00] ;  /* 0x001a000001027983 */ /* 0x000ee20000100a00 */
[----:B0-----:R-:W-:-:S03]  /*88270*/  IMAD.WIDE R4, R28, 0x2, R14 ;  /* 0x000000021c047825 */ /* 0x001fc600078e020e */
[----:B------:R-:W3:Y:S01]  /*88280*/  LDL.64 R14, [R1+0x19f8] ;  /* 0x0019f800010e7983 */ /* 0x000ee20000100a00 */
[----:B-1----:R-:W-:-:S03]  /*88290*/  IMAD.WIDE R6, R28, 0x2, R18 ;  /* 0x000000021c067825 */ /* 0x002fc600078e0212 */
[----:B------:R0:W-:Y:S04]  /*882a0*/  STL [R1+0x724], R27 ;  /* 0x0007241b01007387 */ /* 0x0001e80000100800 */
[----:B------:R-:W3:Y:S04]  /*882b0*/  LDL.64 R20, [R1+0x19f0] ;  /* 0x0019f00001147983 */ /* 0x000ee80000100a00 */
[----:B----4-:R1:W-:Y:S04]  /*882c0*/  STL [R1+0x720], R25 ;  /* 0x0007201901007387 */ /* 0x0103e80000100800 */
[----:B0-----:R2:W4:Y:S04]  /*882d0*/  LDG.E.U16 R27, [R8.64] ;  /* 0x00000006081b7981 */ /* 0x001528000c1e1500 */
[----:B------:R0:W-:Y:S04]  /*882e0*/  STL [R1+0x71c], R29 ;  /* 0x00071c1d01007387 */ /* 0x0001e80000100800 */
[----:B-1----:R3:W4:Y:S04]  /*882f0*/  LDG.E.U16 R25, [R6.64] ;  /* 0x0000000606197981 */ /* 0x002728000c1e1500 */
[----:B------:R-:W4:Y:S04]  /*88300*/  LDL.64 R18, [R1+0x19e8] ;  /* 0x0019e80001127983 */ /* 0x000f280000100a00 */
[----:B0-----:R0:W4:Y:S01]  /*88310*/  LDG.E.U16 R29, [R4.64] ;  /* 0x00000006041d7981 */ /* 0x001122000c1e1500 */
[----:B--2---:R-:W-:-:S03]  /*88320*/  IMAD.WIDE R8, R28, 0x2, R10 ;  /* 0x000000021c087825 */ /* 0x004fc600078e020a */
[----:B------:R-:W2:Y:S01]  /*88330*/  LDL.64 R10, [R1+0x19e0] ;  /* 0x0019e000010a7983 */ /* 0x000ea20000100a00 */
[----:B---3--:R-:W-:-:S03]  /*88340*/  IMAD.WIDE R6, R28, 0x2, R12 ;  /* 0x000000021c067825 */ /* 0x008fc600078e020c */
[----:B------:R-:W3:Y:S04]  /*88350*/  LDL.64 R12, [R1+0x19d8] ;  /* 0x0019d800010c7983 */ /* 0x000ee80000100a00 */
[----:B------:R1:W-:Y:S04]  /*88360*/  STL [R1+0x718], R26 ;  /* 0x0007181a01007387 */ /* 0x0003e80000100800 */
[----:B------:R1:W-:Y:S01]  /*88370*/  STL [R1+0x714], R0 ;  /* 0x0007140001007387 */ /* 0x0003e20000100800 */
[----:B0-----:R-:W-:-:S03]  /*88380*/  IMAD.WIDE R4, R28, 0x2, R16 ;  /* 0x000000021c047825 */ /* 0x001fc600078e0210 */
[----:B-1----:R0:W3:Y:S04]  /*88390*/  LDG.E.U16 R26, [R8.64] ;  /* 0x00000006081a7981 */ /* 0x0020e8000c1e1500 */
[----:B------:R1:W-:Y:S04]  /*883a0*/  STL [R1+0x710], R22 ;  /* 0x0007101601007387 */ /* 0x0003e80000100800 */
[----:B------:R0:W3:Y:S04]  /*883b0*/  LDG.E.U16 R0, [R6.64] ;  /* 0x0000000606007981 */ /* 0x0000e8000c1e1500 */
[----:B------:R-:W3:Y:S04]  /*883c0*/  LDL.64 R16, [R1+0x19d0] ;  /* 0x0019d00001107983 */ /* 0x000ee80000100a00 */
[----:B-1----:R1:W3:Y:S01]  /*883d0*/  LDG.E.U16 R22, [R4.64] ;  /* 0x0000000604167981 */ /* 0x0022e2000c1e1500 */
[----:B0-----:R-:W-:-:S03]  /*883e0*/  IMAD.WIDE R8, R28, 0x2, R2 ;  /* 0x000000021c087825 */ /* 0x001fc600078e0202 */
[----:B------:R-:W3:Y:S01]  /*883f0*/  LDL.64 R2, [R1+0x19c8] ;  /* 0x0019c80001027983 */ /* 0x000ee20000100a00 */
[----:B------:R-:W-:-:S03]  /*88400*/  IMAD.WIDE R6, R28, 0x2, R14 ;  /* 0x000000021c067825 */ /* 0x000fc600078e020e */
[----:B------:R-:W3:Y:S04]  /*88410*/  LDL.64 R14, [R1+0x19c0] ;  /* 0x0019c000010e7983 */ /* 0x000ee80000100a00 */
[----:B------:R-:W-:Y:S01]  /*88420*/  STL [R1+0x70c], R23 ;  /* 0x00070c1701007387 */ /* 0x000fe20000100800 */
[----:B-1----:R-:W-:-:S03]  /*88430*/  IMAD.WIDE R4, R28, 0x2, R20 ;  /* 0x000000021c047825 */ /* 0x002fc600078e0214 */
[----:B------:R0:W-:Y:S04]  /*88440*/  STL [R1+0x708], R24 ;  /* 0x0007081801007387 */ /* 0x0001e80000100800 */
[----:B----4-:R1:W-:Y:S04]  /*88450*/  STL [R1+0x704], R27 ;  /* 0x0007041b01007387 */ /* 0x0103e80000100800 */
[----:B0-----:R2:W4:Y:S04]  /*88460*/  LDG.E.U16 R24, [R6.64] ;  /* 0x0000000606187981 */ /* 0x001528000c1e1500 */
[----:B------:R0:W4:Y:S04]  /*88470*/  LDG.E.U16 R23, [R8.64] ;  /* 0x0000000608177981 */ /* 0x000128000c1e1500 */
[----:B-1----:R3:W4:Y:S01]  /*88480*/  LDG.E.U16 R27, [R4.64] ;  /* 0x00000006041b7981 */ /* 0x002722000c1e1500 */
[----:B0-----:R-:W-:-:S03]  /*88490*/  IMAD.WIDE R8, R28, 0x2, R18 ;  /* 0x000000021c087825 */ /* 0x001fc600078e0212 */
[----:B------:R-:W4:Y:S04]  /*884a0*/  LDL.64 R18, [R1+0x1940] ;  /* 0x0019400001127983 */ /* 0x000f280000100a00 */
[----:B------:R0:W4:Y:S01]  /*884b0*/  LDG.E.U16 R20, [R8.64] ;  /* 0x0000000608147981 */ /* 0x000122000c1e1500 */
[----:B--2---:R-:W-:-:S03]  /*884c0*/  IMAD.WIDE R6, R28, 0x2, R10 ;  /* 0x000000021c067825 */ /* 0x004fc600078e020a */
[----:B------:R-:W2:Y:S04]  /*884d0*/  LDL.64 R10, [R1+0x19b8] ;  /* 0x0019b800010a7983 */ /* 0x000ea80000100a00 */
[----:B------:R1:W4:Y:S01]  /*884e0*/  LDG.E.U16 R21, [R6.64] ;  /* 0x0000000606157981 */ /* 0x000322000c1e1500 */
[----:B---3--:R-:W-:-:S03]  /*884f0*/  IMAD.WIDE R4, R28, 0x2, R12 ;  /* 0x000000021c047825 */ /* 0x008fc600078e020c */
[----:B------:R-:W3:Y:S04]  /*88500*/  LDL.64 R12, [R1+0x1980] ;  /* 0x00198000010c7983 */ /* 0x000ee80000100a00 */
[----:B------:R0:W-:Y:S04]  /*88510*/  STL [R1+0x700], R25 ;  /* 0x0007001901007387 */ /* 0x0001e80000100800 */
[----:B0-----:R0:W4:Y:S01]  /*88520*/  LDG.E.U16 R25, [R4.64] ;  /* 0x0000000604197981 */ /* 0x001122000c1e1500 */
[----:B------:R-:W-:-:S04]  /*88530*/  IMAD.WIDE R8, R28, 0x2, R16 ;  /* 0x000000021c087825 */ /* 0x000fc800078e0210 */
[C---:B-1----:R-:W-:Y:S02]  /*88540*/  IMAD.WIDE R6, R28.reuse, 0x2, R2 ;  /* 0x000000021c067825 */ /* 0x042fe400078e0202 */
[----:B------:R-:W4:Y:S04]  /*88550*/  LDL.64 R2, [R1+0x1900] ;  /* 0x0019000001027983 */ /* 0x000f280000100a00 */
[----:B------:R1:W-:Y:S04]  /*88560*/  STL [R1+0x6fc], R29 ;  /* 0x0006fc1d01007387 */ /* 0x0003e80000100800 */
[----:B------:R-:W4:Y:S01]  /*88570*/  LDL.64 R16, [R1+0x18c8] ;  /* 0x0018c80001107983 */ /* 0x000f220000100a00 */
[----:B0-----:R-:W-:-:S03]  /*88580*/  IMAD.WIDE R4, R28, 0x2, R14 ;  /* 0x000000021c047825 */ /* 0x001fc600078e020e */
[----:B------:R-:W4:Y:S04]  /*88590*/  LDL.64 R14, [R1+0x1888] ;  /* 0x00188800010e7983 */ /* 0x000f280000100a00 */
[----:B------:R0:W-:Y:S04]  /*885a0*/  STL [R1+0x6f8], R26 ;  /* 0x0006f81a01007387 */ /* 0x0001e80000100800 */
[----:B-1----:R2:W4:Y:S04]  /*885b0*/  LDG.E.U16 R29, [R8.64] ;  /* 0x00000006081d7981 */ /* 0x002528000c1e1500 */
[----:B0-----:R3:W4:Y:S01]  /*885c0*/  LDG.E.U16 R26, [R6.64] ;  /* 0x00000006061a7981 */ /* 0x001722000c1e1500 */
[----:B--2---:R-:W-:-:S04]  /*885d0*/  IMAD.WIDE R8, R28, 0x2, R10 ;  /* 0x000000021c087825 */ /* 0x004fc800078e020a */
[C---:B---3--:R-:W-:Y:S01]  /*885e0*/  IMAD.WIDE R6, R28.reuse, 0x2, R12 ;  /* 0x000000021c067825 */ /* 0x048fe200078e020c */
[----:B----4-:R-:W-:Y:S04]  /*885f0*/  STL [R1+0x834c], R26 ;  /* 0x00834c1a01007387 */ /* 0x010fe80000100800 */
[----:B------:R0:W-:Y:S04]  /*88600*/  STL [R1+0x6f4], R0 ;  /* 0x0006f40001007387 */ /* 0x0001e80000100800 */
[----:B------:R-:W2:Y:S04]  /*88610*/  LDL.64 R10, [R1+0x1848] ;  /* 0x00184800010a7983 */ /* 0x000ea80000100a00 */
[----:B------:R1:W-:Y:S04]  /*88620*/  STL [R1+0x6f0], R22 ;  /* 0x0006f01601007387 */ /* 0x0003e80000100800 */
[----:B0-----:R0:W3:Y:S04]  /*88630*/  LDG.E.U16 R0, [R4.64] ;  /* 0x0000000604007981 */ /* 0x0010e8000c1e1500 */
[----:B------:R-:W4:Y:S04]  /*88640*/  LDL.64 R12, [R1+0x1808] ;  /* 0x00180800010c7983 */ /* 0x000f280000100a00 */
[----:B-1----:R1:W3:Y:S01]  /*88650*/  LDG.E.U16 R22, [R8.64] ;  /* 0x0000000608167981 */ /* 0x0022e2000c1e1500 */
[----:B0-----:R-:W-:-:S03]  /*88660*/  IMAD.WIDE R4, R28, 0x2, R18 ;  /* 0x000000021c047825 */ /* 0x001fc600078e0212 */
[----:B------:R-:W3:Y:S04]  /*88670*/  LDL.64 R18, [R1+0x17c8] ;  /* 0x0017c80001127983 */ /* 0x000ee80000100a00 */
[----:B------:R0:W-:Y:S01]  /*88680*/  STL [R1+0x6ec], R23 ;  /* 0x0006ec1701007387 */ /* 0x0001e20000100800 */
[----:B-1----:R-:W-:-:S03]  /*88690*/  IMAD.WIDE R8, R28, 0x2, R2 ;  /* 0x000000021c087825 */ /* 0x002fc600078e0202 */
[----:B------:R1:W-:Y:S04]  /*886a0*/  STL [R1+0x6e8], R24 ;  /* 0x0006e81801007387 */ /* 0x0003e80000100800 */
[----:B------:R-:W3:Y:S04]  /*886b0*/  LDL.64 R2, [R1+0x19b0] ;  /* 0x0019b00001027983 */ /* 0x000ee80000100a00 */
[----:B0-----:R0:W3:Y:S04]  /*886c0*/  LDG.E.U16 R23, [R6.64] ;  /* 0x0000000606177981 */ /* 0x0010e8000c1e1500 */
[----:B------:R0:W-:Y:S04]  /*886d0*/  STL [R1+0x6e4], R27 ;  /* 0x0006e41b01007387 */ /* 0x0001e80000100800 */
[----:B-1----:R1:W3:Y:S01]  /*886e0*/  LDG.E.U16 R24, [R4.64] ;  /* 0x0000000604187981 */ /* 0x0022e2000c1e1500 */
[----:B0-----:R-:W-:-:S03]  /*886f0*/  IMAD.WIDE R6, R28, 0x2, R16 ;  /* 0x000000021c067825 */ /* 0x001fc600078e0210 */
[----:B------:R-:W3:Y:S04]  /*88700*/  LDL.64 R16, [R1+0x19a8] ;  /* 0x0019a80001107983 */ /* 0x000ee80000100a00 */
[----:B------:R-:W-:Y:S04]  /*88710*/  STL [R1+0x6dc], R21 ;  /* 0x0006dc1501007387 */ /* 0x000fe80000100800 */
[----:B------:R0:W-:Y:S01]  /*88720*/  STL [R1+0x6e0], R20 ;  /* 0x0006e01401007387 */ /* 0x0001e20000100800 */
[----:B-1----:R-:W-:-:S03]  /*88730*/  IMAD.WIDE R4, R28, 0x2, R14 ;  /* 0x000000021c047825 */ /* 0x002fc600078e020e */
[----:B------:R2:W3:Y:S04]  /*88740*/  LDG.E.U16 R27, [R8.64] ;  /* 0x00000006081b7981 */ /* 0x0004e8000c1e1500 */
[----:B0-----:R-:W3:Y:S04]  /*88750*/  LDL.64 R20, [R1+0x19a0] ;  /* 0x0019a00001147983 */ /* 0x001ee80000100a00 */
[----:B------:R0:W-:Y:S04]  /*88760*/  STL [R1+0x6d8], R25 ;  /* 0x0006d81901007387 */ /* 0x0001e80000100800 */
[----:B------:R1:W-:Y:S04]  /*88770*/  STL [R1+0x6d4], R29 ;  /* 0x0006d41d01007387 */ /* 0x0003e80000100800 */
[----:B------:R-:W3:Y:S04]  /*88780*/  LDL.64 R14, [R1+0x1990] ;  /* 0x00199000010e7983 */ /* 0x000ee80000100a00 */
[----:B0-----:R4:W3:Y:S04]  /*88790*/  LDG.E.U16 R25, [R6.64] ;  /* 0x0000000606197981 */ /* 0x0018e8000c1e1500 */
[----:B-1----:R0:W3:Y:S01]  /*887a0*/  LDG.E.U16 R29, [R4.64] ;  /* 0x00000006041d7981 */ /* 0x0020e2000c1e1500 */
[----:B--2---:R-:W-:-:S03]  /*887b0*/  IMAD.WIDE R8, R28, 0x2, R10 ;  /* 0x000000021c087825 */ /* 0x004fc600078e020a */
[----:B------:R-:W2:Y:S04]  /*887c0*/  LDL.64 R10, [R1+0x1998] ;  /* 0x00199800010a7983 */ /* 0x000ea80000100a00 */
[----:B------:R1:W2:Y:S01]  /*887d0*/  LDG.E.U16 R26, [R8.64] ;  /* 0x00000006081a7981 */ /* 0x0002a2000c1e1500 */
[----:B----4-:R-:W-:-:S03]  /*887e0*/  IMAD.WIDE R6, R28, 0x2, R12 ;  /* 0x000000021c067825 */ /* 0x010fc600078e020c */
[----:B------:R-:W4:Y:S04]  /*887f0*/  LDL.64 R12, [R1+0x1988] ;  /* 0x00198800010c7983 */ /* 0x000f280000100a00 */
[----:B---3--:R3:W-:Y:S04]  /*88800*/  STL [R1+0x6cc], R0 ;  /* 0x0006cc0001007387 */ /* 0x0087e80000100800 */
[----:B------:R1:W-:Y:S01]  /*88810*/  STL [R1+0x6c8], R22 ;  /* 0x0006c81601007387 */ /* 0x0003e20000100800 */
[----:B0-----:R-:W-:-:S03]  /*88820*/  IMAD.WIDE R4, R28, 0x2, R18 ;  /* 0x000000021c047825 */ /* 0x001fc600078e0212 */
[----:B------:R-:W4:Y:S04]  /*88830*/  LDL.64 R18, [R1+0x1970] ;  /* 0x0019700001127983 */ /* 0x000f280000100a00 */
[----:B---3--:R0:W3:Y:S01]  /*88840*/  LDG.E.U16 R0, [R6.64] ;  /* 0x0000000606007981 */ /* 0x0080e2000c1e1500 */
[----:B-1----:R-:W-:-:S03]  /*88850*/  IMAD.WIDE R8, R28, 0x2, R2 ;  /* 0x000000021c087825 */ /* 0x002fc600078e0202 */
[----:B------:R-:W3:Y:S04]  /*88860*/  LDL.64 R2, [R1+0x1978] ;  /* 0x0019780001027983 */ /* 0x000ee80000100a00 */
[----:B------:R1:W3:Y:S01]  /*88870*/  LDG.E.U16 R22, [R4.64] ;  /* 0x0000000604167981 */ /* 0x0002e2000c1e1500 */
[----:B0-----:R-:W-:-:S03]  /*88880*/  IMAD.WIDE R6, R28, 0x2, R16 ;  /* 0x000000021c067825 */ /* 0x001fc600078e0210 */
[----:B------:R-:W3:Y:S04]  /*88890*/  LDL.64 R16, [R1+0x1968] ;  /* 0x0019680001107983 */ /* 0x000ee80000100a00 */
[----:B------:R0:W-:Y:S04]  /*888a0*/  STL [R1+0x6c4], R23 ;  /* 0x0006c41701007387 */ /* 0x0001e80000100800 */
[----:B------:R0:W-:Y:S04]  /*888b0*/  STL [R1+0xcc], R24 ;  /* 0x0000cc1801007387 */ /* 0x0001e80000100800 */
[----:B------:R0:W-:Y:S01]  /*888c0*/  STL [R1+0xc8], R27 ;  /* 0x0000c81b01007387 */ /* 0x0001e20000100800 */
[----:B-1----:R-:W-:-:S03]  /*888d0*/  IMAD.WIDE R4, R28, 0x2, R20 ;  /* 0x000000021c047825 */ /* 0x002fc600078e0214 */
[----:B0-----:R2:W3:Y:S04]  /*888e0*/  LDG.E.U16 R23, [R8.64] ;  /* 0x0000000608177981 */ /* 0x0014e8000c1e1500 */
[----:B------:R0:W3:Y:S04]  /*888f0*/  LDG.E.U16 R24, [R6.64] ;  /* 0x0000000606187981 */ /* 0x0000e8000c1e1500 */
[----:B------:R4:W3:Y:S01]  /*88900*/  LDG.E.U16 R27, [R4.64] ;  /* 0x00000006041b7981 */ /* 0x0008e2000c1e1500 */
[----:B0-----:R-:W-:-:S03]  /*88910*/  IMAD.WIDE R6, R28, 0x2, R14 ;  /* 0x000000021c067825 */ /* 0x001fc600078e020e */
[----:B------:R-:W3:Y:S01]  /*88920*/  LDL.64 R14, [R1+0x18f8] ;  /* 0x0018f800010e7983 */ /* 0x000ee20000100a00 */
[----:B--2---:R-:W-:-:S03]  /*88930*/  IMAD.WIDE R8, R28, 0x2, R10 ;  /* 0x000000021c087825 */ /* 0x004fc600078e020a */
[----:B------:R-:W2:Y:S01]  /*88940*/  LDL.64 R10, [R1+0x1938] ;  /* 0x00193800010a7983 */ /* 0x000ea20000100a00 */
[----:B----4-:R-:W-:-:S03]  /*88950*/  IMAD.WIDE R4, R28, 0x2, R12 ;  /* 0x000000021c047825 */ /* 0x010fc600078e020c */
[----:B------:R-:W4:Y:S04]  /*88960*/  LDL.64 R12, [R1+0x18c0] ;  /* 0x0018c000010c7983 */ /* 0x000f280000100a00 */
[----:B------:R0:W-:Y:S04]  /*88970*/  STL [R1+0xc4], R25 ;  /* 0x0000c41901007387 */ /* 0x0001e80000100800 */
[----:B------:R1:W-:Y:S04]  /*88980*/  STL [R1+0xc0], R29 ;  /* 0x0000c01d01007387 */ /* 0x0003e80000100800 */
[----:B------:R3:W-:Y:S04]  /*88990*/  STL [R1+0xbc], R26 ;  /* 0x0000bc1a01007387 */ /* 0x0007e80000100800 */
[----:B0-----:R3:W4:Y:S04]  /*889a0*/  LDG.E.U16 R25, [R8.64] ;  /* 0x0000000608197981 */ /* 0x001728000c1e1500 */
[----:B-1----:R0:W4:Y:S04]  /*889b0*/  LDG.E.U16 R29, [R6.64] ;  /* 0x00000006061d7981 */ /* 0x002128000c1e1500 */
[----:B------:R-:W4:Y:S01]  /*889c0*/  LDL.64 R20, [R1+0x1840] ;  /* 0x0018400001147983 */ /* 0x000f220000100a00 */
[----:B---3--:R-:W-:-:S03]  /*889d0*/  IMAD.WIDE R8, R28, 0x2, R2 ;  /* 0x000000021c087825 */ /* 0x008fc600078e0202 */
[----:B------:R-:W3:Y:S01]  /*889e0*/  LDL.64 R2, [R1+0x1880] ;  /* 0x0018800001027983 */ /* 0x000ee20000100a00 */
[----:B0-----:R-:W-:-:S03]  /*889f0*/  IMAD.WIDE R6, R28, 0x2, R18 ;  /* 0x000000021c067825 */ /* 0x001fc600078e0212 */
[----:B------:R-:W3:Y:S04]  /*88a00*/  LDL.64 R18, [R1+0x1800] ;  /* 0x0018000001127983 */ /* 0x000ee80000100a00 */
[----:B------:R0:W-:Y:S04]  /*88a10*/  STL [R1+0xb8], R0 ;  /* 0x0000b80001007387 */ /* 0x0001e80000100800 */
[----:B------:R1:W3:Y:S04]  /*88a20*/  LDG.E.U16 R26, [R4.64] ;  /* 0x00000006041a7981 */ /* 0x0002e8000c1e1500 */
[----:B------:R1:W-:Y:S04]  /*88a30*/  STL [R1+0xb4], R22 ;  /* 0x0000b41601007387 */ /* 0x0003e80000100800 */
[----:B0-----:R2:W3:Y:S01]  /*88a40*/  LDG.E.U16 R0, [R8.64] ;  /* 0x0000000608007981 */ /* 0x0014e2000c1e1500 */
[----:B-1----:R-:W-:-:S03]  /*88a50*/  IMAD.WIDE R4, R28, 0x2, R16 ;  /* 0x000000021c047825 */ /* 0x002fc600078e0210 */
[----:B------:R0:W-:Y:S04]  /*88a60*/  STL [R1+0xb0], R23 ;  /* 0x0000b01701007387 */ /* 0x0001e80000100800 */
[----:B------:R1:W3:Y:S04]  /*88a70*/  LDG.E.U16 R22, [R6.64] ;  /* 0x0000000606167981 */ /* 0x0002e8000c1e1500 */
[----:B------:R-:W3:Y:S04]  /*88a80*/  LDL.64 R16, [R1+0x1960] ;  /* 0x0019600001107983 */ /* 0x000ee80000100a00 */
[----:B0-----:R4:W3:Y:S01]  /*88a90*/  LDG.E.U16 R23, [R4.64] ;  /* 0x0000000604177981 */ /* 0x0018e2000c1e1500 */
[----:B-1----:R-:W-:-:S04]  /*88aa0*/  IMAD.WIDE R6, R28, 0x2, R14 ;  /* 0x000000021c067825 */ /* 0x002fc800078e020e */
[C---:B--2---:R-:W-:Y:S02]  /*88ab0*/  IMAD.WIDE R8, R28.reuse, 0x2, R10 ;  /* 0x000000021c087825 */ /* 0x044fe400078e020a */
[----:B------:R-:W2:Y:S04]  /*88ac0*/  LDL.64 R10, [R1+0x17c0] ;  /* 0x0017c000010a7983 */ /* 0x000ea80000100a00 */
[----:B------:R0:W-:Y:S04]  /*88ad0*/  STL [R1+0xac], R24 ;  /* 0x0000ac1801007387 */ /* 0x0001e80000100800 */
[----:B------:R-:W2:Y:S01]  /*88ae0*/  LDL.64 R14, [R1+0x1958] ;  /* 0x00195800010e7983 */ /* 0x000ea20000100a00 */
[----:B----4-:R-:W-:-:S03]  /*88af0*/  IMAD.WIDE R4, R28, 0x2, R12 ;  /* 0x000000021c047825 */ /* 0x010fc600078e020c */
[----:B------:R1:W-:Y:S04]  /*88b00*/  STL [R1+0xa8], R27 ;  /* 0x0000a81b01007387 */ /* 0x0003e80000100800 */
[----:B0-----:R3:W4:Y:S04]  /*88b10*/  LDG.E.U16 R24, [R8.64] ;  /* 0x0000000608187981 */ /* 0x001728000c1e1500 */
[----:B-1----:R0:W4:Y:S04]  /*88b20*/  LDG.E.U16 R27, [R6.64] ;  /* 0x00000006061b7981 */ /* 0x002128000c1e1500 */
[----:B------:R1:W-:Y:S04]  /*88b30*/  STL [R1+0xa4], R25 ;  /* 0x0000a41901007387 */ /* 0x0003e80000100800 */
[----:B------:R-:W4:Y:S04]  /*88b40*/  LDL.64 R12, [R1+0x1950] ;  /* 0x00195000010c7983 */ /* 0x000f280000100a00 */
[----:B-1----:R1:W4:Y:S01]  /*88b50*/  LDG.E.U16 R25, [R4.64] ;  /* 0x0000000604197981 */ /* 0x002322000c1e1500 */
[----:B---3--:R-:W-:-:S03]  /*88b60*/  IMAD.WIDE R8, R28, 0x2, R2 ;  /* 0x000000021c087825 */ /* 0x008fc600078e0202 */
[----:B------:R-:W3:Y:S01]  /*88b70*/  LDL.64 R2, [R1+0x1948] ;  /* 0x0019480001027983 */ /* 0x000ee20000100a00 */
[----:B0-----:R-:W-:-:S03]  /*88b80*/  IMAD.WIDE R6, R28, 0x2, R20 ;  /* 0x000000021c067825 */ /* 0x001fc600078e0214 */
[----:B------:R0:W-:Y:S01]  /*88b90*/  STL [R1+0xa0], R29 ;  /* 0x0000a01d01007387 */ /* 0x0001e20000100800 */
[----:B-1----:R-:W-:-:S03]  /*88ba0*/  IMAD.WIDE R4, R28, 0x2, R18 ;  /* 0x000000021c047825 */ /* 0x002fc600078e0212 */
[----:B------:R-:W3:Y:S04]  /*88bb0*/  LDL.64 R20, [R1+0x1930] ;  /* 0x0019300001147983 */ /* 0x000ee80000100a00 */
[----:B------:R1:W-:Y:S04]  /*88bc0*/  STL [R1+0x9c], R26 ;  /* 0x00009c1a01007387 */ /* 0x0003e80000100800 */
[----:B0-----:R0:W3:Y:S04]  /*88bd0*/  LDG.E.U16 R29, [R8.64] ;  /* 0x00000006081d7981 */ /* 0x0010e8000c1e1500 */
[----:B------:R0:W-:Y:S04]  /*88be0*/  STL [R1+0x98], R0 ;  /* 0x0000980001007387 */ /* 0x0001e80000100800 */
[----:B-1----:R1:W3:Y:S04]  /*88bf0*/  LDG.E.U16 R26, [R6.64] ;  /* 0x00000006061a7981 */ /* 0x0022e8000c1e1500 */
[----:B------:R-:W3:Y:S01]  /*88c00*/  LDL.64 R18, [R1+0x1928] ;  /* 0x0019280001127983 */ /* 0x000ee20000100a00 */
[----:B0-----:R-:W-:-:S03]  /*88c10*/  IMAD.WIDE R8, R28, 0x2, R16 ;  /* 0x000000021c087825 */ /* 0x001fc600078e0210 */
[----:B------:R2:W3:Y:S04]  /*88c20*/  LDG.E.U16 R0, [R4.64] ;  /* 0x0000000604007981 */ /* 0x0004e8000c1e1500 */
[----:B------:R-:W3:Y:S01]  /*88c30*/  LDL.64 R16, [R1+0x1920] ;  /* 0x0019200001107983 */ /* 0x000ee20000100a00 */
[----:B--2---:R-:W-:-:S03]  /*88c40*/  IMAD.WIDE R4, R28, 0x2, R10 ;  /* 0x000000021c047825 */ /* 0x004fc600078e020a */
[----:B------:R-:W2:Y:S04]  /*88c50*/  LDL.64 R10, [R1+0x1918] ;  /* 0x00191800010a7983 */ /* 0x000ea80000100a00 */
[----:B------:R-:W-:Y:S01]  /*88c60*/  STL [R1+0x94], R22 ;  /* 0x0000941601007387 */ /* 0x000fe20000100800 */
[----:B-1----:R-:W-:-:S03]  /*88c70*/  IMAD.WIDE R6, R28, 0x2, R14 ;  /* 0x000000021c067825 */ /* 0x002fc600078e020e */
[----:B------:R0:W-:Y:S04]  /*88c80*/  STL [R1+0x90], R23 ;  /* 0x0000901701007387 */ /* 0x0001e80000100800 */
[----:B----4-:R1:W-:Y:S04]  /*88c90*/  STL [R1+0x8c], R24 ;  /* 0x00008c1801007387 */ /* 0x0103e80000100800 */
[----:B0-----:R0:W4:Y:S04]  /*88ca0*/  LDG.E.U16 R23, [R8.64] ;  /* 0x0000000608177981 */ /* 0x001128000c1e1500 */
[----:B------:R-:W2:Y:S04]  /*88cb0*/  LDL.64 R14, [R1+0x1910] ;  /* 0x00191000010e7983 */ /* 0x000ea80000100a00 */
[----:B-1----:R3:W2:Y:S01]  /*88cc0*/  LDG.E.U16 R24, [R6.64] ;  /* 0x0000000606187981 */ /* 0x0026a2000c1e1500 */
[----:B0-----:R-:W-:-:S03]  /*88cd0*/  IMAD.WIDE R8, R28, 0x2, R12 ;  /* 0x000000021c087825 */ /* 0x001fc600078e020c */
[----:B------:R-:W2:Y:S04]  /*88ce0*/  LDL.64 R12, [R1+0x1908] ;  /* 0x00190800010c7983 */ /* 0x000ea80000100a00 */
[----:B------:R0:W2:Y:S01]  /*88cf0*/  LDG.E.U16 R22, [R4.64] ;  /* 0x0000000604167981 */ /* 0x0000a2000c1e1500 */
[----:B---3--:R-:W-:-:S03]  /*88d00*/  IMAD.WIDE R6, R28, 0x2, R2 ;  /* 0x000000021c067825 */ /* 0x008fc600078e0202 */
[----:B------:R-:W3:Y:S04]  /*88d10*/  LDL.64 R2, [R1+0x18f0] ;  /* 0x0018f00001027983 */ /* 0x000ee80000100a00 */
[----:B------:R1:W-:Y:S04]  /*88d20*/  STL [R1+0x88], R27 ;  /* 0x0000881b01007387 */ /* 0x0003e80000100800 */
[----:B------:R1:W-:Y:S01]  /*88d30*/  STL [R1+0x84], R25 ;  /* 0x0000841901007387 */ /* 0x0003e20000100800 */
[----:B0-----:R-:W-:-:S03]  /*88d40*/  IMAD.WIDE R4, R28, 0x2, R20 ;  /* 0x000000021c047825 */ /* 0x001fc600078e0214 */
[----:B-1----:R0:W2:Y:S04]  /*88d50*/  LDG.E.U16 R27, [R8.64] ;  /* 0x00000006081b7981 */ /* 0x0020a8000c1e1500 */
[----:B------:R1:W2:Y:S01]  /*88d60*/  LDG.E.U16 R25, [R6.64] ;  /* 0x0000000606197981 */ /* 0x0002a2000c1e1500 */
[----:B0-----:R-:W-:-:S04]  /*88d70*/  IMAD.WIDE R8, R28, 0x2, R18 ;  /* 0x000000021c087825 */ /* 0x001fc800078e0212 */
[C---:B-1----:R-:W-:Y:S01]  /*88d80*/  IMAD.WIDE R6, R28.reuse, 0x2, R16 ;  /* 0x000000021c067825 */ /* 0x042fe200078e0210 */
[----:B--2---:R0:W-:Y:S04]  /*88d90*/  STL [R1+0x8350], R25 ;  /* 0x0083501901007387 */ /* 0x0041e80000100800 */
[----:B0-----:R0:W2:Y:S02]  /*88da0*/  LDG.E.U16 R25, [R4.64] ;  /* 0x0000000604197981 */ /* 0x0010a4000c1e1500 */
[C---:B0-----:R-:W-:Y:S02]  /*88db0*/  IMAD.WIDE R4, R28.reuse, 0x2, R10 ;  /* 0x000000021c047825 */ /* 0x041fe400078e020a */
[----:B------:R-:W2:Y:S04]  /*88dc0*/  LDL.64 R10, [R1+0x18e8] ;  /* 0x0018e800010a7983 */ /* 0x000ea80000100a00 */
[----:B------:R0:W-:Y:S04]  /*88dd0*/  STL [R1+0x80], R29 ;  /* 0x0000801d01007387 */ /* 0x0001e80000100800 */
[----:B------:R1:W-:Y:S04]  /*88de0*/  STL [R1+0x7c], R26 ;  /* 0x00007c1a01007387 */ /* 0x0003e80000100800 */
[----:B------:R3:W-:Y:S04]  /*88df0*/  STL [R1+0x78], R0 ;  /* 0x0000780001007387 */ /* 0x0007e80000100800 */
[----:B0-----:R0:W2:Y:S04]  /*88e00*/  LDG.E.U16 R29, [R8.64] ;  /* 0x00000006081d7981 */ /* 0x0010a8000c1e1500 */
[----:B-1----:R1:W2:Y:S04]  /*88e10*/  LDG.E.U16 R26, [R6.64] ;  /* 0x00000006061a7981 */ /* 0x0022a8000c1e1500 */
[----:B---3--:R3:W2:Y:S01]  /*88e20*/  LDG.E.U16 R0, [R4.64] ;  /* 0x0000000604007981 */ /* 0x0086a2000c1e1500 */
[----:B0-----:R-:W-:-:S03]  /*88e30*/  IMAD.WIDE R8, R28, 0x2, R14 ;  /* 0x000000021c087825 */ /* 0x001fc600078e020e */
[----:B----4-:R-:W-:Y:S01]  /*88e40*/  STL [R1+0x70], R23 ;  /* 0x0000701701007387 */ /* 0x010fe20000100800 */
[----:B-1----:R-:W-:-:S03]  /*88e50*/  IMAD.WIDE R6, R28, 0x2, R12 ;  /* 0x000000021c067825 */ /* 0x002fc600078e020c */
[----:B------:R0:W-:Y:S01]  /*88e60*/  STL [R1+0x74], R22 ;  /* 0x0000741601007387 */ /* 0x0001e20000100800 */
[----:B---3--:R-:W-:-:S03]  /*88e70*/  IMAD.WIDE R4, R28, 0x2, R2 ;  /* 0x000000021c047825 */ /* 0x008fc600078e0202 */
[----:B------:R-:W3:Y:S04]  /*88e80*/  LDL.64 R20, [R1+0x1878] ;  /* 0x0018780001147983 */ /* 0x000ee80000100a00 */
[----:B------:R-:W4:Y:S04]  /*88e90*/  LDL.64 R14, [R1+0x1838] ;  /* 0x00183800010e7983 */ /* 0x000f280000100a00 */
[----:B0-----:R-:W2:Y:S04]  /*88ea0*/  LDL.64 R22, [R1+0x18b8] ;  /* 0x0018b80001167983 */ /* 0x001ea80000100a00 */
[----:B------:R-:W2:Y:S04]  /*88eb0*/  LDL.64 R12, [R1+0x17f8] ;  /* 0x0017f800010c7983 */ /* 0x000ea80000100a00 */
[----:B------:R-:W2:Y:S04]  /*88ec0*/  LDL.64 R2, [R1+0x17b8] ;  /* 0x0017b80001027983 */ /* 0x000ea80000100a00 */
[----:B------:R0:W-:Y:S04]  /*88ed0*/  STL [R1+0x6c], R24 ;  /* 0x00006c1801007387 */ /* 0x0001e80000100800 */
[----:B0-----:R-:W2:Y:S04]  /*88ee0*/  LDG.E.U16 R24, [R8.64] ;  /* 0x0000000608187981 */ /* 0x001ea8000c1e1500 */
[----:B--2---:R-:W-:Y:S04]  /*88ef0*/  STL [R1+0x8374], R24 ;  /* 0x0083741801007387 */ /* 0x004fe80000100800 */
[----:B------:R0:W-:Y:S04]  /*88f00*/  STL [R1+0x68], R27 ;  /* 0x0000681b01007387 */ /* 0x0001e80000100800 */
[----:B0-----:R0:W2:Y:S01]  /*88f10*/  LDG.E.U16 R27, [R6.64] ;  /* 0x00000006061b7981 */ /* 0x0010a2000c1e1500 */
[----:B------:R-:W-:-:S04]  /*88f20*/  IMAD.WIDE R8, R28, 0x2, R10 ;  /* 0x000000021c087825 */ /* 0x000fc800078e020a */
[----:B0-----:R-:W-:-:S05]  /*88f30*/  IMAD.WIDE R6, R28, 0x2, R22 ;  /* 0x000000021c067825 */ /* 0x001fca00078e0216 */
[----:B------:R0:W3:Y:S04]  /*88f40*/  LDG.E.U16 R22, [R6.64] ;  /* 0x0000000606167981 */ /* 0x0000e8000c1e1500 */
[----:B--2---:R1:W-:Y:S04]  /*88f50*/  STL [R1+0x8354], R27 ;  /* 0x0083541b01007387 */ /* 0x0043e80000100800 */
[----:B------:R-:W2:Y:S04]  /*88f60*/  LDL.64 R16, [R1+0x1780] ;  /* 0x0017800001107983 */ /* 0x000ea80000100a00 */
[----:B------:R-:W2:Y:S04]  /*88f70*/  LDL.64 R18, [R1+0x18e0] ;  /* 0x0018e00001127983 */ /* 0x000ea80000100a00 */
[----:B------:R-:W2:Y:S04]  /*88f80*/  LDL.64 R10, [R1+0x18d8] ;  /* 0x0018d800010a7983 */ /* 0x000ea80000100a00 */
[----:B-1----:R3:W2:Y:S01]  /*88f90*/  LDG.E.U16 R27, [R4.64] ;  /* 0x00000006041b7981 */ /* 0x0026a2000c1e1500 */
[----:B0-----:R-:W-:-:S03]  /*88fa0*/  IMAD.WIDE R6, R28, 0x2, R12 ;  /* 0x000000021c067825 */ /* 0x001fc600078e020c */
[----:B------:R0:W-:Y:S04]  /*88fb0*/  STL [R1+0x60], R25 ;  /* 0x0000601901007387 */ /* 0x0001e80000100800 */
[----:B------:R-:W2:Y:S01]  /*88fc0*/  LDL.64 R12, [R1+0x18b0] ;  /* 0x0018b000010c7983 */ /* 0x000ea20000100a00 */
[----:B---3--:R-:W-:-:S03]  /*88fd0*/  IMAD.WIDE R4, R28, 0x2, R20 ;  /* 0x000000021c047825 */ /* 0x008fc600078e0214 */
[----:B0-----:R4:W3:Y:S04]  /*88fe0*/  LDG.E.U16 R25, [R8.64] ;  /* 0x0000000608197981 */ /* 0x0018e8000c1e1500 */
[----:B------:R0:W3:Y:S01]  /*88ff0*/  LDG.E.U16 R24, [R4.64] ;  /* 0x0000000604187981 */ /* 0x0000e2000c1e1500 */
[----:B----4-:R-:W-:-:S03]  /*89000*/  IMAD.WIDE R8, R28, 0x2, R14 ;  /* 0x000000021c087825 */ /* 0x010fc600078e020e */
[----:B------:R-:W4:Y:S01]  /*89010*/  LDL.64 R14, [R1+0x18d0] ;  /* 0x0018d000010e7983 */ /* 0x000f220000100a00 */
[----:B0-----:R-:W-:-:S03]  /*89020*/  IMAD.WIDE R4, R28, 0x2, R2 ;  /* 0x000000021c047825 */ /* 0x001fc600078e0202 */
[----:B------:R-:W3:Y:S04]  /*89030*/  LDL.64 R2, [R1+0x18a8] ;  /* 0x0018a80001027983 */ /* 0x000ee80000100a00 */
[----:B------:R0:W-:Y:S04]  /*89040*/  STL [R1+0x5c], R29 ;  /* 0x00005c1d01007387 */ /* 0x0001e80000100800 */
[----:B------:R1:W-:Y:S04]  /*89050*/  STL [R1+0x58], R26 ;  /* 0x0000581a01007387 */ /* 0x0003e80000100800 */
[----:B------:R1:W-:Y:S04]  /*89060*/  STL [R1+0x54], R0 ;  /* 0x0000540001007387 */ /* 0x0003e80000100800 */
[----:B0-----:R0:W3:Y:S04]  /*89070*/  LDG.E.U16 R29, [R8.64] ;  /* 0x00000006081d7981 */ /* 0x0010e8000c1e1500 */
[----:B-1----:R2:W3:Y:S04]  /*89080*/  LDG.E.U16 R26, [R6.64] ;  /* 0x00000006061a7981 */ /* 0x0024e8000c1e1500 */
[----:B------:R1:W3:Y:S04]  /*89090*/  LDG.E.U16 R0, [R4.64] ;  /* 0x0000000604007981 */ /* 0x0002e8000c1e1500 */
[----:B------:R-:W3:Y:S01]  /*890a0*/  LDL.64 R20, [R1+0x18a0] ;  /* 0x0018a00001147983 */ /* 0x000ee20000100a00 */
[----:B--2---:R-:W-:-:S04]  /*890b0*/  IMAD.WIDE R6, R28, 0x2, R16 ;  /* 0x000000021c067825 */ /* 0x004fc800078e0210 */
[C---:B0-----:R-:W-:Y:S02]  /*890c0*/  IMAD.WIDE R8, R28.reuse, 0x2, R18 ;  /* 0x000000021c087825 */ /* 0x041fe400078e0212 */
[----:B------:R-:W2:Y:S02]  /*890d0*/  LDL.64 R18, [R1+0x1898] ;  /* 0x0018980001127983 */ /* 0x000ea40000100a00 */
[C---:B-1----:R-:W-:Y:S02]  /*890e0*/  IMAD.WIDE R4, R28.reuse, 0x2, R10 ;  /* 0x000000021c047825 */ /* 0x042fe400078e020a */
[----:B------:R-:W2:Y:S04]  /*890f0*/  LDL.64 R10, [R1+0x1890] ;  /* 0x00189000010a7983 */ /* 0x000ea80000100a00 */
[----:B------:R0:W-:Y:S04]  /*89100*/  STL [R1+0x48], R27 ;  /* 0x0000481b01007387 */ /* 0x0001e80000100800 */
[----:B------:R4:W2:Y:S04]  /*89110*/  LDG.E.U16 R23, [R8.64] ;  /* 0x0000000608177981 */ /* 0x0008a8000c1e1500 */
[----:B0-----:R-:W2:Y:S01]  /*89120*/  LDG.E.U16 R27, [R6.64] ;  /* 0x00000006061b7981 */ /* 0x001ea2000c1e1500 */
[----:B----4-:R-:W-:-:S03]  /*89130*/  IMAD.WIDE R8, R28, 0x2, R14 ;  /* 0x000000021c087825 */ /* 0x010fc600078e020e */
[----:B--2---:R-:W-:Y:S04]  /*89140*/  STL [R1+0x83a4], R27 ;  /* 0x0083a41b01007387 */ /* 0x004fe80000100800 */
[----:B---3--:R0:W-:Y:S04]  /*89150*/  STL [R1+0x44], R25 ;  /* 0x0000441901007387 */ /* 0x0081e80000100800 */
[----:B0-----:R0:W2:Y:S02]  /*89160*/  LDG.E.U16 R25, [R4.64] ;  /* 0x0000000604197981 */ /* 0x0010a4000c1e1500 */
[----:B0-----:R-:W-:-:S02]  /*89170*/  IMAD.WIDE R4, R28, 0x2, R2 ;  /* 0x000000021c047825 */ /* 0x001fc400078e0202 */
[----:B------:R0:W3:Y:S02]  /*89180*/  LDG.E.U16 R3, [R8.64] ;  /* 0x0000000608037981 */ /* 0x0000e4000c1e1500 */
[C---:B------:R-:W-:Y:S02]  /*89190*/  IMAD.WIDE R6, R28.reuse, 0x2, R12 ;  /* 0x000000021c067825 */ /* 0x040fe400078e020c */
[----:B------:R1:W4:Y:S02]  /*891a0*/  LDG.E.U16 R2, [R4.64] ;  /* 0x0000000604027981 */ /* 0x000324000c1e1500 */
[C---:B0-----:R-:W-:Y:S02]  /*891b0*/  IMAD.WIDE R8, R28.reuse, 0x2, R20 ;  /* 0x000000021c087825 */ /* 0x041fe400078e0214 */
[----:B--2---:R-:W-:Y:S04]  /*891c0*/  STL [R1+0x8378], R25 ;  /* 0x0083781901007387 */ /* 0x004fe80000100800 */
[----:B------:R-:W2:Y:S04]  /*891d0*/  LDL.64 R16, [R1+0x1870] ;  /* 0x0018700001107983 */ /* 0x000ea80000100a00 */
[----:B------:R-:W4:Y:S04]  /*891e0*/  LDL.64 R14, [R1+0x1868] ;  /* 0x00186800010e7983 */ /* 0x000f280000100a00 */
[----:B------:R-:W4:Y:S04]  /*891f0*/  LDL.64 R12, [R1+0x1860] ;  /* 0x00186000010c7983 */ /* 0x000f280000100a00 */
[----:B---3--:R-:W-:Y:S04]  /*89200*/  STL [R1+0x8358], R3 ;  /* 0x0083580301007387 */ /* 0x008fe80000100800 */
[----:B------:R0:W-:Y:S04]  /*89210*/  STL [R1+0x40], R22 ;  /* 0x0000401601007387 */ /* 0x0001e80000100800 */
[----:B------:R3:W-:Y:S01]  /*89220*/  STL [R1+0x3c], R24 ;  /* 0x00003c1801007387 */ /* 0x0007e20000100800 */
[----:B-1----:R-:W-:-:S03]  /*89230*/  IMAD.WIDE R4, R28, 0x2, R10 ;  /* 0x000000021c047825 */ /* 0x002fc600078e020a */
[----:B------:R-:W4:Y:S04]  /*89240*/  LDL.64 R20, [R1+0x1858] ;  /* 0x0018580001147983 */ /* 0x000f280000100a00 */
[----:B0-----:R0:W4:Y:S04]  /*89250*/  LDG.E.U16 R22, [R6.64] ;  /* 0x0000000606167981 */ /* 0x001128000c1e1500 */
[----:B---3--:R2:W3:Y:S04]  /*89260*/  LDG.E.U16 R24, [R8.64] ;  /* 0x0000000608187981 */ /* 0x0084e8000c1e1500 */
[----:B------:R-:W3:Y:S01]  /*89270*/  LDL.64 R10, [R1+0x1830] ;  /* 0x00183000010a7983 */ /* 0x000ee20000100a00 */
[----:B0-----:R-:W-:-:S03]  /*89280*/  IMAD.WIDE R6, R28, 0x2, R18 ;  /* 0x000000021c067825 */ /* 0x001fc600078e0212 */
[----:B------:R-:W3:Y:S04]  /*89290*/  LDL.64 R18, [R1+0x1850] ;  /* 0x0018500001127983 */ /* 0x000ee80000100a00 */
[----:B------:R4:W3:Y:S04]  /*892a0*/  LDG.E.U16 R3, [R6.64] ;  /* 0x0000000606037981 */ /* 0x0008e8000c1e1500 */
[----:B------:R-:W-:Y:S01]  /*892b0*/  STL [R1+0x38], R29 ;  /* 0x0000381d01007387 */ /* 0x000fe20000100800 */
[----:B--2---:R-:W-:-:S04]  /*892c0*/  IMAD.WIDE R8, R28, 0x2, R16 ;  /* 0x000000021c087825 */ /* 0x004fc800078e0210 */
[C---:B----4-:R-:W-:Y:S01]  /*892d0*/  IMAD.WIDE R6, R28.reuse, 0x2, R14 ;  /* 0x000000021c067825 */ /* 0x050fe200078e020e */
[----:B------:R0:W2:Y:S04]  /*892e0*/  LDG.E.U16 R25, [R8.64] ;  /* 0x0000000608197981 */ /* 0x0000a8000c1e1500 */
[----:B---3--:R1:W-:Y:S04]  /*892f0*/  STL [R1+0x83a8], R24 ;  /* 0x0083a81801007387 */ /* 0x0083e80000100800 */
[----:B------:R-:W-:Y:S04]  /*89300*/  STL [R1+0x34], R26 ;  /* 0x0000341a01007387 */ /* 0x000fe80000100800 */
[----:B------:R3:W-:Y:S04]  /*89310*/  STL [R1+0x30], R0 ;  /* 0x0000300001007387 */ /* 0x0007e80000100800 */
[----:B------:R4:W-:Y:S04]  /*89320*/  STL [R1+0x837c], R3 ;  /* 0x00837c0301007387 */ /* 0x0009e80000100800 */
[----:B-1----:R1:W2:Y:S04]  /*89330*/  LDG.E.U16 R24, [R6.64] ;  /* 0x0000000606187981 */ /* 0x0022a8000c1e1500 */
[----:B---3--:R3:W2:Y:S02]  /*89340*/  LDG.E.U16 R0, [R4.64] ;  /* 0x0000000604007981 */ /* 0x0086a4000c1e1500 */
[----:B---3--:R-:W-:-:S05]  /*89350*/  IMAD.WIDE R4, R28, 0x2, R12 ;  /* 0x000000021c047825 */ /* 0x008fca00078e020c */
[----:B----4-:R3:W4:Y:S04]  /*89360*/  LDG.E.U16 R3, [R4.64] ;  /* 0x0000000604037981 */ /* 0x010728000c1e1500 */
[----:B------:R0:W-:Y:S04]  /*89370*/  STL [R1+0x2c], R23 ;  /* 0x00002c1701007387 */ /* 0x0001e80000100800 */
[----:B------:R-:W4:Y:S04]  /*89380*/  LDL.64 R16, [R1+0x1828] ;  /* 0x0018280001107983 */ /* 0x000f280000100a00 */
[----:B------:R-:W4:Y:S04]  /*89390*/  LDL.64 R14, [R1+0x17f0] ;  /* 0x0017f000010e7983 */ /* 0x000f280000100a00 */
[----:B------:R-:W4:Y:S01]  /*893a0*/  LDL.64 R12, [R1+0x17b0] ;  /* 0x0017b000010c7983 */ /* 0x000f220000100a00 */
[----:B---3--:R-:W-:-:S04]  /*893b0*/  IMAD.WIDE R4, R28, 0x2, R10 ;  /* 0x000000021c047825 */ /* 0x008fc800078e020a */
[----:B0-----:R-:W-:-:S04]  /*893c0*/  IMAD.WIDE R8, R28, 0x2, R20 ;  /* 0x000000021c087825 */ /* 0x001fc800078e0214 */
[C---:B-1----:R-:W-:Y:S01]  /*893d0*/  IMAD.WIDE R6, R28.reuse, 0x2, R18 ;  /* 0x000000021c067825 */ /* 0x042fe200078e0212 */
[----:B------:R0:W3:Y:S04]  /*893e0*/  LDG.E.U16 R29, [R8.64] ;  /* 0x00000006081d7981 */ /* 0x0000e8000c1e1500 */
[----:B------:R1:W3:Y:S04]  /*893f0*/  LDG.E.U16 R23, [R6.64] ;  /* 0x0000000606177981 */ /* 0x0002e8000c1e1500 */
[----:B--2---:R-:W-:Y:S04]  /*89400*/  STL [R1+0x83f4], R25 ;  /* 0x0083f41901007387 */ /* 0x004fe80000100800 */
[----:B------:R2:W-:Y:S04]  /*89410*/  STL [R1+0x83cc], R24 ;  /* 0x0083cc1801007387 */ /* 0x0005e80000100800 */
[----:B----4-:R-:W-:Y:S04]  /*89420*/  STL [R1+0x83ac], R3 ;  /* 0x0083ac0301007387 */ /* 0x010fe80000100800 */
[----:B--2---:R-:W2:Y:S04]  /*89430*/  LDL.64 R24, [R1+0x1820] ;  /* 0x0018200001187983 */ /* 0x004ea80000100a00 */
[----:B------:R-:W4:Y:S04]  /*89440*/  LDL.64 R10, [R1+0x1818] ;  /* 0x00181800010a7983 */ /* 0x000f280000100a00 */
[----:B------:R0:W-:Y:S04]  /*89450*/  STL [R1+0x1c], R22 ;  /* 0x00001c1601007387 */ /* 0x0001e80000100800 */
[----:B0-----:R0:W4:Y:S04]  /*89460*/  LDG.E.U16 R22, [R4.64] ;  /* 0x0000000604167981 */ /* 0x001128000c1e1500 */
[----:B------:R-:W3:Y:S01]  /*89470*/  S2R R20, SR_TID.X ;  /* 0x0000000000147919 */ /* 0x000ee20000002100 */
[----:B------:R-:W-:-:S04]  /*89480*/  IMAD.WIDE R8, R28, 0x2, R16 ;  /* 0x000000021c087825 */ /* 0x000fc800078e0210 */
[C---:B-1----:R-:W-:Y:S01]  /*89490*/  IMAD.WIDE R6, R28.reuse, 0x2, R14 ;  /* 0x000000021c067825 */ /* 0x042fe200078e020e */
[----:B------:R-:W4:Y:S03]  /*894a0*/  LDG.E.U16 R21, [R8.64] ;  /* 0x0000000608157981 */ /* 0x000f26000c1e1500 */
[----:B0-----:R-:W-:-:S05]  /*894b0*/  IMAD.WIDE R4, R28, 0x2, R12 ;  /* 0x000000021c047825 */ /* 0x001fca00078e020c */
[----:B------:R4:W4:Y:S01]  /*894c0*/  LDG.E.U16 R18, [R4.64] ;  /* 0x0000000604127981 */ /* 0x000922000c1e1500 */
[----:B---3--:R-:W-:-:S03]  /*894d0*/  LOP3.LUT R17, R20, 0x1c, RZ, 0xc0, !PT ;  /* 0x0000001c14117812 */ /* 0x008fc600078ec0ff */
[----:B------:R2:W3:Y:S01]  /*894e0*/  LDG.E.U16 R20, [R6.64] ;  /* 0x0000000606147981 */ /* 0x0004e2000c1e1500 */
[----:B------:R-:W-:-:S03]  /*894f0*/  LEA.HI R17, R17, 0x60, RZ, 0x1e ;  /* 0x0000006011117811 */ /* 0x000fc600078ff0ff */
[----:B------:R-:W-:Y:S04]  /*89500*/  STL [R1+0x8380], R29 ;  /* 0x0083801d01007387 */ /* 0x000fe80000100800 */
[----:B------:R0:W1:Y:S04]  /*89510*/  LDS R19, [R17.X16+0x20000] ;  /* 0x0200000011137984 */ /* 0x000068000000c800 */
[----:B------:R0:W-:Y:S04]  /*89520*/  STL [R1+0x18], R2 ;  /* 0x0000180201007387 */ /* 0x0001e80000100800 */
[----:B------:R-:W-:Y:S01]  /*89530*/  STL [R1+0x835c], R23 ;  /* 0x00835c1701007387 */ /* 0x000fe20000100800 */
[----:B--2---:R-:W-:-:S04]  /*89540*/  IMAD.WIDE R6, R28, 0x2, R24 ;  /* 0x000000021c067825 */ /* 0x004fc800078e0218 */
[C---:B----4-:R-:W-:Y:S01]  /*89550*/  IMAD.WIDE R4, R28.reuse, 0x2, R10 ;  /* 0x000000021c047825 */ /* 0x050fe200078e020a */
[----:B0-----:R-:W2:Y:S04]  /*89560*/  LDG.E.U16 R17, [R6.64] ;  /* 0x0000000606117981 */ /* 0x001ea8000c1e1500 */
[----:B------:R-:W4:Y:S04]  /*89570*/  LDG.E.U16 R16, [R4.64] ;  /* 0x0000000604107981 */ /* 0x000f28000c1e1500 */
[----:B------:R0:W-:Y:S04]  /*89580*/  STL [R1+0x83f8], R22 ;  /* 0x0083f81601007387 */ /* 0x0001e80000100800 */
[----:B------:R-:W4:Y:S04]  /*89590*/  LDL.64 R2, [R1+0x17e0] ;  /* 0x0017e00001027983 */ /* 0x000f280000100a00 */
[----:B------:R-:W4:Y:S04]  /*895a0*/  LDL.64 R14, [R1+0x1810] ;  /* 0x00181000010e7983 */ /* 0x000f280000100a00 */
[----:B------:R-:W4:Y:S04]  /*895b0*/  LDL.64 R12, [R1+0x17e8] ;  /* 0x0017e800010c7983 */ /* 0x000f280000100a00 */
[----:B------:R-:W-:Y:S04]  /*895c0*/  STL [R1+0xc], R0 ;  /* 0x00000c0001007387 */ /* 0x000fe80000100800 */
[----:B------:R-:W-:Y:S04]  /*895d0*/  STL [R1+0x83d0], R21 ;  /* 0x0083d01501007387 */ /* 0x000fe80000100800 */
[----:B---3--:R3:W-:Y:S04]  /*895e0*/  STL [R1+0x83fc], R20 ;  /* 0x0083fc1401007387 */ /* 0x0087e80000100800 */
[----:B------:R-:W-:Y:S04]  /*895f0*/  STL [R1+0x8400], R18 ;  /* 0x0084001201007387 */ /* 0x000fe80000100800 */
[----:B------:R-:W4:Y:S04]  /*89600*/  LDL.64 R24, [R1+0x17d8] ;  /* 0x0017d80001187983 */ /* 0x000f280000100a00 */
[----:B0-----:R-:W4:Y:S04]  /*89610*/  LDL.64 R22, [R1+0x17d0] ;  /* 0x0017d00001167983 */ /* 0x001f280000100a00 */
[----:B------:R-:W4:Y:S04]  /*89620*/  LDL.64 R10, [R1+0x17a8] ;  /* 0x0017a800010a7983 */ /* 0x000f280000100a00 */
[----:B--2---:R-:W-:Y:S04]  /*89630*/  STL [R1+0x83b0], R17 ;  /* 0x0083b01101007387 */ /* 0x004fe80000100800 */
[----:B----4-:R0:W-:Y:S04]  /*89640*/  STL [R1+0x8384], R16 ;  /* 0x0083841001007387 */ /* 0x0101e80000100800 */
[----:B---3--:R-:W2:Y:S04]  /*89650*/  LDL.64 R20, [R1+0x17a0] ;  /* 0x0017a00001147983 */ /* 0x008ea80000100a00 */
[----:B0-----:R-:W3:Y:S01]  /*89660*/  LDL.64 R16, [R1+0x1798] ;  /* 0x0017980001107983 */ /* 0x001ee20000100a00 */
[----:B------:R-:W-:-:S03]  /*89670*/  IMAD.WIDE R4, R28, 0x2, R2 ;  /* 0x000000021c047825 */ /* 0x000fc600078e0202 */
[----:B------:R-:W4:Y:S01]  /*89680*/  LDL.64 R2, [R1+0x1790] ;  /* 0x0017900001027983 */ /* 0x000f220000100a00 */
[----:B------:R-:W-:-:S04]  /*89690*/  IMAD.WIDE R8, R28, 0x2, R14 ;  /* 0x000000021c087825 */ /* 0x000fc800078e020e */
[C---:B------:R-:W-:Y:S01]  /*896a0*/  IMAD.WIDE R6, R28.reuse, 0x2, R12 ;  /* 0x000000021c067825 */ /* 0x040fe200078e020c */
[----:B------:R0:W4:Y:S04]  /*896b0*/  LDG.E.U16 R15, [R8.64] ;  /* 0x00000006080f7981 */ /* 0x000128000c1e1500 */
[----:B------:R0:W4:Y:S04]  /*896c0*/  LDG.E.U16 R14, [R6.64] ;  /* 0x00000006060e7981 */ /* 0x000128000c1e1500 */
[----:B------:R0:W4:Y:S04]  /*896d0*/  LDG.E.U16 R13, [R4.64] ;  /* 0x00000006040d7981 */ /* 0x000128000c1e1500 */
[----:B------:R-:W1:Y:S01]  /*896e0*/  S2R R0, SR_TID.X ;  /* 0x0000000000007919 */ /* 0x000e620000002100 */
[----:B0-----:R-:W-:-:S04]  /*896f0*/  IMAD.WIDE R8, R28, 0x2, R24 ;  /* 0x000000021c087825 */ /* 0x001fc800078e0218 */
[C---:B------:R-:W-:Y:S01]  /*89700*/  IMAD.WIDE R6, R28.reuse, 0x2, R22 ;  /* 0x000000021c067825 */ /* 0x040fe200078e0216 */
[----:B------:R2:W4:Y:S03]  /*89710*/  LDG.E.U16 R12, [R8.64] ;  /* 0x00000006080c7981 */ /* 0x000526000c1e1500 */
[----:B------:R-:W-:Y:S02]  /*89720*/  IMAD.WIDE R4, R28, 0x2, R10 ;  /* 0x000000021c047825 */ /* 0x000fe400078e020a */
[----:B------:R3:W4:Y:S04]  /*89730*/  LDG.E.U16 R11, [R6.64] ;  /* 0x00000006060b7981 */ /* 0x000728000c1e1500 */
[----:B------:R4:W4:Y:S01]  /*89740*/  LDG.E.U16 R10, [R4.64] ;  /* 0x00000006040a7981 */ /* 0x000922000c1e1500 */
[----:B-1----:R-:W-:Y:S01]  /*89750*/  LOP3.LUT R26, R0, 0x1c, RZ, 0xc0, !PT ;  /* 0x0000001c001a7812 */ /* 0x002fe200078ec0ff */
[----:B--2---:R-:W-:-:S04]  /*89760*/  IMAD.WIDE R8, R28, 0x2, R20 ;  /* 0x000000021c087825 */ /* 0x004fc800078e0214 */
[C---:B---3--:R-:W-:Y:S02]  /*89770*/  IMAD.WIDE R6, R28.reuse, 0x2, R16 ;  /* 0x000000021c067825 */ /* 0x048fe400078e0210 */
[----:B------:R-:W2:Y:S02]  /*89780*/  LDG.E.U16 R8, [R8.64] ;  /* 0x0000000608087981 */ /* 0x000ea4000c1e1500 */
[----:B----4-:R-:W-:Y:S02]  /*89790*/  IMAD.WIDE R4, R28, 0x2, R2 ;  /* 0x000000021c047825 */ /* 0x010fe400078e0202 */
[----:B------:R0:W3:Y:S04]  /*897a0*/  LDG.E.U16 R2, [R6.64] ;  /* 0x0000000606027981 */ /* 0x0000e8000c1e1500 */
[----:B------:R-:W4:Y:S04]  /*897b0*/  LDG.E.U16 R0, [R4.64] ;  /* 0x0000000604007981 */ /* 0x000f28000c1e1500 */
[----:B------:R-:W-:Y:S04]  /*897c0*/  STL [R1+0x8360], R15 ;  /* 0x0083600f01007387 */ /* 0x000fe80000100800 */
[----:B------:R-:W-:Y:S04]  /*897d0*/  STL [R1+0x83d4], R14 ;  /* 0x0083d40e01007387 */ /* 0x000fe80000100800 */
[----:B------:R1:W-:Y:S04]  /*897e0*/  STL [R1+0x83b4], R13 ;  /* 0x0083b40d01007387 */ /* 0x0003e80000100800 */
[----:B------:R-:W4:Y:S04]  /*897f0*/  LDL R25, [R1+0x6c0] ;  /* 0x0006c00001197983 */ /* 0x000f280000100800 */
[----:B-1----:R-:W4:Y:S04]  /*89800*/  LDL.LU R13, [R1+0x173c] ;  /* 0x00173c00010d7983 */ /* 0x002f280000300800 */
[----:B0-----:R-:W0:Y:S04]  /*89810*/  S2R R6, SR_TID.X ;  /* 0x0000000000067919 */ /* 0x001e280000002100 */
[----:B------:R-:W1:Y:S04]  /*89820*/  S2R R24, SR_TID.X ;  /* 0x0000000000187919 */ /* 0x000e680000002100 */
[----:B------:R-:W-:Y:S04]  /*89830*/  STL [R1+0x8370], R12 ;  /* 0x0083700c01007387 */ /* 0x000fe80000100800 */
[----:B------:R-:W-:Y:S04]  /*89840*/  STL [R1+0x8364], R11 ;  /* 0x0083640b01007387 */ /* 0x000fe80000100800 */
[----:B------:R-:W-:Y:S04]  /*89850*/  STL [R1+0x83d8], R10 ;  /* 0x0083d80a01007387 */ /* 0x000fe80000100800 */
[----:B------:R-:W4:Y:S04]  /*89860*/  LDL.LU R21, [R1+0x16c8] ;  /* 0x0016c80001157983 */ /* 0x000f280000300800 */
[----:B------:R-:W4:Y:S01]  /*89870*/  LDL.LU R20, [R1+0x16a8] ;  /* 0x0016a80001147983 */ /* 0x000f220000300800 */
[----:B------:R-:W-:-:S03]  /*89880*/  LEA.HI R26, R26, 0x68, RZ, 0x1e ;  /* 0x000000681a1a7811 */ /* 0x000fc600078ff0ff */
[----:B------:R-:W4:Y:S04]  /*89890*/  LDL.LU R22, [R1+0x1688] ;  /* 0x0016880001167983 */ /* 0x000f280000300800 */
[----:B------:R-:W4:Y:S04]  /*898a0*/  LDL.LU R29, [R1+0x1668] ;  /* 0x00166800011d7983 */ /* 0x000f280000300800 */
[----:B------:R-:W-:Y:S01]  /*898b0*/  STL [R1+0x3944], R28 ;  /* 0x0039441c01007387 */ /* 0x000fe20000100800 */
[----:B0-----:R-:W-:-:S03]  /*898c0*/  LOP3.LUT R7, R6, 0x1c, RZ, 0xc0, !PT ;  /* 0x0000001c06077812 */ /* 0x001fc600078ec0ff */
[----:B------:R-:W0:Y:S01]  /*898d0*/  S2R R3, SR_TID.X ;  /* 0x0000000000037919 */ /* 0x000e220000002100 */
[----:B-1----:R-:W-:Y:S02]  /*898e0*/  LOP3.LUT R27, R24, 0x7f, RZ, 0xc0, !PT ;  /* 0x0000007f181b7812 */ /* 0x002fe400078ec0ff */
[----:B0-----:R-:W-:Y:S01]  /*898f0*/  LOP3.LUT R23, R3, 0x7f, RZ, 0xc0, !PT ;  /* 0x0000007f03177812 */ /* 0x001fe200078ec0ff */
[----:B--2---:R-:W-:Y:S04]  /*89900*/  STL [R1+0x83a0], R8 ;  /* 0x0083a00801007387 */ /* 0x004fe80000100800 */
[----:B---3--:R-:W-:Y:S04]  /*89910*/  STL [R1+0x8388], R2 ;  /* 0x0083880201007387 */ /* 0x008fe80000100800 */
[----:B------:R-:W-:Y:S04]  /*89920*/  STL [R1+0x8368], R6 ;  /* 0x0083680601007387 */ /* 0x000fe80000100800 */
[----:B------:R-:W-:Y:S04]  /*89930*/  STL [R1+0x8404], R24 ;  /* 0x0084041801007387 */ /* 0x000fe80000100800 */
[----:B----4-:R-:W-:Y:S04]  /*89940*/  STL [R1+0x836c], R0 ;  /* 0x00836c0001007387 */ /* 0x010fe80000100800 */
[----:B------:R-:W0:Y:S04]  /*89950*/  LDS R0, [R26.X16+0x20000] ;  /* 0x020000001a007984 */ /* 0x000e28000000c800 */
[----:B------:R-:W1:Y:S01]  /*89960*/  LDS R2, [R7.X4+0x20700] ;  /* 0x0207000007027984 */ /* 0x000e620000004800 */
[----:B------:R-:W-:-:S05]  /*89970*/  FFMA R13, R25, R13, R19 ;  /* 0x0000000d190d7223 */ /* 0x000fca0000000013 */
[----:B------:R-:W-:Y:S04]  /*89980*/  STL [R1+0x173c], R13 ;  /* 0x00173c0d01007387 */ /* 0x000fe80000100800 */
[----:B0-----:R-:W-:Y:S04]  /*89990*/  STL [R1+0x16e0], R0 ;  /* 0x0016e00001007387 */ /* 0x001fe80000100800 */
[----:B------:R-:W0:Y:S01]  /*899a0*/  LDS R0, [R7.X4+0x20780] ;  /* 0x0207800007007984 */ /* 0x000e220000004800 */
[----:B------:R-:W-:-:S03]  /*899b0*/  LOP3.LUT R25, R3, 0x7f, RZ, 0xc0, !PT ;  /* 0x0000007f03197812 */ /* 0x000fc600078ec0ff */
[----:B------:R2:W-:Y:S04]  /*899c0*/  STL [R1+0x83dc], R27 ;  /* 0x0083dc1b01007387 */ /* 0x0005e80000100800 */
[----:B------:R-:W3:Y:S01]  /*899d0*/  LDL.LU R3, [R1+0x1648] ;  /* 0x0016480001037983 */ /* 0x000ee20000300800 */
[----:B------:R-:W-:Y:S01]  /*899e0*/  IMAD.SHL.U32 R25, R25, 0x2, RZ ;  /* 0x0000000219197824 */ /* 0x000fe200078e00ff */
[----:B------:R-:W-:Y:S02]  /*899f0*/  SHF.L.U32 R26, R27, 0x1, RZ ;  /* 0x000000011b1a7819 */ /* 0x000fe400000006ff */
[----:B-1----:R-:W-:Y:S02]  /*89a00*/  STL [R1+0x16dc], R2 ;  /* 0x0016dc0201007387 */ /* 0x002fe40000100800 */
[----:B------:R-:W-:-:S02]  /*89a10*/  LEA R10, R23, -R25, 0x2 ;  /* 0x80000019170a7211 */ /* 0x000fc400078e10ff */
[----:B------:R-:W-:Y:S06]  /*89a20*/  BAR.SYNC.DEFER_BLOCKING 0x0 ;  /* 0x0000000000007b1d */ /* 0x000fec0000010000 */
[----:B0-----:R-:W-:Y:S04]  /*89a30*/  STL [R1+0x16d8], R0 ;  /* 0x0016d80001007387 */ /* 0x001fe80000100800 */
[----:B--2---:R-:W2:Y:S04]  /*89a40*/  LDL.LU R27, [R1+0x1428] ;  /* 0x00142800011b7983 */ /* 0x004ea80000300800 */
[----:B------:R-:W4:Y:S04]  /*89a50*/  LDL.LU R16, [R1+0x1408] ;  /* 0x0014080001107983 */ /* 0x000f280000300800 */
[----:B------:R-:W4:Y:S04]  /*89a60*/  LDL.LU R17, [R1+0x13e8] ;  /* 0x0013e80001117983 */ /* 0x000f280000300800 */
[----:B------:R-:W4:Y:S04]  /*89a70*/  LDL.LU R25, [R1+0x13c8] ;  /* 0x0013c80001197983 */ /* 0x000f280000300800 */
[----:B------:R-:W-:Y:S04]  /*89a80*/  STL [R1+0x838c], R7 ;  /* 0x00838c0701007387 */ /* 0x000fe80000100800 */
[----:B------:R0:W-:Y:S04]  /*89a90*/  STS.U16 [R26+0x20000], R21 ;  /* 0x020000151a007388 */ /* 0x0001e80000000400 */
[----:B------:R-:W-:Y:S04]  /*89aa0*/  STS.U16 [R10+0x20800], R20 ;  /* 0x020800140a007388 */ /* 0x000fe80000000400 */
[----:B0-----:R-:W4:Y:S04]  /*89ab0*/  LDL.LU R21, [R1+0x13a8] ;  /* 0x0013a80001157983 */ /* 0x001f280000300800 */
[----:B------:R-:W4:Y:S04]  /*89ac0*/  LDL.LU R19, [R1+0x1388] ;  /* 0x0013880001137983 */ /* 0x000f280000300800 */
[----:B------:R-:W4:Y:S04]  /*89ad0*/  LDL.LU R0, [R1+0x1368] ;  /* 0x0013680001007983 */ /* 0x000f280000300800 */
[----:B------:R0:W-:Y:S04]  /*89ae0*/  STS.U16 [R10+0x21000], R22 ;  /* 0x021000160a007388 */ /* 0x0001e80000000400 */
[----:B------:R-:W4:Y:S04]  /*89af0*/  LDL.LU R24, [R1+0xd2c] ;  /* 0x000d2c0001187983 */ /* 0x000f280000300800 */
        /* <DEDUP_REMOVED lines=13> */
[----:B------:R0:W-:Y:S04]  /*89bd0*/  STS.U16 [R10+0x21800], R29 ;  /* 0x0218001d0a007388 */ /* 0x0001e80000000400 */
[----:B------:R-:W4:Y:S04]  /*89be0*/  LDL.LU R18, [R1+0xb6c] ;  /* 0x000b6c0001127983 */ /* 0x000f280000300800 */
[----:B0-----:R-:W4:Y:S04]  /*89bf0*/  LDL.LU R29, [R1+0xb4c] ;  /* 0x000b4c00011d7983 */ /* 0x001f280000300800 */
[----:B------:R-:W4:Y:S04]  /*89c00*/  LDL.LU R20, [R1+0xb2c] ;  /* 0x000b2c0001147983 */ /* 0x000f280000300800 */
[----:B---3--:R0:W-:Y:S04]  /*89c10*/  STS.U16 [R26+0x22000], R3 ;  /* 0x022000031a007388 */ /* 0x0081e80000000400 */
[----:B0-----:R-:W3:Y:S04]  /*89c20*/  LDL.LU R3, [R1+0xb0c] ;  /* 0x000b0c0001037983 */ /* 0x001ee80000300800 */
[----:B--2---:R-:W-:Y:S04]  /*89c30*/  STS.U16 [R10+0x22800], R27 ;  /* 0x0228001b0a007388 */ /* 0x004fe80000000400 */
[----:B----4-:R0:W-:Y:S04]  /*89c40*/  STS.U16 [R10+0x23000], R16 ;  /* 0x023000100a007388 */ /* 0x0101e80000000400 */
[----:B------:R-:W-:Y:S04]  /*89c50*/  STS.U16 [R10+0x23800], R17 ;  /* 0x023800110a007388 */ /* 0x000fe80000000400 */
[----:B------:R1:W-:Y:S04]  /*89c60*/  STS.U16 [R26+0x24000], R25 ;  /* 0x024000191a007388 */ /* 0x0003e80000000400 */
[----:B0-----:R-:W2:Y:S04]  /*89c70*/  LDL.LU R16, [R1+0xaec] ;  /* 0x000aec0001107983 */ /* 0x001ea80000300800 */
[----:B-1----:R-:W4:Y:S04]  /*89c80*/  LDL.LU R25, [R1+0xac8] ;  /* 0x000ac80001197983 */ /* 0x002f280000300800 */
[----:B------:R-:W4:Y:S04]  /*89c90*/  LDL.LU R17, [R1+0xa5c] ;  /* 0x000a5c0001117983 */ /* 0x000f280000300800 */
[----:B------:R0:W-:Y:S04]  /*89ca0*/  STS.U16 [R10+0x24800], R21 ;  /* 0x024800150a007388 */ /* 0x0001e80000000400 */
[----:B------:R-:W-:Y:S04]  /*89cb0*/  STS.U16 [R10+0x25000], R19 ;  /* 0x025000130a007388 */ /* 0x000fe80000000400 */
[----:B------:R-:W-:Y:S04]  /*89cc0*/  STS.U16 [R10+0x25800], R0 ;  /* 0x025800000a007388 */ /* 0x000fe80000000400 */
[----:B0-----:R-:W4:Y:S04]  /*89cd0*/  LDL.LU R21, [R1+0x9f0] ;  /* 0x0009f00001157983 */ /* 0x001f280000300800 */
        /* <DEDUP_REMOVED lines=16> */
[----:B------:R0:W-:Y:S04]  /*89de0*/  STS.U16 [R10+0x2d800], R29 ;  /* 0x02d8001d0a007388 */ /* 0x0001e80000000400 */
[----:B------:R1:W-:Y:S04]  /*89df0*/  STS.U16 [R26+0x2e000], R20 ;  /* 0x02e000141a007388 */ /* 0x0003e80000000400 */
[----:B0-----:R-:W4:Y:S04]  /*89e00*/  LDL.LU R29, [R1+0x94c] ;  /* 0x00094c00011d7983 */ /* 0x001f280000300800 */
[----:B------:R-:W4:Y:S04]  /*89e10*/  LDL.LU R27, [R1+0x92c] ;  /* 0x00092c00011b7983 */ /* 0x000f280000300800 */
[----:B------:R-:W4:Y:S04]  /*89e20*/  LDL.LU R18, [R1+0x90c] ;  /* 0x00090c0001127983 */ /* 0x000f280000300800 */
[----:B-1----:R-:W4:Y:S04]  /*89e30*/  LDL.LU R20, [R1+0x8ec] ;  /* 0x0008ec0001147983 */ /* 0x002f280000300800 */
[----:B---3--:R0:W-:Y:S04]  /*89e40*/  STS.U16 [R10+0x2e800], R3 ;  /* 0x02e800030a007388 */ /* 0x0081e80000000400 */
[----:B0-----:R-:W3:Y:S04]  /*89e50*/  LDL.LU R3, [R1+0x8cc] ;  /* 0x0008cc0001037983 */ /* 0x001ee80000300800 */
[----:B--2---:R-:W-:Y:S04]  /*89e60*/  STS.U16 [R10+0x2f000], R16 ;  /* 0x02f000100a007388 */ /* 0x004fe80000000400 */
[----:B----4-:R0:W-:Y:S04]  /*89e70*/  STS.U16 [R10+0x2f800], R25 ;  /* 0x02f800190a007388 */ /* 0x0101e80000000400 */
[----:B0-----:R-:W2:Y:S04]  /*89e80*/  LDL.LU R25, [R1+0x8ac] ;  /* 0x0008ac0001197983 */ /* 0x001ea80000300800 */
        /* <DEDUP_REMOVED lines=21> */
[----:B------:R1:W-:Y:S04]  /*89fe0*/  STS.U16 [R10+0x31800], R29 ;  /* 0x0318001d0a007388 */ /* 0x0003e80000000400 */
[----:B0-----:R-:W4:Y:S04]  /*89ff0*/  LDL.LU R22, [R1+0xc4] ;  /* 0x0000c40001167983 */ /* 0x001f280000300800 */
[----:B------:R-:W-:Y:S04]  /*8a000*/  STS.U16 [R26+0x32000], R27 ;  /* 0x0320001b1a007388 */ /* 0x000fe80000000400 */
[----:B-1----:R-:W4:Y:S04]  /*8a010*/  LDL.LU R29, [R1+0xc0] ;  /* 0x0000c000011d7983 */ /* 0x002f280000300800 */
[----:B------:R0:W-:Y:S04]  /*8a020*/  STS.U16 [R10+0x32800], R18 ;  /* 0x032800120a007388 */ /* 0x0001e80000000400 */
[----:B------:R-:W-:Y:S04]  /*8a030*/  STS.U16 [R10+0x33000], R20 ;  /* 0x033000140a007388 */ /* 0x000fe80000000400 */
[----:B0-----:R-:W4:Y:S04]  /*8a040*/  LDL.LU R18, [R1+0xbc] ;  /* 0x0000bc0001127983 */ /* 0x001f280000300800 */
[----:B---3--:R0:W-:Y:S04]  /*8a050*/  STS.U16 [R10+0x33800], R3 ;  /* 0x033800030a007388 */ /* 0x0081e80000000400 */
[----:B0-----:R-:W3:Y:S04]  /*8a060*/  LDL.LU R3, [R1+0xb8] ;  /* 0x0000b80001037983 */ /* 0x001ee80000300800 */
[----:B------:R-:W3:Y:S04]  /*8a070*/  LDL.LU R20, [R1+0xb4] ;  /* 0x0000b40001147983 */ /* 0x000ee80000300800 */
[----:B--2---:R0:W-:Y:S04]  /*8a080*/  STS.U16 [R26+0x34000], R25 ;  /* 0x034000191a007388 */ /* 0x0041e80000000400 */
[----:B0-----:R-:W2:Y:S04]  /*8a090*/  LDL.LU R25, [R1+0x16c4] ;  /* 0x0016c40001197983 */ /* 0x001ea80000300800 */
[----:B----4-:R-:W-:Y:S04]  /*8a0a0*/  STS.U16 [R10+0x34800], R19 ;  /* 0x034800130a007388 */ /* 0x010fe80000000400 */
        /* <DEDUP_REMOVED lines=14> */
[----:B------:R-:W-:-:S03]  /*8a190*/  SHF.L.U32 R23, R23, 0x1, RZ ;  /* 0x0000000117177819 */ /* 0x000fc600000006ff */
[----:B------:R-:W-:Y:S04]  /*8a1a0*/  STS.U16 [R26+0x3c000], R15 ;  /* 0x03c0000f1a007388 */ /* 0x000fe80000000400 */
[----:B0-----:R-:W4:Y:S04]  /*8a1b0*/  LDL.LU R21, [R1+0x16a4] ;  /* 0x0016a40001157983 */ /* 0x001f280000300800 */
[----:B------:R-:W-:Y:S04]  /*8a1c0*/  STS.U16 [R10+0x3c800], R16 ;  /* 0x03c800100a007388 */ /* 0x000fe80000000400 */
[----:B------:R-:W-:Y:S04]  /*8a1d0*/  STS.U16 [R10+0x3d000], R17 ;  /* 0x03d000110a007388 */ /* 0x000fe80000000400 */
[----:B------:R-:W-:Y:S04]  /*8a1e0*/  STS.U16 [R10+0x3d800], R22 ;  /* 0x03d800160a007388 */ /* 0x000fe80000000400 */
[----:B------:R0:W-:Y:S04]  /*8a1f0*/  STS.U16 [R26+0x3e000], R29 ;  /* 0x03e0001d1a007388 */ /* 0x0001e80000000400 */
[----:B0-----:R-:W4:Y:S04]  /*8a200*/  LDL.LU R29, [R1+0x1684] ;  /* 0x00168400011d7983 */ /* 0x001f280000300800 */
[----:B------:R-:W-:Y:S04]  /*8a210*/  STL [R1+0x83b8], R26 ;  /* 0x0083b81a01007387 */ /* 0x000fe80000100800 */
[----:B------:R-:W-:Y:S04]  /*8a220*/  STS.U16 [R10+0x3e800], R18 ;  /* 0x03e800120a007388 */ /* 0x000fe80000000400 */
[----:B------:R-:W-:Y:S01]  /*8a230*/  STL [R1+0x8424], R23 ;  /* 0x0084241701007387 */ /* 0x000fe20000100800 */
[----:B------:R-:W-:-:S03]  /*8a240*/  LOP3.LUT R22, R23, 0x10, RZ, 0x3c, !PT ;  /* 0x0000001017167812 */ /* 0x000fc600078e3cff */
[----:B---3--:R0:W-:Y:S04]  /*8a250*/  STS.U16 [R10+0x3f000], R3 ;  /* 0x03f000030a007388 */ /* 0x0081e80000000400 */
[----:B0-----:R-:W3:Y:S04]  /*8a260*/  LDL.LU R3, [R1+0x1664] ;  /* 0x0016640001037983 */ /* 0x001ee80000300800 */
[----:B------:R-:W3:Y:S04]  /*8a270*/  LDL.LU R23, [R1+0x1644] ;  /* 0x0016440001177983 */ /* 0x000ee80000300800 */
[----:B------:R-:W-:Y:S04]  /*8a280*/  STS.U16 [R10+0x3f800], R20 ;  /* 0x03f800140a007388 */ /* 0x000fe80000000400 */
        /* <DEDUP_REMOVED lines=21> */
[----:B------:R-:W4:Y:S04]  /*8a3e0*/  LDL.LU R15, [R1+0xba8] ;  /* 0x000ba800010f7983 */ /* 0x000f280000300800 */
[----:B0-----:R-:W4:Y:S04]  /*8a3f0*/  LDL.LU R21, [R1+0xb88] ;  /* 0x000b880001157983 */ /* 0x001f280000300800 */
[----:B------:R-:W4:Y:S04]  /*8a400*/  LDL.LU R16, [R1+0xb68] ;  /* 0x000b680001107983 */ /* 0x000f280000300800 */
[----:B------:R-:W4:Y:S04]  /*8a410*/  LDL.LU R17, [R1+0xb48] ;  /* 0x000b480001117983 */ /* 0x000f280000300800 */
[----:B------:R-:W4:Y:S04]  /*8a420*/  LDL.LU R18, [R1+0xb28] ;  /* 0x000b280001127983 */ /* 0x000f280000300800 */
[----:B------:R0:W-:Y:S04]  /*8a430*/  STS.U16 [R22+0x21100], R29 ;  /* 0x0211001d16007388 */ /* 0x0001e80000000400 */
[----:B0-----:R-:W4:Y:S04]  /*8a440*/  LDL.LU R29, [R1+0xb08] ;  /* 0x000b0800011d7983 */ /* 0x001f280000300800 */
[----:B------:R-:W4:Y:S04]  /*8a450*/  LDL.LU R20, [R1+0xae8] ;  /* 0x000ae80001147983 */ /* 0x000f280000300800 */
[----:B---3--:R0:W-:Y:S04]  /*8a460*/  STS.U16 [R22+0x21900], R3 ;  /* 0x0219000316007388 */ /* 0x0081e80000000400 */
[----:B0-----:R-:W3:Y:S04]  /*8a470*/  LDL.LU R3, [R1+0xab8] ;  /* 0x000ab80001037983 */ /* 0x001ee80000300800 */
[----:B------:R-:W-:Y:S04]  /*8a480*/  STS.U16 [R22+0x22100], R23 ;  /* 0x0221001716007388 */ /* 0x000fe80000000400 */
[----:B------:R-:W-:Y:S04]  /*8a490*/  STS.U16 [R22+0x22900], R26 ;  /* 0x0229001a16007388 */ /* 0x000fe80000000400 */
[----:B------:R-:W-:Y:S04]  /*8a4a0*/  STS.U16 [R22+0x23100], R7 ;  /* 0x0231000716007388 */ /* 0x000fe80000000400 */
[----:B--2---:R0:W-:Y:S04]  /*8a4b0*/  STS.U16 [R22+0x23900], R25 ;  /* 0x0239001916007388 */ /* 0x0041e80000000400 */
        /* <DEDUP_REMOVED lines=17> */
[----:B----4-:R-:W-:Y:S04]  /*8a5d0*/  STS.U16 [R22+0x2c100], R15 ;  /* 0x02c1000f16007388 */ /* 0x010fe80000000400 */
[----:B------:R0:W-:Y:S04]  /*8a5e0*/  STS.U16 [R22+0x2c900], R21 ;  /* 0x02c9001516007388 */ /* 0x0001e80000000400 */
[----:B------:R-:W-:Y:S04]  /*8a5f0*/  STS.U16 [R22+0x2d100], R16 ;  /* 0x02d1001016007388 */ /* 0x000fe80000000400 */
[----:B------:R-:W-:Y:S04]  /*8a600*/  STS.U16 [R22+0x2d900], R17 ;  /* 0x02d9001116007388 */ /* 0x000fe80000000400 */
[----:B------:R-:W-:Y:S04]  /*8a610*/  STS.U16 [R22+0x2e100], R18 ;  /* 0x02e1001216007388 */ /* 0x000fe80000000400 */
[----:B0-----:R-:W4:Y:S04]  /*8a620*/  LDL.LU R21, [R1+0x9e4] ;  /* 0x0009e40001157983 */ /* 0x001f280000300800 */
[----:B------:R0:W-:Y:S04]  /*8a630*/  STS.U16 [R22+0x2e900], R29 ;  /* 0x02e9001d16007388 */ /* 0x0001e80000000400 */
[----:B------:R-:W-:Y:S04]  /*8a640*/  STS.U16 [R22+0x2f100], R20 ;  /* 0x02f1001416007388 */ /* 0x000fe80000000400 */
[----:B0-----:R-:W4:Y:S04]  /*8a650*/  LDL.LU R29, [R1+0x990] ;  /* 0x00099000011d7983 */ /* 0x001f280000300800 */
[----:B------:R-:W4:Y:S04]  /*8a660*/  LDL.LU R23, [R1+0x948] ;  /* 0x0009480001177983 */ /* 0x000f280000300800 */
[----:B------:R-:W4:Y:S04]  /*8a670*/  LDL.LU R26, [R1+0x928] ;  /* 0x00092800011a7983 */ /* 0x000f280000300800 */
[----:B------:R-:W4:Y:S04]  /*8a680*/  LDL.LU R7, [R1+0x908] ;  /* 0x0009080001077983 */ /* 0x000f280000300800 */
[----:B---3--:R0:W-:Y:S04]  /*8a690*/  STS.U16 [R22+0x2f900], R3 ;  /* 0x02f9000316007388 */ /* 0x0081e80000000400 */
        /* <DEDUP_REMOVED lines=18> */
[----:B------:R-:W2:Y:S04]  /*8a7c0*/  LDL.LU R15, [R1+0x6c8] ;  /* 0x0006c800010f7983 */ /* 0x000ea80000300800 */
[----:B0-----:R-:W2:Y:S04]  /*8a7d0*/  LDL.LU R25, [R1+0x98] ;  /* 0x0000980001197983 */ /* 0x001ea80000300800 */
[----:B------:R-:W2:Y:S04]  /*8a7e0*/  LDL.LU R16, [R1+0x8c] ;  /* 0x00008c0001107983 */ /* 0x000ea80000300800 */
[----:B------:R-:W2:Y:S04]  /*8a7f0*/  LDL.LU R17, [R1+0x88] ;  /* 0x0000880001117983 */ /* 0x000ea80000300800 */
[----:B------:R-:W2:Y:S04]  /*8a800*/  LDL.LU R18, [R1+0x84] ;  /* 0x0000840001127983 */ /* 0x000ea80000300800 */
[----:B------:R-:W2:Y:S04]  /*8a810*/  LDL.LU R20, [R1+0x80] ;  /* 0x0000800001147983 */ /* 0x000ea80000300800 */
[----:B----4-:R0:W-:Y:S04]  /*8a820*/  STS.U16 [R22+0x30900], R21 ;  /* 0x0309001516007388 */ /* 0x0101e80000000400 */
[----:B0-----:R-:W4:Y:S04]  /*8a830*/  LDL.LU R21, [R1+0x7c] ;  /* 0x00007c0001157983 */ /* 0x001f280000300800 */
[----:B------:R0:W-:Y:S04]  /*8a840*/  STS.U16 [R22+0x31100], R29 ;  /* 0x0311001d16007388 */ /* 0x0001e80000000400 */
[----:B------:R1:W-:Y:S04]  /*8a850*/  STS.U16 [R22+0x31900], R23 ;  /* 0x0319001716007388 */ /* 0x0003e80000000400 */
[----:B------:R-:W-:Y:S04]  /*8a860*/  STS.U16 [R22+0x32100], R26 ;  /* 0x0321001a16007388 */ /* 0x000fe80000000400 */
[----:B------:R-:W-:Y:S04]  /*8a870*/  STS.U16 [R22+0x32900], R7 ;  /* 0x0329000716007388 */ /* 0x000fe80000000400 */
[----:B0-----:R-:W4:Y:S04]  /*8a880*/  LDL.LU R29, [R1+0x78] ;  /* 0x00007800011d7983 */ /* 0x001f280000300800 */
[----:B-1----:R-:W4:Y:S04]  /*8a890*/  LDL.LU R23, [R1+0x8424] ;  /* 0x0084240001177983 */ /* 0x002f280000300800 */
        /* <DEDUP_REMOVED lines=17> */
[----:B0-----:R-:W3:Y:S04]  /*8a9b0*/  LDL.LU R3, [R1+0x74] ;  /* 0x0000740001037983 */ /* 0x001ee80000300800 */
[----:B--2---:R-:W-:Y:S04]  /*8a9c0*/  STS.U16 [R22+0x3b900], R15 ;  /* 0x03b9000f16007388 */ /* 0x004fe80000000400 */
[----:B------:R0:W-:Y:S04]  /*8a9d0*/  STS.U16 [R22+0x3c100], R25 ;  /* 0x03c1001916007388 */ /* 0x0001e80000000400 */
[----:B0-----:R-:W2:Y:S04]  /*8a9e0*/  LDL.LU R25, [R1+0x16c0] ;  /* 0x0016c00001197983 */ /* 0x001ea80000300800 */
[----:B------:R-:W2:Y:S04]  /*8a9f0*/  LDL.LU R26, [R1+0x1680] ;  /* 0x00168000011a7983 */ /* 0x000ea80000300800 */
[----:B------:R-:W-:Y:S04]  /*8aa00*/  STS.U16 [R22+0x3c900], R16 ;  /* 0x03c9001016007388 */ /* 0x000fe80000000400 */
[----:B------:R-:W-:Y:S04]  /*8aa10*/  STS.U16 [R22+0x3d100], R17 ;  /* 0x03d1001116007388 */ /* 0x000fe80000000400 */
[----:B------:R-:W-:Y:S04]  /*8aa20*/  STS.U16 [R22+0x3d900], R18 ;  /* 0x03d9001216007388 */ /* 0x000fe80000000400 */
[----:B------:R-:W-:Y:S04]  /*8aa30*/  STS.U16 [R22+0x3e100], R20 ;  /* 0x03e1001416007388 */ /* 0x000fe80000000400 */
[----:B--2---:R0:W-:Y:S04]  /*8aa40*/  STL [R1+0x8420], R26 ;  /* 0x0084201a01007387 */ /* 0x0041e80000100800 */
[----:B0-----:R-:W2:Y:S04]  /*8aa50*/  LDL.LU R26, [R1+0x16a0] ;  /* 0x0016a000011a7983 */ /* 0x001ea80000300800 */
[----:B----4-:R-:W-:Y:S04]  /*8aa60*/  STS.U16 [R22+0x3e900], R21 ;  /* 0x03e9001516007388 */ /* 0x010fe80000000400 */
[----:B------:R0:W-:Y:S04]  /*8aa70*/  STS.U16 [R22+0x3f100], R29 ;  /* 0x03f1001d16007388 */ /* 0x0001e80000000400 */
        /* <DEDUP_REMOVED lines=17> */
[----:B------:R-:W-:-:S03]  /*8ab90*/  LOP3.LUT R23, R23, 0x20, RZ, 0x3c, !PT ;  /* 0x0000002017177812 */ /* 0x000fc600078e3cff */
        /* <DEDUP_REMOVED lines=11> */
[----:B0-----:R-:W3:Y:S04]  /*8ac50*/  LDL.LU R25, [R1+0xb04] ;  /* 0x000b040001197983 */ /* 0x001ee80000300800 */
[----:B--2---:R0:W-:Y:S04]  /*8ac60*/  STS.U16 [R23+0x20a00], R26 ;  /* 0x020a001a17007388 */ /* 0x0041e80000000400 */
[----:B0-----:R-:W2:Y:S04]  /*8ac70*/  LDL.LU R26, [R1+0x8420] ;  /* 0x00842000011a7983 */ /* 0x001ea80000300800 */
[----:B--2---:R-:W-:Y:S04]  /*8ac80*/  STS.U16 [R23+0x21200], R26 ;  /* 0x0212001a17007388 */ /* 0x004fe80000000400 */
[----:B----4-:R0:W-:Y:S04]  /*8ac90*/  STS.U16 [R23+0x21a00], R29 ;  /* 0x021a001d17007388 */ /* 0x0101e80000000400 */
        /* <DEDUP_REMOVED lines=17> */
[----:B------:R1:W-:Y:S04]  /*8adb0*/  STS.U16 [R23+0x2aa00], R3 ;  /* 0x02aa000317007388 */ /* 0x0003e80000000400 */
[----:B------:R-:W-:Y:S04]  /*8adc0*/  STS.U16 [R23+0x2b200], R15 ;  /* 0x02b2000f17007388 */ /* 0x000fe80000000400 */
[----:B------:R-:W-:Y:S04]  /*8add0*/  STS.U16 [R23+0x2ba00], R16 ;  /* 0x02ba001017007388 */ /* 0x000fe80000000400 */
[----:B------:R-:W-:Y:S04]  /*8ade0*/  STS.U16 [R23+0x2c200], R17 ;  /* 0x02c2001117007388 */ /* 0x000fe80000000400 */
[----:B------:R-:W-:Y:S04]  /*8adf0*/  STS.U16 [R23+0x2ca00], R18 ;  /* 0x02ca001217007388 */ /* 0x000fe80000000400 */
[----:B------:R-:W-:Y:S04]  /*8ae00*/  STS.U16 [R23+0x2d200], R20 ;  /* 0x02d2001417007388 */ /* 0x000fe80000000400 */
[----:B------:R-:W-:Y:S04]  /*8ae10*/  STS.U16 [R23+0x2da00], R21 ;  /* 0x02da001517007388 */ /* 0x000fe80000000400 */
[----:B0-----:R-:W2:Y:S04]  /*8ae20*/  LDL.LU R29, [R1+0xae4] ;  /* 0x000ae400011d7983 */ /* 0x001ea80000300800 */
[----:B------:R-:W-:Y:S04]  /*8ae30*/  STS.U16 [R23+0x2e200], R22 ;  /* 0x02e2001617007388 */ /* 0x000fe80000000400 */
[----:B-1----:R-:W3:Y:S04]  /*8ae40*/  LDL.LU R3, [R1+0xaac] ;  /* 0x000aac0001037983 */ /* 0x002ee80000300800 */
[----:B------:R0:W-:Y:S04]  /*8ae50*/  STS.U16 [R23+0x2ea00], R25 ;  /* 0x02ea001917007388 */ /* 0x0001e80000000400 */
[----:B0-----:R-:W4:Y:S04]  /*8ae60*/  LDL.LU R25, [R1+0x9dc] ;  /* 0x0009dc0001197983 */ /* 0x001f280000300800 */
        /* <DEDUP_REMOVED lines=33> */
[----:B----4-:R0:W-:Y:S04]  /*8b080*/  STS.U16 [R23+0x30a00], R25 ;  /* 0x030a001917007388 */ /* 0x0101e80000000400 */
[----:B0-----:R-:W4:Y:S04]  /*8b090*/  LDL.LU R25, [R1+0x38] ;  /* 0x0000380001197983 */ /* 0x001f280000300800 */
        /* <DEDUP_REMOVED lines=27> */
[----:B------:R-:W-:Y:S04]  /*8b250*/  STS.U16 [R23+0x3d200], R21 ;  /* 0x03d2001517007388 */ /* 0x000fe80000000400 */
[----:B---3--:R-:W-:Y:S04]  /*8b260*/  STS.U16 [R23+0x3da00], R22 ;  /* 0x03da001617007388 */ /* 0x008fe80000000400 */
[----:B------:R0:W-:Y:S02]  /*8b270*/  STS.U16 [R23+0x3e200], R3 ;  /* 0x03e2000317007388 */ /* 0x0001e40000000400 */
[----:B0-----:R-:W-:-:S05]  /*8b280*/  LOP3.LUT R3, R29, 0x30, RZ, 0x3c, !PT ;  /* 0x000000301d037812 */ /* 0x001fca00078e3cff */
[----:B------:R-:W-:Y:S04]  /*8b290*/  STL [R1+0x8414], R3 ;  /* 0x0084140301007387 */ /* 0x000fe80000100800 */
[----:B----4-:R0:W-:Y:S04]  /*8b2a0*/  STS.U16 [R23+0x3ea00], R25 ;  /* 0x03ea001917007388 */ /* 0x0101e80000000400 */
[----:B0-----:R-:W2:Y:S04]  /*8b2b0*/  LDL.LU R25, [R1+0x34] ;  /* 0x0000340001197983 */ /* 0x001ea80000300800 */
[----:B------:R-:W3:Y:S04]  /*8b2c0*/  LDL.LU R3, [R1+0x30] ;  /* 0x0000300001037983 */ /* 0x000ee80000300800 */
[----:B------:R-:W4:Y:S04]  /*8b2d0*/  LDL.LU R26, [R1+0x169c] ;  /* 0x00169c00011a7983 */ /* 0x000f280000300800 */
[----:B----4-:R0:W-:Y:S04]  /*8b2e0*/  STL [R1+0x8410], R26 ;  /* 0x0084101a01007387 */ /* 0x0101e80000100800 */
[----:B0-----:R-:W4:Y:S04]  /*8b2f0*/  LDL.LU R26, [R1+0x16bc] ;  /* 0x0016bc00011a7983 */ /* 0x001f280000300800 */
[----:B----4-:R0:W-:Y:S04]  /*8b300*/  STL [R1+0x8418], R26 ;  /* 0x0084181a01007387 */ /* 0x0101e80000100800 */
        /* <DEDUP_REMOVED lines=28> */
[----:B---3--:R1:W-:Y:S04]  /*8b4d0*/  STS.U16 [R26+0x3fa00], R3 ;  /* 0x03fa00031a007388 */ /* 0x0083e80000000400 */
[----:B0-----:R-:W3:Y:S04]  /*8b4e0*/  LDL.LU R25, [R1+0xb20] ;  /* 0x000b200001197983 */ /* 0x001ee80000300800 */
[----:B-1----:R-:W2:Y:S04]  /*8b4f0*/  LDL.LU R26, [R1+0x8418] ;  /* 0x00841800011a7983 */ /* 0x002ea80000300800 */
[----:B------:R-:W2:Y:S04]  /*8b500*/  LDL.LU R3, [R1+0x8414] ;  /* 0x0084140001037983 */ /* 0x000ea80000300800 */
[----:B--2---:R0:W-:Y:S04]  /*8b510*/  STS.U16 [R3+0x20300], R26 ;  /* 0x0203001a03007388 */ /* 0x0041e80000000400 */
[----:B0-----:R-:W2:Y:S04]  /*8b520*/  LDL.LU R26, [R1+0x8410] ;  /* 0x00841000011a7983 */ /* 0x001ea80000300800 */
[----:B--2---:R-:W-:Y:S04]  /*8b530*/  STS.U16 [R3+0x20b00], R26 ;  /* 0x020b001a03007388 */ /* 0x004fe80000000400 */
        /* <DEDUP_REMOVED lines=25> */
[----:B------:R-:W4:Y:S04]  /*8b6d0*/  LDL.LU R24, [R1+0xa34] ;  /* 0x000a340001187983 */ /* 0x000f280000300800 */
[----:B----4-:R0:W-:Y:S04]  /*8b6e0*/  STL [R1+0x8408], R24 ;  /* 0x0084081801007387 */ /* 0x0101e80000100800 */
[----:B0-----:R-:W4:Y:S04]  /*8b6f0*/  LDL.LU R24, [R1+0xaa0] ;  /* 0x000aa00001187983 */ /* 0x001f280000300800 */
[----:B------:R-:W-:Y:S04]  /*8b700*/  STS.U16 [R3+0x2d300], R22 ;  /* 0x02d3001603007388 */ /* 0x000fe80000000400 */
[----:B------:R-:W-:Y:S04]  /*8b710*/  STS.U16 [R3+0x2db00], R23 ;  /* 0x02db001703007388 */ /* 0x000fe80000000400 */
[----:B---3--:R-:W-:Y:S04]  /*8b720*/  STS.U16 [R3+0x2e300], R25 ;  /* 0x02e3001903007388 */ /* 0x008fe80000000400 */
[----:B----4-:R0:W-:Y:S04]  /*8b730*/  STL [R1+0x840c], R24 ;  /* 0x00840c1801007387 */ /* 0x0101e80000100800 */
        /* <DEDUP_REMOVED lines=35> */
[----:B0-----:R-:W3:Y:S04]  /*8b970*/  LDL.LU R24, [R1+0x8404] ;  /* 0x0084040001187983 */ /* 0x001ee80000300800 */
[----:B-1----:R-:W4:Y:S04]  /*8b980*/  LDL.LU R18, [R1+0x8400] ;  /* 0x0084000001127983 */ /* 0x002f280000300800 */
[----:B------:R0:W-:Y:S04]  /*8b990*/  STS.U16 [R3+0x31300], R20 ;  /* 0x0313001403007388 */ /* 0x0001e80000000400 */
[----:B------:R1:W-:Y:S04]  /*8b9a0*/  STS.U16 [R3+0x31b00], R22 ;  /* 0x031b001603007388 */ /* 0x0003e80000000400 */
[----:B------:R2:W-:Y:S04]  /*8b9b0*/  STS.U16 [R3+0x32300], R25 ;  /* 0x0323001903007388 */ /* 0x0005e80000000400 */
[----:B0-----:R-:W4:Y:S04]  /*8b9c0*/  LDL.LU R20, [R1+0x83fc] ;  /* 0x0083fc0001147983 */ /* 0x001f280000300800 */
[----:B-1----:R-:W4:Y:S04]  /*8b9d0*/  LDL.LU R22, [R1+0x83f8] ;  /* 0x0083f80001167983 */ /* 0x002f280000300800 */
[----:B--2---:R-:W2:Y:S04]  /*8b9e0*/  LDL.LU R25, [R1+0x83f4] ;  /* 0x0083f40001197983 */ /* 0x004ea80000300800 */
        /* <DEDUP_REMOVED lines=23> */
[----:B---3--:R-:W-:-:S05]  /*8bb60*/  LOP3.LUT R24, R24, 0x7f, RZ, 0xc0, !PT ;  /* 0x0000007f18187812 */ /* 0x008fca00078ec0ff */
[----:B------:R-:W-:Y:S01]  /*8bb70*/  IMAD.SHL.U32 R24, R24, 0x2, RZ ;  /* 0x0000000218187824 */ /* 0x000fe200078e00ff */
[----:B--2---:R0:W-:Y:S04]  /*8bb80*/  STS.U16 [R3+0x3e300], R25 ;  /* 0x03e3001903007388 */ /* 0x0041e80000000400 */
[----:B0-----:R-:W-:-:S05]  /*8bb90*/  LOP3.LUT R25, R24, 0x40, RZ, 0x3c, !PT ;  /* 0x0000004018197812 */ /* 0x001fca00078e3cff */
[----:B------:R0:W-:Y:S04]  /*8bba0*/  STL [R1+0x83f0], R25 ;  /* 0x0083f01901007387 */ /* 0x0001e80000100800 */
[----:B------:R-:W2:Y:S01]  /*8bbb0*/  LDL.LU R26, [R1+0x1638] ;  /* 0x00163800011a7983 */ /* 0x000ea20000300800 */
[----:B0-----:R-:W-:-:S05]  /*8bbc0*/  LOP3.LUT R25, R24, 0x30, RZ, 0x3c, !PT ;  /* 0x0000003018197812 */ /* 0x001fca00078e3cff */
[----:B----4-:R-:W-:Y:S04]  /*8bbd0*/  STS.U16 [R25+0x3eb00], R22 ;  /* 0x03eb001619007388 */ /* 0x010fe80000000400 */
        /* <DEDUP_REMOVED lines=39> */
[----:B----4-:R0:W-:Y:S04]  /*8be50*/  STS.U16 [R25+0x23400], R27 ;  /* 0x0234001b19007388 */ /* 0x0101e80000000400 */
        /* <DEDUP_REMOVED lines=16> */
[----:B------:R0:W-:Y:S04]  /*8bf60*/  STS.U16 [R25+0x28400], R10 ;  /* 0x0284000a19007388 */ /* 0x0001e80000000400 */
[----:B------:R-:W-:Y:S04]  /*8bf70*/  STS.U16 [R25+0x28c00], R11 ;  /* 0x028c000b19007388 */ /* 0x000fe80000000400 */
[----:B------:R-:W-:Y:S04]  /*8bf80*/  STS.U16 [R25+0x29400], R12 ;  /* 0x0294000c19007388 */ /* 0x000fe80000000400 */
[----:B------:R-:W-:Y:S04]  /*8bf90*/  STS.U16 [R25+0x29c00], R13 ;  /* 0x029c000d19007388 */ /* 0x000fe80000000400 */
[----:B------:R1:W-:Y:S04]  /*8bfa0*/  STS.U16 [R25+0x2a400], R14 ;  /* 0x02a4000e19007388 */ /* 0x0003e80000000400 */
[----:B------:R-:W-:Y:S04]  /*8bfb0*/  STS.U16 [R25+0x2ac00], R15 ;  /* 0x02ac000f19007388 */ /* 0x000fe80000000400 */
[----:B------:R-:W-:Y:S04]  /*8bfc0*/  STS.U16 [R25+0x2b400], R16 ;  /* 0x02b4001019007388 */ /* 0x000fe80000000400 */
[----:B------:R-:W-:Y:S04]  /*8bfd0*/  STS.U16 [R25+0x2bc00], R17 ;  /* 0x02bc001119007388 */ /* 0x000fe80000000400 */
[----:B------:R3:W-:Y:S04]  /*8bfe0*/  STS.U16 [R25+0x2c400], R21 ;  /* 0x02c4001519007388 */ /* 0x0007e80000000400 */
[----:B------:R-:W-:Y:S04]  /*8bff0*/  STS.U16 [R25+0x2cc00], R23 ;  /* 0x02cc001719007388 */ /* 0x000fe80000000400 */
[----:B------:R-:W-:Y:S04]  /*8c000*/  STS.U16 [R25+0x2d400], R29 ;  /* 0x02d4001d19007388 */ /* 0x000fe80000000400 */
[----:B0-----:R-:W4:Y:S04]  /*8c010*/  LDL.LU R10, [R1+0x9d0] ;  /* 0x0009d000010a7983 */ /* 0x001f280000300800 */
[----:B------:R-:W-:Y:S04]  /*8c020*/  STS.U16 [R25+0x2dc00], R3 ;  /* 0x02dc000319007388 */ /* 0x000fe80000000400 */
[----:B-1----:R-:W4:Y:S04]  /*8c030*/  LDL.LU R14, [R1+0x968] ;  /* 0x00096800010e7983 */ /* 0x002f280000300800 */
[----:B------:R0:W-:Y:S04]  /*8c040*/  STS.U16 [R25+0x2e400], R24 ;  /* 0x02e4001819007388 */ /* 0x0001e80000000400 */
[----:B---3--:R-:W3:Y:S04]  /*8c050*/  LDL.LU R21, [R1+0x93c] ;  /* 0x00093c0001157983 */ /* 0x008ee80000300800 */
        /* <DEDUP_REMOVED lines=31> */
[----:B----4-:R1:W-:Y:S04]  /*8c250*/  STS.U16 [R25+0x30c00], R10 ;  /* 0x030c000a19007388 */ /* 0x0103e80000000400 */
[----:B------:R2:W-:Y:S04]  /*8c260*/  STS.U16 [R25+0x31400], R14 ;  /* 0x0314000e19007388 */ /* 0x0005e80000000400 */
[----:B0-----:R-:W4:Y:S04]  /*8c270*/  LDL.LU R27, [R1+0x83dc] ;  /* 0x0083dc00011b7983 */ /* 0x001f280000300800 */
[----:B-1----:R-:W4:Y:S04]  /*8c280*/  LDL.LU R10, [R1+0x83d8] ;  /* 0x0083d800010a7983 */ /* 0x002f280000300800 */
[----:B--2---:R-:W2:Y:S04]  /*8c290*/  LDL.LU R14, [R1+0x83d4] ;  /* 0x0083d400010e7983 */ /* 0x004ea80000300800 */
[----:B---3--:R0:W-:Y:S04]  /*8c2a0*/  STS.U16 [R25+0x31c00], R21 ;  /* 0x031c001519007388 */ /* 0x0081e80000000400 */
[----:B------:R1:W-:Y:S04]  /*8c2b0*/  STS.U16 [R25+0x32400], R24 ;  /* 0x0324001819007388 */ /* 0x0003e80000000400 */
[----:B------:R3:W-:Y:S04]  /*8c2c0*/  STS.U16 [R25+0x32c00], R18 ;  /* 0x032c001219007388 */ /* 0x0007e80000000400 */
[----:B0-----:R-:W2:Y:S04]  /*8c2d0*/  LDL.LU R21, [R1+0x83d0] ;  /* 0x0083d00001157983 */ /* 0x001ea80000300800 */
[----:B-1----:R-:W2:Y:S04]  /*8c2e0*/  LDL.LU R24, [R1+0x83cc] ;  /* 0x0083cc0001187983 */ /* 0x002ea80000300800 */
[----:B---3--:R-:W3:Y:S04]  /*8c2f0*/  LDL.LU R18, [R1+0x1674] ;  /* 0x0016740001127983 */ /* 0x008ee80000300800 */
        /* <DEDUP_REMOVED lines=13> */
[----:B------:R0:W-:Y:S04]  /*8c3d0*/  STS.U16 [R25+0x39c00], R11 ;  /* 0x039c000b19007388 */ /* 0x0001e80000000400 */
[----:B------:R0:W-:Y:S04]  /*8c3e0*/  STS.U16 [R25+0x3a400], R12 ;  /* 0x03a4000c19007388 */ /* 0x0001e80000000400 */
[----:B------:R0:W-:Y:S04]  /*8c3f0*/  STS.U16 [R25+0x3ac00], R13 ;  /* 0x03ac000d19007388 */ /* 0x0001e80000000400 */
[----:B------:R-:W-:Y:S04]  /*8c400*/  STS.U16 [R25+0x3b400], R15 ;  /* 0x03b4000f19007388 */ /* 0x000fe80000000400 */
[----:B------:R-:W-:Y:S04]  /*8c410*/  STS.U16 [R25+0x3bc00], R16 ;  /* 0x03bc001019007388 */ /* 0x000fe80000000400 */
[----:B------:R-:W-:Y:S04]  /*8c420*/  STS.U16 [R25+0x3c400], R17 ;  /* 0x03c4001119007388 */ /* 0x000fe80000000400 */
[----:B------:R-:W-:Y:S04]  /*8c430*/  STS.U16 [R25+0x3cc00], R23 ;  /* 0x03cc001719007388 */ /* 0x000fe80000000400 */
[----:B------:R-:W-:Y:S04]  /*8c440*/  STS.U16 [R25+0x3d400], R29 ;  /* 0x03d4001d19007388 */ /* 0x000fe80000000400 */
[----:B------:R-:W-:Y:S01]  /*8c450*/  STS.U16 [R25+0x3dc00], R3 ;  /* 0x03dc000319007388 */ /* 0x000fe20000000400 */
[----:B----4-:R-:W-:-:S03]  /*8c460*/  SHF.L.U32 R8, R27, 0x1, RZ ;  /* 0x000000011b087819 */ /* 0x010fc600000006ff */
[----:B---3--:R3:W-:Y:S04]  /*8c470*/  STL [R1+0x83c8], R18 ;  /* 0x0083c81201007387 */ /* 0x0087e80000100800 */
        /* <DEDUP_REMOVED lines=11> */
[----:B-1----:R-:W4:Y:S04]  /*8c530*/  LDL.LU R28, [R1+0xcd8] ;  /* 0x000cd800011c7983 */ /* 0x002f280000300800 */
[----:B------:R-:W4:Y:S04]  /*8c540*/  LDL.LU R11, [R1+0xcb8] ;  /* 0x000cb800010b7983 */ /* 0x000f280000300800 */
[----:B------:R-:W4:Y:S04]  /*8c550*/  LDL.LU R12, [R1+0xc98] ;  /* 0x000c9800010c7983 */ /* 0x000f280000300800 */
[----:B------:R-:W4:Y:S01]  /*8c560*/  LDL.LU R13, [R1+0xc78] ;  /* 0x000c7800010d7983 */ /* 0x000f220000300800 */
[----:B---3--:R-:W-:-:S03]  /*8c570*/  LOP3.LUT R18, R8, 0x40, RZ, 0x3c, !PT ;  /* 0x0000004008127812 */ /* 0x008fc600078e3cff */
[----:B------:R-:W3:Y:S04]  /*8c580*/  LDL.LU R15, [R1+0xc58] ;  /* 0x000c5800010f7983 */ /* 0x000ee80000300800 */
[----:B------:R-:W3:Y:S04]  /*8c590*/  LDL.LU R16, [R1+0xc38] ;  /* 0x000c380001107983 */ /* 0x000ee80000300800 */
[----:B------:R-:W3:Y:S04]  /*8c5a0*/  LDL.LU R17, [R1+0xc18] ;  /* 0x000c180001117983 */ /* 0x000ee80000300800 */
[----:B------:R-:W3:Y:S04]  /*8c5b0*/  LDL.LU R23, [R1+0xbf8] ;  /* 0x000bf80001177983 */ /* 0x000ee80000300800 */
[----:B------:R-:W3:Y:S04]  /*8c5c0*/  LDL.LU R29, [R1+0xbd8] ;  /* 0x000bd800011d7983 */ /* 0x000ee80000300800 */
[----:B--2---:R0:W-:Y:S04]  /*8c5d0*/  STS.U16 [R25+0x3e400], R24 ;  /* 0x03e4001819007388 */ /* 0x0041e80000000400 */
[----:B------:R-:W2:Y:S04]  /*8c5e0*/  LDL.LU R3, [R1+0xbb8] ;  /* 0x000bb80001037983 */ /* 0x000ea80000300800 */
[----:B------:R1:W-:Y:S04]  /*8c5f0*/  STS.U16 [R18+0x3ec00], R21 ;  /* 0x03ec001512007388 */ /* 0x0003e80000000400 */
[----:B0-----:R-:W2:Y:S04]  /*8c600*/  LDL.LU R24, [R1+0xb98] ;  /* 0x000b980001187983 */ /* 0x001ea80000300800 */
[----:B------:R-:W2:Y:S04]  /*8c610*/  LDL.LU R25, [R1+0xb78] ;  /* 0x000b780001197983 */ /* 0x000ea80000300800 */
[----:B------:R-:W2:Y:S04]  /*8c620*/  LDL.LU R27, [R1+0xb58] ;  /* 0x000b5800011b7983 */ /* 0x000ea80000300800 */
[----:B-1----:R-:W2:Y:S04]  /*8c630*/  LDL.LU R21, [R1+0x1694] ;  /* 0x0016940001157983 */ /* 0x002ea80000300800 */
[----:B------:R0:W-:Y:S04]  /*8c640*/  STS.U16 [R18+0x3f400], R14 ;  /* 0x03f4000e12007388 */ /* 0x0001e80000000400 */
[----:B------:R1:W-:Y:S04]  /*8c650*/  STS.U16 [R18+0x3fc00], R10 ;  /* 0x03fc000a12007388 */ /* 0x0003e80000000400 */
[----:B0-----:R-:W2:Y:S04]  /*8c660*/  LDL.LU R14, [R1+0x16b4] ;  /* 0x0016b400010e7983 */ /* 0x001ea80000300800 */
[----:B-1----:R-:W3:Y:S01]  /*8c670*/  LDL.LU R18, [R1+0x83c8] ;  /* 0x0083c80001127983 */ /* 0x002ee20000300800 */
[----:B------:R-:W-:-:S05]  /*8c680*/  LOP3.LUT R8, R8, 0x50, RZ, 0x3c, !PT ;  /* 0x0000005008087812 */ /* 0x000fca00078e3cff */
[----:B--2---:R-:W-:Y:S04]  /*8c690*/  STS.U16 [R8+0x20500], R14 ;  /* 0x0205000e08007388 */ /* 0x004fe80000000400 */
[----:B------:R-:W-:Y:S04]  /*8c6a0*/  STS.U16 [R8+0x20d00], R21 ;  /* 0x020d001508007388 */ /* 0x000fe80000000400 */
[----:B---3--:R-:W-:Y:S04]  /*8c6b0*/  STS.U16 [R8+0x21500], R18 ;  /* 0x0215001208007388 */ /* 0x008fe80000000400 */
[----:B----4-:R-:W-:Y:S04]  /*8c6c0*/  STS.U16 [R8+0x21d00], R20 ;  /* 0x021d001408007388 */ /* 0x010fe80000000400 */
        /* <DEDUP_REMOVED lines=21> */
[----:B------:R-:W-:Y:S04]  /*8c820*/  STS.U16 [R8+0x29500], R15 ;  /* 0x0295000f08007388 */ /* 0x000fe80000000400 */
[----:B------:R-:W-:Y:S04]  /*8c830*/  STS.U16 [R8+0x29d00], R16 ;  /* 0x029d001008007388 */ /* 0x000fe80000000400 */
[----:B------:R1:W-:Y:S04]  /*8c840*/  STS.U16 [R8+0x2a500], R17 ;  /* 0x02a5001108007388 */ /* 0x0003e80000000400 */
[----:B------:R-:W-:Y:S04]  /*8c850*/  STS.U16 [R8+0x2ad00], R23 ;  /* 0x02ad001708007388 */ /* 0x000fe80000000400 */
[----:B------:R-:W-:Y:S04]  /*8c860*/  STS.U16 [R8+0x2b500], R29 ;  /* 0x02b5001d08007388 */ /* 0x000fe80000000400 */
[----:B------:R3:W-:Y:S04]  /*8c870*/  STS.U16 [R8+0x2bd00], R3 ;  /* 0x02bd000308007388 */ /* 0x0007e80000000400 */
[----:B0-----:R-:W4:Y:S04]  /*8c880*/  LDL.LU R13, [R1+0xa84] ;  /* 0x000a8400010d7983 */ /* 0x001f280000300800 */
[----:B------:R0:W-:Y:S04]  /*8c890*/  STS.U16 [R8+0x2c500], R24 ;  /* 0x02c5001808007388 */ /* 0x0001e80000000400 */
[----:B-1----:R-:W4:Y:S04]  /*8c8a0*/  LDL.LU R17, [R1+0xa18] ;  /* 0x000a180001117983 */ /* 0x002f280000300800 */
[----:B------:R-:W-:Y:S04]  /*8c8b0*/  STS.U16 [R8+0x2cd00], R25 ;  /* 0x02cd001908007388 */ /* 0x000fe80000000400 */
[----:B---3--:R-:W3:Y:S04]  /*8c8c0*/  LDL.LU R3, [R1+0x9c4] ;  /* 0x0009c40001037983 */ /* 0x008ee80000300800 */
        /* <DEDUP_REMOVED lines=43> */
[----:B------:R0:W-:Y:S04]  /*8cb80*/  STS.U16 [R8+0x32500], R10 ;  /* 0x0325000a08007388 */ /* 0x0001e80000000400 */
[----:B------:R1:W-:Y:S04]  /*8cb90*/  STS.U16 [R8+0x32d00], R14 ;  /* 0x032d000e08007388 */ /* 0x0003e80000000400 */
[----:B------:R0:W-:Y:S04]  /*8cba0*/  STS.U16 [R8+0x33500], R21 ;  /* 0x0335001508007388 */ /* 0x0001e80000000400 */
[----:B------:R0:W-:Y:S04]  /*8cbb0*/  STS.U16 [R8+0x33d00], R18 ;  /* 0x033d001208007388 */ /* 0x0001e80000000400 */
[----:B------:R1:W-:Y:S04]  /*8cbc0*/  STS.U16 [R8+0x34500], R20 ;  /* 0x0345001408007388 */ /* 0x0003e80000000400 */
[----:B------:R1:W-:Y:S04]  /*8cbd0*/  STS.U16 [R8+0x34d00], R22 ;  /* 0x034d001608007388 */ /* 0x0003e80000000400 */
[----:B0-----:R-:W2:Y:S04]  /*8cbe0*/  LDL.LU R10, [R1+0x1670] ;  /* 0x00167000010a7983 */ /* 0x001ea80000300800 */
[----:B------:R0:W-:Y:S04]  /*8cbf0*/  STS.U16 [R8+0x35500], R7 ;  /* 0x0355000708007388 */ /* 0x0001e80000000400 */
[----:B-1----:R-:W2:Y:S04]  /*8cc00*/  LDL.LU R14, [R1+0x1650] ;  /* 0x00165000010e7983 */ /* 0x002ea80000300800 */
[----:B------:R1:W-:Y:S04]  /*8cc10*/  STS.U16 [R8+0x35d00], R19 ;  /* 0x035d001308007388 */ /* 0x0003e80000000400 */
[----:B------:R-:W2:Y:S04]  /*8cc20*/  LDL.LU R21, [R1+0x1630] ;  /* 0x0016300001157983 */ /* 0x000ea80000300800 */
[----:B------:R0:W-:Y:S04]  /*8cc30*/  STS.U16 [R8+0x36500], R0 ;  /* 0x0365000008007388 */ /* 0x0001e80000000400 */
[----:B------:R-:W2:Y:S04]  /*8cc40*/  LDL.LU R18, [R1+0x1410] ;  /* 0x0014100001127983 */ /* 0x000ea80000300800 */
[----:B------:R0:W-:Y:S04]  /*8cc50*/  STS.U16 [R8+0x36d00], R4 ;  /* 0x036d000408007388 */ /* 0x0001e80000000400 */
[----:B------:R-:W2:Y:S04]  /*8cc60*/  LDL.LU R20, [R1+0x13f0] ;  /* 0x0013f00001147983 */ /* 0x000ea80000300800 */
[----:B------:R0:W-:Y:S04]  /*8cc70*/  STS.U16 [R8+0x37500], R5 ;  /* 0x0375000508007388 */ /* 0x0001e80000000400 */
[----:B------:R-:W2:Y:S04]  /*8cc80*/  LDL.LU R22, [R1+0x13d0] ;  /* 0x0013d00001167983 */ /* 0x000ea80000300800 */
        /* <DEDUP_REMOVED lines=10> */
[----:B------:R-:W-:Y:S04]  /*8cd30*/  STS.U16 [R8+0x3a500], R12 ;  /* 0x03a5000c08007388 */ /* 0x000fe80000000400 */
        /* <DEDUP_REMOVED lines=9> */
[----:B------:R-:W-:Y:S04]  /*8cdd0*/  STS.U16 [R8+0x3cd00], R25 ;  /* 0x03cd001908007388 */ /* 0x000fe80000000400 */
[----:B------:R-:W2:Y:S04]  /*8cde0*/  LDL.LU R15, [R1+0xc54] ;  /* 0x000c5400010f7983 */ /* 0x000ea80000300800 */
[----:B0-----:R-:W2:Y:S04]  /*8cdf0*/  LDL.LU R16, [R1+0xc34] ;  /* 0x000c340001107983 */ /* 0x001ea80000300800 */
[----:B-1----:R-:W2:Y:S04]  /*8ce00*/  LDL.LU R23, [R1+0xc14] ;  /* 0x000c140001177983 */ /* 0x002ea80000300800 */
[----:B------:R-:W2:Y:S01]  /*8ce10*/  LDL.LU R29, [R1+0xbf4] ;  /* 0x000bf400011d7983 */ /* 0x000ea20000300800 */
[----:B----4-:R-:W-:-:S03]  /*8ce20*/  LOP3.LUT R12, R26, 0x60, RZ, 0x3c, !PT ;  /* 0x000000601a0c7812 */ /* 0x010fc600078e3cff */
[----:B---3--:R-:W-:Y:S04]  /*8ce30*/  STS.U16 [R8+0x3d500], R27 ;  /* 0x03d5001b08007388 */ /* 0x008fe80000000400 */
[----:B--2---:R-:W-:Y:S04]  /*8ce40*/  STS.U16 [R8+0x3dd00], R24 ;  /* 0x03dd001808007388 */ /* 0x004fe80000000400 */
[----:B------:R0:W-:Y:S04]  /*8ce50*/  STS.U16 [R8+0x3e500], R3 ;  /* 0x03e5000308007388 */ /* 0x0001e80000000400 */
[----:B------:R-:W-:Y:S04]  /*8ce60*/  STS.U16 [R8+0x3ed00], R17 ;  /* 0x03ed001108007388 */ /* 0x000fe80000000400 */
[----:B0-----:R-:W2:Y:S04]  /*8ce70*/  LDL.LU R3, [R1+0xbd4] ;  /* 0x000bd40001037983 */ /* 0x001ea80000300800 */
[----:B------:R-:W3:Y:S04]  /*8ce80*/  LDL.LU R25, [R1+0xbb4] ;  /* 0x000bb40001197983 */ /* 0x000ee80000300800 */
[----:B------:R-:W4:Y:S04]  /*8ce90*/  LDL.LU R27, [R1+0xb94] ;  /* 0x000b9400011b7983 */ /* 0x000f280000300800 */
[----:B------:R-:W2:Y:S04]  /*8cea0*/  LDL.LU R24, [R1+0xb74] ;  /* 0x000b740001187983 */ /* 0x000ea80000300800 */
[----:B------:R0:W-:Y:S04]  /*8ceb0*/  STL [R1+0x8390], R26 ;  /* 0x0083901a01007387 */ /* 0x0001e80000100800 */
[----:B------:R1:W-:Y:S04]  /*8cec0*/  STS.U16 [R8+0x3f500], R13 ;  /* 0x03f5000d08007388 */ /* 0x0003e80000000400 */
[----:B0-----:R-:W2:Y:S04]  /*8ced0*/  LDL.LU R26, [R1+0x1690] ;  /* 0x00169000011a7983 */ /* 0x001ea80000300800 */
[----:B------:R-:W2:Y:S04]  /*8cee0*/  LDL.LU R17, [R1+0x16b0] ;  /* 0x0016b00001117983 */ /* 0x000ea80000300800 */
[----:B-1----:R-:W2:Y:S04]  /*8cef0*/  LDL.LU R8, [R1+0x83a0] ;  /* 0x0083a00001087983 */ /* 0x002ea80000300800 */
[----:B------:R-:W0:Y:S02]  /*8cf00*/  S2R R13, SR_TID.X ;  /* 0x00000000000d7919 */ /* 0x000e240000002100 */
[----:B0-----:R-:W-:-:S04]  /*8cf10*/  LOP3.LUT R13, R13, 0x7f, RZ, 0xc0, !PT ;  /* 0x0000007f0d0d7812 */ /* 0x001fc800078ec0ff */
[----:B------:R-:W-:-:S04]  /*8cf20*/  SHF.L.U32 R13, R13, 0x1, RZ ;  /* 0x000000010d0d7819 */ /* 0x000fc800000006ff */
[----:B------:R-:W-:-:S05]  /*8cf30*/  LOP3.LUT R13, R13, 0x50, RZ, 0x3c, !PT ;  /* 0x000000500d0d7812 */ /* 0x000fca00078e3cff */
[----:B--2---:R-:W-:Y:S04]  /*8cf40*/  STS.U16 [R13+0x3fd00], R8 ;  /* 0x03fd00080d007388 */ /* 0x004fe80000000400 */
        /* <DEDUP_REMOVED lines=26> */
[----:B------:R1:W-:Y:S04]  /*8d0f0*/  STS.U16 [R12+0x29e00], R16 ;  /* 0x029e00100c007388 */ /* 0x0003e80000000400 */
[----:B------:R-:W-:Y:S04]  /*8d100*/  STS.U16 [R12+0x2a600], R23 ;  /* 0x02a600170c007388 */ /* 0x000fe80000000400 */
[----:B------:R-:W2:Y:S04]  /*8d110*/  LDL.LU R7, [R1+0xad4] ;  /* 0x000ad40001077983 */ /* 0x000ea80000300800 */
[----:B------:R1:W-:Y:S04]  /*8d120*/  STS.U16 [R12+0x2ae00], R29 ;  /* 0x02ae001d0c007388 */ /* 0x0003e80000000400 */
[----:B0-----:R-:W2:Y:S04]  /*8d130*/  LDL.LU R2, [R1+0xa78] ;  /* 0x000a780001027983 */ /* 0x001ea80000300800 */
[----:B------:R0:W-:Y:S04]  /*8d140*/  STS.U16 [R12+0x2b600], R3 ;  /* 0x02b600030c007388 */ /* 0x0001e80000000400 */
[----:B-1----:R-:W2:Y:S04]  /*8d150*/  LDL.LU R16, [R1+0xa0c] ;  /* 0x000a0c0001107983 */ /* 0x002ea80000300800 */
[----:B---3--:R1:W-:Y:S04]  /*8d160*/  STS.U16 [R12+0x2be00], R25 ;  /* 0x02be00190c007388 */ /* 0x0083e80000000400 */
[----:B------:R-:W3:Y:S04]  /*8d170*/  LDL.LU R29, [R1+0x9b8] ;  /* 0x0009b800011d7983 */ /* 0x000ee80000300800 */
[----:B----4-:R-:W-:Y:S04]  /*8d180*/  STS.U16 [R12+0x2c600], R27 ;  /* 0x02c6001b0c007388 */ /* 0x010fe80000000400 */
[----:B0-----:R-:W2:Y:S04]  /*8d190*/  LDL.LU R3, [R1+0x958] ;  /* 0x0009580001037983 */ /* 0x001ea80000300800 */
[----:B------:R0:W-:Y:S04]  /*8d1a0*/  STS.U16 [R12+0x2ce00], R24 ;  /* 0x02ce00180c007388 */ /* 0x0001e80000000400 */
[----:B-1----:R-:W3:Y:S04]  /*8d1b0*/  LDL.LU R25, [R1+0x934] ;  /* 0x0009340001197983 */ /* 0x002ee80000300800 */
        /* <DEDUP_REMOVED lines=28> */
[----:B------:R1:W-:Y:S04]  /*8d380*/  STS.U16 [R12+0x2f600], R7 ;  /* 0x02f600070c007388 */ /* 0x0003e80000000400 */
[----:B------:R2:W-:Y:S04]  /*8d390*/  STS.U16 [R12+0x2fe00], R2 ;  /* 0x02fe00020c007388 */ /* 0x0005e80000000400 */
[----:B0-----:R-:W4:Y:S04]  /*8d3a0*/  LDL.LU R26, [R1+0x8390] ;  /* 0x00839000011a7983 */ /* 0x001f280000300800 */
[----:B-1----:R-:W4:Y:S04]  /*8d3b0*/  LDL.LU R7, [R1+0x838c] ;  /* 0x00838c0001077983 */ /* 0x002f280000300800 */
[----:B--2---:R-:W2:Y:S04]  /*8d3c0*/  LDL.LU R2, [R1+0x8388] ;  /* 0x0083880001027983 */ /* 0x004ea80000300800 */
[----:B------:R0:W-:Y:S04]  /*8d3d0*/  STS.U16 [R12+0x30600], R16 ;  /* 0x030600100c007388 */ /* 0x0001e80000000400 */
[----:B---3--:R1:W-:Y:S04]  /*8d3e0*/  STS.U16 [R12+0x30e00], R29 ;  /* 0x030e001d0c007388 */ /* 0x0083e80000000400 */
[----:B------:R3:W-:Y:S04]  /*8d3f0*/  STS.U16 [R12+0x31600], R3 ;  /* 0x031600030c007388 */ /* 0x0007e80000000400 */
[----:B0-----:R-:W2:Y:S04]  /*8d400*/  LDL.LU R16, [R1+0x8384] ;  /* 0x0083840001107983 */ /* 0x001ea80000300800 */
[----:B-1----:R-:W2:Y:S04]  /*8d410*/  LDL.LU R29, [R1+0x8380] ;  /* 0x00838000011d7983 */ /* 0x002ea80000300800 */
[----:B---3--:R-:W3:Y:S04]  /*8d420*/  LDL.LU R3, [R1+0x837c] ;  /* 0x00837c0001037983 */ /* 0x008ee80000300800 */
[----:B------:R0:W-:Y:S04]  /*8d430*/  STS.U16 [R12+0x31e00], R25 ;  /* 0x031e00190c007388 */ /* 0x0001e80000000400 */
[----:B------:R1:W-:Y:S04]  /*8d440*/  STS.U16 [R12+0x32600], R24 ;  /* 0x032600180c007388 */ /* 0x0003e80000000400 */
[----:B0-----:R-:W2:Y:S04]  /*8d450*/  LDL.LU R25, [R1+0x8378] ;  /* 0x0083780001197983 */ /* 0x001ea80000300800 */
[----:B-1----:R-:W2:Y:S04]  /*8d460*/  LDL.LU R24, [R1+0x8374] ;  /* 0x0083740001187983 */ /* 0x002ea80000300800 */
[----:B------:R0:W-:Y:S04]  /*8d470*/  STS.U16 [R12+0x32e00], R8 ;  /* 0x032e00080c007388 */ /* 0x0001e80000000400 */
        /* <DEDUP_REMOVED lines=20> */
[----:B-1----:R-:W3:Y:S01]  /*8d5c0*/  LDL.LU R13, [R1+0x166c] ;  /* 0x00166c00010d7983 */ /* 0x002ee20000300800 */
        /* <DEDUP_REMOVED lines=21> */
[----:B------:R1:W-:Y:S04]  /*8d720*/  STS.U16 [R12+0x3e600], R29 ;  /* 0x03e6001d0c007388 */ /* 0x0003e80000000400 */
[----:B0-----:R-:W2:Y:S04]  /*8d730*/  LDL.LU R3, [R1+0xc10] ;  /* 0x000c100001037983 */ /* 0x001ea80000300800 */
[----:B------:R-:W2:Y:S04]  /*8d740*/  LDL.LU R27, [R1+0xbf0] ;  /* 0x000bf000011b7983 */ /* 0x000ea80000300800 */
[----:B------:R-:W2:Y:S04]  /*8d750*/  LDL.LU R25, [R1+0xbd0] ;  /* 0x000bd00001197983 */ /* 0x000ea80000300800 */
[----:B-1----:R-:W2:Y:S04]  /*8d760*/  LDL.LU R29, [R1+0x16ac] ;  /* 0x0016ac00011d7983 */ /* 0x002ea80000300800 */
[----:B------:R-:W2:Y:S04]  /*8d770*/  LDL.LU R26, [R1+0xbb0] ;  /* 0x000bb000011a7983 */ /* 0x000ea80000300800 */
[----:B------:R0:W-:Y:S04]  /*8d780*/  STS.U16 [R12+0x3ee00], R16 ;  /* 0x03ee00100c007388 */ /* 0x0001e80000000400 */
[----:B0-----:R-:W2:Y:S04]  /*8d790*/  LDL.LU R12, [R1+0x8370] ;  /* 0x00837000010c7983 */ /* 0x001ea80000300800 */
[----:B------:R-:W0:Y:S02]  /*8d7a0*/  S2R R16, SR_TID.X ;  /* 0x0000000000107919 */ /* 0x000e240000002100 */
[----:B0-----:R-:W-:-:S04]  /*8d7b0*/  LOP3.LUT R16, R16, 0x7f, RZ, 0xc0, !PT ;  /* 0x0000007f10107812 */ /* 0x001fc800078ec0ff */
[----:B------:R-:W-:-:S04]  /*8d7c0*/  SHF.L.U32 R16, R16, 0x1, RZ ;  /* 0x0000000110107819 */ /* 0x000fc800000006ff */
[----:B------:R-:W-:-:S05]  /*8d7d0*/  LOP3.LUT R16, R16, 0x60, RZ, 0x3c, !PT ;  /* 0x0000006010107812 */ /* 0x000fca00078e3cff */
[----:B--2---:R-:W-:Y:S04]  /*8d7e0*/  STS.U16 [R16+0x3f600], R12 ;  /* 0x03f6000c10007388 */ /* 0x004fe80000000400 */
[----:B------:R-:W-:Y:S04]  /*8d7f0*/  STS.U16 [R16+0x3fe00], R2 ;  /* 0x03fe000210007388 */ /* 0x000fe80000000400 */
[----:B------:R-:W-:Y:S04]  /*8d800*/  STS.U16 [R9+0x20700], R29 ;  /* 0x0207001d09007388 */ /* 0x000fe80000000400 */
[----:B------:R-:W-:Y:S04]  /*8d810*/  STS.U16 [R9+0x20f00], R8 ;  /* 0x020f000809007388 */ /* 0x000fe80000000400 */
[----:B------:R-:W-:Y:S04]  /*8d820*/  STS.U16 [R9+0x21700], R13 ;  /* 0x0217000d09007388 */ /* 0x000fe80000000400 */
[----:B------:R0:W-:Y:S04]  /*8d830*/  STS.U16 [R9+0x21f00], R24 ;  /* 0x021f001809007388 */ /* 0x0001e80000000400 */
[----:B----4-:R-:W-:Y:S04]  /*8d840*/  STS.U16 [R9+0x22700], R17 ;  /* 0x0227001109007388 */ /* 0x010fe80000000400 */
[----:B------:R-:W-:Y:S04]  /*8d850*/  STS.U16 [R9+0x22f00], R10 ;  /* 0x022f000a09007388 */ /* 0x000fe80000000400 */
[----:B0-----:R-:W2:Y:S04]  /*8d860*/  LDL.LU R24, [R1+0xb90] ;  /* 0x000b900001187983 */ /* 0x001ea80000300800 */
[----:B------:R-:W-:Y:S04]  /*8d870*/  STS.U16 [R9+0x23700], R14 ;  /* 0x0237000e09007388 */ /* 0x000fe80000000400 */
[----:B------:R-:W-:Y:S04]  /*8d880*/  STS.U16 [R9+0x23f00], R21 ;  /* 0x023f001509007388 */ /* 0x000fe80000000400 */
[----:B------:R-:W-:Y:S04]  /*8d890*/  STS.U16 [R9+0x24700], R18 ;  /* 0x0247001209007388 */ /* 0x000fe80000000400 */
[----:B------:R-:W-:Y:S04]  /*8d8a0*/  STS.U16 [R9+0x24f00], R20 ;  /* 0x024f001409007388 */ /* 0x000fe80000000400 */
[----:B------:R0:W-:Y:S04]  /*8d8b0*/  STS.U16 [R9+0x25700], R22 ;  /* 0x0257001609007388 */ /* 0x0001e80000000400 */
[----:B------:R1:W-:Y:S04]  /*8d8c0*/  STS.U16 [R9+0x25f00], R19 ;  /* 0x025f001309007388 */ /* 0x0003e80000000400 */
[----:B------:R4:W-:Y:S04]  /*8d8d0*/  STS.U16 [R9+0x26700], R0 ;  /* 0x0267000009007388 */ /* 0x0009e80000000400 */
[----:B0-----:R-:W2:Y:S04]  /*8d8e0*/  LDL.LU R22, [R1+0xb70] ;  /* 0x000b700001167983 */ /* 0x001ea80000300800 */
[----:B------:R0:W-:Y:S04]  /*8d8f0*/  STS.U16 [R9+0x26f00], R4 ;  /* 0x026f000409007388 */ /* 0x0001e80000000400 */
[----:B-1----:R-:W2:Y:S04]  /*8d900*/  LDL.LU R19, [R1+0xb50] ;  /* 0x000b500001137983 */ /* 0x002ea80000300800 */
[----:B------:R-:W-:Y:S04]  /*8d910*/  STS.U16 [R9+0x27700], R5 ;  /* 0x0277000509007388 */ /* 0x000fe80000000400 */
[----:B------:R1:W-:Y:S04]  /*8d920*/  STS.U16 [R9+0x27f00], R6 ;  /* 0x027f000609007388 */ /* 0x0003e80000000400 */
[----:B----4-:R-:W4:Y:S04]  /*8d930*/  LDL.LU R0, [R1+0xb30] ;  /* 0x000b300001007983 */ /* 0x010f280000300800 */
[----:B------:R-:W-:Y:S04]  /*8d940*/  STS.U16 [R9+0x28700], R28 ;  /* 0x0287001c09007388 */ /* 0x000fe80000000400 */
[----:B0-----:R-:W4:Y:S04]  /*8d950*/  LDL.LU R4, [R1+0xb10] ;  /* 0x000b100001047983 */ /* 0x001f280000300800 */
[----:B------:R0:W-:Y:S04]  /*8d960*/  STS.U16 [R9+0x28f00], R11 ;  /* 0x028f000b09007388 */ /* 0x0001e80000000400 */
[----:B-1----:R-:W4:Y:S04]  /*8d970*/  LDL.LU R6, [R1+0xaf0] ;  /* 0x000af00001067983 */ /* 0x002f280000300800 */
[----:B------:R1:W-:Y:S04]  /*8d980*/  STS.U16 [R9+0x29700], R15 ;  /* 0x0297000f09007388 */ /* 0x0003e80000000400 */
[----:B0-----:R-:W4:Y:S04]  /*8d990*/  LDL.LU R11, [R1+0xad0] ;  /* 0x000ad000010b7983 */ /* 0x001f280000300800 */
[----:B---3--:R0:W-:Y:S04]  /*8d9a0*/  STS.U16 [R9+0x29f00], R23 ;  /* 0x029f001709007388 */ /* 0x0081e80000000400 */
[----:B-1----:R-:W3:Y:S04]  /*8d9b0*/  LDL.LU R15, [R1+0xa68] ;  /* 0x000a6800010f7983 */ /* 0x002ee80000300800 */
[----:B------:R1:W-:Y:S04]  /*8d9c0*/  STS.U16 [R9+0x2a700], R3 ;  /* 0x02a7000309007388 */ /* 0x0003e80000000400 */
[----:B0-----:R-:W3:Y:S04]  /*8d9d0*/  LDL.LU R23, [R1+0xa00] ;  /* 0x000a000001177983 */ /* 0x001ee80000300800 */
[----:B------:R0:W-:Y:S04]  /*8d9e0*/  STS.U16 [R9+0x2af00], R27 ;  /* 0x02af001b09007388 */ /* 0x0001e80000000400 */
[----:B-1----:R-:W3:Y:S04]  /*8d9f0*/  LDL.LU R3, [R1+0x9a8] ;  /* 0x0009a80001037983 */ /* 0x002ee80000300800 */
[----:B------:R-:W3:Y:S04]  /*8da00*/  LDL.LU R5, [R1+0x954] ;  /* 0x0009540001057983 */ /* 0x000ee80000300800 */
[----:B------:R1:W-:Y:S04]  /*8da10*/  STS.U16 [R9+0x2b700], R25 ;  /* 0x02b7001909007388 */ /* 0x0003e80000000400 */
[----:B0-----:R-:W3:Y:S04]  /*8da20*/  LDL.LU R27, [R1+0x930] ;  /* 0x00093000011b7983 */ /* 0x001ee80000300800 */
[----:B------:R0:W-:Y:S04]  /*8da30*/  STS.U16 [R9+0x2bf00], R26 ;  /* 0x02bf001a09007388 */ /* 0x0001e80000000400 */
[----:B-1----:R-:W3:Y:S04]  /*8da40*/  LDL.LU R25, [R1+0x910] ;  /* 0x0009100001197983 */ /* 0x002ee80000300800 */
[----:B0-----:R-:W3:Y:S04]  /*8da50*/  LDL.LU R26, [R1+0x8f0] ;  /* 0x0008f000011a7983 */ /* 0x001ee80000300800 */
        /* <DEDUP_REMOVED lines=15> */
[----:B------:R-:W2:Y:S04]  /*8db50*/  LDL.LU R20, [R1+0x730] ;  /* 0x0007300001147983 */ /* 0x000ea80000300800 */
[----:B------:R1:W-:Y:S04]  /*8db60*/  STS.U16 [R9+0x2d700], R19 ;  /* 0x02d7001309007388 */ /* 0x0003e80000000400 */
[----:B0-----:R-:W2:Y:S04]  /*8db70*/  LDL.LU R22, [R1+0x710] ;  /* 0x0007100001167983 */ /* 0x001ea80000300800 */
[----:B----4-:R0:W-:Y:S04]  /*8db80*/  STS.U16 [R9+0x2df00], R0 ;  /* 0x02df000009007388 */ /* 0x0101e80000000400 */
[----:B-1----:R-:W4:Y:S04]  /*8db90*/  LDL.LU R19, [R1+0x6f0] ;  /* 0x0006f00001137983 */ /* 0x002f280000300800 */
[----:B------:R1:W-:Y:S04]  /*8dba0*/  STS.U16 [R9+0x2e700], R4 ;  /* 0x02e7000409007388 */ /* 0x0003e80000000400 */
        /* <DEDUP_REMOVED lines=20> */
[----:B------:R-:W-:Y:S04]  /*8dcf0*/  STS.U16 [R9+0x33700], R2 ;  /* 0x0337000209007388 */ /* 0x000fe80000000400 */
[----:B------:R-:W-:Y:S04]  /*8dd00*/  STS.U16 [R9+0x33f00], R12 ;  /* 0x033f000c09007388 */ /* 0x000fe80000000400 */
[----:B------:R-:W-:Y:S04]  /*8dd10*/  STS.U16 [R9+0x34700], R16 ;  /* 0x0347001009007388 */ /* 0x000fe80000000400 */
[----:B------:R0:W-:Y:S04]  /*8dd20*/  STS.U16 [R9+0x34f00], R28 ;  /* 0x034f001c09007388 */ /* 0x0001e80000000400 */
[----:B0-----:R-:W3:Y:S04]  /*8dd30*/  LDL.LU R28, [R1+0xacc] ;  /* 0x000acc00011c7983 */ /* 0x001ee80000300800 */
[----:B--2---:R0:W-:Y:S04]  /*8dd40*/  STS.U16 [R9+0x35700], R24 ;  /* 0x0357001809007388 */ /* 0x0041e80000000400 */
        /* <DEDUP_REMOVED lines=10> */
[----:B------:R-:W-:Y:S04]  /*8ddf0*/  STS.U16 [R9+0x3a700], R22 ;  /* 0x03a7001609007388 */ /* 0x000fe80000000400 */
[----:B----4-:R-:W-:Y:S04]  /*8de00*/  STS.U16 [R9+0x3af00], R19 ;  /* 0x03af001309007388 */ /* 0x010fe80000000400 */
[----:B---3--:R0:W-:Y:S04]  /*8de10*/  STS.U16 [R9+0x3b700], R26 ;  /* 0x03b7001a09007388 */ /* 0x0081e80000000400 */
[----:B------:R-:W-:Y:S04]  /*8de20*/  STS.U16 [R9+0x3bf00], R4 ;  /* 0x03bf000409007388 */ /* 0x000fe80000000400 */
[----:B------:R-:W-:Y:S04]  /*8de30*/  STS.U16 [R9+0x3c700], R25 ;  /* 0x03c7001909007388 */ /* 0x000fe80000000400 */
[----:B0-----:R-:W3:Y:S04]  /*8de40*/  LDL.LU R26, [R1+0xab4] ;  /* 0x000ab400011a7983 */ /* 0x001ee80000300800 */
[----:B------:R0:W-:Y:S04]  /*8de50*/  STS.U16 [R9+0x3cf00], R27 ;  /* 0x03cf001b09007388 */ /* 0x0001e80000000400 */
[----:B0-----:R-:W4:Y:S04]  /*8de60*/  LDL.LU R27, [R1+0xab0] ;  /* 0x000ab000011b7983 */ /* 0x001f280000300800 */
[----:B------:R-:W0:Y:S01]  /*8de70*/  S2R R25, SR_TID.X ;  /* 0x0000000000197919 */ /* 0x000e220000002100 */
[----:B------:R-:W-:-:S03]  /*8de80*/  IMAD.SHL.U32 R2, R6, 0x4, RZ ;  /* 0x0000000406027824 */ /* 0x000fc600078e00ff */
[----:B------:R0:W-:Y:S02]  /*8de90*/  STS.U16 [R9+0x3d700], R3 ;  /* 0x03d7000309007388 */ /* 0x0001e40000000400 */
[----:B------:R-:W-:Y:S02]  /*8dea0*/  LOP3.LUT R2, R2, 0x7c, RZ, 0xc0, !PT ;  /* 0x0000007c02027812 */ /* 0x000fe400078ec0ff */
[----:B------:R-:W-:Y:S02]  /*8deb0*/  STS.U16 [R9+0x3df00], R5 ;  /* 0x03df000509007388 */ /* 0x000fe40000000400 */
[----:B------:R-:W-:Y:S02]  /*8dec0*/  LEA R2, R7, R2, 0x6 ;  /* 0x0000000207027211 */ /* 0x000fe400078e30ff */
[----:B------:R-:W-:Y:S04]  /*8ded0*/  STS.U16 [R9+0x3e700], R23 ;  /* 0x03e7001709007388 */ /* 0x000fe80000000400 */
[----:B------:R-:W-:Y:S01]  /*8dee0*/  STS.U16 [R9+0x3ef00], R15 ;  /* 0x03ef000f09007388 */ /* 0x000fe20000000400 */
[----:B0-----:R-:W-:-:S03]  /*8def0*/  LOP3.LUT R3, R25, 0x60, RZ, 0xc0, !PT ;  /* 0x0000006019037812 */ /* 0x001fc600078ec0ff */
[----:B------:R-:W-:Y:S01]  /*8df00*/  STS.U16 [R9+0x3f700], R11 ;  /* 0x03f7000b09007388 */ /* 0x000fe20000000400 */
[----:B------:R-:W-:-:S03]  /*8df10*/  SHF.R.U32.HI R3, RZ, 0x1, R3 ;  /* 0x00000001ff037819 */ /* 0x000fc60000011603 */
[----:B------:R-:W4:Y:S04]  /*8df20*/  LDL.LU R25, [R1+0xa9c] ;  /* 0x000a9c0001197983 */ /* 0x000f280000300800 */
[----:B------:R0:W-:Y:S01]  /*8df30*/  STS.U16 [R9+0x3ff00], R0 ;  /* 0x03ff000009007388 */ /* 0x0001e20000000400 */
[----:B------:R-:W-:-:S03]  /*8df40*/  LOP3.LUT R2, R2, R3, RZ, 0x3c, !PT ;  /* 0x0000000302027212 */ /* 0x000fc600078e3cff */
        /* <DEDUP_REMOVED lines=11> */
[----:B------:R-:W-:Y:S04]  /*8e000*/  STS [R2+0x40000], R28 ;  /* 0x0400001c02007388 */ /* 0x000fe80000000800 */
[----:B------:R-:W4:Y:S04]  /*8e010*/  LDL.LU R10, [R1+0xa14] ;  /* 0x000a1400010a7983 */ /* 0x000f280000300800 */
[----:B------:R-:W4:Y:S04]  /*8e020*/  LDL.LU R14, [R1+0xa10] ;  /* 0x000a1000010e7983 */ /* 0x000f280000300800 */
[----:B------:R-:W4:Y:S04]  /*8e030*/  LDL.LU R21, [R1+0x9fc] ;  /* 0x0009fc0001157983 */ /* 0x000f280000300800 */
[----:B--2---:R-:W-:Y:S04]  /*8e040*/  STS [R2+0x40800], R24 ;  /* 0x0408001802007388 */ /* 0x004fe80000000800 */
[----:B---3--:R0:W-:Y:S04]  /*8e050*/  STS [R2+0x40080], R26 ;  /* 0x0400801a02007388 */ /* 0x0081e80000000800 */
[----:B0-----:R-:W2:Y:S04]  /*8e060*/  LDL.LU R26, [R1+0x9f8] ;  /* 0x0009f800011a7983 */ /* 0x001ea80000300800 */
[----:B----4-:R0:W-:Y:S04]  /*8e070*/  STS [R2+0x40880], R27 ;  /* 0x0408801b02007388 */ /* 0x0101e80000000800 */
[----:B0-----:R-:W3:Y:S04]  /*8e080*/  LDL.LU R27, [R1+0x9e8] ;  /* 0x0009e800011b7983 */ /* 0x001ee80000300800 */
[----:B------:R-:W4:Y:S04]  /*8e090*/  LDL.LU R18, [R1+0x9e0] ;  /* 0x0009e00001127983 */ /* 0x000f280000300800 */
[----:B------:R-:W4:Y:S04]  /*8e0a0*/  LDL.LU R20, [R1+0x9c8] ;  /* 0x0009c80001147983 */ /* 0x000f280000300800 */
[----:B------:R-:W4:Y:S04]  /*8e0b0*/  LDL.LU R22, [R1+0x9c0] ;  /* 0x0009c00001167983 */ /* 0x000f280000300800 */
[----:B------:R-:W4:Y:S04]  /*8e0c0*/  LDL.LU R19, [R1+0x9b0] ;  /* 0x0009b00001137983 */ /* 0x000f280000300800 */
[----:B------:R-:W4:Y:S04]  /*8e0d0*/  LDL.LU R4, [R1+0x9ac] ;  /* 0x0009ac0001047983 */ /* 0x000f280000300800 */
[----:B------:R0:W-:Y:S04]  /*8e0e0*/  STS [R2+0x41000], R25 ;  /* 0x0410001902007388 */ /* 0x0001e80000000800 */
[----:B------:R-:W4:Y:S04]  /*8e0f0*/  LDL.LU R5, [R1+0x998] ;  /* 0x0009980001057983 */ /* 0x000f280000300800 */
[----:B------:R-:W4:Y:S04]  /*8e100*/  LDL.LU R6, [R1+0x994] ;  /* 0x0009940001067983 */ /* 0x000f280000300800 */
[----:B------:R-:W4:Y:S04]  /*8e110*/  LDL.LU R7, [R1+0x984] ;  /* 0x0009840001077983 */ /* 0x000f280000300800 */
[----:B------:R1:W-:Y:S04]  /*8e120*/  STS [R2+0x41800], R0 ;  /* 0x0418000002007388 */ /* 0x0003e80000000800 */
[----:B------:R-:W-:Y:S04]  /*8e130*/  STS [R2+0x41080], R11 ;  /* 0x0410800b02007388 */ /* 0x000fe80000000800 */
        /* <DEDUP_REMOVED lines=8> */
[----:B------:R-:W4:Y:S04]  /*8e1c0*/  LDL.LU R9, [R1+0x97c] ;  /* 0x00097c0001097983 */ /* 0x000f280000300800 */
[----:B------:R-:W-:Y:S04]  /*8e1d0*/  STS [R2+0x43880], R17 ;  /* 0x0438801102007388 */ /* 0x000fe80000000800 */
[----:B------:R-:W4:Y:S04]  /*8e1e0*/  LDL.LU R28, [R1+0x96c] ;  /* 0x00096c00011c7983 */ /* 0x000f280000300800 */
[----:B------:R-:W-:Y:S04]  /*8e1f0*/  STS [R2+0x44000], R10 ;  /* 0x0440000a02007388 */ /* 0x000fe80000000800 */
[----:B------:R-:W4:Y:S04]  /*8e200*/  LDL.LU R24, [R1+0x964] ;  /* 0x0009640001187983 */ /* 0x000f280000300800 */
[----:B------:R-:W-:Y:S04]  /*8e210*/  STS [R2+0x44800], R14 ;  /* 0x0448000e02007388 */ /* 0x000fe80000000800 */
[----:B0-----:R-:W4:Y:S04]  /*8e220*/  LDL.LU R25, [R1+0xac0] ;  /* 0x000ac00001197983 */ /* 0x001f280000300800 */
[----:B------:R-:W-:Y:S04]  /*8e230*/  STS [R2+0x44080], R21 ;  /* 0x0440801502007388 */ /* 0x000fe80000000800 */
[----:B-1----:R-:W4:Y:S04]  /*8e240*/  LDL R0, [R1+0x27b8] ;  /* 0x0027b80001007983 */ /* 0x002f280000100800 */
[----:B--2---:R0:W-:Y:S04]  /*8e250*/  STS [R2+0x44880], R26 ;  /* 0x0448801a02007388 */ /* 0x0041e80000000800 */
[----:B0-----:R-:W2:Y:S04]  /*8e260*/  LDL.LU R26, [R1+0xabc] ;  /* 0x000abc00011a7983 */ /* 0x001ea80000300800 */
[----:B---3--:R0:W-:Y:S04]  /*8e270*/  STS [R2+0x45000], R27 ;  /* 0x0450001b02007388 */ /* 0x0081e80000000800 */
[----:B0-----:R-:W3:Y:S04]  /*8e280*/  LDL.LU R27, [R1+0xaa8] ;  /* 0x000aa800011b7983 */ /* 0x001ee80000300800 */
[----:B------:R-:W2:Y:S04]  /*8e290*/  LDL.LU R11, [R1+0xa94] ;  /* 0x000a9400010b7983 */ /* 0x000ea80000300800 */
[----:B----4-:R-:W-:Y:S04]  /*8e2a0*/  STS [R2+0x45800], R18 ;  /* 0x0458001202007388 */ /* 0x010fe80000000800 */
[----:B------:R-:W-:Y:S04]  /*8e2b0*/  STS [R2+0x45080], R20 ;  /* 0x0450801402007388 */ /* 0x000fe80000000800 */
[----:B------:R-:W-:Y:S04]  /*8e2c0*/  STS [R2+0x45880], R22 ;  /* 0x0458801602007388 */ /* 0x000fe80000000800 */
[----:B------:R-:W-:Y:S04]  /*8e2d0*/  STS [R2+0x46000], R19 ;  /* 0x0460001302007388 */ /* 0x000fe80000000800 */
[----:B------:R-:W-:Y:S04]  /*8e2e0*/  STS [R2+0x46800], R4 ;  /* 0x0468000402007388 */ /* 0x000fe80000000800 */
[----:B------:R-:W-:Y:S04]  /*8e2f0*/  STS [R2+0x46080], R5 ;  /* 0x0460800502007388 */ /* 0x000fe80000000800 */
[----:B------:R-:W-:Y:S04]  /*8e300*/  STS [R2+0x46880], R6 ;  /* 0x0468800602007388 */ /* 0x000fe80000000800 */
[----:B--2---:R0:W-:Y:S04]  /*8e310*/  STL [R1+0x8348], R11 ;  /* 0x0083480b01007387 */ /* 0x0041e80000100800 */
[----:B0-----:R-:W2:Y:S04]  /*8e320*/  LDL.LU R11, [R1+0xaa4] ;  /* 0x000aa400010b7983 */ /* 0x001ea80000300800 */
[----:B------:R-:W-:Y:S04]  /*8e330*/  STS [R2+0x47000], R7 ;  /* 0x0470000702007388 */ /* 0x000fe80000000800 */
[----:B------:R-:W-:Y:S04]  /*8e340*/  STS [R2+0x47800], R9 ;  /* 0x0478000902007388 */ /* 0x000fe80000000800 */
[----:B------:R-:W-:Y:S04]  /*8e350*/  STS [R2+0x47080], R28 ;  /* 0x0470801c02007388 */ /* 0x000fe80000000800 */
[----:B------:R-:W4:Y:S04]  /*8e360*/  LDL.LU R15, [R1+0xa8c] ;  /* 0x000a8c00010f7983 */ /* 0x000f280000300800 */
[----:B------:R0:W-:Y:S04]  /*8e370*/  STS [R2+0x47880], R24 ;  /* 0x0478801802007388 */ /* 0x0001e80000000800 */
        /* <DEDUP_REMOVED lines=22> */
[----:B------:R0:W-:Y:S04]  /*8e4e0*/  STS [R0+0x40000], R25 ;  /* 0x0400001900007388 */ /* 0x0001e80000000800 */
[----:B------:R-:W4:Y:S04]  /*8e4f0*/  LDL.LU R24, [R1+0x978] ;  /* 0x0009780001187983 */ /* 0x000f280000300800 */
[----:B------:R1:W-:Y:S04]  /*8e500*/  STS [R0+0x40800], R26 ;  /* 0x0408001a00007388 */ /* 0x0003e80000000800 */
[----:B0-----:R-:W4:Y:S04]  /*8e510*/  LDL.LU R25, [R1+0x970] ;  /* 0x0009700001197983 */ /* 0x001f280000300800 */
[----:B---3--:R0:W-:Y:S04]  /*8e520*/  STS [R0+0x40080], R27 ;  /* 0x0400801b00007388 */ /* 0x0081e80000000800 */
[----:B-1----:R-:W3:Y:S04]  /*8e530*/  LDL.LU R26, [R1+0x960] ;  /* 0x00096000011a7983 */ /* 0x002ee80000300800 */
[----:B0-----:R-:W3:Y:S04]  /*8e540*/  LDL.LU R27, [R1+0x950] ;  /* 0x00095000011b7983 */ /* 0x001ee80000300800 */
[----:B--2---:R0:W-:Y:S04]  /*8e550*/  STS [R0+0x40880], R11 ;  /* 0x0408800b00007388 */ /* 0x0041e80000000800 */
[----:B0-----:R-:W2:Y:S04]  /*8e560*/  LDL.LU R11, [R1+0x8348] ;  /* 0x00834800010b7983 */ /* 0x001ea80000300800 */
[----:B--2---:R-:W-:Y:S04]  /*8e570*/  STS [R0+0x41000], R11 ;  /* 0x0410000b00007388 */ /* 0x004fe80000000800 */
[----:B----4-:R-:W-:Y:S04]  /*8e580*/  STS [R0+0x41800], R15 ;  /* 0x0418000f00007388 */ /* 0x010fe80000000800 */
[----:B------:R-:W-:Y:S04]  /*8e590*/  STS [R0+0x41080], R23 ;  /* 0x0410801700007388 */ /* 0x000fe80000000800 */
[----:B------:R-:W-:Y:S04]  /*8e5a0*/  STS [R0+0x41880], R2 ;  /* 0x0418800200007388 */ /* 0x000fe80000000800 */
[----:B------:R-:W-:Y:S04]  /*8e5b0*/  STS [R0+0x42000], R12 ;  /* 0x0420000c00007388 */ /* 0x000fe80000000800 */
[----:B------:R-:W-:Y:S04]  /*8e5c0*/  STS [R0+0x42800], R16 ;  /* 0x0428001000007388 */ /* 0x000fe80000000800 */
        /* <DEDUP_REMOVED lines=8> */
[----:B------:R1:W-:Y:S04]  /*8e650*/  STS [R0+0x44080], R3 ;  /* 0x0440800300007388 */ /* 0x0003e80000000800 */
[----:B0-----:R-:W2:Y:S04]  /*8e660*/  LDL R29, [R1+0xe18] ;  /* 0x000e1800011d7983 */ /* 0x001ea80000100800 */
[----:B-1----:R-:W4:Y:S04]  /*8e670*/  LDL R3, [R1+0xdec] ;  /* 0x000dec0001037983 */ /* 0x002f280000100800 */
        /* <DEDUP_REMOVED lines=11> */
[----:B---3--:R-:W-:Y:S04]  /*8e730*/  STS [R0+0x47080], R26 ;  /* 0x0470801a00007388 */ /* 0x008fe80000000800 */
[----:B------:R-:W-:Y:S04]  /*8e740*/  STS [R0+0x47880], R27 ;  /* 0x0478801b00007388 */ /* 0x000fe80000000800 */
[----:B------:R-:W-:Y:S06]  /*8e750*/  BAR.SYNC.DEFER_BLOCKING 0x0 ;  /* 0x0000000000007b1d */ /* 0x000fec0000010000 */
[----:B--2---:R-:W-:Y:S04]  /*8e760*/  LDSM.16.M88.4 R16, [R29+0x40000] ;  /* 0x040000001d10783b */ /* 0x004fe80000000200 */
[----:B----4-:R-:W0:Y:S04]  /*8e770*/  LDSM.16.M88.4 R4, [R3+0x20000] ;  /* 0x020000000304783b */ /* 0x010e280000000200 */
[----:B------:R-:W-:Y:S04]  /*8e780*/  LDSM.16.M88.4 R12, [R3+0x26000] ;  /* 0x02600000030c783b */ /* 0x000fe80000000200 */
[----:B------:R-:W-:Y:S04]  /*8e790*/  LDSM.16.M88.4 R8, [R3+0x28000] ;  /* 0x028000000308783b */ /* 0x000fe80000000200 */
[----:B0-----:R-:W-:Y:S01]  /*8e7a0*/  STL.64 [R1+0x20], R4 ;  /* 0x0000200401007387 */ /* 0x001fe20000100a00 */
[----:B------:R-:W-:-:S02]  /*8e7b0*/  MOV R2, R4 ;  /* 0x0000000400027202 */ /* 0x000fc40000000f00 */
[----:B------:R-:W-:Y:S01]  /*8e7c0*/  MOV R0, R5 ;  /* 0x0000000500007202 */ /* 0x000fe20000000f00 */
[----:B------:R-:W-:Y:S04]  /*8e7d0*/  STL.64 [R1+0x28], R6 ;  /* 0x0000280601007387 */ /* 0x000fe80000100a00 */
[----:B------:R-:W0:Y:S04]  /*8e7e0*/  LDSM.16.M88.4 R4, [R3+0x22000] ;  /* 0x022000000304783b */ /* 0x000e280000000200 */
[----:B0-----:R-:W-:Y:S01]  /*8e7f0*/  STL.64 [R1+0x10], R4 ;  /* 0x0000100401007387 */ /* 0x001fe20000100a00 */
[----:B------:R-:W-:Y:S01]  /*8e800*/  IMAD.MOV.U32 R21, RZ, RZ, R4 ;  /* 0x000000ffff157224 */ /* 0x000fe200078e0004 */
[----:B------:R-:W-:-:S02]  /*8e810*/  MOV R20, R5 ;  /* 0x0000000500147202 */ /* 0x000fc40000000f00 */
[----:B------:R-:W-:Y:S04]  /*8e820*/  STL.64 [R1+0x18], R6 ;  /* 0x0000180601007387 */ /* 0x000fe80000100a00 */
[----:B------:R-:W0:Y:S04]  /*8e830*/  LDSM.16.M88.4 R4, [R3+0x24000] ;  /* 0x024000000304783b */ /* 0x000e280000000200 */
[----:B------:R-:W-:Y:S04]  /*8e840*/  STL [R1+0x7d48], R14 ;  /* 0x007d480e01007387 */ /* 0x000fe80000100800 */
[----:B0-----:R-:W-:Y:S04]  /*8e850*/  STL.64 [R1], R4 ;  /* 0x0000000401007387 */ /* 0x001fe80000100a00 */
[----:B------:R-:W-:Y:S04]  /*8e860*/  STL.64 [R1+0x8], R6 ;  /* 0x0000080601007387 */ /* 0x000fe80000100a00 */
[----:B------:R-:W0:Y:S04]  /*8e870*/  LDSM.16.M88.4 R4, [R3+0x2a000] ;  /* 0x02a000000304783b */ /* 0x000e280000000200 */
[----:B------:R-:W-:Y:S04]  /*8e880*/  STL [R1+0x7b60], R15 ;  /* 0x007b600f01007387 */ /* 0x000fe80000100800 */
[----:B------:R1:W-:Y:S04]  /*8e890*/  STL.64 [R1+0x8318], R12 ;  /* 0x0083180c01007387 */ /* 0x0003e80000100a00 */
[----:B------:R-:W-:Y:S04]  /*8e8a0*/  STL [R1+0x7ab4], R10 ;  /* 0x007ab40a01007387 */ /* 0x000fe80000100800 */
[----:B------:R-:W-:Y:S04]  /*8e8b0*/  STL [R1+0x7ab0], R11 ;  /* 0x007ab00b01007387 */ /* 0x000fe80000100800 */
[----:B------:R-:W-:Y:S04]  /*8e8c0*/  STL.64 [R1+0x8320], R8 ;  /* 0x0083200801007387 */ /* 0x000fe80000100a00 */
[----:B------:R-:W2:Y:S04]  /*8e8d0*/  LDSM.16.M88.4 R8, [R3+0x2c000] ;  /* 0x02c000000308783b */ /* 0x000ea80000000200 */
[----:B0-----:R-:W-:Y:S04]  /*8e8e0*/  STL [R1+0x7b28], R6 ;  /* 0x007b280601007387 */ /* 0x001fe80000100800 */
[----:B------:R-:W-:Y:S04]  /*8e8f0*/  STL [R1+0x7b24], R7 ;  /* 0x007b240701007387 */ /* 0x000fe80000100800 */
[----:B-1----:R-:W3:Y:S04]  /*8e900*/  LDL.64 R12, [R1] ;  /* 0x00000000010c7983 */ /* 0x002ee80000100a00 */
[----:B---3--:R-:W-:Y:S04]  /*8e910*/  STL.64 [R1+0x8328], R12 ;  /* 0x0083280c01007387 */ /* 0x008fe80000100a00 */
[----:B--2---:R0:W-:Y:S04]  /*8e920*/  STL.64 [R1+0x30], R8 ;  /* 0x0000300801007387 */ /* 0x0041e80000100a00 */
[----:B------:R-:W-:Y:S04]  /*8e930*/  STL.64 [R1+0x38], R10 ;  /* 0x0000380a01007387 */ /* 0x000fe80000100a00 */
[----:B------:R-:W2:Y:S04]  /*8e940*/  LDL.LU R24, [R1+0x560] ;  /* 0x0005600001187983 */ /* 0x000ea80000300800 */
[----:B------:R-:W2:Y:S04]  /*8e950*/  LDL.LU R25, [R1+0x564] ;  /* 0x0005640001197983 */ /* 0x000ea80000300800 */
[----:B------:R-:W3:Y:S04]  /*8e960*/  LDL.LU R26, [R1+0x568] ;  /* 0x00056800011a7983 */ /* 0x000ee80000300800 */
[----:B------:R-:W3:Y:S01]  /*8e970*/  LDL.LU R27, [R1+0x56c] ;  /* 0x00056c00011b7983 */ /* 0x000ee20000300800 */
[----:B0-----:R-:W-:-:S02]  /*8e980*/  MOV R8, R21 ;  /* 0x0000001500087202 */ /* 0x001fc40000000f00 */
[----:B------:R-:W-:Y:S02]  /*8e990*/  MOV R9, R20 ;  /* 0x0000001400097202 */ /* 0x000fe40000000f00 */
[----:B------:R-:W0:Y:S04]  /*8e9a0*/  LDSM.16.M88.4 R20, [R3+0x2e000] ;  /* 0x02e000000314783b */ /* 0x000e280000000200 */
[----:B---3--:R-:W-:Y:S04]  /*8e9b0*/  STL.64 [R1+0x8338], R26 ;  /* 0x0083381a01007387 */ /* 0x008fe80000100a00 */
[----:B--2---:R-:W-:Y:S04]  /*8e9c0*/  STL.64 [R1+0x8330], R24 ;  /* 0x0083301801007387 */ /* 0x004fe80000100a00 */
[----:B------:R1:W-:Y:S04]  /*8e9d0*/  STL.64 [R1+0x8340], R8 ;  /* 0x0083400801007387 */ /* 0x0003e80000100a00 */
[----:B-1----:R-:W2:Y:S04]  /*8e9e0*/  LDL.LU R8, [R1+0x590] ;  /* 0x0005900001087983 */ /* 0x002ea80000300800 */
[----:B------:R-:W2:Y:S04]  /*8e9f0*/  LDL.LU R9, [R1+0x594] ;  /* 0x0005940001097983 */ /* 0x000ea80000300800 */
[----:B------:R-:W2:Y:S04]  /*8ea00*/  LDL.LU R10, [R1+0x598] ;  /* 0x00059800010a7983 */ /* 0x000ea80000300800 */
[----:B------:R-:W2:Y:S04]  /*8ea10*/  LDL.LU R11, [R1+0x59c] ;  /* 0x00059c00010b7983 */ /* 0x000ea80000300800 */
[----:B------:R-:W3:Y:S04]  /*8ea20*/  LDL.LU R12, [R1+0x580] ;  /* 0x00058000010c7983 */ /* 0x000ee80000300800 */
[----:B------:R-:W3:Y:S04]  /*8ea30*/  LDL.LU R13, [R1+0x584] ;  /* 0x00058400010d7983 */ /* 0x000ee80000300800 */
[----:B------:R-:W3:Y:S04]  /*8ea40*/  LDL.LU R14, [R1+0x588] ;  /* 0x00058800010e7983 */ /* 0x000ee80000300800 */
[----:B------:R-:W3:Y:S04]  /*8ea50*/  LDL.LU R15, [R1+0x58c] ;  /* 0x00058c00010f7983 */ /* 0x000ee80000300800 */
[----:B0-----:R-:W-:Y:S04]  /*8ea60*/  STL.64 [R1+0xc0], R20 ;  /* 0x0000c01401007387 */ /* 0x001fe80000100a00 */
[----:B------:R-:W-:Y:S04]  /*8ea70*/  STL.64 [R1+0xc8], R22 ;  /* 0x0000c81601007387 */ /* 0x000fe80000100a00 */
[----:B------:R-:W0:Y:S04]  /*8ea80*/  LDSM.16.M88.4 R20, [R3+0x30000] ;  /* 0x030000000314783b */ /* 0x000e280000000200 */
[----:B0-----:R-:W-:Y:S01]  /*8ea90*/  STL.64 [R1+0xb0], R20 ;  /* 0x0000b01401007387 */ /* 0x001fe20000100a00 */
[----:B------:R-:W-:-:S02]  /*8eaa0*/  MOV R7, R20 ;  /* 0x0000001400077202 */ /* 0x000fc40000000f00 */
[----:B------:R-:W-:Y:S01]  /*8eab0*/  MOV R6, R21 ;  /* 0x0000001500067202 */ /* 0x000fe20000000f00 */
[----:B------:R-:W-:Y:S04]  /*8eac0*/  STL.64 [R1+0xb8], R22 ;  /* 0x0000b81601007387 */ /* 0x000fe80000100a00 */
[----:B------:R-:W0:Y:S01]  /*8ead0*/  LDSM.16.M88.4 R20, [R3+0x32000] ;  /* 0x032000000314783b */ /* 0x000e220000000200 */
[----:B------:R-:W-:Y:S01]  /*8eae0*/  IMAD.MOV.U32 R24, RZ, RZ, R2 ;  /* 0x000000ffff187224 */ /* 0x000fe200078e0002 */
[----:B------:R-:W-:Y:S02]  /*8eaf0*/  MOV R25, R0 ;  /* 0x0000000000197202 */ /* 0x000fe40000000f00 */
[----:B0-----:R-:W-:Y:S01]  /*8eb00*/  STL.64 [R1+0xa0], R20 ;  /* 0x0000a01401007387 */ /* 0x001fe20000100a00 */
[----:B------:R-:W-:Y:S01]  /*8eb10*/  IMAD.MOV.U32 R2, RZ, RZ, R20 ;  /* 0x000000ffff027224 */ /* 0x000fe200078e0014 */
[----:B------:R-:W-:-:S02]  /*8eb20*/  MOV R0, R21 ;  /* 0x0000001500007202 */ /* 0x000fc40000000f00 */
[----:B------:R-:W-:Y:S04]  /*8eb30*/  STL.64 [R1+0xa8], R22 ;  /* 0x0000a81601007387 */ /* 0x000fe80000100a00 */
[----:B------:R-:W0:Y:S04]  /*8eb40*/  LDSM.16.M88.4 R20, [R3+0x34000] ;  /* 0x034000000314783b */ /* 0x000e280000000200 */
[----:B------:R-:W-:Y:S04]  /*8eb50*/  STL [R1+0x82d4], R0 ;  /* 0x0082d40001007387 */ /* 0x000fe80000100800 */
[----:B------:R-:W-:Y:S04]  /*8eb60*/  STL [R1+0x82d0], R2 ;  /* 0x0082d00201007387 */ /* 0x000fe80000100800 */
[----:B0-----:R-:W-:Y:S04]  /*8eb70*/  STL.64 [R1+0x90], R20 ;  /* 0x0000901401007387 */ /* 0x001fe80000100a00 */
[----:B------:R-:W-:Y:S04]  /*8eb80*/  STL.64 [R1+0x98], R22 ;  /* 0x0000981601007387 */ /* 0x000fe80000100a00 */
[----:B------:R-:W0:Y:S04]  /*8eb90*/  LDSM.16.M88.4 R20, [R3+0x36000] ;  /* 0x036000000314783b */ /* 0x000e280000000200 */
[----:B0-----:R-:W-:Y:S04]  /*8eba0*/  STL.64 [R1+0x80], R20 ;  /* 0x0000801401007387 */ /* 0x001fe80000100a00 */
[----:B------:R-:W-:Y:S04]  /*8ebb0*/  STL.64 [R1+0x88], R22 ;  /* 0x0000881601007387 */ /* 0x000fe80000100a00 */
[----:B------:R-:W0:Y:S04]  /*8ebc0*/  LDSM.16.M88.4 R20, [R3+0x38000] ;  /* 0x038000000314783b */ /* 0x000e280000000200 */
[----:B0-----:R-:W-:Y:S01]  /*8ebd0*/  STL.64 [R1+0x70], R20 ;  /* 0x0000701401007387 */ /* 0x001fe20000100a00 */
[----:B------:R-:W-:-:S02]  /*8ebe0*/  MOV R0, R20 ;  /* 0x0000001400007202 */ /* 0x000fc40000000f00 */
[----:B------:R-:W-:Y:S01]  /*8ebf0*/  MOV R2, R21 ;  /* 0x0000001500027202 */ /* 0x000fe20000000f00 */
[----:B------:R-:W-:Y:S04]  /*8ec00*/  STL.64 [R1+0x78], R22 ;  /* 0x0000781601007387 */ /* 0x000fe80000100a00 */
[----:B------:R-:W0:Y:S04]  /*8ec10*/  LDSM.16.M88.4 R20, [R3+0x3a000] ;  /* 0x03a000000314783b */ /* 0x000e280000000200 */
        /* <DEDUP_REMOVED lines=8> */
[----:B------:R-:W-:Y:S01]  /*8eca0*/  IMAD.MOV.U32 R0, RZ, RZ, R20 ;  /* 0x000000ffff007224 */ /* 0x000fe200078e0014 */
[----:B------:R-:W-:-:S02]  /*8ecb0*/  MOV R3, R21 ;  /* 0x0000001500037202 */ /* 0x000fc40000000f00 */
[----:B------:R-:W-:Y:S04]  /*8ecc0*/  STL.64 [R1+0x48], R22 ;  /* 0x0000481601007387 */ /* 0x000fe80000100a00 */
[----:B------:R-:W0:Y:S01]  /*8ecd0*/  LDSM.16.M88.4 R20, [R29+0x41000] ;  /* 0x041000001d14783b */ /* 0x000e220000000200 */
[----:B--2---:R-:W-:Y:S03]  /*8ece0*/  HMMA.16816.F32.BF16 R24, R16, R24, R8 ;  /* 0x000000181018723c */ /* 0x004fe60000041808 */
[----:B0-----:R-:W-:Y:S04]  /*8ecf0*/  STL.64 [R1+0x8248], R22 ;  /* 0x0082481601007387 */ /* 0x001fe80000100a00 */
[----:B------:R0:W-:Y:S04]  /*8ed00*/  STL.64 [R1+0x8240], R20 ;  /* 0x0082401401007387 */ /* 0x0001e80000100a00 */
[----:B0-----:R-:W2:Y:S04]  /*8ed10*/  LDL.LU R20, [R1+0x570] ;  /* 0x0005700001147983 */ /* 0x001ea80000300800 */
[----:B------:R-:W2:Y:S04]  /*8ed20*/  LDL.LU R21, [R1+0x574] ;  /* 0x0005740001157983 */ /* 0x000ea80000300800 */
[----:B------:R-:W2:Y:S04]  /*8ed30*/  LDL.LU R22, [R1+0x578] ;  /* 0x0005780001167983 */ /* 0x000ea80000300800 */
[----:B------:R-:W2:Y:S04]  /*8ed40*/  LDL.LU R23, [R1+0x57c] ;  /* 0x00057c0001177983 */ /* 0x000ea80000300800 */
[----:B------:R-:W3:Y:S01]  /*8ed50*/  LDL.LU.64 R8, [R1+0x8340] ;  /* 0x0083400001087983 */ /* 0x000ee20000300a00 */
[----:B------:R-:W-:-:S03]  /*8ed60*/  MOV R28, R27 ;  /* 0x0000001b001c7202 */ /* 0x000fc60000000f00 */
[----:B------:R-:W-:Y:S04]  /*8ed70*/  STL.64 [R1+0x9a0], R24 ;  /* 0x0009a01801007387 */ /* 0x000fe80000100a00 */
[----:B------:R0:W-:Y:S04]  /*8ed80*/  STL [R1+0x9a8], R26 ;  /* 0x0009a81a01007387 */ /* 0x0001e80000100800 */
[----:B0-----:R-:W4:Y:S04]  /*8ed90*/  LDL.LU.64 R26, [R1+0x8338] ;  /* 0x00833800011a7983 */ /* 0x001f280000300a00 */
[----:B------:R-:W4:Y:S04]  /*8eda0*/  LDL.LU.64 R24, [R1+0x8330] ;  /* 0x0083300001187983 */ /* 0x000f280000300a00 */
[----:B------:R-:W-:Y:S01]  /*8edb0*/  STL [R1+0x7b20], R28 ;  /* 0x007b201c01007387 */ /* 0x000fe20000100800 */
[C---:B---3--:R-:W-:Y:S03]  /*8edc0*/  HMMA.16816.F32.BF16 R8, R16.reuse, R8, R12 ;  /* 0x000000081008723c */ /* 0x048fe6000004180c */
[----:B------:R-:W2:Y:S11]  /*8edd0*/  LDL.LU.64 R12, [R1+0x8328] ;  /* 0x00832800010c7983 */ /* 0x000eb60000300a00 */
[----:B------:R-:W-:Y:S09]  /*8ede0*/  @!UPT UIADD3 URZ, URZ, URZ, URZ ;  /* 0x0000003f3f3ff290 */ /* 0x000ff2000fffe03f */
[----:B------:R0:W-:Y:S04]  /*8edf0*/  STL.64 [R1+0x990], R8 ;  /* 0x0009900801007387 */ /* 0x0001e80000100a00 */
[----:B------:R-:W-:Y:S04]  /*8ee00*/  STL.64 [R1+0x998], R10 ;  /* 0x0009980a01007387 */ /* 0x000fe80000100a00 */
        /* <DEDUP_REMOVED lines=8> */
[----:B------:R-:W4:Y:S02]  /*8ee90*/  LDL.LU.64 R12, [R1+0x8318] ;  /* 0x00831800010c7983 */ /* 0x000f240000300a00 */
[----:B----4-:R-:W-:Y:S11]  /*8eea0*/  HMMA.16816.F32.BF16 R24, R16, R12, R24 ;  /* 0x0000000c1018723c */ /* 0x010ff60000041818 */
[----:B------:R-:W-:Y:S11]  /*8eeb0*/  @!UPT UIADD3 URZ, URZ, URZ, URZ ;  /* 0x0000003f3f3ff290 */ /* 0x000ff6000fffe03f */
[----:B------:R-:W-:Y:S01]  /*8eec0*/  @!UPT UIADD3 URZ, URZ, URZ, URZ ;  /* 0x0000003f3f3ff290 */ /* 0x000fe2000fffe03f */
[----:B------:R-:W-:Y:S01]  /*8eed0*/  STL.64 [R1+0x970], R24 ;  /* 0x0009701801007387 */ /* 0x000fe20000100a00 */
[----:B------:R-:W-:-:S03]  /*8eee0*/  MOV R28, R26 ;  /* 0x0000001a001c7202 */ /* 0x000fc60000000f00 */
[----:B------:R0:W-:Y:S04]  /*8eef0*/  STL [R1+0x97c], R27 ;  /* 0x00097c1b01007387 */ /* 0x0001e80000100800 */
[----:B0-----:R-:W2:Y:S04]  /*8ef00*/  LDL.LU.64 R26, [R1+0x8310] ;  /* 0x00831000011a7983 */ /* 0x001ea80000300a00 */
[----:B------:R-:W4:Y:S04]  /*8ef10*/  LDL.LU.64 R24, [R1+0x8308] ;  /* 0x0083080001187983 */ /* 0x000f280000300a00 */
[----:B------:R0:W-:Y:S04]  /*8ef20*/  STL.64 [R1+0x8260], R12 ;  /* 0x0082600c01007387 */ /* 0x0001e80000100a00 */
[----:B0-----:R-:W3:Y:S04]  /*8ef30*/  LDL.LU R12, [R1+0x550] ;  /* 0x00055000010c7983 */ /* 0x001ee80000300800 */
[----:B------:R-:W3:Y:S01]  /*8ef40*/  LDL.LU R13, [R1+0x554] ;  /* 0x00055400010d7983 */ /* 0x000ee20000300800 */
[----:B----4-:R-:W-:-:S03]  /*8ef50*/  MOV R14, R25 ;  /* 0x00000019000e7202 */ /* 0x010fc60000000f00 */
[----:B------:R-:W2:Y:S01]  /*8ef60*/  LDL.LU R25, [R1+0x8300] ;  /* 0x0083000001197983 */ /* 0x000ea20000300800 */
[----:B------:R-:W-:-:S03]  /*8ef70*/  MOV R15, R24 ;  /* 0x00000018000f7202 */ /* 0x000fc60000000f00 */
[----:B------:R-:W2:Y:S04]  /*8ef80*/  LDL.LU R24, [R1+0x82fc] ;  /* 0x0082fc0001187983 */ /* 0x000ea80000300800 */
[C---:B---3--:R-:W-:Y:S01]  /*8ef90*/  HMMA.16816.F32.BF16 R12, R16.reuse, R8, R12 ;  /* 0x00000008100c723c */ /* 0x048fe2000004180c */
[----:B------:R-:W-:Y:S04]  /*8efa0*/  STL [R1+0x7b2c], R28 ;  /* 0x007b2c1c01007387 */ /* 0x000fe80000100800 */
[----:B------:R0:W-:Y:S04]  /*8efb0*/  STL.64 [R1+0x82e8], R8 ;  /* 0x0082e80801007387 */ /* 0x0001e80000100a00 */
[----:B0-----:R-:W3:Y:S11]  /*8efc0*/  LDL.LU R8, [R1+0x630] ;  /* 0x0006300001087983 */ /* 0x001ef60000300800 */
[----:B------:R-:W-:Y:S03]  /*8efd0*/  @!UPT UIADD3 URZ, URZ, URZ, URZ ;  /* 0x0000003f3f3ff290 */ /* 0x000fe6000fffe03f */
[----:B------:R-:W-:Y:S04]  /*8efe0*/  STL.64 [R1+0x960], R12 ;  /* 0x0009600c01007387 */ /* 0x000fe80000100a00 */
[----:B------:R2:W-:Y:S01]  /*8eff0*/  STL.64 [R1+0x968], R14 ;  /* 0x0009680e01007387 */ /* 0x0005e20000100a00 */
[----:B------:R-:W-:Y:S01]  /*8f000*/  IMAD.MOV.U32 R20, RZ, RZ, R7 ;  /* 0x000000ffff147224 */ /* 0x000fe200078e0007 */
[----:B------:R-:W-:Y:S02]  /*8f010*/  MOV R21, R6 ;  /* 0x0000000600157202 */ /* 0x000fe40000000f00 */
[----:B------:R-:W3:Y:S04]  /*8f020*/  LDL.LU R9, [R1+0x634] ;  /* 0x0006340001097983 */ /* 0x000ee80000300800 */
[----:B------:R-:W3:Y:S04]  /*8f030*/  LDL.LU R10, [R1+0x638] ;  /* 0x00063800010a7983 */ /* 0x000ee80000300800 */
[----:B------:R-:W3:Y:S01]  /*8f040*/  LDL.LU R11, [R1+0x63c] ;  /* 0x00063c00010b7983 */ /* 0x000ee20000300800 */
[----:B--2---:R-:W-:Y:S03]  /*8f050*/  HMMA.16816.F32.BF16 R12, R16, R4, R24 ;  /* 0x00000004100c723c */ /* 0x004fe60000041818 */
[----:B------:R-:W0:Y:S11]  /*8f060*/  LDSM.16.M88.4 R24, [R29+0x42000] ;  /* 0x042000001d18783b */ /* 0x000e360000000200 */
[----:B------:R-:W-:Y:S09]  /*8f070*/  @!UPT UIADD3 URZ, URZ, URZ, URZ ;  /* 0x0000003f3f3ff290 */ /* 0x000ff2000fffe03f */
[----:B------:R-:W-:Y:S04]  /*8f080*/  STL.64 [R1+0x950], R12 ;  /* 0x0009500c01007387 */ /* 0x000fe80000100a00 */
[----:B------:R-:W-:Y:S04]  /*8f090*/  STL.64 [R1+0x958], R14 ;  /* 0x0009580e01007387 */ /* 0x000fe80000100a00 */
[----:B------:R-:W-:Y:S04]  /*8f0a0*/  STL.64 [R1+0x82e0], R22 ;  /* 0x0082e01601007387 */ /* 0x000fe80000100a00 */
[----:B------:R1:W-:Y:S04]  /*8f0b0*/  STL.64 [R1+0x82d8], R20 ;  /* 0x0082d81401007387 */ /* 0x0003e80000100a00 */
[----:B-1----:R-:W2:Y:S04]  /*8f0c0*/  LDL.64 R20, [R1+0xc0] ;  /* 0x0000c00001147983 */ /* 0x002ea80000100a00 */
[----:B--2---:R1:W-:Y:S04]  /*8f0d0*/  STL.64 [R1+0x82f0], R20 ;  /* 0x0082f01401007387 */ /* 0x0043e80000100a00 */
[----:B-1----:R-:W3:Y:S04]  /*8f0e0*/  LDL.64 R20, [R1+0x30] ;  /* 0x0000300001147983 */ /* 0x002ee80000100a00 */
[----:B------:R-:W2:Y:S04]  /*8f0f0*/  LDL.LU R12, [R1+0x610] ;  /* 0x00061000010c7983 */ /* 0x000ea80000300800 */
[----:B------:R-:W2:Y:S04]  /*8f100*/  LDL.LU R13, [R1+0x614] ;  /* 0x00061400010d7983 */ /* 0x000ea80000300800 */
[----:B------:R-:W2:Y:S04]  /*8f110*/  LDL.LU R14, [R1+0x618] ;  /* 0x00061800010e7983 */ /* 0x000ea80000300800 */
[----:B------:R-:W2:Y:S04]  /*8f120*/  LDL.LU R15, [R1+0x61c] ;  /* 0x00061c00010f7983 */ /* 0x000ea80000300800 */
[----:B------:R1:W-:Y:S04]  /*8f130*/  STL.64 [R1+0x81e8], R4 ;  /* 0x0081e80401007387 */ /* 0x0003e80000100a00 */
[----:B-1----:R-:W4:Y:S04]  /*8f140*/  LDL.LU R4, [R1+0x620] ;  /* 0x0006200001047983 */ /* 0x002f280000300800 */
[----:B------:R-:W4:Y:S04]  /*8f150*/  LDL.LU R5, [R1+0x624] ;  /* 0x0006240001057983 */ /* 0x000f280000300800 */
[----:B------:R-:W4:Y:S04]  /*8f160*/  LDL.LU R6, [R1+0x628] ;  /* 0x0006280001067983 */ /* 0x000f280000300800 */
[----:B------:R-:W4:Y:S04]  /*8f170*/  LDL.LU R7, [R1+0x62c] ;  /* 0x00062c0001077983 */ /* 0x000f280000300800 */
[----:B0-----:R-:W-:Y:S04]  /*8f180*/  STL.64 [R1+0x8108], R26 ;  /* 0x0081081a01007387 */ /* 0x001fe80000100a00 */
[----:B------:R0:W-:Y:S02]  /*8f190*/  STL.64 [R1+0x8100], R24 ;  /* 0x0081001801007387 */ /* 0x0001e40000100a00 */
[----:B0-----:R-:W-:-:S02]  /*8f1a0*/  MOV R24, R0 ;  /* 0x0000000000187202 */ /* 0x001fc40000000f00 */
[----:B------:R-:W-:Y:S01]  /*8f1b0*/  MOV R25, R3 ;  /* 0x0000000300197202 */ /* 0x000fe20000000f00 */
[----:B------:R-:W2:Y:S01]  /*8f1c0*/  LDL.LU R0, [R1+0x82f8] ;  /* 0x0082f80001007983 */ /* 0x000ea20000300800 */
[C---:B---3--:R-:W-:Y:S01]  /*8f1d0*/  HMMA.16816.F32.BF16 R8, R16.reuse, R20, R8 ;  /* 0x000000141008723c */ /* 0x048fe20000041808 */
[----:B------:R-:W-:Y:S01]  /*8f1e0*/  IMAD.MOV.U32 R26, RZ, RZ, R20 ;  /* 0x000000ffff1a7224 */ /* 0x000fe200078e0014 */
[----:B------:R-:W-:Y:S02]  /*8f1f0*/  MOV R3, R21 ;  /* 0x0000001500037202 */ /* 0x000fe40000000f00 */
[----:B------:R-:W4:Y:S11]  /*8f200*/  LDL.LU.64 R20, [R1+0x82f0] ;  /* 0x0082f00001147983 */ /* 0x000f360000300a00 */
[----:B------:R-:W-:Y:S08]  /*8f210*/  @!UPT UIADD3 URZ, URZ, URZ, URZ ;  /* 0x0000003f3f3ff290 */ /* 0x000ff0000fffe03f */
[----:B------:R-:W-:Y:S04]  /*8f220*/  STL [R1+0x9b4], R9 ;  /* 0x0009b40901007387 */ /* 0x000fe80000100800 */
[----:B------:R0:W-:Y:S02]  /*8f230*/  STL.64 [R1+0x9b8], R10 ;  /* 0x0009b80a01007387 */ /* 0x0001e40000100a00 */
[----:B0-----:R-:W-:Y:S02]  /*8f240*/  MOV R11, R8 ;  /* 0x00000008000b7202 */ /* 0x001fe40000000f00 */
[----:B------:R-:W3:Y:S04]  /*8f250*/  LDL.LU.64 R8, [R1+0x82e8] ;  /* 0x0082e80001087983 */ /* 0x000ee80000300a00 */
[----:B------:R-:W-:Y:S04]  /*8f260*/  STL [R1+0x7ab8], R11 ;  /* 0x007ab80b01007387 */ /* 0x000fe80000100800 */
[----:B------:R-:W2:Y:S01]  /*8f270*/  LDL.LU.64 R22, [R1+0x82e0] ;  /* 0x0082e00001167983 */ /* 0x000ea20000300a00 */
[----:B----4-:R-:W-:Y:S01]  /*8f280*/  HMMA.16816.F32.BF16 R4, R16, R20, R4 ;  /* 0x000000141004723c */ /* 0x010fe20000041804 */
[----:B------:R-:W-:Y:S01]  /*8f290*/  IMAD.MOV.U32 R27, RZ, RZ, R21 ;  /* 0x000000ffff1b7224 */ /* 0x000fe200078e0015 */
[----:B------:R-:W-:-:S02]  /*8f2a0*/  MOV R28, R20 ;  /* 0x00000014001c7202 */ /* 0x000fc40000000f00 */
[----:B------:R-:W2:Y:S11]  /*8f2b0*/  LDL.LU.64 R20, [R1+0x82d8] ;  /* 0x0082d80001147983 */ /* 0x000eb60000300a00 */
[----:B------:R-:W-:Y:S08]  /*8f2c0*/  @!UPT UIADD3 URZ, URZ, URZ, URZ ;  /* 0x0000003f3f3ff290 */ /* 0x000ff0000fffe03f */
[----:B------:R0:W-:Y:S04]  /*8f2d0*/  STL.64 [R1+0x940], R4 ;  /* 0x0009400401007387 */ /* 0x0001e80000100a00 */
[----:B------:R1:W-:Y:S04]  /*8f2e0*/  STL [R1+0x948], R6 ;  /* 0x0009480601007387 */ /* 0x0003e80000100800 */
[----:B------:R-:W-:Y:S01]  /*8f2f0*/  STL.64 [R1+0x8258], R26 ;  /* 0x0082581a01007387 */ /* 0x000fe20000100a00 */
[----:B------:R-:W-:-:S03]  /*8f300*/  MOV R10, R7 ;  /* 0x00000007000a7202 */ /* 0x000fc60000000f00 */
[----:B------:R-:W-:Y:S04]  /*8f310*/  STL.64 [R1+0x8250], R24 ;  /* 0x0082501801007387 */ /* 0x000fe80000100a00 */
[----:B0-----:R-:W4:Y:S04]  /*8f320*/  LDL.LU R4, [R1+0x460] ;  /* 0x0004600001047983 */ /* 0x001f280000300800 */
[----:B------:R-:W4:Y:S04]  /*8f330*/  LDL.LU R5, [R1+0x464] ;  /* 0x0004640001057983 */ /* 0x000f280000300800 */
[----:B-1----:R-:W2:Y:S04]  /*8f340*/  LDL.LU R6, [R1+0x468] ;  /* 0x0004680001067983 */ /* 0x002ea80000300800 */
[----:B------:R-:W2:Y:S04]  /*8f350*/  LDL.LU R7, [R1+0x46c] ;  /* 0x00046c0001077983 */ /* 0x000ea80000300800 */
[----:B--2---:R-:W-:Y:S04]  /*8f360*/  STL.64 [R1+0x81f8], R6 ;  /* 0x0081f80601007387 */ /* 0x004fe80000100a00 */
[----:B----4-:R0:W-:Y:S04]  /*8f370*/  STL.64 [R1+0x81f0], R4 ;  /* 0x0081f00401007387 */ /* 0x0101e80000100a00 */
[----:B0-----:R-:W2:Y:S04]  /*8f380*/  LDL.LU R4, [R1+0x470] ;  /* 0x0004700001047983 */ /* 0x001ea80000300800 */
[----:B------:R-:W2:Y:S04]  /*8f390*/  LDL.LU R5, [R1+0x474] ;  /* 0x0004740001057983 */ /* 0x000ea80000300800 */
[----:B------:R-:W4:Y:S04]  /*8f3a0*/  LDL.LU R6, [R1+0x478] ;  /* 0x0004780001067983 */ /* 0x000f280000300800 */
[----:B------:R-:W4:Y:S01]  /*8f3b0*/  LDL.LU R7, [R1+0x47c] ;  /* 0x00047c0001077983 */ /* 0x000f220000300800 */
[----:B------:R-:W-:Y:S11]  /*8f3c0*/  HMMA.16816.F32.BF16 R12, R16, R20, R12 ;  /* 0x00000014100c723c */ /* 0x000ff6000004180c */
[----:B------:R-:W-:Y:S11]  /*8f3d0*/  @!UPT UIADD3 URZ, URZ, URZ, URZ ;  /* 0x0000003f3f3ff290 */ /* 0x000ff6000fffe03f */
[----:B------:R-:W-:Y:S02]  /*8f3e0*/  @!UPT UIADD3 URZ, URZ, URZ, URZ ;  /* 0x0000003f3f3ff290 */ /* 0x000fe4000fffe03f */
[----:B------:R-:W-:Y:S01]  /*8f3f0*/  IMAD.MOV.U32 R11, RZ, RZ, R15 ;  /* 0x000000ffff0b7224 */ /* 0x000fe200078e000f */
[----:B----4-:R-:W-:Y:S04]  /*8f400*/  STL.64 [R1+0x8208], R6 ;  /* 0x0082080601007387 */ /* 0x010fe80000100a00 */
[----:B--2---:R0:W-:Y:S02]  /*8f410*/  STL.64 [R1+0x8200], R4 ;  /* 0x0082000401007387 */ /* 0x0041e40000100a00 */
[----:B0-----:R-:W-:Y:S02]  /*8f420*/  MOV R4, R23 ;  /* 0x0000001700047202 */ /* 0x001fe40000000f00 */
[----:B------:R-:W-:-:S05]  /*8f430*/  MOV R5, R22 ;  /* 0x0000001600057202 */ /* 0x000fca0000000f00 */
[----:B------:R-:W-:Y:S04]  /*8f440*/  STL.64 [R1+0x8220], R4 ;  /* 0x0082200401007387 */ /* 0x000fe80000100a00 */
[----:B------:R-:W-:Y:S04]  /*8f450*/  STL [R1+0x7abc], R10 ;  /* 0x007abc0a01007387 */ /* 0x000fe80000100800 */
[----:B------:R0:W-:Y:S04]  /*8f460*/  STL.64 [R1+0x930], R12 ;  /* 0x0009300c01007387 */ /* 0x0001e80000100a00 */
[----:B------:R1:W-:Y:S04]  /*8f470*/  STL [R1+0x938], R14 ;  /* 0x0009380e01007387 */ /* 0x0003e80000100800 */
[----:B0-----:R-:W2:Y:S04]  /*8f480*/  LDL.LU R12, [R1+0x5b0] ;  /* 0x0005b000010c7983 */ /* 0x001ea80000300800 */
[----:B------:R-:W2:Y:S04]  /*8f490*/  LDL.LU R13, [R1+0x5b4] ;  /* 0x0005b400010d7983 */ /* 0x000ea80000300800 */
[----:B-1----:R-:W4:Y:S04]  /*8f4a0*/  LDL.LU R14, [R1+0x5b8] ;  /* 0x0005b800010e7983 */ /* 0x002f280000300800 */
[----:B------:R-:W4:Y:S04]  /*8f4b0*/  LDL.LU R15, [R1+0x5bc] ;  /* 0x0005bc00010f7983 */ /* 0x000f280000300800 */
[----:B----4-:R-:W-:Y:S04]  /*8f4c0*/  STL.64 [R1+0x8270], R14 ;  /* 0x0082700e01007387 */ /* 0x010fe80000100a00 */
[----:B--2---:R0:W-:Y:S04]  /*8f4d0*/  STL.64 [R1+0x8268], R12 ;  /* 0x0082680c01007387 */ /* 0x0041e80000100a00 */
[----:B0-----:R-:W2:Y:S04]  /*8f4e0*/  LDL.64 R12, [R1+0x60] ;  /* 0x00006000010c7983 */ /* 0x001ea80000100a00 */
[----:B--2---:R0:W-:Y:S02]  /*8f4f0*/  STL.64 [R1+0x8280], R12 ;  /* 0x0082800c01007387 */ /* 0x0041e40000100a00 */
[----:B0-----:R-:W-:-:S02]  /*8f500*/  MOV R12, R0 ;  /* 0x00000000000c7202 */ /* 0x001fc40000000f00 */
[----:B------:R-:W-:Y:S01]  /*8f510*/  MOV R13, R2 ;  /* 0x00000002000d7202 */ /* 0x000fe20000000f00 */
[----:B------:R-:W2:Y:S04]  /*8f520*/  LDL.LU R0, [R1+0x82d4] ;  /* 0x0082d40001007983 */ /* 0x000ea80000300800 */
[----:B------:R-:W4:Y:S04]  /*8f530*/  LDL.LU R2, [R1+0x82d0] ;  /* 0x0082d00001027983 */ /* 0x000f280000300800 */
[----:B------:R0:W-:Y:S04]  /*8f540*/  STL.64 [R1+0x8298], R12 ;  /* 0x0082980c01007387 */ /* 0x0001e80000100a00 */
[----:B0-----:R-:W2:Y:S04]  /*8f550*/  LDL.64 R12, [R1+0x80] ;  /* 0x00008000010c7983 */ /* 0x001ea80000100a00 */
[----:B--2---:R0:W-:Y:S04]  /*8f560*/  STL.64 [R1+0x82b0], R12 ;  /* 0x0082b00c01007387 */ /* 0x0041e80000100a00 */
[----:B0-----:R-:W2:Y:S04]  /*8f570*/  LDL R12, [R1+0x90] ;  /* 0x00009000010c7983 */ /* 0x001ea80000100800 */
[----:B------:R-:W2:Y:S04]  /*8f580*/  LDL R13, [R1+0x94] ;  /* 0x00009400010d7983 */ /* 0x000ea80000100800 */
[----:B--2---:R0:W-:Y:S04]  /*8f590*/  STL.64 [R1+0x82c8], R12 ;  /* 0x0082c80c01007387 */ /* 0x0041e80000100a00 */
[----:B0-----:R-:W2:Y:S04]  /*8f5a0*/  LDL.LU R12, [R1+0x600] ;  /* 0x00060000010c7983 */ /* 0x001ea80000300800 */
[----:B------:R-:W2:Y:S04]  /*8f5b0*/  LDL.LU R13, [R1+0x604] ;  /* 0x00060400010d7983 */ /* 0x000ea80000300800 */
[----:B------:R-:W2:Y:S04]  /*8f5c0*/  LDL.LU R14, [R1+0x608] ;  /* 0x00060800010e7983 */ /* 0x000ea80000300800 */
[----:B------:R-:W2:Y:S04]  /*8f5d0*/  LDL.LU R15, [R1+0x60c] ;  /* 0x00060c00010f7983 */ /* 0x000ea80000300800 */
[----:B------:R-:W2:Y:S04]  /*8f5e0*/  LDL.64 R24, [R1+0x50] ;  /* 0x0000500001187983 */ /* 0x000ea80000100a00 */
[----:B--2---:R0:W-:Y:S04]  /*8f5f0*/  STL.64 [R1+0x8278], R24 ;  /* 0x0082781801007387 */ /* 0x0041e80000100a00 */
        /* <DEDUP_REMOVED lines=26> */
[----:B------:R-:W2:Y:S04]  /*8f7a0*/  LDL R4, [R1+0x10] ;  /* 0x0000100001047983 */ /* 0x000ea80000100800 */
[----:B------:R-:W2:Y:S04]  /*8f7b0*/  LDL R5, [R1+0x14] ;  /* 0x0000140001057983 */ /* 0x000ea80000100800 */
[----:B--2---:R4:W-:Y:S04]  /*8f7c0*/  STL.64 [R1+0x8238], R4 ;  /* 0x0082380401007387 */ /* 0x0049e80000100a00 */
[----:B------:R-:W-:Y:S01]  /*8f7d0*/  STL [R1+0x7d4c], R11 ;  /* 0x007d4c0b01007387 */ /* 0x000fe20000100800 */
[----:B----4-:R-:W-:Y:S01]  /*8f7e0*/  MOV R4, R2 ;  /* 0x0000000200047202 */ /* 0x010fe20000000f00 */
[----:B------:R-:W-:-:S07]  /*8f7f0*/  IMAD.MOV.U32 R5, RZ, RZ, R0 ;  /* 0x000000ffff057224 */ /* 0x000fce00078e0000 */
[C---:B------:R-:W-:Y:S01]  /*8f800*/  HMMA.16816.F32.BF16 R4, R16.reuse, R4, R12 ;  /* 0x000000041004723c */ /* 0x040fe2000004180c */
[----:B------:R-:W2:Y:S11]  /*8f810*/  LDL.LU.64 R12, [R1+0x82c8] ;  /* 0x0082c800010c7983 */ /* 0x000eb60000300a00 */
[----:B------:R-:W-:Y:S11]  /*8f820*/  @!UPT UIADD3 URZ, URZ, URZ, URZ ;  /* 0x0000003f3f3ff290 */ /* 0x000ff6000fffe03f */
[----:B------:R-:W-:Y:S01]  /*8f830*/  @!UPT UIADD3 URZ, URZ, URZ, URZ ;  /* 0x0000003f3f3ff290 */ /* 0x000fe2000fffe03f */
[----:B------:R-:W-:Y:S01]  /*8f840*/  MOV R10, R7 ;  /* 0x00000007000a7202 */ /* 0x000fe20000000f00 */
[----:B------:R0:W-:Y:S04]  /*8f850*/  STL.64 [R1+0x920], R4 ;  /* 0x0009200401007387 */ /* 0x0001e80000100a00 */
[----:B------:R-:W-:Y:S04]  /*8f860*/  STL [R1+0x928], R6 ;  /* 0x0009280601007387 */ /* 0x000fe80000100800 */
[----:B0-----:R-:W4:Y:S04]  /*8f870*/  LDL.64 R4, [R1+0x20] ;  /* 0x0000200001047983 */ /* 0x001f280000100a00 */
[----:B------:R-:W-:Y:S01]  /*8f880*/  STL [R1+0x7e14], R10 ;  /* 0x007e140a01007387 */ /* 0x000fe20000100800 */
[C---:B--2---:R-:W-:Y:S03]  /*8f890*/  HMMA.16816.F32.BF16 R12, R16.reuse, R12, R24 ;  /* 0x0000000c100c723c */ /* 0x044fe60000041818 */
[----:B------:R-:W2:Y:S04]  /*8f8a0*/  LDL.LU.64 R26, [R1+0x82c0] ;  /* 0x0082c000011a7983 */ /* 0x000ea80000300a00 */
[----:B------:R-:W2:Y:S11]  /*8f8b0*/  LDL.LU.64 R24, [R1+0x82b8] ;  /* 0x0082b80001187983 */ /* 0x000eb60000300a00 */
[----:B------:R-:W-:Y:S05]  /*8f8c0*/  @!UPT UIADD3 URZ, URZ, URZ, URZ ;  /* 0x0000003f3f3ff290 */ /* 0x000fea000fffe03f */
[----:B------:R0:W-:Y:S04]  /*8f8d0*/  STL.64 [R1+0x910], R12 ;  /* 0x0009100c01007387 */ /* 0x0001e80000100a00 */
[----:B------:R-:W-:Y:S04]  /*8f8e0*/  STL.64 [R1+0x918], R14 ;  /* 0x0009180e01007387 */ /* 0x000fe80000100a00 */
[----:B0-----:R-:W2:Y:S02]  /*8f8f0*/  LDL.LU.64 R12, [R1+0x82b0] ;  /* 0x0082b000010c7983 */ /* 0x001ea40000300a00 */
[----:B--2---:R-:W-:Y:S01]  /*8f900*/  HMMA.16816.F32.BF16 R24, R16, R12, R24 ;  /* 0x0000000c1018723c */ /* 0x004fe20000041818 */
[----:B------:R-:W-:-:S02]  /*8f910*/  MOV R2, R12 ;  /* 0x0000000c00027202 */ /* 0x000fc40000000f00 */
[----:B------:R-:W-:Y:S11]  /*8f920*/  MOV R0, R13 ;  /* 0x0000000d00007202 */ /* 0x000ff60000000f00 */
[----:B------:R-:W-:Y:S09]  /*8f930*/  @!UPT UIADD3 URZ, URZ, URZ, URZ ;  /* 0x0000003f3f3ff290 */ /* 0x000ff2000fffe03f */
[----:B------:R-:W-:Y:S04]  /*8f940*/  STL.64 [R1+0x900], R24 ;  /* 0x0009001801007387 */ /* 0x000fe80000100a00 */
[----:B------:R0:W-:Y:S04]  /*8f950*/  STL.64 [R1+0x908], R26 ;  /* 0x0009081a01007387 */ /* 0x0001e80000100a00 */
[----:B0-----:R-:W2:Y:S04]  /*8f960*/  LDL.LU.64 R26, [R1+0x82a8] ;  /* 0x0082a800011a7983 */ /* 0x001ea80000300a00 */
[----:B------:R-:W2:Y:S04]  /*8f970*/  LDL.LU.64 R24, [R1+0x82a0] ;  /* 0x0082a00001187983 */ /* 0x000ea80000300a00 */
[----:B------:R-:W2:Y:S02]  /*8f980*/  LDL.LU.64 R12, [R1+0x8298] ;  /* 0x00829800010c7983 */ /* 0x000ea40000300a00 */
[C---:B--2---:R-:W-:Y:S02]  /*8f990*/  HMMA.16816.F32.BF16 R12, R16.reuse, R12, R24 ;  /* 0x0000000c100c723c */ /* 0x044fe40000041818 */
[----:B------:R-:W2:Y:S04]  /*8f9a0*/  LDL.LU.64 R26, [R1+0x8290] ;  /* 0x00829000011a7983 */ /* 0x000ea80000300a00 */
[----:B------:R-:W2:Y:S11]  /*8f9b0*/  LDL.LU.64 R24, [R1+0x8288] ;  /* 0x0082880001187983 */ /* 0x000eb60000300a00 */
[----:B------:R-:W-:Y:S06]  /*8f9c0*/  @!UPT UIADD3 URZ, URZ, URZ, URZ ;  /* 0x0000003f3f3ff290 */ /* 0x000fec000fffe03f */
[----:B------:R0:W-:Y:S04]  /*8f9d0*/  STL.64 [R1+0x8f0], R12 ;  /* 0x0008f00c01007387 */ /* 0x0001e80000100a00 */
[----:B------:R-:W-:Y:S04]  /*8f9e0*/  STL.64 [R1+0x8f8], R14 ;  /* 0x0008f80e01007387 */ /* 0x000fe80000100a00 */
[----:B0-----:R-:W2:Y:S02]  /*8f9f0*/  LDL.LU.64 R12, [R1+0x8280] ;  /* 0x00828000010c7983 */ /* 0x001ea40000300a00 */
[C---:B--2---:R-:W-:Y:S01]  /*8fa00*/  HMMA.16816.F32.BF16 R24, R16.reuse, R12, R24 ;  /* 0x0000000c1018723c */ /* 0x044fe20000041818 */
[----:B------:R-:W-:Y:S01]  /*8fa10*/  IMAD.MOV.U32 R11, RZ, RZ, R12 ;  /* 0x000000ffff0b7224 */ /* 0x000fe200078e000c */
[----:B------:R-:W-:Y:S11]  /*8fa20*/  MOV R10, R13 ;  /* 0x0000000d000a7202 */ /* 0x000ff60000000f00 */
[----:B------:R-:W-:Y:S10]  /*8fa30*/  @!UPT UIADD3 URZ, URZ, URZ, URZ ;  /* 0x0000003f3f3ff290 */ /* 0x000ff4000fffe03f */
[----:B------:R0:W-:Y:S04]  /*8fa40*/  STL.64 [R1+0x8e0], R24 ;  /* 0x0008e01801007387 */ /* 0x0001e80000100a00 */
[----:B------:R-:W-:Y:S04]  /*8fa50*/  STL.64 [R1+0x8e8], R26 ;  /* 0x0008e81a01007387 */ /* 0x000fe80000100a00 */
[----:B0-----:R-:W2:Y:S04]  /*8fa60*/  LDL.LU.64 R24, [R1+0x8278] ;  /* 0x0082780001187983 */ /* 0x001ea80000300a00 */
[----:B------:R-:W2:Y:S04]  /*8fa70*/  LDL.LU.64 R14, [R1+0x8270] ;  /* 0x00827000010e7983 */ /* 0x000ea80000300a00 */
[----:B------:R-:W2:Y:S04]  /*8fa80*/  LDL.LU.64 R12, [R1+0x8268] ;  /* 0x00826800010c7983 */ /* 0x000ea80000300a00 */
[----:B------:R-:W-:Y:S04]  /*8fa90*/  STL.64 [R1+0x8218], R10 ;  /* 0x0082180a01007387 */ /* 0x000fe80000100a00 */
[----:B---3--:R0:W-:Y:S04]  /*8faa0*/  STL.64 [R1+0x8210], R8 ;  /* 0x0082100801007387 */ /* 0x0081e80000100a00 */
[----:B0-----:R-:W3:Y:S04]  /*8fab0*/  LDL.LU R8, [R1+0x480] ;  /* 0x0004800001087983 */ /* 0x001ee80000300800 */
[----:B------:R-:W3:Y:S04]  /*8fac0*/  LDL.LU R9, [R1+0x484] ;  /* 0x0004840001097983 */ /* 0x000ee80000300800 */
[----:B------:R-:W3:Y:S04]  /*8fad0*/  LDL.LU R10, [R1+0x488] ;  /* 0x00048800010a7983 */ /* 0x000ee80000300800 */
[----:B------:R-:W3:Y:S01]  /*8fae0*/  LDL.LU R11, [R1+0x48c] ;  /* 0x00048c00010b7983 */ /* 0x000ee20000300800 */
[----:B--2---:R-:W-:Y:S03]  /*8faf0*/  HMMA.16816.F32.BF16 R12, R16, R24, R12 ;  /* 0x00000018100c723c */ /* 0x004fe6000004180c */
[----:B---3--:R-:W-:Y:S04]  /*8fb00*/  STL.64 [R1+0x8230], R10 ;  /* 0x0082300a01007387 */ /* 0x008fe80000100a00 */
[----:B------:R0:W-:Y:S04]  /*8fb10*/  STL.64 [R1+0x8228], R8 ;  /* 0x0082280801007387 */ /* 0x0001e80000100a00 */
[----:B0-----:R-:W2:Y:S04]  /*8fb20*/  LDL.LU R8, [R1+0x490] ;  /* 0x0004900001087983 */ /* 0x001ea80000300800 */
[----:B------:R-:W2:Y:S04]  /*8fb30*/  LDL.LU R9, [R1+0x494] ;  /* 0x0004940001097983 */ /* 0x000ea80000300800 */
[----:B------:R-:W2:Y:S04]  /*8fb40*/  LDL.LU R10, [R1+0x498] ;  /* 0x00049800010a7983 */ /* 0x000ea80000300800 */
[----:B------:R-:W2:Y:S04]  /*8fb50*/  LDL.LU R11, [R1+0x49c] ;  /* 0x00049c00010b7983 */ /* 0x000ea80000300800 */
[----:B------:R0:W-:Y:S04]  /*8fb60*/  STL.64 [R1+0x8d0], R12 ;  /* 0x0008d00c01007387 */ /* 0x0001e80000100a00 */
[----:B------:R1:W-:Y:S04]  /*8fb70*/  STL.64 [R1+0x8d8], R14 ;  /* 0x0008d80e01007387 */ /* 0x0003e80000100a00 */
[----:B0-----:R-:W3:Y:S01]  /*8fb80*/  LDL.LU.64 R12, [R1+0x8260] ;  /* 0x00826000010c7983 */ /* 0x001ee20000300a00 */
[----:B-1----:R-:W-:-:S03]  /*8fb90*/  MOV R15, R24 ;  /* 0x00000018000f7202 */ /* 0x002fc60000000f00 */
[----:B------:R-:W2:Y:S01]  /*8fba0*/  LDL.LU.64 R26, [R1+0x8258] ;  /* 0x00825800011a7983 */ /* 0x000ea20000300a00 */
[----:B------:R-:W-:-:S03]  /*8fbb0*/  MOV R14, R25 ;  /* 0x00000019000e7202 */ /* 0x000fc60000000f00 */
[----:B------:R-:W2:Y:S02]  /*8fbc0*/  LDL.LU.64 R24, [R1+0x8250] ;  /* 0x0082500001187983 */ /* 0x000ea40000300a00 */
[----:B--2---:R-:W-:Y:S02]  /*8fbd0*/  HMMA.16816.F32.BF16 R16, R16, R24, R20 ;  /* 0x000000181010723c */ /* 0x004fe40000041814 */
[----:B------:R-:W4:Y:S04]  /*8fbe0*/  LDL.LU.64 R22, [R1+0x8248] ;  /* 0x0082480001167983 */ /* 0x000f280000300a00 */
[----:B------:R-:W4:Y:S11]  /*8fbf0*/  LDL.LU.64 R20, [R1+0x8240] ;  /* 0x0082400001147983 */ /* 0x000f360000300a00 */
[----:B------:R-:W-:Y:S06]  /*8fc00*/  @!UPT UIADD3 URZ, URZ, URZ, URZ ;  /* 0x0000003f3f3ff290 */ /* 0x000fec000fffe03f */
[----:B------:R0:W-:Y:S04]  /*8fc10*/  STL.64 [R1+0x8b0], R16 ;  /* 0x0008b01001007387 */ /* 0x0001e80000100a00 */
[----:B------:R1:W-:Y:S04]  /*8fc20*/  STL.64 [R1+0x8b8], R18 ;  /* 0x0008b81201007387 */ /* 0x0003e80000100a00 */
[----:B0-----:R-:W4:Y:S04]  /*8fc30*/  LDL.LU R16, [R1+0x4a0] ;  /* 0x0004a00001107983 */ /* 0x001f280000300800 */
[----:B------:R-:W4:Y:S04]  /*8fc40*/  LDL.LU R17, [R1+0x4a4] ;  /* 0x0004a40001117983 */ /* 0x000f280000300800 */
[----:B-1----:R-:W4:Y:S04]  /*8fc50*/  LDL.LU R18, [R1+0x4a8] ;  /* 0x0004a80001127983 */ /* 0x002f280000300800 */
[----:B------:R-:W4:Y:S04]  /*8fc60*/  LDL.LU R19, [R1+0x4ac] ;  /* 0x0004ac0001137983 */ /* 0x000f280000300800 */
[----:B------:R0:W-:Y:S04]  /*8fc70*/  STL.64 [R1+0x8118], R24 ;  /* 0x0081181801007387 */ /* 0x0001e80000100a00 */
[----:B------:R1:W-:Y:S04]  /*8fc80*/  STL.64 [R1+0x81e0], R26 ;  /* 0x0081e01a01007387 */ /* 0x0003e80000100a00 */
[----:B0-----:R-:W2:Y:S04]  /*8fc90*/  LDL.LU R24, [R1+0x450] ;  /* 0x0004500001187983 */ /* 0x001ea80000300800 */
[----:B------:R-:W2:Y:S04]  /*8fca0*/  LDL.LU R25, [R1+0x454] ;  /* 0x0004540001197983 */ /* 0x000ea80000300800 */
[----:B-1----:R-:W2:Y:S04]  /*8fcb0*/  LDL.LU R26, [R1+0x458] ;  /* 0x00045800011a7983 */ /* 0x002ea80000300800 */
[----:B------:R-:W2:Y:S01]  /*8fcc0*/  LDL.LU R27, [R1+0x45c] ;  /* 0x00045c00011b7983 */ /* 0x000ea20000300800 */
[C---:B----4-:R-:W-:Y:S11]  /*8fcd0*/  HMMA.16816.F32.BF16 R16, R20.reuse, R4, R16 ;  /* 0x000000041410723c */ /* 0x050ff60000041810 */
[----:B------:R-:W-:Y:S11]  /*8fce0*/  @!UPT UIADD3 URZ, URZ, URZ, URZ ;  /* 0x0000003f3f3ff290 */ /* 0x000ff6000fffe03f */
[----:B------:R-:W-:Y:S01]  /*8fcf0*/  @!UPT UIADD3 URZ, URZ, URZ, URZ ;  /* 0x0000003f3f3ff290 */ /* 0x000fe2000fffe03f */
[----:B------:R0:W-:Y:S04]  /*8fd00*/  STL.64 [R1+0x8a0], R16 ;  /* 0x0008a01001007387 */ /* 0x0001e80000100a00 */
[----:B------:R-:W-:Y:S01]  /*8fd10*/  STL.64 [R1+0x8a8], R18 ;  /* 0x0008a81201007387 */ /* 0x000fe20000100a00 */
[----:B0-----:R-:W-:Y:S01]  /*8fd20*/  IMAD.MOV.U32 R17, RZ, RZ, R4 ;  /* 0x000000ffff117224 */ /* 0x001fe200078e0004 */
[----:B------:R-:W-:Y:S02]  /*8fd30*/  MOV R16, R5 ;  /* 0x0000000500107202 */ /* 0x000fe40000000f00 */
[----:B------:R-:W4:Y:S02]  /*8fd40*/  LDL.LU.64 R4, [R1+0x8238] ;  /* 0x0082380001047983 */ /* 0x000f240000300a00 */
[C---:B----4-:R-:W-:Y:S02]  /*8fd50*/  HMMA.16816.F32.BF16 R4, R20.reuse, R4, R8 ;  /* 0x000000041404723c */ /* 0x050fe40000041808 */
[----:B------:R-:W4:Y:S04]  /*8fd60*/  LDL.LU.64 R10, [R1+0x8230] ;  /* 0x00823000010a7983 */ /* 0x000f280000300a00 */
[----:B------:R-:W4:Y:S11]  /*8fd70*/  LDL.LU.64 R8, [R1+0x8228] ;  /* 0x0082280001087983 */ /* 0x000f360000300a00 */
[----:B------:R-:W-:Y:S06]  /*8fd80*/  @!UPT UIADD3 URZ, URZ, URZ, URZ ;  /* 0x0000003f3f3ff290 */ /* 0x000fec000fffe03f */
[----:B------:R0:W-:Y:S04]  /*8fd90*/  STL.64 [R1+0x890], R4 ;  /* 0x0008900401007387 */ /* 0x0001e80000100a00 */
[----:B------:R4:W-:Y:S04]  /*8fda0*/  STL.64 [R1+0x898], R6 ;  /* 0x0008980601007387 */ /* 0x0009e80000100a00 */
[----:B0-----:R-:W4:Y:S02]  /*8fdb0*/  LDL.LU.64 R4, [R1+0x8220] ;  /* 0x0082200001047983 */ /* 0x001f240000300a00 */
[C---:B----4-:R-:W-:Y:S02]  /*8fdc0*/  HMMA.16816.F32.BF16 R4, R20.reuse, R4, R8 ;  /* 0x000000041404723c */ /* 0x050fe40000041808 */
[----:B------:R-:W4:Y:S04]  /*8fdd0*/  LDL.LU.64 R10, [R1+0x8218] ;  /* 0x00821800010a7983 */ /* 0x000f280000300a00 */
[----:B------:R-:W2:Y:S11]  /*8fde0*/  LDL.LU.64 R8, [R1+0x8210] ;  /* 0x0082100001087983 */ /* 0x000eb60000300a00 */
[----:B------:R-:W-:Y:S06]  /*8fdf0*/  @!UPT UIADD3 URZ, URZ, URZ, URZ ;  /* 0x0000003f3f3ff290 */ /* 0x000fec000fffe03f */
        /* <DEDUP_REMOVED lines=9> */
[----:B0-----:R-:W2:Y:S04]  /*8fe90*/  LDL.LU.64 R6, [R1+0x81f8] ;  /* 0x0081f80001067983 */ /* 0x001ea80000300a00 */
[----:B------:R-:W2:Y:S04]  /*8fea0*/  LDL.LU.64 R4, [R1+0x81f0] ;  /* 0x0081f00001047983 */ /* 0x000ea80000300a00 */
[----:B------:R-:W-:Y:S01]  /*8feb0*/  STL.64 [R1+0x8178], R12 ;  /* 0x0081780c01007387 */ /* 0x000fe20000100a00 */
[C---:B--2---:R-:W-:Y:S11]  /*8fec0*/  HMMA.16816.F32.BF16 R4, R20.reuse, R8, R4 ;  /* 0x000000081404723c */ /* 0x044ff60000041804 */
[----:B------:R-:W-:Y:S11]  /*8fed0*/  @!UPT UIADD3 URZ, URZ, URZ, URZ ;  /* 0x0000003f3f3ff290 */ /* 0x000ff6000fffe03f */
[----:B------:R-:W-:Y:S01]  /*8fee0*/  @!UPT UIADD3 URZ, URZ, URZ, URZ ;  /* 0x0000003f3f3ff290 */ /* 0x000fe2000fffe03f */
[----:B------:R0:W-:Y:S04]  /*8fef0*/  STL.64 [R1+0x860], R4 ;  /* 0x0008600401007387 */ /* 0x0001e80000100a00 */
[----:B------:R-:W-:Y:S04]  /*8ff00*/  STL.64 [R1+0x868], R6 ;  /* 0x0008680601007387 */ /* 0x000fe80000100a00 */
[----:B0-----:R-:W2:Y:S04]  /*8ff10*/  LDL.LU.64 R4, [R1+0x81e8] ;  /* 0x0081e80001047983 */ /* 0x001ea80000300a00 */
[----:B------:R-:W-:Y:S01]  /*8ff20*/  STL.64 [R1+0x8190], R8 ;  /* 0x0081900801007387 */ /* 0x000fe20000100a00 */
[----:B--2---:R-:W-:Y:S11]  /*8ff30*/  HMMA.16816.F32.BF16 R24, R20, R4, R24 ;  /* 0x000000041418723c */ /* 0x004ff60000041818 */
[----:B------:R-:W-:Y:S11]  /*8ff40*/  @!UPT UIADD3 URZ, URZ, URZ, URZ ;  /* 0x0000003f3f3ff290 */ /* 0x000ff6000fffe03f */
[----:B------:R-:W-:Y:S01]  /*8ff50*/  @!UPT UIADD3 URZ, URZ, URZ, URZ ;  /* 0x0000003f3f3ff290 */ /* 0x000fe2000fffe03f */
[----:B------:R-:W-:Y:S04]  /*8ff60*/  STL.64 [R1+0x850], R24 ;  /* 0x0008501801007387 */ /* 0x000fe80000100a00 */
[----:B------:R0:W-:Y:S04]  /*8ff70*/  STL.64 [R1+0x858], R26 ;  /* 0x0008581a01007387 */ /* 0x0001e80000100a00 */
[----:B0-----:R-:W2:Y:S04]  /*8ff80*/  LDL.LU.64 R26, [R1+0x81e0] ;  /* 0x0081e000011a7983 */ /* 0x001ea80000300a00 */
[----:B------:R0:W-:Y:S04]  /*8ff90*/  STL.64 [R1+0x80b0], R4 ;  /* 0x0080b00401007387 */ /* 0x0001e80000100a00 */
[----:B0-----:R-:W3:Y:S04]  /*8ffa0*/  LDL.LU R4, [R1+0x370] ;  /* 0x0003700001047983 */ /* 0x001ee80000300800 */
        /* <DEDUP_REMOVED lines=11> */
[----:B0-----:R-:W2:Y:S04]  /*90060*/  LDL.64 R4, [R1+0x10] ;  /* 0x0000100001047983 */ /* 0x001ea80000100a00 */
[----:B--2---:R0:W-:Y:S02]  /*90070*/  STL.64 [R1+0x80e8], R4 ;  /* 0x0080e80401007387 */ /* 0x0041e40000100a00 */
[----:B0-----:R-:W-:-:S02]  /*90080*/  MOV R4, R17 ;  /* 0x0000001100047202 */ /* 0x001fc40000000f00 */
[----:B------:R-:W-:Y:S01]  /*90090*/  MOV R5, R16 ;  /* 0x0000001000057202 */ /* 0x000fe20000000f00 */
[----:B------:R-:W-:Y:S01]  /*900a0*/  IMAD.MOV.U32 R24, RZ, RZ, R15 ;  /* 0x000000ffff187224 */ /* 0x000fe200078e000f */
[----:B------:R-:W-:Y:S01]  /*900b0*/  MOV R25, R14 ;  /* 0x0000000e00197202 */ /* 0x000fe20000000f00 */
[----:B------:R-:W0:Y:S04]  /*900c0*/  LDSM.16.M88.4 R16, [R29+0x43000] ;  /* 0x043000001d10783b */ /* 0x000e280000000200 */
[----:B------:R1:W-:Y:S04]  /*900d0*/  STL.64 [R1+0x8110], R4 ;  /* 0x0081100401007387 */ /* 0x0003e80000100a00 */
[----:B-1----:R-:W2:Y:S04]  /*900e0*/  LDL.LU R4, [R1+0x4b0] ;  /* 0x0004b00001047983 */ /* 0x002ea80000300800 */
[----:B------:R-:W2:Y:S04]  /*900f0*/  LDL.LU R5, [R1+0x4b4] ;  /* 0x0004b40001057983 */ /* 0x000ea80000300800 */
[----:B------:R-:W3:Y:S04]  /*90100*/  LDL.LU R6, [R1+0x4b8] ;  /* 0x0004b80001067983 */ /* 0x000ee80000300800 */
[----:B------:R-:W3:Y:S04]  /*90110*/  LDL.LU R7, [R1+0x4bc] ;  /* 0x0004bc0001077983 */ /* 0x000ee80000300800 */
[----:B---3--:R-:W-:Y:S04]  /*90120*/  STL.64 [R1+0x8128], R6 ;  /* 0x0081280601007387 */ /* 0x008fe80000100a00 */
[----:B--2---:R1:W-:Y:S04]  /*90130*/  STL.64 [R1+0x8120], R4 ;  /* 0x0081200401007387 */ /* 0x0043e80000100a00 */
[----:B------:R4:W-:Y:S04]  /*90140*/  STL.64 [R1+0x8130], R24 ;  /* 0x0081301801007387 */ /* 0x0009e80000100a00 */
[----:B-1----:R-:W2:Y:S04]  /*90150*/  LDL.LU R4, [R1+0x4c0] ;  /* 0x0004c00001047983 */ /* 0x002ea80000300800 */
[----:B------:R-:W2:Y:S04]  /*90160*/  LDL.LU R5, [R1+0x4c4] ;  /* 0x0004c40001057983 */ /* 0x000ea80000300800 */
[----:B------:R-:W3:Y:S04]  /*90170*/  LDL.LU R6, [R1+0x4c8] ;  /* 0x0004c80001067983 */ /* 0x000ee80000300800 */
[----:B------:R-:W3:Y:S01]  /*90180*/  LDL.LU R7, [R1+0x4cc] ;  /* 0x0004cc0001077983 */ /* 0x000ee20000300800 */
[----:B----4-:R-:W-:-:S02]  /*90190*/  MOV R25, R10 ;  /* 0x0000000a00197202 */ /* 0x010fc40000000f00 */
[----:B------:R-:W-:Y:S01]  /*901a0*/  MOV R24, R11 ;  /* 0x0000000b00187202 */ /* 0x000fe20000000f00 */
[----:B---3--:R-:W-:Y:S04]  /*901b0*/  STL.64 [R1+0x8140], R6 ;  /* 0x0081400601007387 */ /* 0x008fe80000100a00 */
[----:B--2---:R-:W-:Y:S04]  /*901c0*/  STL.64 [R1+0x8138], R4 ;  /* 0x0081380401007387 */ /* 0x004fe80000100a00 */
[----:B------:R-:W2:Y:S04]  /*901d0*/  LDL.LU R12, [R1+0x500] ;  /* 0x00050000010c7983 */ /* 0x000ea80000300800 */
        /* <DEDUP_REMOVED lines=9> */
[----:B-1----:R-:W2:Y:S04]  /*90270*/  LDL.64 R8, [R1+0xb0] ;  /* 0x0000b00001087983 */ /* 0x002ea80000100a00 */
[----:B--2---:R1:W-:Y:S02]  /*90280*/  STL.64 [R1+0x81b0], R8 ;  /* 0x0081b00801007387 */ /* 0x0043e40000100a00 */
[----:B-1----:R-:W-:Y:S01]  /*90290*/  IMAD.MOV.U32 R8, RZ, RZ, R28 ;  /* 0x000000ffff087224 */ /* 0x002fe200078e001c */
[----:B------:R-:W-:-:S05]  /*902a0*/  MOV R9, R27 ;  /* 0x0000001b00097202 */ /* 0x000fca0000000f00 */
[----:B------:R-:W-:Y:S04]  /*902b0*/  STL.64 [R1+0x81c8], R8 ;  /* 0x0081c80801007387 */ /* 0x000fe80000100a00 */
[----:B---3--:R-:W-:Y:S04]  /*902c0*/  STL.64 [R1+0x8188], R14 ;  /* 0x0081880e01007387 */ /* 0x008fe80000100a00 */
[----:B------:R1:W-:Y:S04]  /*902d0*/  STL.64 [R1+0x8180], R12 ;  /* 0x0081800c01007387 */ /* 0x0003e80000100a00 */
[----:B-1----:R-:W2:Y:S04]  /*902e0*/  LDL.64 R12, [R1+0xa0] ;  /* 0x0000a000010c7983 */ /* 0x002ea80000100a00 */
[----:B--2---:R1:W-:Y:S04]  /*902f0*/  STL.64 [R1+0x81a8], R12 ;  /* 0x0081a80c01007387 */ /* 0x0043e80000100a00 */
[----:B-1----:R-:W2:Y:S04]  /*90300*/  LDL.LU R12, [R1+0x520] ;  /* 0x00052000010c7983 */ /* 0x002ea80000300800 */
[----:B------:R-:W2:Y:S04]  /*90310*/  LDL.LU R13, [R1+0x524] ;  /* 0x00052400010d7983 */ /* 0x000ea80000300800 */
[----:B------:R-:W3:Y:S04]  /*90320*/  LDL.LU R14, [R1+0x528] ;  /* 0x00052800010e7983 */ /* 0x000ee80000300800 */
[----:B------:R-:W3:Y:S04]  /*90330*/  LDL.LU R15, [R1+0x52c] ;  /* 0x00052c00010f7983 */ /* 0x000ee80000300800 */
[----:B---3--:R-:W-:Y:S04]  /*90340*/  STL.64 [R1+0x81c0], R14 ;  /* 0x0081c00e01007387 */ /* 0x008fe80000100a00 */
[----:B--2---:R1:W-:Y:S04]  /*90350*/  STL.64 [R1+0x81b8], R12 ;  /* 0x0081b80c01007387 */ /* 0x0043e80000100a00 */
[----:B-1----:R-:W2:Y:S04]  /*90360*/  LDL.LU R12, [R1+0x530] ;  /* 0x00053000010c7983 */ /* 0x002ea80000300800 */
[----:B------:R-:W2:Y:S04]  /*90370*/  LDL.LU R13, [R1+0x534] ;  /* 0x00053400010d7983 */ /* 0x000ea80000300800 */
[----:B------:R-:W3:Y:S04]  /*90380*/  LDL.LU R14, [R1+0x538] ;  /* 0x00053800010e7983 */ /* 0x000ee80000300800 */
[----:B------:R-:W3:Y:S01]  /*90390*/  LDL.LU R15, [R1+0x53c] ;  /* 0x00053c00010f7983 */ /* 0x000ee20000300800 */
[----:B------:R-:W-:-:S03]  /*903a0*/  MOV R8, R26 ;  /* 0x0000001a00087202 */ /* 0x000fc60000000f00 */
[----:B---3--:R-:W-:Y:S04]  /*903b0*/  STL.64 [R1+0x81d8], R14 ;  /* 0x0081d80e01007387 */ /* 0x008fe80000100a00 */
[----:B--2---:R1:W-:Y:S04]  /*903c0*/  STL.64 [R1+0x81d0], R12 ;  /* 0x0081d00c01007387 */ /* 0x0043e80000100a00 */
[----:B-1----:R-:W2:Y:S04]  /*903d0*/  LDL.LU R12, [R1+0x540] ;  /* 0x00054000010c7983 */ /* 0x002ea80000300800 */
[----:B------:R-:W2:Y:S04]  /*903e0*/  LDL.LU R13, [R1+0x544] ;  /* 0x00054400010d7983 */ /* 0x000ea80000300800 */
[----:B------:R-:W2:Y:S04]  /*903f0*/  LDL.LU R14, [R1+0x548] ;  /* 0x00054800010e7983 */ /* 0x000ea80000300800 */
[----:B------:R-:W2:Y:S04]  /*90400*/  LDL.LU R15, [R1+0x54c] ;  /* 0x00054c00010f7983 */ /* 0x000ea80000300800 */
[----:B------:R1:W-:Y:S04]  /*90410*/  STL.64 [R1+0x8148], R24 ;  /* 0x0081481801007387 */ /* 0x0003e80000100a00 */
[----:B-1----:R-:W3:Y:S04]  /*90420*/  LDL.LU R24, [R1+0x4e0] ;  /* 0x0004e00001187983 */ /* 0x002ee80000300800 */
[----:B------:R-:W3:Y:S04]  /*90430*/  LDL.LU R25, [R1+0x4e4] ;  /* 0x0004e40001197983 */ /* 0x000ee80000300800 */
[----:B------:R-:W4:Y:S04]  /*90440*/  LDL.LU R26, [R1+0x4e8] ;  /* 0x0004e800011a7983 */ /* 0x000f280000300800 */
[----:B------:R-:W4:Y:S01]  /*90450*/  LDL.LU R27, [R1+0x4ec] ;  /* 0x0004ec00011b7983 */ /* 0x000f220000300800 */
[----:B------:R-:W-:-:S03]  /*90460*/  MOV R9, R3 ;  /* 0x0000000300097202 */ /* 0x000fc60000000f00 */
[----:B----4-:R-:W-:Y:S04]  /*90470*/  STL.64 [R1+0x8158], R26 ;  /* 0x0081581a01007387 */ /* 0x010fe80000100a00 */
[----:B---3--:R1:W-:Y:S02]  /*90480*/  STL.64 [R1+0x8150], R24 ;  /* 0x0081501801007387 */ /* 0x0083e40000100a00 */
[----:B-1----:R-:W-:Y:S01]  /*90490*/  IMAD.MOV.U32 R24, RZ, RZ, R2 ;  /* 0x000000ffff187224 */ /* 0x002fe200078e0002 */
[----:B------:R-:W-:-:S05]  /*904a0*/  MOV R25, R0 ;  /* 0x0000000000197202 */ /* 0x000fca0000000f00 */
[----:B------:R1:W-:Y:S04]  /*904b0*/  STL.64 [R1+0x8170], R24 ;  /* 0x0081701801007387 */ /* 0x0003e80000100a00 */
[----:B-1----:R-:W3:Y:S04]  /*904c0*/  LDL.64 R24, [R1+0x90] ;  /* 0x0000900001187983 */ /* 0x002ee80000100a00 */
[----:B------:R-:W4:Y:S04]  /*904d0*/  LDL.LU R4, [R1+0x4d0] ;  /* 0x0004d00001047983 */ /* 0x000f280000300800 */
[----:B------:R-:W4:Y:S04]  /*904e0*/  LDL.LU R5, [R1+0x4d4] ;  /* 0x0004d40001057983 */ /* 0x000f280000300800 */
[----:B------:R-:W3:Y:S04]  /*904f0*/  LDL.LU R6, [R1+0x4d8] ;  /* 0x0004d80001067983 */ /* 0x000ee80000300800 */
[----:B------:R-:W3:Y:S01]  /*90500*/  LDL.LU R7, [R1+0x4dc] ;  /* 0x0004dc0001077983 */ /* 0x000ee20000300800 */
[C---:B--2---:R-:W-:Y:S03]  /*90510*/  HMMA.16816.F32.BF16 R8, R20.reuse, R8, R12 ;  /* 0x000000081408723c */ /* 0x044fe6000004180c */
[----:B---3--:R-:W-:Y:S04]  /*90520*/  STL.64 [R1+0x8168], R6 ;  /* 0x0081680601007387 */ /* 0x008fe80000100a00 */
[----:B----4-:R1:W-:Y:S04]  /*90530*/  STL.64 [R1+0x8160], R4 ;  /* 0x0081600401007387 */ /* 0x0103e80000100a00 */
[----:B-1----:R-:W2:Y:S04]  /*90540*/  LDL.LU R4, [R1+0x4f0] ;  /* 0x0004f00001047983 */ /* 0x002ea80000300800 */
[----:B------:R-:W2:Y:S04]  /*90550*/  LDL.LU R5, [R1+0x4f4] ;  /* 0x0004f40001057983 */ /* 0x000ea80000300800 */
[----:B------:R-:W2:Y:S04]  /*90560*/  LDL.LU R6, [R1+0x4f8] ;  /* 0x0004f80001067983 */ /* 0x000ea80000300800 */
[----:B------:R-:W2:Y:S04]  /*90570*/  LDL.LU R7, [R1+0x4fc] ;  /* 0x0004fc0001077983 */ /* 0x000ea80000300800 */
[----:B0-----:R-:W-:Y:S04]  /*90580*/  STL.64 [R1+0x8000], R18 ;  /* 0x0080001201007387 */ /* 0x001fe80000100a00 */
[----:B------:R0:W-:Y:S04]  /*90590*/  STL.64 [R1+0x7ff8], R16 ;  /* 0x007ff81001007387 */ /* 0x0001e80000100a00 */
[----:B0-----:R-:W3:Y:S04]  /*905a0*/  LDL.64 R16, [R1+0x70] ;  /* 0x0000700001107983 */ /* 0x001ee80000100a00 */
[----:B------:R-:W4:Y:S04]  /*905b0*/  LDL.LU.64 R14, [R1+0x81d8] ;  /* 0x0081d800010e7983 */ /* 0x000f280000300a00 */
[----:B------:R-:W4:Y:S04]  /*905c0*/  LDL.LU.64 R12, [R1+0x81d0] ;  /* 0x0081d000010c7983 */ /* 0x000f280000300a00 */
[----:B------:R0:W-:Y:S04]  /*905d0*/  STL.64 [R1+0x8c0], R8 ;  /* 0x0008c00801007387 */ /* 0x0001e80000100a00 */
[----:B------:R4:W-:Y:S04]  /*905e0*/  STL.64 [R1+0x8c8], R10 ;  /* 0x0008c80a01007387 */ /* 0x0009e80000100a00 */
[----:B0-----:R-:W4:Y:S02]  /*905f0*/  LDL.LU.64 R8, [R1+0x81c8] ;  /* 0x0081c80001087983 */ /* 0x001f240000300a00 */
[C---:B----4-:R-:W-:Y:S02]  /*90600*/  HMMA.16816.F32.BF16 R8, R20.reuse, R8, R12 ;  /* 0x000000081408723c */ /* 0x050fe4000004180c */
[----:B------:R-:W4:Y:S04]  /*90610*/  LDL.LU.64 R14, [R1+0x81c0] ;  /* 0x0081c000010e7983 */ /* 0x000f280000300a00 */
[----:B------:R-:W4:Y:S11]  /*90620*/  LDL.LU.64 R12, [R1+0x81b8] ;  /* 0x0081b800010c7983 */ /* 0x000f360000300a00 */
[----:B------:R-:W-:Y:S06]  /*90630*/  @!UPT UIADD3 URZ, URZ, URZ, URZ ;  /* 0x0000003f3f3ff290 */ /* 0x000fec000fffe03f */
[----:B------:R0:W-:Y:S04]  /*90640*/  STL.64 [R1+0x840], R8 ;  /* 0x0008400801007387 */ /* 0x0001e80000100a00 */
[----:B------:R-:W-:Y:S04]  /*90650*/  STL.64 [R1+0x848], R10 ;  /* 0x0008480a01007387 */ /* 0x000fe80000100a00 */
[----:B0-----:R-:W4:Y:S02]  /*90660*/  LDL.LU.64 R8, [R1+0x81b0] ;  /* 0x0081b00001087983 */ /* 0x001f240000300a00 */
[----:B----4-:R-:W-:Y:S01]  /*90670*/  HMMA.16816.F32.BF16 R12, R20, R8, R12 ;  /* 0x00000008140c723c */ /* 0x010fe2000004180c */
[----:B------:R-:W-:-:S02]  /*90680*/  MOV R2, R8 ;  /* 0x0000000800027202 */ /* 0x000fc40000000f00 */
[----:B------:R-:W-:Y:S11]  /*90690*/  MOV R0, R9 ;  /* 0x0000000900007202 */ /* 0x000ff60000000f00 */
[----:B------:R-:W-:Y:S09]  /*906a0*/  @!UPT UIADD3 URZ, URZ, URZ, URZ ;  /* 0x0000003f3f3ff290 */ /* 0x000ff2000fffe03f */
[----:B------:R0:W-:Y:S04]  /*906b0*/  STL.64 [R1+0x830], R12 ;  /* 0x0008300c01007387 */ /* 0x0001e80000100a00 */
[----:B------:R-:W-:Y:S04]  /*906c0*/  STL.64 [R1+0x838], R14 ;  /* 0x0008380e01007387 */ /* 0x000fe80000100a00 */
[----:B0-----:R-:W4:Y:S04]  /*906d0*/  LDL.LU.64 R12, [R1+0x81a8] ;  /* 0x0081a800010c7983 */ /* 0x001f280000300a00 */
[----:B------:R-:W4:Y:S04]  /*906e0*/  LDL.LU.64 R10, [R1+0x81a0] ;  /* 0x0081a000010a7983 */ /* 0x000f280000300a00 */
[----:B------:R-:W4:Y:S02]  /*906f0*/  LDL.LU.64 R8, [R1+0x8198] ;  /* 0x0081980001087983 */ /* 0x000f240000300a00 */
[----:B----4-:R-:W-:Y:S01]  /*90700*/  HMMA.16816.F32.BF16 R8, R20, R12, R8 ;  /* 0x0000000c1408723c */ /* 0x010fe20000041808 */
[----:B------:R-:W-:Y:S11]  /*90710*/  MOV R3, R13 ;  /* 0x0000000d00037202 */ /* 0x000ff60000000f00 */
[----:B------:R-:W-:Y:S11]  /*90720*/  @!UPT UIADD3 URZ, URZ, URZ, URZ ;  /* 0x0000003f3f3ff290 */ /* 0x000ff6000fffe03f */
[----:B------:R0:W-:Y:S04]  /*90730*/  STL.64 [R1+0x820], R8 ;  /* 0x0008200801007387 */ /* 0x0001e80000100a00 */
[----:B------:R1:W-:Y:S04]  /*90740*/  STL.64 [R1+0x828], R10 ;  /* 0x0008280a01007387 */ /* 0x0003e80000100a00 */
[----:B0-----:R-:W4:Y:S01]  /*90750*/  LDL.LU.64 R8, [R1+0x8190] ;  /* 0x0081900001087983 */ /* 0x001f220000300a00 */
[----:B-1----:R-:W-:-:S03]  /*90760*/  IMAD.MOV.U32 R10, RZ, RZ, R12 ;  /* 0x000000ffff0a7224 */ /* 0x002fc600078e000c */
[----:B------:R-:W2:Y:S04]  /*90770*/  LDL.LU.64 R14, [R1+0x8188] ;  /* 0x00818800010e7983 */ /* 0x000ea80000300a00 */
[----:B------:R-:W2:Y:S01]  /*90780*/  LDL.LU.64 R12, [R1+0x8180] ;  /* 0x00818000010c7983 */ /* 0x000ea20000300a00 */
[----:B------:R-:W-:Y:S01]  /*90790*/  MOV R11, R25 ;  /* 0x00000019000b7202 */ /* 0x000fe20000000f00 */
[----:B--2---:R-:W-:Y:S11]  /*907a0*/  HMMA.16816.F32.BF16 R12, R20, R24, R12 ;  /* 0x00000018140c723c */ /* 0x004ff6000004180c */
[----:B------:R-:W-:Y:S11]  /*907b0*/  @!UPT UIADD3 URZ, URZ, URZ, URZ ;  /* 0x0000003f3f3ff290 */ /* 0x000ff6000fffe03f */
[----:B------:R-:W-:Y:S01]  /*907c0*/  @!UPT UIADD3 URZ, URZ, URZ, URZ ;  /* 0x0000003f3f3ff290 */ /* 0x000fe2000fffe03f */
[----:B------:R0:W-:Y:S04]  /*907d0*/  STL.64 [R1+0x810], R12 ;  /* 0x0008100c01007387 */ /* 0x0001e80000100a00 */
[----:B------:R1:W-:Y:S04]  /*907e0*/  STL.64 [R1+0x818], R14 ;  /* 0x0008180e01007387 */ /* 0x0003e80000100a00 */
[----:B0-----:R-:W2:Y:S01]  /*907f0*/  LDL.LU.64 R12, [R1+0x8178] ;  /* 0x00817800010c7983 */ /* 0x001ea20000300a00 */
[----:B-1----:R-:W-:-:S03]  /*90800*/  MOV R14, R24 ;  /* 0x00000018000e7202 */ /* 0x002fc60000000f00 */
[----:B------:R-:W2:Y:S04]  /*90810*/  LDL.LU.64 R24, [R1+0x8170] ;  /* 0x0081700001187983 */ /* 0x000ea80000300a00 */
[----:B------:R-:W-:Y:S04]  /*90820*/  STL.64 [R1+0x80f8], R10 ;  /* 0x0080f80a01007387 */ /* 0x000fe80000100a00 */
[----:B----4-:R0:W-:Y:S04]  /*90830*/  STL.64 [R1+0x80f0], R8 ;  /* 0x0080f00801007387 */ /* 0x0101e80000100a00 */
[----:B0-----:R-:W4:Y:S04]  /*90840*/  LDL.LU R8, [R1+0x3a0] ;  /* 0x0003a00001087983 */ /* 0x001f280000300800 */
[----:B------:R-:W4:Y:S04]  /*90850*/  LDL.LU R9, [R1+0x3a4] ;  /* 0x0003a40001097983 */ /* 0x000f280000300800 */
[----:B------:R-:W4:Y:S04]  /*90860*/  LDL.LU R10, [R1+0x3a8] ;  /* 0x0003a800010a7983 */ /* 0x000f280000300800 */
[----:B------:R-:W4:Y:S04]  /*90870*/  LDL.LU R11, [R1+0x3ac] ;  /* 0x0003ac00010b7983 */ /* 0x000f280000300800 */
[----:B------:R-:W-:Y:S01]  /*90880*/  STL [R1+0x80e0], R14 ;  /* 0x0080e00e01007387 */ /* 0x000fe20000100800 */
[C---:B--2---:R-:W-:Y:S03]  /*90890*/  HMMA.16816.F32.BF16 R24, R20.reuse, R24, R4 ;  /* 0x000000181418723c */ /* 0x044fe60000041804 */
[----:B------:R0:W-:Y:S04]  /*908a0*/  STL.64 [R1+0x80d8], R12 ;  /* 0x0080d80c01007387 */ /* 0x0001e80000100a00 */
[----:B0-----:R-:W2:Y:S04]  /*908b0*/  LDL.LU R12, [R1+0x390] ;  /* 0x00039000010c7983 */ /* 0x001ea80000300800 */
[----:B------:R-:W2:Y:S04]  /*908c0*/  LDL.LU R13, [R1+0x394] ;  /* 0x00039400010d7983 */ /* 0x000ea80000300800 */
[----:B------:R-:W2:Y:S04]  /*908d0*/  LDL.LU R14, [R1+0x398] ;  /* 0x00039800010e7983 */ /* 0x000ea80000300800 */
[----:B------:R-:W2:Y:S04]  /*908e0*/  LDL.LU R15, [R1+0x39c] ;  /* 0x00039c00010f7983 */ /* 0x000ea80000300800 */
[----:B------:R-:W2:Y:S04]  /*908f0*/  LDL.LU.64 R6, [R1+0x8168] ;  /* 0x0081680001067983 */ /* 0x000ea80000300a00 */
        /* <DEDUP_REMOVED lines=8> */
[----:B------:R0:W-:Y:S04]  /*90980*/  STL.64 [R1+0x7f0], R24 ;  /* 0x0007f01801007387 */ /* 0x0001e80000100a00 */
[----:B------:R2:W-:Y:S04]  /*90990*/  STL.64 [R1+0x7f8], R26 ;  /* 0x0007f81a01007387 */ /* 0x0005e80000100a00 */
[----:B0-----:R-:W2:Y:S02]  /*909a0*/  LDL.LU.64 R24, [R1+0x8148] ;  /* 0x0081480001187983 */ /* 0x001ea40000300a00 */
[C---:B--2---:R-:W-:Y:S02]  /*909b0*/  HMMA.16816.F32.BF16 R24, R20.reuse, R24, R4 ;  /* 0x000000181418723c */ /* 0x044fe40000041804 */
[----:B------:R-:W2:Y:S04]  /*909c0*/  LDL.LU.64 R6, [R1+0x8140] ;  /* 0x0081400001067983 */ /* 0x000ea80000300a00 */
[----:B------:R-:W2:Y:S11]  /*909d0*/  LDL.LU.64 R4, [R1+0x8138] ;  /* 0x0081380001047983 */ /* 0x000eb60000300a00 */
[----:B------:R-:W-:Y:S06]  /*909e0*/  @!UPT UIADD3 URZ, URZ, URZ, URZ ;  /* 0x0000003f3f3ff290 */ /* 0x000fec000fffe03f */
        /* <DEDUP_REMOVED lines=10> */
[----:B--2---:R-:W-:Y:S02]  /*90a90*/  HMMA.16816.F32.BF16 R20, R20, R24, R4 ;  /* 0x000000181414723c */ /* 0x004fe40000041804 */
[----:B------:R-:W4:Y:S04]  /*90aa0*/  LDL.LU.64 R4, [R1+0x8110] ;  /* 0x0081100001047983 */ /* 0x000f280000300a00 */
[----:B-1----:R-:W4:Y:S04]  /*90ab0*/  LDL.LU.64 R26, [R1+0x8108] ;  /* 0x00810800011a7983 */ /* 0x002f280000300a00 */
[----:B------:R-:W4:Y:S11]  /*90ac0*/  LDL.LU.64 R24, [R1+0x8100] ;  /* 0x0081000001187983 */ /* 0x000f360000300a00 */
[----:B------:R-:W-:Y:S02]  /*90ad0*/  @!UPT UIADD3 URZ, URZ, URZ, URZ ;  /* 0x0000003f3f3ff290 */ /* 0x000fe4000fffe03f */
[----:B------:R0:W-:Y:S04]  /*90ae0*/  STL.64 [R1+0x7c0], R20 ;  /* 0x0007c01401007387 */ /* 0x0001e80000100a00 */
[----:B------:R-:W-:Y:S04]  /*90af0*/  STL.64 [R1+0x7c8], R22 ;  /* 0x0007c81601007387 */ /* 0x000fe80000100a00 */
[----:B0-----:R-:W2:Y:S01]  /*90b00*/  LDL.64 R20, [R1] ;  /* 0x0000000001147983 */ /* 0x001ea20000100a00 */
[C---:B----4-:R-:W-:Y:S03]  /*90b10*/  HMMA.16816.F32.BF16 R4, R24.reuse, R4, R8 ;  /* 0x000000041804723c */ /* 0x050fe60000041808 */
[----:B------:R-:W3:Y:S04]  /*90b20*/  LDL.LU.64 R10, [R1+0x80f8] ;  /* 0x0080f800010a7983 */ /* 0x000ee80000300a00 */
[----:B------:R-:W4:Y:S11]  /*90b30*/  LDL.LU.64 R8, [R1+0x80f0] ;  /* 0x0080f00001087983 */ /* 0x000f360000300a00 */
[----:B------:R-:W-:Y:S05]  /*90b40*/  @!UPT UIADD3 URZ, URZ, URZ, URZ ;  /* 0x0000003f3f3ff290 */ /* 0x000fea000fffe03f */
[----:B------:R0:W-:Y:S04]  /*90b50*/  STL.64 [R1+0x7b0], R4 ;  /* 0x0007b00401007387 */ /* 0x0001e80000100a00 */
[----:B------:R-:W-:Y:S04]  /*90b60*/  STL.64 [R1+0x7b8], R6 ;  /* 0x0007b80601007387 */ /* 0x000fe80000100a00 */
[----:B0-----:R-:W2:Y:S01]  /*90b70*/  LDL.LU.64 R4, [R1+0x80e8] ;  /* 0x0080e80001047983 */ /* 0x001ea20000300a00 */
[----:B------:R-:W-:Y:S01]  /*90b80*/  IMAD.MOV.U32 R28, RZ, RZ, R16 ;  /* 0x000000ffff1c7224 */ /* 0x000fe200078e0010 */
[----:B--2---:R-:W-:Y:S01]  /*90b90*/  HMMA.16816.F32.BF16 R12, R24, R4, R12 ;  /* 0x00000004180c723c */ /* 0x004fe2000004180c */
[----:B------:R-:W-:Y:S11]  /*90ba0*/  MOV R16, R4 ;  /* 0x0000000400107202 */ /* 0x000ff60000000f00 */
[----:B------:R-:W-:Y:S11]  /*90bb0*/  @!UPT UIADD3 URZ, URZ, URZ, URZ ;  /* 0x0000003f3f3ff290 */ /* 0x000ff6000fffe03f */
[----:B------:R-:W-:Y:S04]  /*90bc0*/  STL.64 [R1+0x7a0], R12 ;  /* 0x0007a00c01007387 */ /* 0x000fe80000100a00 */
[----:B------:R0:W-:Y:S04]  /*90bd0*/  STL.64 [R1+0x7a8], R14 ;  /* 0x0007a80e01007387 */ /* 0x0001e80000100a00 */
[----:B0-----:R-:W2:Y:S01]  /*90be0*/  LDL.LU R14, [R1+0x80e0] ;  /* 0x0080e000010e7983 */ /* 0x001ea20000300800 */
[----:B------:R-:W-:-:S03]  /*90bf0*/  MOV R15, R5 ;  /* 0x00000005000f7202 */ /* 0x000fc60000000f00 */
[----:B------:R-:W2:Y:S04]  /*90c00*/  LDL.LU.64 R12, [R1+0x80d8] ;  /* 0x0080d800010c7983 */ /* 0x000ea80000300a00 */
[----:B------:R-:W2:Y:S04]  /*90c10*/  LDL.LU.64 R6, [R1+0x80d0] ;  /* 0x0080d00001067983 */ /* 0x000ea80000300a00 */
        /* <DEDUP_REMOVED lines=10> */
[----:B------:R-:W-:-:S04]  /*90cc0*/  MOV R17, R21 ;  /* 0x0000001500117202 */ /* 0x000fc80000000f00 */
[----:B------:R-:W-:Y:S01]  /*90cd0*/  STL.64 [R1+0x8038], R18 ;  /* 0x0080381201007387 */ /* 0x000fe20000100a00 */
[----:B------:R0:W-:Y:S02]  /*90ce0*/  STL.64 [R1+0x8030], R16 ;  /* 0x0080301001007387 */ /* 0x0001e40000100a00 */
[----:B0-----:R-:W-:Y:S02]  /*90cf0*/  MOV R16, R14 ;  /* 0x0000000e00107202 */ /* 0x001fe40000000f00 */
[----:B---3--:R-:W-:-:S05]  /*90d00*/  MOV R17, R11 ;  /* 0x0000000b00117202 */ /* 0x008fca0000000f00 */
[----:B------:R0:W-:Y:S02]  /*90d10*/  STL.64 [R1+0x8050], R16 ;  /* 0x0080501001007387 */ /* 0x0001e40000100a00 */
[----:B0-----:R-:W-:Y:S01]  /*90d20*/  IMAD.MOV.U32 R16, RZ, RZ, R10 ;  /* 0x000000ffff107224 */ /* 0x001fe200078e000a */
[----:B------:R-:W-:-:S05]  /*90d30*/  MOV R17, R3 ;  /* 0x0000000300117202 */ /* 0x000fca0000000f00 */
[----:B------:R0:W-:Y:S02]  /*90d40*/  STL.64 [R1+0x8068], R16 ;  /* 0x0080681001007387 */ /* 0x0001e40000100a00 */
[----:B0-----:R-:W-:Y:S02]  /*90d50*/  MOV R16, R2 ;  /* 0x0000000200107202 */ /* 0x001fe40000000f00 */
[----:B------:R-:W-:Y:S01]  /*90d60*/  MOV R17, R0 ;  /* 0x0000000000117202 */ /* 0x000fe20000000f00 */
[C---:B--2---:R-:W-:Y:S11]  /*90d70*/  HMMA.16816.F32.BF16 R4, R24.reuse, R12, R4 ;  /* 0x0000000c1804723c */ /* 0x044ff60000041804 */
[----:B------:R-:W-:Y:S11]  /*90d80*/  @!UPT UIADD3 URZ, URZ, URZ, URZ ;  /* 0x0000003f3f3ff290 */ /* 0x000ff6000fffe03f */
[----:B------:R-:W-:Y:S01]  /*90d90*/  @!UPT UIADD3 URZ, URZ, URZ, URZ ;  /* 0x0000003f3f3ff290 */ /* 0x000fe2000fffe03f */
[----:B------:R0:W-:Y:S01]  /*90da0*/  STL.64 [R1+0x780], R4 ;  /* 0x0007800401007387 */ /* 0x0001e20000100a00 */
[----:B------:R1:W-:Y:S02]  /*90db0*/  STL.64 [R1+0x788], R6 ;  /* 0x0007880601007387 */ /* 0x0003e40000100a00 */
[----:B------:R-:W2:Y:S02]  /*90dc0*/  LDL.LU R20, [R1+0x350] ;  /* 0x0003500001147983 */ /* 0x000ea40000300800 */
[----:B------:R-:W2:Y:S01]  /*90dd0*/  LDL.LU R21, [R1+0x354] ;  /* 0x0003540001157983 */ /* 0x000ea20000300800 */
[----:B------:R-:W2:Y:S01]  /*90de0*/  LDL.LU R22, [R1+0x358] ;  /* 0x0003580001167983 */ /* 0x000ea20000300800 */
[----:B------:R-:W2:Y:S03]  /*90df0*/  LDL.LU R23, [R1+0x35c] ;  /* 0x00035c0001177983 */ /* 0x000ea60000300800 */
[----:B0-----:R-:W4:Y:S01]  /*90e00*/  LDL.LU R4, [R1+0x360] ;  /* 0x0003600001047983 */ /* 0x001f220000300800 */
[----:B------:R-:W4:Y:S02]  /*90e10*/  LDL.LU R5, [R1+0x364] ;  /* 0x0003640001057983 */ /* 0x000f240000300800 */
[----:B-1----:R-:W4:Y:S02]  /*90e20*/  LDL.LU R6, [R1+0x368] ;  /* 0x0003680001067983 */ /* 0x002f240000300800 */
[----:B------:R-:W4:Y:S01]  /*90e30*/  LDL.LU R7, [R1+0x36c] ;  /* 0x00036c0001077983 */ /* 0x000f220000300800 */
[----:B------:R0:W-:Y:S04]  /*90e40*/  STL.64 [R1+0x8080], R16 ;  /* 0x0080801001007387 */ /* 0x0001e80000100a00 */
[----:B0-----:R-:W3:Y:S04]  /*90e50*/  LDL.64 R16, [R1+0xc0] ;  /* 0x0000c00001107983 */ /* 0x001ee80000100a00 */
[----:B---3--:R-:W-:Y:S01]  /*90e60*/  STL.64 [R1+0x8098], R16 ;  /* 0x0080981001007387 */ /* 0x008fe20000100a00 */
[----:B------:R-:W-:Y:S02]  /*90e70*/  STL [R1+0x8048], R15 ;  /* 0x0080480f01007387 */ /* 0x000fe40000100800 */
[----:B------:R0:W-:Y:S02]  /*90e80*/  STL.64 [R1+0x8040], R12 ;  /* 0x0080400c01007387 */ /* 0x0001e40000100a00 */
[----:B0-----:R-:W3:Y:S01]  /*90e90*/  LDL.LU R12, [R1+0x400] ;  /* 0x00040000010c7983 */ /* 0x001ee20000300800 */
[----:B------:R-:W3:Y:S02]  /*90ea0*/  LDL.LU R13, [R1+0x404] ;  /* 0x00040400010d7983 */ /* 0x000ee40000300800 */
[----:B------:R-:W2:Y:S02]  /*90eb0*/  LDL.LU R14, [R1+0x408] ;  /* 0x00040800010e7983 */ /* 0x000ea40000300800 */
[----:B------:R-:W2:Y:S01]  /*90ec0*/  LDL.LU R15, [R1+0x40c] ;  /* 0x00040c00010f7983 */ /* 0x000ea20000300800 */
[----:B------:R-:W3:Y:S04]  /*90ed0*/  LDL.64 R16, [R1+0x30] ;  /* 0x0000300001107983 */ /* 0x000ee80000100a00 */
        /* <DEDUP_REMOVED lines=12> */
[C---:B----4-:R-:W-:Y:S01]  /*90fa0*/  HMMA.16816.F32.BF16 R4, R24.reuse, R8, R4 ;  /* 0x000000081804723c */ /* 0x050fe20000041804 */
        /* <DEDUP_REMOVED lines=15> */
[C---:B---3--:R-:W-:Y:S02]  /*910a0*/  HMMA.16816.F32.BF16 R20, R24.reuse, R4, R20 ;  /* 0x000000041814723c */ /* 0x048fe40000041814 */
[----:B------:R0:W-:Y:S04]  /*910b0*/  STL.64 [R1+0x8028], R4 ;  /* 0x0080280401007387 */ /* 0x0001e80000100a00 */
[----:B0-----:R-:W3:Y:S11]  /*910c0*/  LDL.64 R4, [R1+0x80] ;  /* 0x0000800001047983 */ /* 0x001ef60000100a00 */
[----:B------:R-:W-:Y:S06]  /*910d0*/  @!UPT UIADD3 URZ, URZ, URZ, URZ ;  /* 0x0000003f3f3ff290 */ /* 0x000fec000fffe03f */
[----:B------:R-:W-:Y:S01]  /*910e0*/  STL.64 [R1+0x760], R20 ;  /* 0x0007601401007387 */ /* 0x000fe20000100a00 */
[----:B------:R-:W-:Y:S02]  /*910f0*/  STL.64 [R1+0x768], R22 ;  /* 0x0007681601007387 */ /* 0x000fe40000100a00 */
[----:B------:R-:W0:Y:S02]  /*91100*/  LDSM.16.M88.4 R20, [R29+0x44000] ;  /* 0x044000001d14783b */ /* 0x000e240000000200 */
[----:B0-----:R-:W-:Y:S02]  /*91110*/  STL.64 [R1+0x7ec8], R22 ;  /* 0x007ec81601007387 */ /* 0x001fe40000100a00 */
[----:B------:R0:W-:Y:S02]  /*91120*/  STL.64 [R1+0x7ec0], R20 ;  /* 0x007ec01401007387 */ /* 0x0001e40000100a00 */
[----:B0-----:R-:W4:Y:S01]  /*91130*/  LDL.64 R20, [R1+0x40] ;  /* 0x0000400001147983 */ /* 0x001f220000100a00 */
[C---:B--2---:R-:W-:Y:S01]  /*91140*/  HMMA.16816.F32.BF16 R12, R24.reuse, R16, R12 ;  /* 0x00000010180c723c */ /* 0x044fe2000004180c */
[----:B------:R-:W-:Y:S01]  /*91150*/  IMAD.MOV.U32 R2, RZ, RZ, R16 ;  /* 0x000000ffff027224 */ /* 0x000fe200078e0010 */
[----:B------:R-:W-:Y:S01]  /*91160*/  MOV R0, R17 ;  /* 0x0000001100007202 */ /* 0x000fe20000000f00 */
[----:B----4-:R0:W-:Y:S04]  /*91170*/  STL.64 [R1+0x8008], R20 ;  /* 0x0080081401007387 */ /* 0x0101e80000100a00 */
[----:B0-----:R-:W3:Y:S01]  /*91180*/  LDL.LU R20, [R1+0x3f0] ;  /* 0x0003f00001147983 */ /* 0x001ee20000300800 */
[----:B------:R-:W3:Y:S02]  /*91190*/  LDL.LU R21, [R1+0x3f4] ;  /* 0x0003f40001157983 */ /* 0x000ee40000300800 */
[----:B------:R-:W3:Y:S02]  /*911a0*/  LDL.LU R22, [R1+0x3f8] ;  /* 0x0003f80001167983 */ /* 0x000ee40000300800 */
[----:B------:R-:W3:Y:S11]  /*911b0*/  LDL.LU R23, [R1+0x3fc] ;  /* 0x0003fc0001177983 */ /* 0x000ef60000300800 */
[----:B------:R-:W-:Y:S01]  /*911c0*/  STL.64 [R1+0x750], R12 ;  /* 0x0007500c01007387 */ /* 0x000fe20000100a00 */
[----:B------:R0:W-:Y:S03]  /*911d0*/  STL.64 [R1+0x758], R14 ;  /* 0x0007580e01007387 */ /* 0x0001e60000100a00 */
[----:B0-----:R-:W2:Y:S01]  /*911e0*/  LDL.LU.64 R14, [R1+0x80a8] ;  /* 0x0080a800010e7983 */ /* 0x001ea20000300a00 */
[----:B------:R-:W2:Y:S02]  /*911f0*/  LDL.LU.64 R12, [R1+0x80a0] ;  /* 0x0080a000010c7983 */ /* 0x000ea40000300a00 */
[----:B------:R-:W2:Y:S02]  /*91200*/  LDL.LU.64 R16, [R1+0x8098] ;  /* 0x0080980001107983 */ /* 0x000ea40000300a00 */
[----:B--2---:R-:W-:Y:S01]  /*91210*/  HMMA.16816.F32.BF16 R12, R24, R16, R12 ;  /* 0x00000010180c723c */ /* 0x004fe2000004180c */
[----:B------:R-:W-:-:S02]  /*91220*/  MOV R10, R16 ;  /* 0x00000010000a7202 */ /* 0x000fc40000000f00 */
[----:B------:R-:W-:Y:S11]  /*91230*/  MOV R3, R17 ;  /* 0x0000001100037202 */ /* 0x000ff60000000f00 */
[----:B------:R-:W-:Y:S09]  /*91240*/  @!UPT UIADD3 URZ, URZ, URZ, URZ ;  /* 0x0000003f3f3ff290 */ /* 0x000ff2000fffe03f */
[----:B------:R-:W-:Y:S01]  /*91250*/  STL.64 [R1+0x740], R12 ;  /* 0x0007400c01007387 */ /* 0x000fe20000100a00 */
[----:B------:R0:W-:Y:S03]  /*91260*/  STL.64 [R1+0x748], R14 ;  /* 0x0007480e01007387 */ /* 0x0001e60000100a00 */
[----:B0-----:R-:W2:Y:S01]  /*91270*/  LDL.LU.64 R14, [R1+0x8090] ;  /* 0x00809000010e7983 */ /* 0x001ea20000300a00 */
[----:B------:R-:W2:Y:S02]  /*91280*/  LDL.LU.64 R12, [R1+0x8088] ;  /* 0x00808800010c7983 */ /* 0x000ea40000300a00 */
[----:B------:R-:W2:Y:S02]  /*91290*/  LDL.LU.64 R16, [R1+0x8080] ;  /* 0x0080800001107983 */ /* 0x000ea40000300a00 */
[C---:B--2---:R-:W-:Y:S01]  /*912a0*/  HMMA.16816.F32.BF16 R16, R24.reuse, R16, R12 ;  /* 0x000000101810723c */ /* 0x044fe2000004180c */
[----:B------:R-:W2:Y:S01]  /*912b0*/  LDL.LU.64 R14, [R1+0x8078] ;  /* 0x00807800010e7983 */ /* 0x000ea20000300a00 */
[----:B------:R-:W2:Y:S11]  /*912c0*/  LDL.LU.64 R12, [R1+0x8070] ;  /* 0x00807000010c7983 */ /* 0x000eb60000300a00 */
[----:B------:R-:W-:Y:S10]  /*912d0*/  @!UPT UIADD3 URZ, URZ, URZ, URZ ;  /* 0x0000003f3f3ff290 */ /* 0x000ff4000fffe03f */
[----:B------:R0:W-:Y:S01]  /*912e0*/  STL.64 [R1+0x730], R16 ;  /* 0x0007301001007387 */ /* 0x0001e20000100a00 */
[----:B------:R2:W-:Y:S03]  /*912f0*/  STL.64 [R1+0x738], R18 ;  /* 0x0007381201007387 */ /* 0x0005e60000100a00 */
[----:B0-----:R-:W2:Y:S02]  /*91300*/  LDL.LU.64 R16, [R1+0x8068] ;  /* 0x0080680001107983 */ /* 0x001ea40000300a00 */
[C---:B--2---:R-:W-:Y:S02]  /*91310*/  HMMA.16816.F32.BF16 R16, R24.reuse, R16, R12 ;  /* 0x000000101810723c */ /* 0x044fe4000004180c */
[----:B------:R-:W2:Y:S01]  /*91320*/  LDL.LU.64 R14, [R1+0x8060] ;  /* 0x00806000010e7983 */ /* 0x000ea20000300a00 */
[----:B------:R-:W2:Y:S11]  /*91330*/  LDL.LU.64 R12, [R1+0x8058] ;  /* 0x00805800010c7983 */ /* 0x000eb60000300a00 */
[----:B------:R-:W-:Y:S09]  /*91340*/  @!UPT UIADD3 URZ, URZ, URZ, URZ ;  /* 0x0000003f3f3ff290 */ /* 0x000ff2000fffe03f */
[----:B------:R0:W-:Y:S01]  /*91350*/  STL.64 [R1+0x720], R16 ;  /* 0x0007201001007387 */ /* 0x0001e20000100a00 */
[----:B------:R2:W-:Y:S03]  /*91360*/  STL.64 [R1+0x728], R18 ;  /* 0x0007281201007387 */ /* 0x0005e60000100a00 */
[----:B0-----:R-:W2:Y:S01]  /*91370*/  LDL.LU.64 R16, [R1+0x8050] ;  /* 0x0080500001107983 */ /* 0x001ea20000300a00 */
[----:B---3--:R-:W-:Y:S01]  /*91380*/  HMMA.16816.F32.BF16 R20, R24, R4, R20 ;  /* 0x000000041814723c */ /* 0x008fe20000041814 */
[----:B------:R-:W-:-:S07]  /*91390*/  MOV R11, R5 ;  /* 0x00000005000b7202 */ /* 0x000fce0000000f00 */
[----:B--2---:R-:W-:Y:S01]  /*913a0*/  HMMA.16816.F32.BF16 R16, R24, R16, R12 ;  /* 0x000000101810723c */ /* 0x004fe2000004180c */
[----:B------:R-:W2:Y:S01]  /*913b0*/  LDL.LU R15, [R1+0x8048] ;  /* 0x00804800010f7983 */ /* 0x000ea20000300800 */
[----:B------:R-:W3:Y:S05]  /*913c0*/  LDL.LU.64 R12, [R1+0x8040] ;  /* 0x00804000010c7983 */ /* 0x000eea0000300a00 */
[----:B------:R-:W-:Y:S11]  /*913d0*/  IMAD.MOV.U32 R14, RZ, RZ, R4 ;  /* 0x000000ffff0e7224 */ /* 0x000ff600078e0004 */
[----:B------:R-:W-:Y:S05]  /*913e0*/  @!UPT UIADD3 URZ, URZ, URZ, URZ ;  /* 0x0000003f3f3ff290 */ /* 0x000fea000fffe03f */
[----:B------:R-:W-:Y:S01]  /*913f0*/  STL.64 [R1+0x710], R16 ;  /* 0x0007101001007387 */ /* 0x000fe20000100a00 */
[----:B------:R0:W-:Y:S03]  /*91400*/  STL.64 [R1+0x718], R18 ;  /* 0x0007181201007387 */ /* 0x0001e60000100a00 */
[----:B0-----:R-:W4:Y:S01]  /*91410*/  LDL.LU.64 R18, [R1+0x8038] ;  /* 0x0080380001127983 */ /* 0x001f220000300a00 */
[----:B------:R-:W2:Y:S02]  /*91420*/  LDL.LU.64 R16, [R1+0x8030] ;  /* 0x0080300001107983 */ /* 0x000ea40000300a00 */
[----:B------:R-:W-:Y:S02]  /*91430*/  STL.64 [R1+0x700], R20 ;  /* 0x0007001401007387 */ /* 0x000fe40000100a00 */
[----:B------:R-:W-:Y:S01]  /*91440*/  STL.64 [R1+0x708], R22 ;  /* 0x0007081601007387 */ /* 0x000fe20000100a00 */
[----:B------:R-:W2:Y:S01]  /*91450*/  LDL.LU R4, [R1+0x3d0] ;  /* 0x0003d00001047983 */ /* 0x000ea20000300800 */
[----:B------:R-:W2:Y:S02]  /*91460*/  LDL.LU R5, [R1+0x3d4] ;  /* 0x0003d40001057983 */ /* 0x000ea40000300800 */
[----:B------:R-:W2:Y:S02]  /*91470*/  LDL.LU R6, [R1+0x3d8] ;  /* 0x0003d80001067983 */ /* 0x000ea40000300800 */
[----:B------:R-:W2:Y:S01]  /*91480*/  LDL.LU R7, [R1+0x3dc] ;  /* 0x0003dc0001077983 */ /* 0x000ea20000300800 */
[----:B------:R-:W-:Y:S04]  /*91490*/  STL [R1+0x7fe8], R14 ;  /* 0x007fe80e01007387 */ /* 0x000fe80000100800 */
[----:B---3--:R-:W-:Y:S01]  /*914a0*/  STL.64 [R1+0x7fe0], R12 ;  /* 0x007fe00c01007387 */ /* 0x008fe20000100a00 */
[----:B------:R-:W-:Y:S02]  /*914b0*/  STL.64 [R1+0x7fa0], R10 ;  /* 0x007fa00a01007387 */ /* 0x000fe40000100a00 */
[----:B------:R0:W-:Y:S02]  /*914c0*/  STL.64 [R1+0x7f98], R8 ;  /* 0x007f980801007387 */ /* 0x0001e40000100a00 */
[----:B0-----:R-:W3:Y:S01]  /*914d0*/  LDL.LU R8, [R1+0xf0] ;  /* 0x0000f00001087983 */ /* 0x001ee20000300800 */
[----:B------:R-:W3:Y:S02]  /*914e0*/  LDL.LU R9, [R1+0xf4] ;  /* 0x0000f40001097983 */ /* 0x000ee40000300800 */
[----:B------:R-:W2:Y:S02]  /*914f0*/  LDL.LU R10, [R1+0xf8] ;  /* 0x0000f800010a7983 */ /* 0x000ea40000300800 */
[----:B------:R-:W2:Y:S02]  /*91500*/  LDL.LU R11, [R1+0xfc] ;  /* 0x0000fc00010b7983 */ /* 0x000ea40000300800 */
[----:B--2---:R-:W-:Y:S01]  /*91510*/  STL.64 [R1+0x7fb0], R10 ;  /* 0x007fb00a01007387 */ /* 0x004fe20000100a00 */
[----:B---3--:R4:W-:Y:S02]  /*91520*/  STL.64 [R1+0x7fa8], R8 ;  /* 0x007fa80801007387 */ /* 0x0089e40000100a00 */
[----:B----4-:R-:W-:Y:S01]  /*91530*/  IMAD.MOV.U32 R8, RZ, RZ, R18 ;  /* 0x000000ffff087224 */ /* 0x010fe200078e0012 */
[----:B------:R-:W-:-:S05]  /*91540*/  MOV R9, R17 ;  /* 0x0000001100097202 */ /* 0x000fca0000000f00 */
[----:B------:R0:W-:Y:S01]  /*91550*/  STL.64 [R1+0x7fc8], R8 ;  /* 0x007fc80801007387 */ /* 0x0001e20000100a00 */
[----:B------:R-:W2:Y:S01]  /*91560*/  LDL.64 R20, [R1+0x50] ;  /* 0x0000500001147983 */ /* 0x000ea20000100a00 */
[----:B------:R-:W-:Y:S02]  /*91570*/  MOV R13, R19 ;  /* 0x00000013000d7202 */ /* 0x000fe40000000f00 */
[----:B0-----:R-:W-:Y:S01]  /*91580*/  MOV R8, R16 ;  /* 0x0000001000087202 */ /* 0x001fe20000000f00 */
[----:B--2---:R0:W-:Y:S04]  /*91590*/  STL.64 [R1+0x8020], R20 ;  /* 0x0080201401007387 */ /* 0x0041e80000100a00 */
[----:B0-----:R-:W2:Y:S01]  /*915a0*/  LDL.64 R20, [R1+0x60] ;  /* 0x0000600001147983 */ /* 0x001ea20000100a00 */
[----:B------:R-:W3:Y:S02]  /*915b0*/  LDL.LU R16, [R1+0x3b0] ;  /* 0x0003b00001107983 */ /* 0x000ee40000300800 */
[----:B------:R-:W3:Y:S02]  /*915c0*/  LDL.LU R17, [R1+0x3b4] ;  /* 0x0003b40001117983 */ /* 0x000ee40000300800 */
[----:B------:R-:W4:Y:S01]  /*915d0*/  LDL.LU R18, [R1+0x3b8] ;  /* 0x0003b80001127983 */ /* 0x000f220000300800 */
[----:B------:R-:W4:Y:S01]  /*915e0*/  LDL.LU R19, [R1+0x3bc] ;  /* 0x0003bc0001137983 */ /* 0x000f220000300800 */
[----:B------:R-:W-:-:S03]  /*915f0*/  MOV R9, R15 ;  /* 0x0000000f00097202 */ /* 0x000fc60000000f00 */
[----:B----4-:R-:W-:Y:S01]  /*91600*/  STL.64 [R1+0x8018], R18 ;  /* 0x0080181201007387 */ /* 0x010fe20000100a00 */
[----:B---3--:R0:W-:Y:S03]  /*91610*/  STL.64 [R1+0x8010], R16 ;  /* 0x0080101001007387 */ /* 0x0081e60000100a00 */
[----:B0-----:R-:W3:Y:S01]  /*91620*/  LDL.LU R16, [R1+0x3c0] ;  /* 0x0003c00001107983 */ /* 0x001ee20000300800 */
[----:B------:R-:W3:Y:S02]  /*91630*/  LDL.LU R17, [R1+0x3c4] ;  /* 0x0003c40001117983 */ /* 0x000ee40000300800 */
[----:B------:R-:W3:Y:S02]  /*91640*/  LDL.LU R18, [R1+0x3c8] ;  /* 0x0003c80001127983 */ /* 0x000ee40000300800 */
[----:B------:R-:W3:Y:S01]  /*91650*/  LDL.LU R19, [R1+0x3cc] ;  /* 0x0003cc0001137983 */ /* 0x000ee20000300800 */
[----:B------:R0:W-:Y:S04]  /*91660*/  STL.64 [R1+0x7ff0], R8 ;  /* 0x007ff00801007387 */ /* 0x0001e80000100a00 */
[----:B0-----:R-:W4:Y:S01]  /*91670*/  LDL.LU R8, [R1+0x3e0] ;  /* 0x0003e00001087983 */ /* 0x001f220000300800 */
[----:B------:R-:W4:Y:S02]  /*91680*/  LDL.LU R9, [R1+0x3e4] ;  /* 0x0003e40001097983 */ /* 0x000f240000300800 */
[----:B------:R-:W4:Y:S02]  /*91690*/  LDL.LU R10, [R1+0x3e8] ;  /* 0x0003e800010a7983 */ /* 0x000f240000300800 */
[----:B------:R-:W4:Y:S01]  /*916a0*/  LDL.LU R11, [R1+0x3ec] ;  /* 0x0003ec00010b7983 */ /* 0x000f220000300800 */
[----:B------:R-:W-:Y:S01]  /*916b0*/  MOV R12, R28 ;  /* 0x0000001c000c7202 */ /* 0x000fe20000000f00 */
[C---:B--2---:R-:W-:Y:S08]  /*916c0*/  HMMA.16816.F32.BF16 R4, R24.reuse, R20, R4 ;  /* 0x000000141804723c */ /* 0x044ff00000041804 */
[----:B----4-:R-:W-:Y:S01]  /*916d0*/  HMMA.16816.F32.BF16 R12, R24, R12, R8 ;  /* 0x0000000c180c723c */ /* 0x010fe20000041808 */
[----:B------:R-:W2:Y:S11]  /*916e0*/  LDL.LU R8, [R1+0x120] ;  /* 0x0001200001087983 */ /* 0x000eb60000300800 */
[----:B------:R-:W-:Y:S11]  /*916f0*/  @!UPT UIADD3 URZ, URZ, URZ, URZ ;  /* 0x0000003f3f3ff290 */ /* 0x000ff6000fffe03f */
[----:B------:R0:W-:Y:S01]  /*91700*/  STL.64 [R1+0x6f0], R12 ;  /* 0x0006f00c01007387 */ /* 0x0001e20000100a00 */
[----:B------:R-:W-:Y:S02]  /*91710*/  STL.64 [R1+0x6f8], R14 ;  /* 0x0006f80e01007387 */ /* 0x000fe40000100a00 */
[----:B------:R-:W2:Y:S02]  /*91720*/  LDL.LU R9, [R1+0x124] ;  /* 0x0001240001097983 */ /* 0x000ea40000300800 */
[----:B------:R-:W2:Y:S01]  /*91730*/  LDL.LU R10, [R1+0x128] ;  /* 0x00012800010a7983 */ /* 0x000ea20000300800 */
[----:B------:R-:W2:Y:S04]  /*91740*/  LDL.LU R11, [R1+0x12c] ;  /* 0x00012c00010b7983 */ /* 0x000ea80000300800 */
[----:B0-----:R-:W2:Y:S01]  /*91750*/  LDL.64 R12, [R1+0x20] ;  /* 0x00002000010c7983 */ /* 0x001ea20000100a00 */
[----:B------:R0:W-:Y:S02]  /*91760*/  STL.64 [R1+0x6e0], R4 ;  /* 0x0006e00401007387 */ /* 0x0001e40000100a00 */
[----:B------:R1:W-:Y:S01]  /*91770*/  STL.64 [R1+0x6e8], R6 ;  /* 0x0006e80601007387 */ /* 0x0003e20000100a00 */
[----:B0-----:R-:W4:Y:S01]  /*91780*/  LDL.LU.64 R4, [R1+0x8028] ;  /* 0x0080280001047983 */ /* 0x001f220000300a00 */
[----:B-1----:R-:W-:Y:S01]  /*91790*/  IMAD.MOV.U32 R7, RZ, RZ, R20 ;  /* 0x000000ffff077224 */ /* 0x002fe200078e0014 */
[----:B------:R-:W-:-:S02]  /*917a0*/  MOV R6, R21 ;  /* 0x0000001500067202 */ /* 0x000fc40000000f00 */
[----:B------:R-:W3:Y:S03]  /*917b0*/  LDL.LU.64 R20, [R1+0x8020] ;  /* 0x0080200001147983 */ /* 0x000ee60000300a00 */
[----:B------:R-:W-:Y:S01]  /*917c0*/  STL.64 [R1+0x7f90], R6 ;  /* 0x007f900601007387 */ /* 0x000fe20000100a00 */
[----:B----4-:R0:W-:Y:S04]  /*917d0*/  STL.64 [R1+0x7f88], R4 ;  /* 0x007f880401007387 */ /* 0x0101e80000100a00 */
[----:B0-----:R-:W4:Y:S01]  /*917e0*/  LDL.LU R4, [R1+0xe0] ;  /* 0x0000e00001047983 */ /* 0x001f220000300800 */
[----:B------:R-:W4:Y:S02]  /*917f0*/  LDL.LU R5, [R1+0xe4] ;  /* 0x0000e40001057983 */ /* 0x000f240000300800 */
[----:B------:R-:W2:Y:S02]  /*91800*/  LDL.LU R6, [R1+0xe8] ;  /* 0x0000e80001067983 */ /* 0x000ea40000300800 */
[----:B------:R-:W2:Y:S01]  /*91810*/  LDL.LU R7, [R1+0xec] ;  /* 0x0000ec0001077983 */ /* 0x000ea20000300800 */
[----:B---3--:R-:W-:Y:S01]  /*91820*/  HMMA.16816.F32.BF16 R16, R24, R20, R16 ;  /* 0x000000141810723c */ /* 0x008fe20000041810 */
[----:B--2---:R-:W-:Y:S01]  /*91830*/  STL.64 [R1+0x7fc0], R6 ;  /* 0x007fc00601007387 */ /* 0x004fe20000100a00 */
        /* <DEDUP_REMOVED lines=24> */
[----:B0-----:R-:W4:Y:S01]  /*919c0*/  LDL.LU R24, [R1+0xd0] ;  /* 0x0000d00001187983 */ /* 0x001f220000300800 */
[----:B------:R-:W4:Y:S02]  /*919d0*/  LDL.LU R25, [R1+0xd4] ;  /* 0x0000d40001197983 */ /* 0x000f240000300800 */
[----:B-1----:R-:W4:Y:S02]  /*919e0*/  LDL.LU R26, [R1+0xd8] ;  /* 0x0000d800011a7983 */ /* 0x002f240000300800 */
[----:B------:R-:W4:Y:S01]  /*919f0*/  LDL.LU R27, [R1+0xdc] ;  /* 0x0000dc00011b7983 */ /* 0x000f220000300800 */
[----:B------:R-:W-:Y:S01]  /*91a00*/  STL.64 [R1+0x7ed0], R20 ;  /* 0x007ed01401007387 */ /* 0x000fe20000100a00 */
[C---:B---3--:R-:W-:Y:S11]  /*91a10*/  HMMA.16816.F32.BF16 R8, R16.reuse, R12, R8 ;  /* 0x0000000c1008723c */ /* 0x048ff60000041808 */
[----:B------:R-:W-:Y:S11]  /*91a20*/  @!UPT UIADD3 URZ, URZ, URZ, URZ ;  /* 0x0000003f3f3ff290 */ /* 0x000ff6000fffe03f */
[----:B------:R-:W-:Y:S01]  /*91a30*/  @!UPT UIADD3 URZ, URZ, URZ, URZ ;  /* 0x0000003f3f3ff290 */ /* 0x000fe2000fffe03f */
[----:B------:R0:W-:Y:S01]  /*91a40*/  STL.64 [R1+0x620], R8 ;  /* 0x0006200801007387 */ /* 0x0001e20000100a00 */
[----:B------:R2:W-:Y:S03]  /*91a50*/  STL.64 [R1+0x628], R10 ;  /* 0x0006280a01007387 */ /* 0x0005e60000100a00 */
[----:B0-----:R-:W2:Y:S01]  /*91a60*/  LDL.LU.64 R8, [R1+0x7ff0] ;  /* 0x007ff00001087983 */ /* 0x001ea20000300a00 */
[----:B------:R-:W-:Y:S01]  /*91a70*/  IMAD.MOV.U32 R22, RZ, RZ, R12 ;  /* 0x000000ffff167224 */ /* 0x000fe200078e000c */
[----:B------:R-:W-:Y:S01]  /*91a80*/  MOV R15, R13 ;  /* 0x0000000d000f7202 */ /* 0x000fe20000000f00 */
[----:B------:R-:W3:Y:S01]  /*91a90*/  LDL.LU R14, [R1+0x7fe8] ;  /* 0x007fe800010e7983 */ /* 0x000ee20000300800 */
[----:B------:R-:W3:Y:S01]  /*91aa0*/  LDL.LU.64 R12, [R1+0x7fe0] ;  /* 0x007fe000010c7983 */ /* 0x000ee20000300a00 */
[C---:B--2---:R-:W-:Y:S03]  /*91ab0*/  HMMA.16816.F32.BF16 R8, R16.reuse, R8, R4 ;  /* 0x000000081008723c */ /* 0x044fe60000041804 */
[----:B------:R-:W2:Y:S01]  /*91ac0*/  LDL.LU.64 R6, [R1+0x7fd8] ;  /* 0x007fd80001067983 */ /* 0x000ea20000300a00 */
[----:B------:R-:W2:Y:S11]  /*91ad0*/  LDL.LU.64 R4, [R1+0x7fd0] ;  /* 0x007fd00001047983 */ /* 0x000eb60000300a00 */
[----:B------:R-:W-:Y:S08]  /*91ae0*/  @!UPT UIADD3 URZ, URZ, URZ, URZ ;  /* 0x0000003f3f3ff290 */ /* 0x000ff0000fffe03f */
        /* <DEDUP_REMOVED lines=17> */
[----:B------:R-:W2:Y:S02]  /*91c00*/  LDL.LU.64 R8, [R1+0x7f98] ;  /* 0x007f980001087983 */ /* 0x000ea40000300a00 */
[----:B------:R-:W-:Y:S01]  /*91c10*/  STL.64 [R1+0x7f38], R12 ;  /* 0x007f380c01007387 */ /* 0x000fe20000100a00 */
[C---:B--2---:R-:W-:Y:S11]  /*91c20*/  HMMA.16816.F32.BF16 R4, R16.reuse, R8, R4 ;  /* 0x000000081004723c */ /* 0x044ff60000041804 */
[----:B------:R-:W-:Y:S11]  /*91c30*/  @!UPT UIADD3 URZ, URZ, URZ, URZ ;  /* 0x0000003f3f3ff290 */ /* 0x000ff6000fffe03f */
[----:B------:R-:W-:Y:S01]  /*91c40*/  @!UPT UIADD3 URZ, URZ, URZ, URZ ;  /* 0x0000003f3f3ff290 */ /* 0x000fe2000fffe03f */
[----:B------:R-:W-:Y:S01]  /*91c50*/  STL.64 [R1+0x5e0], R4 ;  /* 0x0005e00401007387 */ /* 0x000fe20000100a00 */
[----:B------:R0:W-:Y:S03]  /*91c60*/  STL.64 [R1+0x5e8], R6 ;  /* 0x0005e80601007387 */ /* 0x0001e60000100a00 */
[----:B0-----:R-:W2:Y:S01]  /*91c70*/  LDL.LU.64 R6, [R1+0x7f90] ;  /* 0x007f900001067983 */ /* 0x001ea20000300a00 */
[----:B------:R-:W4:Y:S01]  /*91c80*/  LDL.LU.64 R4, [R1+0x7f88] ;  /* 0x007f880001047983 */ /* 0x000f220000300a00 */
[----:B------:R-:W-:Y:S02]  /*91c90*/  MOV R20, R28 ;  /* 0x0000001c00147202 */ /* 0x000fe40000000f00 */
[----:B------:R-:W-:Y:S01]  /*91ca0*/  MOV R21, R23 ;  /* 0x0000001700157202 */ /* 0x000fe20000000f00 */
[----:B------:R-:W-:Y:S01]  /*91cb0*/  STL.64 [R1+0x7f30], R8 ;  /* 0x007f300801007387 */ /* 0x000fe20000100a00 */
[----:B----4-:R-:W-:Y:S03]  /*91cc0*/  HMMA.16816.F32.BF16 R24, R16, R4, R24 ;  /* 0x000000041018723c */ /* 0x010fe60000041818 */
[----:B------:R0:W-:Y:S04]  /*91cd0*/  STL.64 [R1+0x7e70], R4 ;  /* 0x007e700401007387 */ /* 0x0001e80000100a00 */
[----:B0-----:R-:W-:Y:S01]  /*91ce0*/  IMAD.MOV.U32 R4, RZ, RZ, R22 ;  /* 0x000000ffff047224 */ /* 0x001fe200078e0016 */
[----:B------:R-:W-:Y:S11]  /*91cf0*/  MOV R5, R15 ;  /* 0x0000000f00057202 */ /* 0x000ff60000000f00 */
[----:B------:R-:W-:Y:S04]  /*91d00*/  @!UPT UIADD3 URZ, URZ, URZ, URZ ;  /* 0x0000003f3f3ff290 */ /* 0x000fe8000fffe03f */
[----:B------:R-:W-:Y:S01]  /*91d10*/  STL.64 [R1+0x5d0], R24 ;  /* 0x0005d01801007387 */ /* 0x000fe20000100a00 */
[----:B------:R-:W-:Y:S02]  /*91d20*/  STL.64 [R1+0x5d8], R26 ;  /* 0x0005d81a01007387 */ /* 0x000fe40000100a00 */
[----:B------:R2:W-:Y:S02]  /*91d30*/  STL.64 [R1+0x7ee0], R20 ;  /* 0x007ee01401007387 */ /* 0x0005e40000100a00 */
[----:B------:R-:W0:Y:S01]  /*91d40*/  LDSM.16.M88.4 R24, [R29+0x45000] ;  /* 0x045000001d18783b */ /* 0x000e220000000200 */
[----:B--2---:R-:W-:Y:S02]  /*91d50*/  MOV R20, R7 ;  /* 0x0000000700147202 */ /* 0x004fe40000000f00 */
[----:B------:R-:W-:-:S05]  /*91d60*/  MOV R21, R6 ;  /* 0x0000000600157202 */ /* 0x000fca0000000f00 */
[----:B------:R-:W-:Y:S01]  /*91d70*/  STL.64 [R1+0x7ef8], R20 ;  /* 0x007ef81401007387 */ /* 0x000fe20000100a00 */
[----:B------:R1:W-:Y:S03]  /*91d80*/  STL.64 [R1+0x7ed8], R4 ;  /* 0x007ed80401007387 */ /* 0x0003e60000100a00 */
[----:B-1----:R-:W2:Y:S01]  /*91d90*/  LDL.LU R4, [R1+0x1d0] ;  /* 0x0001d00001047983 */ /* 0x002ea20000300800 */
[----:B------:R-:W2:Y:S02]  /*91da0*/  LDL.LU R5, [R1+0x1d4] ;  /* 0x0001d40001057983 */ /* 0x000ea40000300800 */
[----:B------:R-:W4:Y:S02]  /*91db0*/  LDL.LU R6, [R1+0x1d8] ;  /* 0x0001d80001067983 */ /* 0x000f240000300800 */
[----:B------:R-:W4:Y:S01]  /*91dc0*/  LDL.LU R7, [R1+0x1dc] ;  /* 0x0001dc0001077983 */ /* 0x000f220000300800 */
[----:B------:R-:W2:Y:S04]  /*91dd0*/  LDL.64 R20, [R1+0x70] ;  /* 0x0000700001147983 */ /* 0x000ea80000100a00 */
[----:B--2---:R1:W-:Y:S01]  /*91de0*/  STL.64 [R1+0x7f10], R20 ;  /* 0x007f101401007387 */ /* 0x0043e20000100a00 */
[----:B------:R-:W2:Y:S02]  /*91df0*/  LDL.LU R12, [R1+0x310] ;  /* 0x00031000010c7983 */ /* 0x000ea40000300800 */
[----:B------:R-:W2:Y:S02]  /*91e00*/  LDL.LU R13, [R1+0x314] ;  /* 0x00031400010d7983 */ /* 0x000ea40000300800 */
[----:B-1----:R-:W-:-:S02]  /*91e10*/  IMAD.MOV.U32 R20, RZ, RZ, R14 ;  /* 0x000000ffff147224 */ /* 0x002fc400078e000e */
[----:B------:R-:W2:Y:S01]  /*91e20*/  LDL.LU R14, [R1+0x318] ;  /* 0x00031800010e7983 */ /* 0x000ea20000300800 */
[----:B------:R-:W2:Y:S03]  /*91e30*/  LDL.LU R15, [R1+0x31c] ;  /* 0x00031c00010f7983 */ /* 0x000ea60000300800 */
[----:B--2---:R-:W-:Y:S01]  /*91e40*/  STL.64 [R1+0x7f48], R14 ;  /* 0x007f480e01007387 */ /* 0x004fe20000100a00 */
[----:B------:R1:W-:Y:S03]  /*91e50*/  STL.64 [R1+0x7f40], R12 ;  /* 0x007f400c01007387 */ /* 0x0003e60000100a00 */
[----:B-1----:R-:W2:Y:S04]  /*91e60*/  LDL.64 R12, [R1+0xb0] ;  /* 0x0000b000010c7983 */ /* 0x002ea80000100a00 */
[----:B--2---:R3:W-:Y:S02]  /*91e70*/  STL.64 [R1+0x7f58], R12 ;  /* 0x007f580c01007387 */ /* 0x0047e40000100a00 */
[----:B---3--:R-:W-:-:S02]  /*91e80*/  MOV R12, R10 ;  /* 0x0000000a000c7202 */ /* 0x008fc40000000f00 */
[----:B------:R-:W-:-:S05]  /*91e90*/  MOV R13, R3 ;  /* 0x00000003000d7202 */ /* 0x000fca0000000f00 */
[----:B------:R-:W-:Y:S01]  /*91ea0*/  STL.64 [R1+0x7f70], R12 ;  /* 0x007f700c01007387 */ /* 0x000fe20000100a00 */
[----:B------:R-:W2:Y:S01]  /*91eb0*/  LDL.64 R8, [R1+0xa0] ;  /* 0x0000a00001087983 */ /* 0x000ea20000100a00 */
[----:B------:R-:W-:Y:S02]  /*91ec0*/  MOV R21, R11 ;  /* 0x0000000b00157202 */ /* 0x000fe40000000f00 */
[----:B--2---:R1:W-:Y:S04]  /*91ed0*/  STL.64 [R1+0x7f50], R8 ;  /* 0x007f500801007387 */ /* 0x0043e80000100a00 */
[----:B-1----:R-:W2:Y:S01]  /*91ee0*/  LDL.LU R8, [R1+0x320] ;  /* 0x0003200001087983 */ /* 0x002ea20000300800 */
[----:B------:R-:W2:Y:S02]  /*91ef0*/  LDL.LU R9, [R1+0x324] ;  /* 0x0003240001097983 */ /* 0x000ea40000300800 */
[----:B------:R-:W3:Y:S02]  /*91f00*/  LDL.LU R10, [R1+0x328] ;  /* 0x00032800010a7983 */ /* 0x000ee40000300800 */
[----:B------:R-:W3:Y:S02]  /*91f10*/  LDL.LU R11, [R1+0x32c] ;  /* 0x00032c00010b7983 */ /* 0x000ee40000300800 */
[----:B---3--:R-:W-:Y:S01]  /*91f20*/  STL.64 [R1+0x7f68], R10 ;  /* 0x007f680a01007387 */ /* 0x008fe20000100a00 */
[----:B--2---:R1:W-:Y:S03]  /*91f30*/  STL.64 [R1+0x7f60], R8 ;  /* 0x007f600801007387 */ /* 0x0043e60000100a00 */
        /* <DEDUP_REMOVED lines=8> */
[----:B------:R-:W2:Y:S02]  /*91fc0*/  LDL.LU R10, [R1+0x348] ;  /* 0x00034800010a7983 */ /* 0x000ea40000300800 */
[----:B------:R-:W2:Y:S01]  /*91fd0*/  LDL.LU R11, [R1+0x34c] ;  /* 0x00034c00010b7983 */ /* 0x000ea20000300800 */
[----:B------:R1:W-:Y:S04]  /*91fe0*/  STL.64 [R1+0x7f28], R20 ;  /* 0x007f281401007387 */ /* 0x0003e80000100a00 */
[----:B-1----:R-:W3:Y:S01]  /*91ff0*/  LDL.LU R20, [R1+0x300] ;  /* 0x0003000001147983 */ /* 0x002ee20000300800 */
[----:B------:R-:W3:Y:S02]  /*92000*/  LDL.LU R21, [R1+0x304] ;  /* 0x0003040001157983 */ /* 0x000ee40000300800 */
[----:B------:R-:W3:Y:S02]  /*92010*/  LDL.LU R22, [R1+0x308] ;  /* 0x0003080001167983 */ /* 0x000ee40000300800 */
[----:B------:R-:W3:Y:S01]  /*92020*/  LDL.LU R23, [R1+0x30c] ;  /* 0x00030c0001177983 */ /* 0x000ee20000300800 */
[----:B----4-:R-:W-:Y:S01]  /*92030*/  STL.64 [R1+0x7ef0], R6 ;  /* 0x007ef00601007387 */ /* 0x010fe20000100a00 */
[----:B------:R1:W-:Y:S03]  /*92040*/  STL.64 [R1+0x7ee8], R4 ;  /* 0x007ee80401007387 */ /* 0x0003e60000100a00 */
[----:B-1----:R-:W4:Y:S01]  /*92050*/  LDL.LU R4, [R1+0x1e0] ;  /* 0x0001e00001047983 */ /* 0x002f220000300800 */
[----:B------:R-:W4:Y:S02]  /*92060*/  LDL.LU R5, [R1+0x1e4] ;  /* 0x0001e40001057983 */ /* 0x000f240000300800 */
[----:B------:R-:W2:Y:S02]  /*92070*/  LDL.LU R6, [R1+0x1e8] ;  /* 0x0001e80001067983 */ /* 0x000ea40000300800 */
[----:B------:R-:W2:Y:S02]  /*92080*/  LDL.LU R7, [R1+0x1ec] ;  /* 0x0001ec0001077983 */ /* 0x000ea40000300800 */
[----:B------:R-:W-:Y:S01]  /*92090*/  IMAD.MOV.U32 R12, RZ, RZ, R2 ;  /* 0x000000ffff0c7224 */ /* 0x000fe200078e0002 */
[----:B------:R-:W-:Y:S01]  /*920a0*/  MOV R13, R0 ;  /* 0x00000000000d7202 */ /* 0x000fe20000000f00 */
[----:B--2---:R-:W-:Y:S01]  /*920b0*/  STL.64 [R1+0x7f08], R6 ;  /* 0x007f080601007387 */ /* 0x004fe20000100a00 */
[----:B----4-:R1:W-:Y:S03]  /*920c0*/  STL.64 [R1+0x7f00], R4 ;  /* 0x007f000401007387 */ /* 0x0103e60000100a00 */
[----:B-1----:R-:W2:Y:S01]  /*920d0*/  LDL.LU R4, [R1+0x1f0] ;  /* 0x0001f00001047983 */ /* 0x002ea20000300800 */
[----:B------:R-:W2:Y:S02]  /*920e0*/  LDL.LU R5, [R1+0x1f4] ;  /* 0x0001f40001057983 */ /* 0x000ea40000300800 */
[----:B------:R-:W4:Y:S02]  /*920f0*/  LDL.LU R6, [R1+0x1f8] ;  /* 0x0001f80001067983 */ /* 0x000f240000300800 */
[----:B------:R-:W4:Y:S01]  /*92100*/  LDL.LU R7, [R1+0x1fc] ;  /* 0x0001fc0001077983 */ /* 0x000f220000300800 */
[C---:B------:R-:W-:Y:S01]  /*92110*/  HMMA.16816.F32.BF16 R12, R16.reuse, R12, R8 ;  /* 0x0000000c100c723c */ /* 0x040fe20000041808 */
[----:B----4-:R-:W-:Y:S01]  /*92120*/  STL.64 [R1+0x7f20], R6 ;  /* 0x007f200601007387 */ /* 0x010fe20000100a00 */
[----:B--2---:R1:W-:Y:S03]  /*92130*/  STL.64 [R1+0x7f18], R4 ;  /* 0x007f180401007387 */ /* 0x0043e60000100a00 */
[----:B-1----:R-:W2:Y:S01]  /*92140*/  LDL.LU R4, [R1+0x200] ;  /* 0x0002000001047983 */ /* 0x002ea20000300800 */
[----:B------:R-:W2:Y:S02]  /*92150*/  LDL.LU R5, [R1+0x204] ;  /* 0x0002040001057983 */ /* 0x000ea40000300800 */
[----:B------:R-:W2:Y:S02]  /*92160*/  LDL.LU R6, [R1+0x208] ;  /* 0x0002080001067983 */ /* 0x000ea40000300800 */
[----:B------:R-:W2:Y:S01]  /*92170*/  LDL.LU R7, [R1+0x20c] ;  /* 0x00020c0001077983 */ /* 0x000ea20000300800 */
[----:B0-----:R-:W-:Y:S01]  /*92180*/  STL.64 [R1+0x7da0], R26 ;  /* 0x007da01a01007387 */ /* 0x001fe20000100a00 */
[----:B------:R0:W-:Y:S03]  /*92190*/  STL.64 [R1+0x7d98], R24 ;  /* 0x007d981801007387 */ /* 0x0001e60000100a00 */
[----:B0-----:R-:W3:Y:S01]  /*921a0*/  LDL.64 R24, [R1+0x90] ;  /* 0x0000900001187983 */ /* 0x001ee20000100a00 */
[----:B------:R-:W4:Y:S02]  /*921b0*/  LDL.LU.64 R10, [R1+0x7f80] ;  /* 0x007f8000010a7983 */ /* 0x000f240000300a00 */
[----:B------:R-:W4:Y:S05]  /*921c0*/  LDL.LU.64 R8, [R1+0x7f78] ;  /* 0x007f780001087983 */ /* 0x000f2a0000300a00 */
[----:B------:R0:W-:Y:S01]  /*921d0*/  STL.64 [R1+0x5c0], R12 ;  /* 0x0005c00c01007387 */ /* 0x0001e20000100a00 */
[----:B------:R4:W-:Y:S04]  /*921e0*/  STL.64 [R1+0x5c8], R14 ;  /* 0x0005c80e01007387 */ /* 0x0009e80000100a00 */
[----:B0-----:R-:W4:Y:S02]  /*921f0*/  LDL.LU.64 R12, [R1+0x7f70] ;  /* 0x007f7000010c7983 */ /* 0x001f240000300a00 */
[C---:B----4-:R-:W-:Y:S02]  /*92200*/  HMMA.16816.F32.BF16 R12, R16.reuse, R12, R8 ;  /* 0x0000000c100c723c */ /* 0x050fe40000041808 */
[----:B------:R-:W4:Y:S01]  /*92210*/  LDL.LU.64 R10, [R1+0x7f68] ;  /* 0x007f6800010a7983 */ /* 0x000f220000300a00 */
[----:B------:R-:W4:Y:S11]  /*92220*/  LDL.LU.64 R8, [R1+0x7f60] ;  /* 0x007f600001087983 */ /* 0x000f360000300a00 */
[----:B------:R-:W-:Y:S09]  /*92230*/  @!UPT UIADD3 URZ, URZ, URZ, URZ ;  /* 0x0000003f3f3ff290 */ /* 0x000ff2000fffe03f */
[----:B------:R0:W-:Y:S01]  /*92240*/  STL.64 [R1+0x5b0], R12 ;  /* 0x0005b00c01007387 */ /* 0x0001e20000100a00 */
[----:B------:R-:W-:Y:S03]  /*92250*/  STL.64 [R1+0x5b8], R14 ;  /* 0x0005b80e01007387 */ /* 0x000fe60000100a00 */
[----:B0-----:R-:W4:Y:S02]  /*92260*/  LDL.LU.64 R12, [R1+0x7f58] ;  /* 0x007f5800010c7983 */ /* 0x001f240000300a00 */
[C---:B----4-:R-:W-:Y:S01]  /*92270*/  HMMA.16816.F32.BF16 R8, R16.reuse, R12, R8 ;  /* 0x0000000c1008723c */ /* 0x050fe20000041808 */
[----:B------:R-:W-:Y:S02]  /*92280*/  MOV R2, R12 ;  /* 0x0000000c00027202 */ /* 0x000fe40000000f00 */
[----:B------:R-:W-:Y:S11]  /*92290*/  MOV R0, R13 ;  /* 0x0000000d00007202 */ /* 0x000ff60000000f00 */
[----:B------:R-:W-:Y:S09]  /*922a0*/  @!UPT UIADD3 URZ, URZ, URZ, URZ ;  /* 0x0000003f3f3ff290 */ /* 0x000ff2000fffe03f */
[----:B------:R0:W-:Y:S01]  /*922b0*/  STL.64 [R1+0x5a0], R8 ;  /* 0x0005a00801007387 */ /* 0x0001e20000100a00 */
[----:B------:R-:W-:Y:S03]  /*922c0*/  STL.64 [R1+0x5a8], R10 ;  /* 0x0005a80a01007387 */ /* 0x000fe60000100a00 */
[----:B0-----:R-:W4:Y:S01]  /*922d0*/  LDL.LU.64 R8, [R1+0x7f50] ;  /* 0x007f500001087983 */ /* 0x001f220000300a00 */
[----:B------:R-:W4:Y:S02]  /*922e0*/  LDL.LU.64 R14, [R1+0x7f48] ;  /* 0x007f4800010e7983 */ /* 0x000f240000300a00 */
[----:B------:R-:W4:Y:S02]  /*922f0*/  LDL.LU.64 R12, [R1+0x7f40] ;  /* 0x007f4000010c7983 */ /* 0x000f240000300a00 */
[C---:B----4-:R-:W-:Y:S11]  /*92300*/  HMMA.16816.F32.BF16 R12, R16.reuse, R8, R12 ;  /* 0x00000008100c723c */ /* 0x050ff6000004180c */
[----:B------:R-:W-:Y:S11]  /*92310*/  @!UPT UIADD3 URZ, URZ, URZ, URZ ;  /* 0x0000003f3f3ff290 */ /* 0x000ff6000fffe03f */
[----:B------:R-:W-:Y:S01]  /*92320*/  @!UPT UIADD3 URZ, URZ, URZ, URZ ;  /* 0x0000003f3f3ff290 */ /* 0x000fe2000fffe03f */
[----:B------:R0:W-:Y:S01]  /*92330*/  STL.64 [R1+0x590], R12 ;  /* 0x0005900c01007387 */ /* 0x0001e20000100a00 */
[----:B------:R1:W-:Y:S03]  /*92340*/  STL.64 [R1+0x598], R14 ;  /* 0x0005980e01007387 */ /* 0x0003e60000100a00 */
[----:B0-----:R-:W4:Y:S01]  /*92350*/  LDL.LU.64 R12, [R1+0x7f38] ;  /* 0x007f3800010c7983 */ /* 0x001f220000300a00 */
[C---:B---3--:R-:W-:Y:S01]  /*92360*/  HMMA.16816.F32.BF16 R20, R16.reuse, R24, R20 ;  /* 0x000000181014723c */ /* 0x048fe20000041814 */
[----:B-1----:R-:W-:Y:S01]  /*92370*/  IMAD.MOV.U32 R14, RZ, RZ, R8 ;  /* 0x000000ffff0e7224 */ /* 0x002fe200078e0008 */
[----:B------:R-:W-:Y:S02]  /*92380*/  MOV R11, R9 ;  /* 0x00000009000b7202 */ /* 0x000fe40000000f00 */
[----:B------:R-:W3:Y:S02]  /*92390*/  LDL.LU.64 R8, [R1+0x7f30] ;  /* 0x007f300001087983 */ /* 0x000ee40000300a00 */
[----:B------:R-:W-:Y:S02]  /*923a0*/  STL [R1+0x7e90], R14 ;  /* 0x007e900e01007387 */ /* 0x000fe40000100800 */
[----:B----4-:R0:W-:Y:S04]  /*923b0*/  STL.64 [R1+0x7e88], R12 ;  /* 0x007e880c01007387 */ /* 0x0101e80000100a00 */
[----:B0-----:R-:W4:Y:S01]  /*923c0*/  LDL.LU R12, [R1+0x1b0] ;  /* 0x0001b000010c7983 */ /* 0x001f220000300800 */
[----:B------:R-:W4:Y:S02]  /*923d0*/  LDL.LU R13, [R1+0x1b4] ;  /* 0x0001b400010d7983 */ /* 0x000f240000300800 */
[----:B------:R-:W4:Y:S02]  /*923e0*/  LDL.LU R14, [R1+0x1b8] ;  /* 0x0001b800010e7983 */ /* 0x000f240000300800 */
[----:B------:R-:W4:Y:S06]  /*923f0*/  LDL.LU R15, [R1+0x1bc] ;  /* 0x0001bc00010f7983 */ /* 0x000f2c0000300800 */
        /* <DEDUP_REMOVED lines=12> */
[----:B------:R0:W-:Y:S01]  /*924c0*/  STL.64 [R1+0x570], R20 ;  /* 0x0005701401007387 */ /* 0x0001e20000100a00 */
[----:B------:R-:W-:Y:S03]  /*924d0*/  STL.64 [R1+0x578], R22 ;  /* 0x0005781601007387 */ /* 0x000fe60000100a00 */
[----:B0-----:R-:W2:Y:S02]  /*924e0*/  LDL.LU.64 R20, [R1+0x7f10] ;  /* 0x007f100001147983 */ /* 0x001ea40000300a00 */
[C---:B--2---:R-:W-:Y:S01]  /*924f0*/  HMMA.16816.F32.BF16 R4, R16.reuse, R20, R4 ;  /* 0x000000141004723c */ /* 0x044fe20000041804 */
[----:B------:R-:W-:Y:S11]  /*92500*/  MOV R10, R21 ;  /* 0x00000015000a7202 */ /* 0x000ff60000000f00 */
[----:B------:R-:W-:Y:S11]  /*92510*/  @!UPT UIADD3 URZ, URZ, URZ, URZ ;  /* 0x0000003f3f3ff290 */ /* 0x000ff6000fffe03f */
[----:B------:R-:W-:Y:S01]  /*92520*/  STL.64 [R1+0x560], R4 ;  /* 0x0005600401007387 */ /* 0x000fe20000100a00 */
[----:B------:R0:W-:Y:S03]  /*92530*/  STL.64 [R1+0x568], R6 ;  /* 0x0005680601007387 */ /* 0x0001e60000100a00 */
[----:B0-----:R-:W2:Y:S01]  /*92540*/  LDL.LU.64 R6, [R1+0x7f08] ;  /* 0x007f080001067983 */ /* 0x001ea20000300a00 */
[----:B------:R-:W2:Y:S02]  /*92550*/  LDL.LU.64 R4, [R1+0x7f00] ;  /* 0x007f000001047983 */ /* 0x000ea40000300a00 */
[----:B------:R-:W2:Y:S02]  /*92560*/  LDL.LU.64 R20, [R1+0x7ef8] ;  /* 0x007ef80001147983 */ /* 0x000ea40000300a00 */
[----:B------:R-:W-:Y:S01]  /*92570*/  STL [R1+0x7e20], R10 ;  /* 0x007e200a01007387 */ /* 0x000fe20000100800 */
        /* <DEDUP_REMOVED lines=8> */
[----:B------:R-:W4:Y:S11]  /*92600*/  LDL.LU.64 R4, [R1+0x7ed8] ;  /* 0x007ed80001047983 */ /* 0x000f360000300a00 */
[----:B------:R-:W-:Y:S10]  /*92610*/  @!UPT UIADD3 URZ, URZ, URZ, URZ ;  /* 0x0000003f3f3ff290 */ /* 0x000ff4000fffe03f */
[----:B------:R0:W-:Y:S01]  /*92620*/  STL.64 [R1+0x540], R20 ;  /* 0x0005401401007387 */ /* 0x0001e20000100a00 */
[----:B------:R1:W-:Y:S03]  /*92630*/  STL.64 [R1+0x548], R22 ;  /* 0x0005481601007387 */ /* 0x0003e60000100a00 */
[----:B0-----:R-:W3:Y:S01]  /*92640*/  LDL.LU.64 R20, [R1+0x7ed0] ;  /* 0x007ed00001147983 */ /* 0x001ee20000300a00 */
[----:B-1----:R-:W4:Y:S01]  /*92650*/  LDL.LU.64 R22, [R1+0x7ec8] ;  /* 0x007ec80001167983 */ /* 0x002f220000300a00 */
[----:B---3--:R-:W-:Y:S01]  /*92660*/  HMMA.16816.F32.BF16 R16, R16, R20, R24 ;  /* 0x000000141010723c */ /* 0x008fe20000041818 */
[----:B------:R-:W-:Y:S11]  /*92670*/  MOV R10, R21 ;  /* 0x00000015000a7202 */ /* 0x000ff60000000f00 */
[----:B------:R-:W-:Y:S11]  /*92680*/  @!UPT UIADD3 URZ, URZ, URZ, URZ ;  /* 0x0000003f3f3ff290 */ /* 0x000ff6000fffe03f */
[----:B------:R-:W-:Y:S01]  /*92690*/  STL.64 [R1+0x530], R16 ;  /* 0x0005301001007387 */ /* 0x000fe20000100a00 */
[----:B------:R0:W-:Y:S02]  /*926a0*/  STL.64 [R1+0x538], R18 ;  /* 0x0005381201007387 */ /* 0x0001e40000100a00 */
[----:B------:R-:W4:Y:S02]  /*926b0*/  LDL.LU.64 R20, [R1+0x7ec0] ;  /* 0x007ec00001147983 */ /* 0x000f240000300a00 */
[----:B------:R-:W-:Y:S01]  /*926c0*/  STL.64 [R1+0x7e80], R10 ;  /* 0x007e800a01007387 */ /* 0x000fe20000100a00 */
[----:B------:R-:W-:Y:S04]  /*926d0*/  STL.64 [R1+0x7e78], R8 ;  /* 0x007e780801007387 */ /* 0x000fe80000100a00 */
[----:B0-----:R-:W2:Y:S01]  /*926e0*/  LDL R19, [R1+0xe18] ;  /* 0x000e180001137983 */ /* 0x001ea20000100800 */
[----:B------:R-:W-:Y:S01]  /*926f0*/  IMAD.MOV.U32 R16, RZ, RZ, R2 ;  /* 0x000000ffff107224 */ /* 0x000fe200078e0002 */
[----:B------:R-:W-:-:S02]  /*92700*/  MOV R17, R0 ;  /* 0x0000000000117202 */ /* 0x000fc40000000f00 */
[----:B--2---:R-:W-:Y:S03]  /*92710*/  STL [R1+0x7e24], R19 ;  /* 0x007e241301007387 */ /* 0x004fe60000100800 */
[----:B------:R0:W-:Y:S02]  /*92720*/  STL.64 [R1+0x7e38], R16 ;  /* 0x007e381001007387 */ /* 0x0001e40000100a00 */
[----:B0-----:R-:W2:Y:S01]  /*92730*/  LDL.64 R16, [R1+0xc0] ;  /* 0x0000c00001107983 */ /* 0x001ea20000100a00 */
[C---:B----4-:R-:W-:Y:S03]  /*92740*/  HMMA.16816.F32.BF16 R8, R20.reuse, R4, R12 ;  /* 0x000000041408723c */ /* 0x050fe6000004180c */
[----:B--2---:R0:W-:Y:S04]  /*92750*/  STL.64 [R1+0x7e50], R16 ;  /* 0x007e501001007387 */ /* 0x0041e80000100a00 */
[----:B0-----:R-:W2:Y:S04]  /*92760*/  LDL.64 R16, [R1+0x30] ;  /* 0x0000300001107983 */ /* 0x001ea80000100a00 */
[----:B--2---:R-:W-:Y:S01]  /*92770*/  STL.64 [R1+0x7e68], R16 ;  /* 0x007e681001007387 */ /* 0x004fe20000100a00 */
[----:B------:R-:W2:Y:S11]  /*92780*/  LDL.LU R4, [R1+0x170] ;  /* 0x0001700001047983 */ /* 0x000eb60000300800 */
[----:B------:R-:W-:Y:S02]  /*92790*/  STL.64 [R1+0x520], R8 ;  /* 0x0005200801007387 */ /* 0x000fe40000100a00 */
[----:B------:R-:W-:Y:S01]  /*927a0*/  STL.64 [R1+0x528], R10 ;  /* 0x0005280a01007387 */ /* 0x000fe20000100a00 */
[----:B------:R-:W2:Y:S01]  /*927b0*/  LDL.LU R5, [R1+0x174] ;  /* 0x0001740001057983 */ /* 0x000ea20000300800 */
[----:B------:R-:W3:Y:S02]  /*927c0*/  LDL.LU R6, [R1+0x178] ;  /* 0x0001780001067983 */ /* 0x000ee40000300800 */
[----:B------:R-:W3:Y:S02]  /*927d0*/  LDL.LU R7, [R1+0x17c] ;  /* 0x00017c0001077983 */ /* 0x000ee40000300800 */
[----:B---3--:R-:W-:Y:S01]  /*927e0*/  STL.64 [R1+0x7ea0], R6 ;  /* 0x007ea00601007387 */ /* 0x008fe20000100a00 */
[----:B--2---:R0:W-:Y:S03]  /*927f0*/  STL.64 [R1+0x7e98], R4 ;  /* 0x007e980401007387 */ /* 0x0041e60000100a00 */
[----:B0-----:R-:W2:Y:S01]  /*92800*/  LDL.LU R4, [R1+0x190] ;  /* 0x0001900001047983 */ /* 0x001ea20000300800 */
[----:B------:R-:W2:Y:S02]  /*92810*/  LDL.LU R5, [R1+0x194] ;  /* 0x0001940001057983 */ /* 0x000ea40000300800 */
[----:B------:R-:W3:Y:S02]  /*92820*/  LDL.LU R6, [R1+0x198] ;  /* 0x0001980001067983 */ /* 0x000ee40000300800 */
[----:B------:R-:W3:Y:S02]  /*92830*/  LDL.LU R7, [R1+0x19c] ;  /* 0x00019c0001077983 */ /* 0x000ee40000300800 */
[----:B---3--:R-:W-:Y:S01]  /*92840*/  STL.64 [R1+0x7eb0], R6 ;  /* 0x007eb00601007387 */ /* 0x008fe20000100a00 */
[----:B--2---:R0:W-:Y:S02]  /*92850*/  STL.64 [R1+0x7ea8], R4 ;  /* 0x007ea80401007387 */ /* 0x0041e40000100a00 */
[----:B------:R-:W2:Y:S01]  /*92860*/  LDL.64 R12, [R1] ;  /* 0x00000000010c7983 */ /* 0x000ea20000100a00 */
[----:B0-----:R-:W3:Y:S04]  /*92870*/  LDL.64 R4, [R1+0x10] ;  /* 0x0000100001047983 */ /* 0x001ee80000100a00 */
[----:B--2---:R0:W-:Y:S04]  /*92880*/  STL.64 [R1+0x7eb8], R12 ;  /* 0x007eb80c01007387 */ /* 0x0041e80000100a00 */
[----:B0-----:R-:W3:Y:S01]  /*92890*/  LDL.LU R12, [R1+0x1a0] ;  /* 0x0001a000010c7983 */ /* 0x001ee20000300800 */
[----:B------:R-:W3:Y:S02]  /*928a0*/  LDL.LU R13, [R1+0x1a4] ;  /* 0x0001a400010d7983 */ /* 0x000ee40000300800 */
[----:B------:R-:W3:Y:S02]  /*928b0*/  LDL.LU R14, [R1+0x1a8] ;  /* 0x0001a800010e7983 */ /* 0x000ee40000300800 */
[----:B------:R-:W3:Y:S01]  /*928c0*/  LDL.LU R15, [R1+0x1ac] ;  /* 0x0001ac00010f7983 */ /* 0x000ee20000300800 */
[----:B------:R-:W2:Y:S01]  /*928d0*/  LDL.LU R8, [R1+0x180] ;  /* 0x0001800001087983 */ /* 0x000ea20000300800 */
[----:B------:R-:W2:Y:S02]  /*928e0*/  LDL.LU R9, [R1+0x184] ;  /* 0x0001840001097983 */ /* 0x000ea40000300800 */
[----:B------:R-:W2:Y:S02]  /*928f0*/  LDL.LU R10, [R1+0x188] ;  /* 0x00018800010a7983 */ /* 0x000ea40000300800 */
[----:B------:R-:W2:Y:S01]  /*92900*/  LDL.LU R11, [R1+0x18c] ;  /* 0x00018c00010b7983 */ /* 0x000ea20000300800 */
        /* <DEDUP_REMOVED lines=20> */
[----:B------:R-:W3:Y:S01]  /*92a50*/  LDL.LU R27, [R1+0x14c] ;  /* 0x00014c00011b7983 */ /* 0x000ee20000300800 */
[----:B------:R-:W-:Y:S01]  /*92a60*/  MOV R3, R5 ;  /* 0x0000000500037202 */ /* 0x000fe20000000f00 */
        /* <DEDUP_REMOVED lines=8> */
[----:B0-----:R-:W3:Y:S01]  /*92af0*/  LDL.LU.64 R12, [R1+0x7eb8] ;  /* 0x007eb800010c7983 */ /* 0x001ee20000300a00 */
[----:B------:R-:W3:Y:S02]  /*92b00*/  LDL.LU.64 R6, [R1+0x7eb0] ;  /* 0x007eb00001067983 */ /* 0x000ee40000300a00 */
[----:B------:R-:W3:Y:S02]  /*92b10*/  LDL.LU.64 R4, [R1+0x7ea8] ;  /* 0x007ea80001047983 */ /* 0x000ee40000300a00 */
[C---:B---3--:R-:W-:Y:S01]  /*92b20*/  HMMA.16816.F32.BF16 R4, R20.reuse, R12, R4 ;  /* 0x0000000c1404723c */ /* 0x048fe20000041804 */
[----:B------:R-:W-:Y:S11]  /*92b30*/  MOV R0, R13 ;  /* 0x0000000d00007202 */ /* 0x000ff60000000f00 */
[----:B------:R-:W-:Y:S11]  /*92b40*/  @!UPT UIADD3 URZ, URZ, URZ, URZ ;  /* 0x0000003f3f3ff290 */ /* 0x000ff6000fffe03f */
[----:B------:R-:W-:Y:S01]  /*92b50*/  STL.64 [R1+0x500], R4 ;  /* 0x0005000401007387 */ /* 0x000fe20000100a00 */
[----:B------:R0:W-:Y:S03]  /*92b60*/  STL.64 [R1+0x508], R6 ;  /* 0x0005080601007387 */ /* 0x0001e60000100a00 */
[----:B0-----:R-:W3:Y:S01]  /*92b70*/  LDL.LU.64 R6, [R1+0x7ea0] ;  /* 0x007ea00001067983 */ /* 0x001ee20000300a00 */
[----:B------:R-:W3:Y:S02]  /*92b80*/  LDL.LU.64 R4, [R1+0x7e98] ;  /* 0x007e980001047983 */ /* 0x000ee40000300a00 */
[----:B------:R-:W2:Y:S02]  /*92b90*/  LDL.LU R14, [R1+0x7e90] ;  /* 0x007e9000010e7983 */ /* 0x000ea40000300800 */
[----:B------:R-:W2:Y:S02]  /*92ba0*/  LDL.LU.64 R12, [R1+0x7e88] ;  /* 0x007e8800010c7983 */ /* 0x000ea40000300a00 */
[C---:B--2---:R-:W-:Y:S11]  /*92bb0*/  HMMA.16816.F32.BF16 R8, R20.reuse, R12, R8 ;  /* 0x0000000c1408723c */ /* 0x044ff60000041808 */
[----:B------:R-:W-:Y:S11]  /*92bc0*/  @!UPT UIADD3 URZ, URZ, URZ, URZ ;  /* 0x0000003f3f3ff290 */ /* 0x000ff6000fffe03f */
[----:B------:R-:W-:Y:S01]  /*92bd0*/  @!UPT UIADD3 URZ, URZ, URZ, URZ ;  /* 0x0000003f3f3ff290 */ /* 0x000fe2000fffe03f */
[----:B------:R-:W-:Y:S01]  /*92be0*/  STL.64 [R1+0x4f0], R8 ;  /* 0x0004f00801007387 */ /* 0x000fe20000100a00 */
[----:B------:R0:W-:Y:S03]  /*92bf0*/  STL.64 [R1+0x4f8], R10 ;  /* 0x0004f80a01007387 */ /* 0x0001e60000100a00 */
[----:B0-----:R-:W2:Y:S01]  /*92c00*/  LDL.LU.64 R10, [R1+0x7e80] ;  /* 0x007e8000010a7983 */ /* 0x001ea20000300a00 */
[----:B------:R-:W3:Y:S02]  /*92c10*/  LDL.LU.64 R8, [R1+0x7e78] ;  /* 0x007e780001087983 */ /* 0x000ee40000300a00 */
[----:B------:R-:W2:Y:S01]  /*92c20*/  LDL.LU R28, [R1+0x6c0] ;  /* 0x0006c000011c7983 */ /* 0x000ea20000300800 */
[C---:B---3--:R-:W-:Y:S01]  /*92c30*/  HMMA.16816.F32.BF16 R4, R20.reuse, R8, R4 ;  /* 0x000000081404723c */ /* 0x048fe20000041804 */
[----:B--2---:R-:W-:Y:S11]  /*92c40*/  STL [R1+0x7d44], R28 ;  /* 0x007d441c01007387 */ /* 0x004ff60000100800 */
[----:B------:R-:W-:Y:S11]  /*92c50*/  @!UPT UIADD3 URZ, URZ, URZ, URZ ;  /* 0x0000003f3f3ff290 */ /* 0x000ff6000fffe03f */
[----:B------:R0:W-:Y:S01]  /*92c60*/  STL.64 [R1+0x4e0], R4 ;  /* 0x0004e00401007387 */ /* 0x0001e20000100a00 */
[----:B------:R-:W-:Y:S03]  /*92c70*/  STL.64 [R1+0x4e8], R6 ;  /* 0x0004e80601007387 */ /* 0x000fe60000100a00 */
[----:B0-----:R-:W4:Y:S01]  /*92c80*/  LDL.LU.64 R4, [R1+0x7e70] ;  /* 0x007e700001047983 */ /* 0x001f220000300a00 */
[----:B------:R-:W2:Y:S01]  /*92c90*/  LDL R2, [R1+0xde8] ;  /* 0x000de80001027983 */ /* 0x000ea20000100800 */
[C---:B----4-:R-:W-:Y:S11]  /*92ca0*/  HMMA.16816.F32.BF16 R16, R20.reuse, R4, R16 ;  /* 0x000000041410723c */ /* 0x050ff60000041810 */
        /* <DEDUP_REMOVED lines=14> */
[----:B---3--:R-:W-:Y:S01]  /*92d90*/  HMMA.16816.F32.BF16 R24, R20, R16, R24 ;  /* 0x000000101418723c */ /* 0x008fe20000041818 */
        /* <DEDUP_REMOVED lines=8> */
[----:B------:R-:W-:Y:S01]  /*92e20*/  STL [R1+0x7dd8], R7 ;  /* 0x007dd80701007387 */ /* 0x000fe20000100800 */
[----:B------:R0:W-:Y:S04]  /*92e30*/  STL.64 [R1+0x7dd0], R4 ;  /* 0x007dd00401007387 */ /* 0x0001e80000100a00 */
[----:B0-----:R-:W4:Y:S01]  /*92e40*/  LDL.LU R4, [R1+0x2e0] ;  /* 0x0002e00001047983 */ /* 0x001f220000300800 */
[----:B------:R-:W4:Y:S02]  /*92e50*/  LDL.LU R5, [R1+0x2e4] ;  /* 0x0002e40001057983 */ /* 0x000f240000300800 */
[----:B------:R-:W4:Y:S02]  /*92e60*/  LDL.LU R6, [R1+0x2e8] ;  /* 0x0002e80001067983 */ /* 0x000f240000300800 */
[----:B------:R-:W4:Y:S01]  /*92e70*/  LDL.LU R7, [R1+0x2ec] ;  /* 0x0002ec0001077983 */ /* 0x000f220000300800 */
[----:B---3--:R-:W-:Y:S01]  /*92e80*/  HMMA.16816.F32.BF16 R16, R20, R16, R24 ;  /* 0x000000101410723c */ /* 0x008fe20000041818 */
[----:B------:R-:W3:Y:S01]  /*92e90*/  LDL.LU.64 R26, [R1+0x7e30] ;  /* 0x007e3000011a7983 */ /* 0x000ee20000300a00 */
[----:B------:R-:W3:Y:S11]  /*92ea0*/  LDL.LU.64 R24, [R1+0x7e28] ;  /* 0x007e280001187983 */ /* 0x000ef60000300a00 */
[----:B------:R-:W-:Y:S10]  /*92eb0*/  @!UPT UIADD3 URZ, URZ, URZ, URZ ;  /* 0x0000003f3f3ff290 */ /* 0x000ff4000fffe03f */
[----:B------:R-:W-:Y:S01]  /*92ec0*/  STL.64 [R1+0x4a0], R16 ;  /* 0x0004a01001007387 */ /* 0x000fe20000100a00 */
[----:B------:R0:W-:Y:S03]  /*92ed0*/  STL.64 [R1+0x4a8], R18 ;  /* 0x0004a81201007387 */ /* 0x0001e60000100a00 */
[----:B0-----:R-:W2:Y:S04]  /*92ee0*/  LDL.LU R19, [R1+0x7e24] ;  /* 0x007e240001137983 */ /* 0x001ea80000300800 */
[----:B--2---:R-:W0:Y:S04]  /*92ef0*/  LDSM.16.M88.4 R16, [R19+0x46000] ;  /* 0x046000001310783b */ /* 0x004e280000000200 */
[----:B0-----:R-:W-:Y:S01]  /*92f00*/  STL.64 [R1+0x7c50], R18 ;  /* 0x007c501201007387 */ /* 0x001fe20000100a00 */
[----:B------:R0:W-:Y:S03]  /*92f10*/  STL.64 [R1+0x7c48], R16 ;  /* 0x007c481001007387 */ /* 0x0001e60000100a00 */
[----:B0-----:R-:W2:Y:S01]  /*92f20*/  LDL R16, [R1+0x40] ;  /* 0x0000400001107983 */ /* 0x001ea20000100800 */
[----:B------:R-:W-:-:S02]  /*92f30*/  IMAD.MOV.U32 R17, RZ, RZ, R10 ;  /* 0x000000ffff117224 */ /* 0x000fc400078e000a */
[----:B------:R-:W3:Y:S03]  /*92f40*/  LDL.LU R10, [R1+0x7e20] ;  /* 0x007e2000010a7983 */ /* 0x000ee60000300800 */
[----:B--2---:R0:W-:Y:S02]  /*92f50*/  STL.64 [R1+0x7db8], R16 ;  /* 0x007db81001007387 */ /* 0x0041e40000100a00 */
[----:B0-----:R-:W-:Y:S02]  /*92f60*/  MOV R16, R14 ;  /* 0x0000000e00107202 */ /* 0x001fe40000000f00 */
[----:B------:R-:W-:-:S07]  /*92f70*/  MOV R17, R11 ;  /* 0x0000000b00117202 */ /* 0x000fce0000000f00 */
[C---:B---3--:R-:W-:Y:S01]  /*92f80*/  HMMA.16816.F32.BF16 R16, R20.reuse, R16, R24 ;  /* 0x000000101410723c */ /* 0x048fe20000041818 */
[----:B------:R-:W4:Y:S11]  /*92f90*/  LDL.LU.64 R24, [R1+0x7e18] ;  /* 0x007e180001187983 */ /* 0x000f360000300a00 */
[----:B------:R-:W-:Y:S11]  /*92fa0*/  @!UPT UIADD3 URZ, URZ, URZ, URZ ;  /* 0x0000003f3f3ff290 */ /* 0x000ff6000fffe03f */
[----:B------:R0:W-:Y:S01]  /*92fb0*/  STL.64 [R1+0x490], R16 ;  /* 0x0004901001007387 */ /* 0x0001e20000100a00 */
[----:B------:R1:W-:Y:S01]  /*92fc0*/  STL.64 [R1+0x498], R18 ;  /* 0x0004981201007387 */ /* 0x0003e20000100a00 */
[----:B----4-:R-:W-:Y:S01]  /*92fd0*/  HMMA.16816.F32.BF16 R4, R20, R24, R4 ;  /* 0x000000181404723c */ /* 0x010fe20000041804 */
[----:B------:R-:W-:Y:S01]  /*92fe0*/  MOV R11, R24 ;  /* 0x00000018000b7202 */ /* 0x000fe20000000f00 */
[----:B------:R-:W-:Y:S11]  /*92ff0*/  IMAD.MOV.U32 R14, RZ, RZ, R25 ;  /* 0x000000ffff0e7224 */ /* 0x000ff600078e0019 */
[----:B------:R-:W-:Y:S10]  /*93000*/  @!UPT UIADD3 URZ, URZ, URZ, URZ ;  /* 0x0000003f3f3ff290 */ /* 0x000ff4000fffe03f */
[----:B------:R2:W-:Y:S01]  /*93010*/  STL.64 [R1+0x480], R4 ;  /* 0x0004800401007387 */ /* 0x0005e20000100a00 */
[----:B------:R3:W-:Y:S02]  /*93020*/  STL.64 [R1+0x488], R6 ;  /* 0x0004880601007387 */ /* 0x0007e40000100a00 */
[----:B------:R-:W4:Y:S02]  /*93030*/  LDL.LU R24, [R1+0x290] ;  /* 0x0002900001187983 */ /* 0x000f240000300800 */
[----:B------:R-:W4:Y:S01]  /*93040*/  LDL.LU R25, [R1+0x294] ;  /* 0x0002940001197983 */ /* 0x000f220000300800 */
[----:B------:R-:W4:Y:S01]  /*93050*/  LDL.LU R26, [R1+0x298] ;  /* 0x00029800011a7983 */ /* 0x000f220000300800 */
[----:B------:R-:W4:Y:S02]  /*93060*/  LDL.LU R27, [R1+0x29c] ;  /* 0x00029c00011b7983 */ /* 0x000f240000300800 */
[----:B0-----:R-:W4:Y:S02]  /*93070*/  LDL.LU R16, [R1+0x2a0] ;  /* 0x0002a00001107983 */ /* 0x001f240000300800 */
[----:B------:R-:W4:Y:S01]  /*93080*/  LDL.LU R17, [R1+0x2a4] ;  /* 0x0002a40001117983 */ /* 0x000f220000300800 */
[----:B-1----:R-:W4:Y:S01]  /*93090*/  LDL.LU R18, [R1+0x2a8] ;  /* 0x0002a80001127983 */ /* 0x002f220000300800 */
[----:B------:R-:W4:Y:S03]  /*930a0*/  LDL.LU R19, [R1+0x2ac] ;  /* 0x0002ac0001137983 */ /* 0x000f260000300800 */
[----:B--2---:R-:W2:Y:S01]  /*930b0*/  LDL.LU R4, [R1+0x2b0] ;  /* 0x0002b00001047983 */ /* 0x004ea20000300800 */
[----:B------:R-:W2:Y:S02]  /*930c0*/  LDL.LU R5, [R1+0x2b4] ;  /* 0x0002b40001057983 */ /* 0x000ea40000300800 */
[----:B---3--:R-:W3:Y:S02]  /*930d0*/  LDL.LU R6, [R1+0x2b8] ;  /* 0x0002b80001067983 */ /* 0x008ee40000300800 */
[----:B------:R-:W3:Y:S02]  /*930e0*/  LDL.LU R7, [R1+0x2bc] ;  /* 0x0002bc0001077983 */ /* 0x000ee40000300800 */
[----:B---3--:R-:W-:Y:S01]  /*930f0*/  STL.64 [R1+0x7de8], R6 ;  /* 0x007de80601007387 */ /* 0x008fe20000100a00 */
[----:B--2---:R0:W-:Y:S03]  /*93100*/  STL.64 [R1+0x7de0], R4 ;  /* 0x007de00401007387 */ /* 0x0041e60000100a00 */
[----:B0-----:R-:W2:Y:S01]  /*93110*/  LDL R4, [R1+0x70] ;  /* 0x0000700001047983 */ /* 0x001ea20000100800 */
[----:B------:R-:W-:-:S02]  /*93120*/  MOV R5, R10 ;  /* 0x0000000a00057202 */ /* 0x000fc40000000f00 */
[----:B------:R-:W3:Y:S03]  /*93130*/  LDL.LU R10, [R1+0x7e14] ;  /* 0x007e1400010a7983 */ /* 0x000ee60000300800 */
[----:B--2---:R0:W-:Y:S04]  /*93140*/  STL.64 [R1+0x7df8], R4 ;  /* 0x007df80401007387 */ /* 0x0041e80000100a00 */
[----:B0-----:R-:W2:Y:S01]  /*93150*/  LDL.64 R4, [R1+0x80] ;  /* 0x0000800001047983 */ /* 0x001ea20000100a00 */
[----:B----4-:R-:W-:Y:S02]  /*93160*/  STL.64 [R1+0x7dc8], R18 ;  /* 0x007dc81201007387 */ /* 0x010fe40000100a00 */
[----:B------:R0:W-:Y:S02]  /*93170*/  STL.64 [R1+0x7dc0], R16 ;  /* 0x007dc01001007387 */ /* 0x0001e40000100a00 */
[----:B0-----:R-:W4:Y:S04]  /*93180*/  LDL.64 R16, [R1+0x60] ;  /* 0x0000600001107983 */ /* 0x001f280000100a00 */
[----:B----4-:R0:W-:Y:S04]  /*93190*/  STL.64 [R1+0x7df0], R16 ;  /* 0x007df01001007387 */ /* 0x0101e80000100a00 */
        /* <DEDUP_REMOVED lines=8> */
[----:B------:R-:W2:Y:S02]  /*93220*/  LDL.LU R18, [R1+0x2d8] ;  /* 0x0002d80001127983 */ /* 0x000ea40000300800 */
[----:B------:R-:W2:Y:S01]  /*93230*/  LDL.LU R19, [R1+0x2dc] ;  /* 0x0002dc0001137983 */ /* 0x000ea20000300800 */
[----:B------:R-:W-:Y:S01]  /*93240*/  STL.64 [R1+0x7db0], R26 ;  /* 0x007db01a01007387 */ /* 0x000fe20000100a00 */
[----:B------:R0:W-:Y:S03]  /*93250*/  STL.64 [R1+0x7da8], R24 ;  /* 0x007da81801007387 */ /* 0x0001e60000100a00 */
[----:B0-----:R-:W4:Y:S01]  /*93260*/  LDL.64 R24, [R1+0x50] ;  /* 0x0000500001187983 */ /* 0x001f220000100a00 */
        /* <DEDUP_REMOVED lines=8> */
[----:B0-----:R-:W2:Y:S01]  /*932f0*/  LDL R12, [R1+0x10] ;  /* 0x00001000010c7983 */ /* 0x001ea20000100800 */
[----:B------:R-:W-:-:S02]  /*93300*/  MOV R13, R3 ;  /* 0x00000003000d7202 */ /* 0x000fc40000000f00 */
[----:B------:R-:W2:Y:S02]  /*93310*/  LDL.LU R3, [R1+0x7e10] ;  /* 0x007e100001037983 */ /* 0x000ea40000300800 */
[----:B---3--:R-:W-:Y:S01]  /*93320*/  STL.64 [R1+0x7d58], R10 ;  /* 0x007d580a01007387 */ /* 0x008fe20000100a00 */
[----:B------:R0:W-:Y:S04]  /*93330*/  STL.64 [R1+0x7d50], R8 ;  /* 0x007d500801007387 */ /* 0x0001e80000100a00 */
[----:B0-----:R-:W3:Y:S01]  /*93340*/  LDL R8, [R1] ;  /* 0x0000000001087983 */ /* 0x001ee20000100800 */
[----:B------:R-:W-:Y:S01]  /*93350*/  MOV R9, R0 ;  /* 0x0000000000097202 */ /* 0x000fe20000000f00 */
[----:B------:R-:W-:Y:S04]  /*93360*/  HMMA.16816.F32.BF16 R16, R20, R4, R16 ;  /* 0x000000041410723c */ /* 0x000fe80000041810 */
[----:B---3--:R0:W-:Y:S04]  /*93370*/  STL.64 [R1+0x7d80], R8 ;  /* 0x007d800801007387 */ /* 0x0081e80000100a00 */
[----:B0-----:R-:W3:Y:S01]  /*93380*/  LDL.LU R8, [R1+0x270] ;  /* 0x0002700001087983 */ /* 0x001ee20000300800 */
[----:B------:R-:W3:Y:S02]  /*93390*/  LDL.LU R9, [R1+0x274] ;  /* 0x0002740001097983 */ /* 0x000ee40000300800 */
[----:B------:R-:W3:Y:S02]  /*933a0*/  LDL.LU R10, [R1+0x278] ;  /* 0x00027800010a7983 */ /* 0x000ee40000300800 */
[----:B--2---:R-:W-:Y:S01]  /*933b0*/  IMAD.MOV.U32 R11, RZ, RZ, R3 ;  /* 0x000000ffff0b7224 */ /* 0x004fe200078e0003 */
[----:B------:R-:W-:-:S02]  /*933c0*/  MOV R15, R4 ;  /* 0x00000004000f7202 */ /* 0x000fc40000000f00 */
[----:B------:R-:W-:Y:S02]  /*933d0*/  MOV R14, R5 ;  /* 0x00000005000e7202 */ /* 0x000fe40000000f00 */
[----:B---3--:R-:W-:Y:S01]  /*933e0*/  STL.64 [R1+0x7d90], R10 ;  /* 0x007d900a01007387 */ /* 0x008fe20000100a00 */
[----:B------:R0:W-:Y:S03]  /*933f0*/  STL.64 [R1+0x7d88], R8 ;  /* 0x007d880801007387 */ /* 0x0001e60000100a00 */
[----:B0-----:R-:W2:Y:S01]  /*93400*/  LDL.64 R8, [R1+0x20] ;  /* 0x0000200001087983 */ /* 0x001ea20000100a00 */
[----:B------:R-:W-:Y:S02]  /*93410*/  STL.64 [R1+0x470], R16 ;  /* 0x0004701001007387 */ /* 0x000fe40000100a00 */
[----:B------:R0:W-:Y:S02]  /*93420*/  STL.64 [R1+0x478], R18 ;  /* 0x0004781201007387 */ /* 0x0001e40000100a00 */
[----:B0-----:R-:W3:Y:S01]  /*93430*/  LDL.LU.64 R18, [R1+0x7e08] ;  /* 0x007e080001127983 */ /* 0x001ee20000300a00 */
[----:B------:R-:W3:Y:S02]  /*93440*/  LDL.LU.64 R16, [R1+0x7e00] ;  /* 0x007e000001107983 */ /* 0x000ee40000300a00 */
[----:B------:R-:W3:Y:S02]  /*93450*/  LDL.LU.64 R4, [R1+0x7df8] ;  /* 0x007df80001047983 */ /* 0x000ee40000300a00 */
[C---:B---3--:R-:W-:Y:S01]  /*93460*/  HMMA.16816.F32.BF16 R4, R20.reuse, R4, R16 ;  /* 0x000000041404723c */ /* 0x048fe20000041810 */
[----:B------:R-:W3:Y:S11]  /*93470*/  LDL.LU.64 R16, [R1+0x7df0] ;  /* 0x007df00001107983 */ /* 0x000ef60000300a00 */
[----:B------:R-:W-:Y:S11]  /*93480*/  @!UPT UIADD3 URZ, URZ, URZ, URZ ;  /* 0x0000003f3f3ff290 */ /* 0x000ff6000fffe03f */
[----:B------:R-:W-:Y:S01]  /*93490*/  STL.64 [R1+0x460], R4 ;  /* 0x0004600401007387 */ /* 0x000fe20000100a00 */
[----:B------:R0:W-:Y:S03]  /*934a0*/  STL.64 [R1+0x468], R6 ;  /* 0x0004680601007387 */ /* 0x0001e60000100a00 */
[----:B0-----:R-:W2:Y:S01]  /*934b0*/  LDL.LU.64 R6, [R1+0x7de8] ;  /* 0x007de80001067983 */ /* 0x001ea20000300a00 */
[----:B------:R-:W2:Y:S02]  /*934c0*/  LDL.LU.64 R4, [R1+0x7de0] ;  /* 0x007de00001047983 */ /* 0x000ea40000300a00 */
[----:B---3--:R-:W-:Y:S01]  /*934d0*/  IMAD.MOV.U32 R3, RZ, RZ, R17 ;  /* 0x000000ffff037224 */ /* 0x008fe200078e0011 */
[C---:B--2---:R-:W-:Y:S11]  /*934e0*/  HMMA.16816.F32.BF16 R4, R20.reuse, R16, R4 ;  /* 0x000000101404723c */ /* 0x044ff60000041804 */
[----:B------:R-:W-:Y:S11]  /*934f0*/  @!UPT UIADD3 URZ, URZ, URZ, URZ ;  /* 0x0000003f3f3ff290 */ /* 0x000ff6000fffe03f */
[----:B------:R-:W-:Y:S01]  /*93500*/  @!UPT UIADD3 URZ, URZ, URZ, URZ ;  /* 0x0000003f3f3ff290 */ /* 0x000fe2000fffe03f */
[----:B------:R-:W-:Y:S01]  /*93510*/  STL.64 [R1+0x450], R4 ;  /* 0x0004500401007387 */ /* 0x000fe20000100a00 */
[----:B------:R0:W-:Y:S03]  /*93520*/  STL.64 [R1+0x458], R6 ;  /* 0x0004580601007387 */ /* 0x0001e60000100a00 */
[----:B0-----:R-:W2:Y:S01]  /*93530*/  LDL.LU R7, [R1+0x7dd8] ;  /* 0x007dd80001077983 */ /* 0x001ea20000300800 */
[----:B------:R-:W3:Y:S01]  /*93540*/  LDL.LU.64 R4, [R1+0x7dd0] ;  /* 0x007dd00001047983 */ /* 0x000ee20000300a00 */
[----:B------:R-:W-:Y:S01]  /*93550*/  MOV R6, R16 ;  /* 0x0000001000067202 */ /* 0x000fe20000000f00 */
[----:B------:R-:W4:Y:S01]  /*93560*/  LDL.LU.64 R18, [R1+0x7dc8] ;  /* 0x007dc80001127983 */ /* 0x000f220000300a00 */
[----:B------:R-:W4:Y:S03]  /*93570*/  LDL.LU.64 R16, [R1+0x7dc0] ;  /* 0x007dc00001107983 */ /* 0x000f260000300a00 */
[----:B------:R-:W-:Y:S01]  /*93580*/  STL [R1+0x7d40], R6 ;  /* 0x007d400601007387 */ /* 0x000fe20000100800 */
[C---:B----4-:R-:W-:Y:S01]  /*93590*/  HMMA.16816.F32.BF16 R16, R20.reuse, R24, R16 ;  /* 0x000000181410723c */ /* 0x050fe20000041810 */
[----:B---3--:R-:W-:Y:S11]  /*935a0*/  STL.64 [R1+0x7d38], R4 ;  /* 0x007d380401007387 */ /* 0x008ff60000100a00 */
[----:B------:R-:W-:Y:S11]  /*935b0*/  @!UPT UIADD3 URZ, URZ, URZ, URZ ;  /* 0x0000003f3f3ff290 */ /* 0x000ff6000fffe03f */
[----:B------:R0:W-:Y:S01]  /*935c0*/  STL.64 [R1+0x440], R16 ;  /* 0x0004401001007387 */ /* 0x0001e20000100a00 */
[----:B------:R1:W-:Y:S03]  /*935d0*/  STL.64 [R1+0x448], R18 ;  /* 0x0004481201007387 */ /* 0x0003e60000100a00 */
[----:B0-----:R-:W3:Y:S01]  /*935e0*/  LDL.LU.64 R16, [R1+0x7db8] ;  /* 0x007db80001107983 */ /* 0x001ee20000300a00 */
[----:B-1----:R-:W-:Y:S02]  /*935f0*/  MOV R19, R24 ;  /* 0x0000001800137202 */ /* 0x002fe40000000f00 */
[----:B------:R-:W-:Y:S01]  /*93600*/  MOV R18, R25 ;  /* 0x0000001900127202 */ /* 0x000fe20000000f00 */
[----:B------:R-:W3:Y:S01]  /*93610*/  LDL.LU.64 R26, [R1+0x7db0] ;  /* 0x007db000011a7983 */ /* 0x000ee20000300a00 */
[----:B------:R-:W3:Y:S02]  /*93620*/  LDL.LU.64 R24, [R1+0x7da8] ;  /* 0x007da80001187983 */ /* 0x000ee40000300a00 */
[----:B---3--:R-:W-:Y:S02]  /*93630*/  HMMA.16816.F32.BF16 R20, R20, R16, R24 ;  /* 0x000000101414723c */ /* 0x008fe40000041818 */
[----:B------:R-:W3:Y:S01]  /*93640*/  LDL.LU.64 R26, [R1+0x7da0] ;  /* 0x007da000011a7983 */ /* 0x000ee20000300a00 */
[----:B------:R-:W3:Y:S11]  /*93650*/  LDL.LU.64 R24, [R1+0x7d98] ;  /* 0x007d980001187983 */ /* 0x000ef60000300a00 */
[----:B------:R-:W-:Y:S09]  /*93660*/  @!UPT UIADD3 URZ, URZ, URZ, URZ ;  /* 0x0000003f3f3ff290 */ /* 0x000ff2000fffe03f */
[----:B------:R0:W-:Y:S01]  /*93670*/  STL.64 [R1+0x430], R20 ;  /* 0x0004301401007387 */ /* 0x0001e20000100a00 */
[----:B------:R1:W-:Y:S03]  /*93680*/  STL.64 [R1+0x438], R22 ;  /* 0x0004381601007387 */ /* 0x0003e60000100a00 */
[----:B0-----:R-:W3:Y:S01]  /*93690*/  LDL.LU R20, [R1+0x280] ;  /* 0x0002800001147983 */ /* 0x001ee20000300800 */
[----:B------:R-:W3:Y:S02]  /*936a0*/  LDL.LU R21, [R1+0x284] ;  /* 0x0002840001157983 */ /* 0x000ee40000300800 */
[----:B-1----:R-:W3:Y:S02]  /*936b0*/  LDL.LU R22, [R1+0x288] ;  /* 0x0002880001167983 */ /* 0x002ee40000300800 */
[----:B------:R-:W3:Y:S01]  /*936c0*/  LDL.LU R23, [R1+0x28c] ;  /* 0x00028c0001177983 */ /* 0x000ee20000300800 */
[----:B------:R-:W-:Y:S01]  /*936d0*/  STL.64 [R1+0x7c68], R16 ;  /* 0x007c681001007387 */ /* 0x000fe20000100a00 */
[----:B------:R-:W-:Y:S01]  /*936e0*/  IMAD.MOV.U32 R0, RZ, RZ, R9 ;  /* 0x000000ffff007224 */ /* 0x000fe200078e0009 */
[----:B---3--:R-:W-:Y:S11]  /*936f0*/  HMMA.16816.F32.BF16 R20, R24, R8, R20 ;  /* 0x000000081814723c */ /* 0x008ff60000041814 */
[----:B------:R-:W-:Y:S11]  /*93700*/  @!UPT UIADD3 URZ, URZ, URZ, URZ ;  /* 0x0000003f3f3ff290 */ /* 0x000ff6000fffe03f */
[----:B------:R-:W-:Y:S01]  /*93710*/  @!UPT UIADD3 URZ, URZ, URZ, URZ ;  /* 0x0000003f3f3ff290 */ /* 0x000fe2000fffe03f */
[----:B------:R0:W-:Y:S01]  /*93720*/  STL.64 [R1+0x420], R20 ;  /* 0x0004201401007387 */ /* 0x0001e20000100a00 */
[----:B------:R-:W-:Y:S02]  /*93730*/  STL.64 [R1+0x428], R22 ;  /* 0x0004281601007387 */ /* 0x000fe40000100a00 */
[----:B------:R-:W3:Y:S01]  /*93740*/  LDL.LU.64 R10, [R1+0x7d90] ;  /* 0x007d9000010a7983 */ /* 0x000ee20000300a00 */
[----:B0-----:R-:W-:Y:S02]  /*93750*/  MOV R21, R8 ;  /* 0x0000000800157202 */ /* 0x001fe40000000f00 */
[----:B------:R-:W3:Y:S03]  /*93760*/  LDL.LU.64 R8, [R1+0x7d88] ;  /* 0x007d880001087983 */ /* 0x000ee60000300a00 */
[----:B------:R0:W-:Y:S02]  /*93770*/  STL [R1+0x7c98], R21 ;  /* 0x007c981501007387 */ /* 0x0001e40000100800 */
[----:B0-----:R-:W4:Y:S04]  /*93780*/  LDL.64 R20, [R1+0x70] ;  /* 0x0000700001147983 */ /* 0x001f280000100a00 */
[----:B----4-:R0:W-:Y:S02]  /*93790*/  STL.64 [R1+0x7cb0], R20 ;  /* 0x007cb01401007387 */ /* 0x0101e40000100a00 */
[----:B0-----:R-:W-:-:S02]  /*937a0*/  MOV R20, R15 ;  /* 0x0000000f00147202 */ /* 0x001fc40000000f00 */
[----:B------:R-:W-:Y:S02]  /*937b0*/  MOV R21, R14 ;  /* 0x0000000e00157202 */ /* 0x000fe40000000f00 */
[C---:B---3--:R-:W-:Y:S03]  /*937c0*/  HMMA.16816.F32.BF16 R12, R24.reuse, R12, R8 ;  /* 0x0000000c180c723c */ /* 0x048fe60000041808 */
[----:B------:R0:W-:Y:S04]  /*937d0*/  STL.64 [R1+0x7cc8], R20 ;  /* 0x007cc81401007387 */ /* 0x0001e80000100a00 */
[----:B0-----:R-:W3:Y:S01]  /*937e0*/  LDL.LU R20, [R1+0x250] ;  /* 0x0002500001147983 */ /* 0x001ee20000300800 */
[----:B------:R-:W3:Y:S02]  /*937f0*/  LDL.LU R21, [R1+0x254] ;  /* 0x0002540001157983 */ /* 0x000ee40000300800 */
[----:B------:R-:W3:Y:S02]  /*93800*/  LDL.LU R22, [R1+0x258] ;  /* 0x0002580001167983 */ /* 0x000ee40000300800 */
[----:B------:R-:W3:Y:S01]  /*93810*/  LDL.LU R23, [R1+0x25c] ;  /* 0x00025c0001177983 */ /* 0x000ee20000300800 */
[----:B------:R-:W4:Y:S10]  /*93820*/  LDL.LU.64 R8, [R1+0x7d80] ;  /* 0x007d800001087983 */ /* 0x000f340000300a00 */
[----:B------:R-:W-:Y:S01]  /*93830*/  STL.64 [R1+0x410], R12 ;  /* 0x0004100c01007387 */ /* 0x000fe20000100a00 */
[----:B------:R0:W-:Y:S03]  /*93840*/  STL.64 [R1+0x418], R14 ;  /* 0x0004180e01007387 */ /* 0x0001e60000100a00 */
[----:B0-----:R-:W4:Y:S01]  /*93850*/  LDL.LU.64 R14, [R1+0x7d78] ;  /* 0x007d7800010e7983 */ /* 0x001f220000300a00 */
[----:B------:R-:W4:Y:S02]  /*93860*/  LDL.LU.64 R12, [R1+0x7d70] ;  /* 0x007d7000010c7983 */ /* 0x000f240000300a00 */
[C---:B----4-:R-:W-:Y:S01]  /*93870*/  HMMA.16816.F32.BF16 R8, R24.reuse, R8, R12 ;  /* 0x000000081808723c */ /* 0x050fe2000004180c */
[----:B------:R-:W4:Y:S01]  /*93880*/  LDL.LU.64 R14, [R1+0x7d68] ;  /* 0x007d6800010e7983 */ /* 0x000f220000300a00 */
[----:B------:R-:W3:Y:S11]  /*93890*/  LDL.LU.64 R12, [R1+0x7d60] ;  /* 0x007d6000010c7983 */ /* 0x000ef60000300a00 */
[----:B------:R-:W-:Y:S10]  /*938a0*/  @!UPT UIADD3 URZ, URZ, URZ, URZ ;  /* 0x0000003f3f3ff290 */ /* 0x000ff4000fffe03f */
[----:B------:R-:W-:Y:S01]  /*938b0*/  STL.64 [R1+0x400], R8 ;  /* 0x0004000801007387 */ /* 0x000fe20000100a00 */
[----:B------:R0:W-:Y:S03]  /*938c0*/  STL.64 [R1+0x408], R10 ;  /* 0x0004080a01007387 */ /* 0x0001e60000100a00 */
[----:B0-----:R-:W2:Y:S01]  /*938d0*/  LDL.LU.64 R10, [R1+0x7d58] ;  /* 0x007d5800010a7983 */ /* 0x001ea20000300a00 */
[----:B------:R-:W2:Y:S01]  /*938e0*/  LDL.LU.64 R8, [R1+0x7d50] ;  /* 0x007d500001087983 */ /* 0x000ea20000300a00 */
[----:B---3--:R-:W-:Y:S11]  /*938f0*/  HMMA.16816.F32.BF16 R20, R24, R12, R20 ;  /* 0x0000000c1814723c */ /* 0x008ff60000041814 */
[----:B------:R-:W-:Y:S11]  /*93900*/  @!UPT UIADD3 URZ, URZ, URZ, URZ ;  /* 0x0000003f3f3ff290 */ /* 0x000ff6000fffe03f */
[----:B------:R-:W-:Y:S01]  /*93910*/  @!UPT UIADD3 URZ, URZ, URZ, URZ ;  /* 0x0000003f3f3ff290 */ /* 0x000fe2000fffe03f */
[----:B------:R2:W-:Y:S01]  /*93920*/  STL.64 [R1+0x3f0], R20 ;  /* 0x0003f01401007387 */ /* 0x0005e20000100a00 */
[----:B------:R-:W-:Y:S01]  /*93930*/  STL.64 [R1+0x3f8], R22 ;  /* 0x0003f81601007387 */ /* 0x000fe20000100a00 */
[----:B--2---:R-:W-:Y:S01]  /*93940*/  MOV R20, R11 ;  /* 0x0000000b00147202 */ /* 0x004fe20000000f00 */
[----:B----4-:R-:W-:Y:S01]  /*93950*/  IMAD.MOV.U32 R21, RZ, RZ, R14 ;  /* 0x000000ffff157224 */ /* 0x010fe200078e000e */
[----:B------:R-:W2:Y:S01]  /*93960*/  LDL.LU R11, [R1+0x7d4c] ;  /* 0x007d4c00010b7983 */ /* 0x000ea20000300800 */
[----:B------:R-:W3:Y:S03]  /*93970*/  LDL.LU R14, [R1+0x7d48] ;  /* 0x007d4800010e7983 */ /* 0x000ee60000300800 */
[----:B------:R0:W-:Y:S04]  /*93980*/  STL.64 [R1+0x7ce0], R20 ;  /* 0x007ce01401007387 */ /* 0x0001e80000100a00 */
[----:B0-----:R-:W4:Y:S01]  /*93990*/  LDL.LU R20, [R1+0x650] ;  /* 0x0006500001147983 */ /* 0x001f220000300800 */
[----:B------:R-:W4:Y:S02]  /*939a0*/  LDL.LU R21, [R1+0x654] ;  /* 0x0006540001157983 */ /* 0x000f240000300800 */
[----:B------:R-:W2:Y:S02]  /*939b0*/  LDL.LU R22, [R1+0x658] ;  /* 0x0006580001167983 */ /* 0x000ea40000300800 */
[----:B------:R-:W2:Y:S02]  /*939c0*/  LDL.LU R23, [R1+0x65c] ;  /* 0x00065c0001177983 */ /* 0x000ea40000300800 */
[----:B--2---:R-:W-:Y:S01]  /*939d0*/  STL.64 [R1+0x7cf0], R22 ;  /* 0x007cf01601007387 */ /* 0x004fe20000100a00 */
[----:B----4-:R0:W-:Y:S03]  /*939e0*/  STL.64 [R1+0x7ce8], R20 ;  /* 0x007ce81401007387 */ /* 0x0101e60000100a00 */
[----:B0-----:R-:W2:Y:S04]  /*939f0*/  LDL.64 R20, [R1+0xb0] ;  /* 0x0000b00001147983 */ /* 0x001ea80000100a00 */
[----:B--2---:R0:W-:Y:S02]  /*93a00*/  STL.64 [R1+0x7d08], R20 ;  /* 0x007d081401007387 */ /* 0x0041e40000100a00 */
[----:B0-----:R-:W-:-:S02]  /*93a10*/  MOV R20, R15 ;  /* 0x0000000f00147202 */ /* 0x001fc40000000f00 */
[----:B------:R-:W-:-:S05]  /*93a20*/  MOV R21, R7 ;  /* 0x0000000700157202 */ /* 0x000fca0000000f00 */
[----:B------:R-:W-:Y:S01]  /*93a30*/  STL.64 [R1+0x7d20], R20 ;  /* 0x007d201401007387 */ /* 0x000fe20000100a00 */
[----:B---3--:R-:W-:Y:S02]  /*93a40*/  STL [R1+0x7ca8], R14 ;  /* 0x007ca80e01007387 */ /* 0x008fe40000100800 */
[----:B------:R0:W-:Y:S02]  /*93a50*/  STL.64 [R1+0x7ca0], R12 ;  /* 0x007ca00c01007387 */ /* 0x0001e40000100a00 */
        /* <DEDUP_REMOVED lines=12> */
[----:B--2---:R-:W-:Y:S01]  /*93b20*/  STL.64 [R1+0x7d30], R22 ;  /* 0x007d301601007387 */ /* 0x004fe20000100a00 */
[----:B----4-:R0:W-:Y:S03]  /*93b30*/  STL.64 [R1+0x7d28], R20 ;  /* 0x007d281401007387 */ /* 0x0101e60000100a00 */
        /* <DEDUP_REMOVED lines=22> */
[----:B------:R-:W4:Y:S01]  /*93ca0*/  LDL.LU R15, [R1+0x64c] ;  /* 0x00064c00010f7983 */ /* 0x000f220000300800 */
[----:B------:R-:W-:Y:S01]  /*93cb0*/  MOV R16, R19 ;  /* 0x0000001300107202 */ /* 0x000fe20000000f00 */
[----:B------:R-:W-:Y:S01]  /*93cc0*/  IMAD.MOV.U32 R17, RZ, RZ, R18 ;  /* 0x000000ffff117224 */ /* 0x000fe200078e0012 */
[----:B----4-:R-:W-:Y:S01]  /*93cd0*/  STL.64 [R1+0x7d18], R14 ;  /* 0x007d180e01007387 */ /* 0x010fe20000100a00 */
[----:B---3--:R0:W-:Y:S03]  /*93ce0*/  STL.64 [R1+0x7d10], R12 ;  /* 0x007d100c01007387 */ /* 0x0081e60000100a00 */
[----:B0-----:R-:W3:Y:S01]  /*93cf0*/  LDL.LU R12, [R1+0x210] ;  /* 0x00021000010c7983 */ /* 0x001ee20000300800 */
[----:B------:R-:W3:Y:S02]  /*93d00*/  LDL.LU R13, [R1+0x214] ;  /* 0x00021400010d7983 */ /* 0x000ee40000300800 */
[----:B------:R-:W3:Y:S02]  /*93d10*/  LDL.LU R14, [R1+0x218] ;  /* 0x00021800010e7983 */ /* 0x000ee40000300800 */
[----:B------:R-:W3:Y:S01]  /*93d20*/  LDL.LU R15, [R1+0x21c] ;  /* 0x00021c00010f7983 */ /* 0x000ee20000300800 */
[----:B------:R0:W-:Y:S02]  /*93d30*/  STL.64 [R1+0x7c80], R16 ;  /* 0x007c801001007387 */ /* 0x0001e40000100a00 */
[----:B0-----:R-:W-:-:S02]  /*93d40*/  MOV R16, R28 ;  /* 0x0000001c00107202 */ /* 0x001fc40000000f00 */
[----:B------:R-:W4:Y:S01]  /*93d50*/  LDL.LU R28, [R1+0x7d44] ;  /* 0x007d4400011c7983 */ /* 0x000f220000300800 */
[----:B------:R-:W-:Y:S02]  /*93d60*/  STL.64 [R1+0x3e0], R4 ;  /* 0x0003e00401007387 */ /* 0x000fe40000100a00 */
[----:B------:R0:W-:Y:S02]  /*93d70*/  STL.64 [R1+0x3e8], R6 ;  /* 0x0003e80601007387 */ /* 0x0001e40000100a00 */
[----:B0-----:R-:W2:Y:S01]  /*93d80*/  LDL.LU R6, [R1+0x7d40] ;  /* 0x007d400001067983 */ /* 0x001ea20000300800 */
[----:B------:R-:W2:Y:S02]  /*93d90*/  LDL.LU.64 R4, [R1+0x7d38] ;  /* 0x007d380001047983 */ /* 0x000ea40000300a00 */
[----:B------:R-:W-:Y:S02]  /*93da0*/  STL.64 [R1+0x7c20], R10 ;  /* 0x007c200a01007387 */ /* 0x000fe40000100a00 */
[----:B------:R0:W-:Y:S02]  /*93db0*/  STL.64 [R1+0x7c18], R8 ;  /* 0x007c180801007387 */ /* 0x0001e40000100a00 */
[----:B0-----:R-:W3:Y:S01]  /*93dc0*/  LDL.64 R8, [R1+0xa0] ;  /* 0x0000a00001087983 */ /* 0x001ee20000100a00 */
        /* <DEDUP_REMOVED lines=8> */
[C---:B--2---:R-:W-:Y:S01]  /*93e50*/  HMMA.16816.F32.BF16 R16, R24.reuse, R16, R20 ;  /* 0x000000101810723c */ /* 0x044fe20000041814 */
[----:B------:R-:W3:Y:S11]  /*93e60*/  LDL.LU.64 R20, [R1+0x7d20] ;  /* 0x007d200001147983 */ /* 0x000ef60000300a00 */
[----:B------:R-:W-:Y:S11]  /*93e70*/  @!UPT UIADD3 URZ, URZ, URZ, URZ ;  /* 0x0000003f3f3ff290 */ /* 0x000ff6000fffe03f */
[----:B------:R-:W-:Y:S01]  /*93e80*/  STL.64 [R1+0x3c0], R16 ;  /* 0x0003c01001007387 */ /* 0x000fe20000100a00 */
[----:B------:R-:W-:Y:S01]  /*93e90*/  STL.64 [R1+0x3c8], R18 ;  /* 0x0003c81201007387 */ /* 0x000fe20000100a00 */
[C---:B---3--:R-:W-:Y:S02]  /*93ea0*/  HMMA.16816.F32.BF16 R20, R24.reuse, R20, R12 ;  /* 0x000000141814723c */ /* 0x048fe4000004180c */
[----:B------:R-:W2:Y:S01]  /*93eb0*/  LDL.LU.64 R14, [R1+0x7d18] ;  /* 0x007d1800010e7983 */ /* 0x000ea20000300a00 */
[----:B------:R-:W2:Y:S11]  /*93ec0*/  LDL.LU.64 R12, [R1+0x7d10] ;  /* 0x007d1000010c7983 */ /* 0x000eb60000300a00 */
[----:B------:R-:W-:Y:S09]  /*93ed0*/  @!UPT UIADD3 URZ, URZ, URZ, URZ ;  /* 0x0000003f3f3ff290 */ /* 0x000ff2000fffe03f */
[----:B------:R0:W-:Y:S01]  /*93ee0*/  STL.64 [R1+0x3b0], R20 ;  /* 0x0003b01401007387 */ /* 0x0001e20000100a00 */
[----:B------:R-:W-:Y:S03]  /*93ef0*/  STL.64 [R1+0x3b8], R22 ;  /* 0x0003b81601007387 */ /* 0x000fe60000100a00 */
[----:B0-----:R-:W2:Y:S01]  /*93f00*/  LDL.LU.64 R20, [R1+0x7d08] ;  /* 0x007d080001147983 */ /* 0x001ea20000300a00 */
[----:B------:R-:W-:Y:S01]  /*93f10*/  IMAD.MOV.U32 R17, RZ, RZ, R3 ;  /* 0x000000ffff117224 */ /* 0x000fe200078e0003 */
[C---:B--2---:R-:W-:Y:S01]  /*93f20*/  HMMA.16816.F32.BF16 R12, R24.reuse, R20, R12 ;  /* 0x00000014180c723c */ /* 0x044fe2000004180c */
[----:B------:R-:W-:Y:S11]  /*93f30*/  MOV R3, R21 ;  /* 0x0000001500037202 */ /* 0x000ff60000000f00 */
[----:B------:R-:W-:Y:S11]  /*93f40*/  @!UPT UIADD3 URZ, URZ, URZ, URZ ;  /* 0x0000003f3f3ff290 */ /* 0x000ff6000fffe03f */
        /* <DEDUP_REMOVED lines=10> */
[----:B------:R2:W-:Y:S03]  /*93ff0*/  STL.64 [R1+0x398], R22 ;  /* 0x0003981601007387 */ /* 0x0005e60000100a00 */
[----:B0-----:R-:W2:Y:S01]  /*94000*/  LDL.LU.64 R20, [R1+0x7ce0] ;  /* 0x007ce00001147983 */ /* 0x001ea20000300a00 */
[----:B------:R-:W-:Y:S02]  /*94010*/  MOV R7, R9 ;  /* 0x0000000900077202 */ /* 0x000fe40000000f00 */
[----:B------:R-:W-:Y:S02]  /*94020*/  MOV R29, R8 ;  /* 0x00000008001d7202 */ /* 0x000fe40000000f00 */
[----:B------:R-:W3:Y:S01]  /*94030*/  LDL.64 R8, [R1] ;  /* 0x0000000001087983 */ /* 0x000ee20000100a00 */
        /* <DEDUP_REMOVED lines=14> */
[----:B------:R-:W-:Y:S03]  /*94120*/  STL.64 [R1+0x378], R22 ;  /* 0x0003781601007387 */ /* 0x000fe60000100a00 */
[----:B0-----:R-:W2:Y:S01]  /*94130*/  LDL.LU.64 R20, [R1+0x7cb0] ;  /* 0x007cb00001147983 */ /* 0x001ea20000300a00 */
[----:B------:R-:W-:Y:S01]  /*94140*/  MOV R16, R6 ;  /* 0x0000000600107202 */ /* 0x000fe20000000f00 */
[C---:B--2---:R-:W-:Y:S01]  /*94150*/  HMMA.16816.F32.BF16 R12, R24.reuse, R20, R12 ;  /* 0x00000014180c723c */ /* 0x044fe2000004180c */
[----:B------:R-:W-:Y:S01]  /*94160*/  IMAD.MOV.U32 R7, RZ, RZ, R20 ;  /* 0x000000ffff077224 */ /* 0x000fe200078e0014 */
[----:B------:R-:W-:Y:S11]  /*94170*/  MOV R29, R21 ;  /* 0x00000015001d7202 */ /* 0x000ff60000000f00 */
[----:B------:R-:W-:Y:S10]  /*94180*/  @!UPT UIADD3 URZ, URZ, URZ, URZ ;  /* 0x0000003f3f3ff290 */ /* 0x000ff4000fffe03f */
[----:B------:R-:W-:Y:S01]  /*94190*/  STL.64 [R1+0x360], R12 ;  /* 0x0003600c01007387 */ /* 0x000fe20000100a00 */
[----:B------:R0:W-:Y:S03]  /*941a0*/  STL.64 [R1+0x368], R14 ;  /* 0x0003680e01007387 */ /* 0x0001e60000100a00 */
[----:B0-----:R-:W2:Y:S01]  /*941b0*/  LDL.LU R14, [R1+0x7ca8] ;  /* 0x007ca800010e7983 */ /* 0x001ea20000300800 */
[----:B------:R-:W2:Y:S02]  /*941c0*/  LDL.LU.64 R12, [R1+0x7ca0] ;  /* 0x007ca000010c7983 */ /* 0x000ea40000300a00 */
[----:B------:R-:W2:Y:S02]  /*941d0*/  LDL.LU R21, [R1+0x7c98] ;  /* 0x007c980001157983 */ /* 0x000ea40000300800 */
[----:B------:R-:W-:Y:S01]  /*941e0*/  STL [R1+0x7c60], R7 ;  /* 0x007c600701007387 */ /* 0x000fe20000100800 */
[----:B------:R0:W-:Y:S04]  /*941f0*/  STL.64 [R1+0x7c58], R4 ;  /* 0x007c580401007387 */ /* 0x0001e80000100a00 */
        /* <DEDUP_REMOVED lines=17> */
[----:B------:R-:W4:Y:S02]  /*94310*/  LDL.LU R15, [R1+0x1434] ;  /* 0x00143400010f7983 */ /* 0x000f240000300800 */
[----:B------:R-:W3:Y:S02]  /*94320*/  LDL.LU R11, [R1+0x1438] ;  /* 0x00143800010b7983 */ /* 0x000ee40000300800 */
[----:B------:R-:W3:Y:S01]  /*94330*/  LDL.LU R10, [R1+0x143c] ;  /* 0x00143c00010a7983 */ /* 0x000ee20000300800 */
        /* <DEDUP_REMOVED lines=13> */
[----:B0-----:R-:W2:Y:S02]  /*94410*/  LDL.LU.64 R16, [R1+0x7c68] ;  /* 0x007c680001107983 */ /* 0x001ea40000300a00 */
[----:B--2---:R-:W-:Y:S02]  /*94420*/  HMMA.16816.F32.BF16 R24, R24, R16, R4 ;  /* 0x000000101818723c */ /* 0x004fe40000041804 */
[----:B------:R-:W2:Y:S01]  /*94430*/  LDL.LU R7, [R1+0x7c60] ;  /* 0x007c600001077983 */ /* 0x000ea20000300800 */
[----:B------:R-:W2:Y:S02]  /*94440*/  LDL.LU.64 R4, [R1+0x7c58] ;  /* 0x007c580001047983 */ /* 0x000ea40000300a00 */
[----:B-1----:R-:W2:Y:S02]  /*94450*/  LDL.LU.64 R18, [R1+0x7c50] ;  /* 0x007c500001127983 */ /* 0x002ea40000300a00 */
[----:B------:R-:W2:Y:S11]  /*94460*/  LDL.LU.64 R16, [R1+0x7c48] ;  /* 0x007c480001107983 */ /* 0x000eb60000300a00 */
[----:B------:R-:W-:Y:S05]  /*94470*/  @!UPT UIADD3 URZ, URZ, URZ, URZ ;  /* 0x0000003f3f3ff290 */ /* 0x000fea000fffe03f */
[----:B------:R0:W-:Y:S01]  /*94480*/  STL.64 [R1+0x330], R24 ;  /* 0x0003301801007387 */ /* 0x0001e20000100a00 */
[----:B------:R1:W-:Y:S03]  /*94490*/  STL.64 [R1+0x338], R26 ;  /* 0x0003381a01007387 */ /* 0x0003e60000100a00 */
[----:B0-----:R-:W2:Y:S01]  /*944a0*/  LDL.LU R25, [R1+0x1440] ;  /* 0x0014400001197983 */ /* 0x001ea20000300800 */
[----:B-1----:R-:W2:Y:S02]  /*944b0*/  LDL.LU R26, [R1+0x1444] ;  /* 0x00144400011a7983 */ /* 0x002ea40000300800 */
[----:B------:R-:W2:Y:S02]  /*944c0*/  LDL.LU R27, [R1+0x1448] ;  /* 0x00144800011b7983 */ /* 0x000ea40000300800 */
[----:B------:R-:W2:Y:S02]  /*944d0*/  LDL.LU R6, [R1+0x144c] ;  /* 0x00144c0001067983 */ /* 0x000ea40000300800 */
[----:B--2---:R-:W-:Y:S01]  /*944e0*/  STL.64 [R1+0x7c40], R6 ;  /* 0x007c400601007387 */ /* 0x004fe20000100a00 */
[----:B------:R0:W-:Y:S02]  /*944f0*/  STL.64 [R1+0x7c38], R4 ;  /* 0x007c380401007387 */ /* 0x0001e40000100a00 */
[----:B0-----:R-:W-:-:S02]  /*94500*/  MOV R4, R21 ;  /* 0x0000001500047202 */ /* 0x001fc40000000f00 */
[----:B------:R-:W-:Y:S01]  /*94510*/  MOV R5, R0 ;  /* 0x0000000000057202 */ /* 0x000fe20000000f00 */
[----:B----4-:R-:W-:Y:S01]  /*94520*/  FMUL R21, R28, R15 ;  /* 0x0000000f1c157220 */ /* 0x010fe20000400000 */
[----:B------:R-:W2:Y:S01]  /*94530*/  LDL.LU R0, [R1+0x1458] ;  /* 0x0014580001007983 */ /* 0x000ea20000300800 */
[----:B------:R-:W4:Y:S02]  /*94540*/  LDL.LU R15, [R1+0x145c] ;  /* 0x00145c00010f7983 */ /* 0x000f240000300800 */
[C---:B---3--:R-:W-:Y:S02]  /*94550*/  FMUL R22, R2.reuse, R11 ;  /* 0x0000000b02167220 */ /* 0x048fe40000400000 */
[----:B------:R-:W-:Y:S02]  /*94560*/  FMUL R23, R2, R10 ;  /* 0x0000000a02177220 */ /* 0x000fe40000400000 */
[----:B------:R-:W-:-:S07]  /*94570*/  FMUL R20, R28, R20 ;  /* 0x000000141c147220 */ /* 0x000fce0000400000 */
[----:B------:R-:W-:Y:S01]  /*94580*/  HMMA.16816.F32.BF16 R20, R16, R4, R20 ;  /* 0x000000041014723c */ /* 0x000fe20000041814 */
[----:B----4-:R0:W-:Y:S04]  /*94590*/  STL.64 [R1+0x7c30], R14 ;  /* 0x007c300e01007387 */ /* 0x0101e80000100a00 */
[----:B0-----:R-:W3:Y:S01]  /*945a0*/  LDL.LU R14, [R1+0x1450] ;  /* 0x00145000010e7983 */ /* 0x001ee20000300800 */
[----:B------:R-:W4:Y:S02]  /*945b0*/  LDL.LU R15, [R1+0x1454] ;  /* 0x00145400010f7983 */ /* 0x000f240000300800 */
[----:B------:R0:W-:Y:S02]  /*945c0*/  STL.64 [R1+0x7c28], R12 ;  /* 0x007c280c01007387 */ /* 0x0001e40000100a00 */
[----:B0-----:R-:W2:Y:S01]  /*945d0*/  LDL.64 R12, [R1+0x10] ;  /* 0x00001000010c7983 */ /* 0x001ea20000100a00 */
[----:B------:R-:W2:Y:S02]  /*945e0*/  LDL.LU R11, [R1+0x1464] ;  /* 0x00146400010b7983 */ /* 0x000ea40000300800 */
[----:B------:R-:W2:Y:S02]  /*945f0*/  LDL.LU R10, [R1+0x1468] ;  /* 0x00146800010a7983 */ /* 0x000ea40000300800 */
[----:B------:R-:W2:Y:S02]  /*94600*/  LDL.LU.64 R6, [R1+0x7c40] ;  /* 0x007c400001067983 */ /* 0x000ea40000300a00 */
[----:B------:R-:W-:-:S02]  /*94610*/  FMUL R24, R28, R25 ;  /* 0x000000191c187220 */ /* 0x000fc40000400000 */
[----:B------:R-:W-:Y:S02]  /*94620*/  FMUL R25, R28, R26 ;  /* 0x0000001a1c197220 */ /* 0x000fe40000400000 */
[C---:B------:R-:W-:Y:S01]  /*94630*/  FMUL R26, R2.reuse, R27 ;  /* 0x0000001b021a7220 */ /* 0x040fe20000400000 */
[----:B------:R-:W3:Y:S01]  /*94640*/  LDL.LU.64 R4, [R1+0x7c38] ;  /* 0x007c380001047983 */ /* 0x000ee20000300a00 */
[----:B--2---:R-:W-:-:S03]  /*94650*/  FMUL R27, R2, R6 ;  /* 0x00000006021b7220 */ /* 0x004fc60000400000 */
[----:B------:R-:W2:Y:S01]  /*94660*/  LDL.LU R6, [R1+0x1478] ;  /* 0x0014780001067983 */ /* 0x000ea20000300800 */
[----:B------:R3:W-:Y:S02]  /*94670*/  STL.64 [R1+0x320], R20 ;  /* 0x0003201401007387 */ /* 0x0007e40000100a00 */
[----:B------:R0:W-:Y:S01]  /*94680*/  STL.64 [R1+0x328], R22 ;  /* 0x0003281601007387 */ /* 0x0001e20000100a00 */
[----:B------:R-:W-:Y:S01]  /*94690*/  HMMA.16816.F32.BF16 R24, R16, R12, R24 ;  /* 0x0000000c1018723c */ /* 0x000fe20000041818 */
[C---:B---3--:R-:W-:Y:S02]  /*946a0*/  FMUL R20, R28.reuse, R14 ;  /* 0x0000000e1c147220 */ /* 0x048fe40000400000 */
[----:B----4-:R-:W-:Y:S02]  /*946b0*/  FMUL R21, R28, R15 ;  /* 0x0000000f1c157220 */ /* 0x010fe40000400000 */
[----:B------:R-:W3:Y:S01]  /*946c0*/  LDL.LU.64 R14, [R1+0x7c30] ;  /* 0x007c3000010e7983 */ /* 0x000ee20000300a00 */
[----:B0-----:R-:W-:-:S02]  /*946d0*/  FMUL R22, R2, R0 ;  /* 0x0000000002167220 */ /* 0x001fc40000400000 */
[----:B------:R-:W-:Y:S11]  /*946e0*/  IMAD.MOV.U32 R0, RZ, RZ, R13 ;  /* 0x000000ffff007224 */ /* 0x000ff600078e000d */
[----:B------:R-:W-:Y:S04]  /*946f0*/  @!UPT UIADD3 URZ, URZ, URZ, URZ ;  /* 0x0000003f3f3ff290 */ /* 0x000fe8000fffe03f */
[----:B------:R-:W-:Y:S01]  /*94700*/  STL.64 [R1+0x310], R24 ;  /* 0x0003101801007387 */ /* 0x000fe20000100a00 */
[----:B------:R0:W-:Y:S02]  /*94710*/  STL.64 [R1+0x318], R26 ;  /* 0x0003181a01007387 */ /* 0x0001e40000100a00 */
[----:B------:R-:W4:Y:S01]  /*94720*/  LDL.LU.64 R12, [R1+0x7c28] ;  /* 0x007c2800010c7983 */ /* 0x000f220000300a00 */
[----:B0-----:R-:W2:Y:S01]  /*94730*/  LDL.LU R26, [R1+0x1460] ;  /* 0x00146000011a7983 */ /* 0x001ea20000300800 */
[----:B------:R-:W4:Y:S02]  /*94740*/  LDL.LU R27, [R1+0x146c] ;  /* 0x00146c00011b7983 */ /* 0x000f240000300800 */
[----:B------:R0:W-:Y:S02]  /*94750*/  STL [R1+0x7bcc], R0 ;  /* 0x007bcc0001007387 */ /* 0x0001e40000100800 */
[----:B------:R-:W-:Y:S01]  /*94760*/  FMUL R25, R28, R11 ;  /* 0x0000000b1c197220 */ /* 0x000fe20000400000 */
[----:B0-----:R-:W-:Y:S01]  /*94770*/  MOV R0, R8 ;  /* 0x0000000800007202 */ /* 0x001fe20000000f00 */
[----:B---3--:R-:W-:-:S02]  /*94780*/  FMUL R23, R2, R15 ;  /* 0x0000000f02177220 */ /* 0x008fc40000400000 */
[----:B------:R-:W3:Y:S05]  /*94790*/  LDL.LU R15, [R1+0x1488] ;  /* 0x00148800010f7983 */ /* 0x000eea0000300800 */
[C---:B------:R-:W-:Y:S01]  /*947a0*/  HMMA.16816.F32.BF16 R20, R16.reuse, R8, R20 ;  /* 0x000000081014723c */ /* 0x040fe20000041814 */
[----:B--2---:R-:W-:Y:S02]  /*947b0*/  FMUL R24, R28, R26 ;  /* 0x0000001a1c187220 */ /* 0x004fe40000400000 */
[C---:B------:R-:W-:Y:S02]  /*947c0*/  FMUL R26, R2.reuse, R10 ;  /* 0x0000000a021a7220 */ /* 0x040fe40000400000 */
[----:B------:R-:W2:Y:S11]  /*947d0*/  LDL.LU.64 R10, [R1+0x7c20] ;  /* 0x007c2000010a7983 */ /* 0x000eb60000300a00 */
[----:B------:R-:W-:Y:S07]  /*947e0*/  @!UPT UIADD3 URZ, URZ, URZ, URZ ;  /* 0x0000003f3f3ff290 */ /* 0x000fee000fffe03f */
[----:B------:R0:W-:Y:S02]  /*947f0*/  STL.64 [R1+0x300], R20 ;  /* 0x0003001401007387 */ /* 0x0001e40000100a00 */
[----:B------:R1:W-:Y:S02]  /*94800*/  STL.64 [R1+0x308], R22 ;  /* 0x0003081601007387 */ /* 0x0003e40000100a00 */
[----:B------:R-:W2:Y:S01]  /*94810*/  LDL.LU.64 R8, [R1+0x7c18] ;  /* 0x007c180001087983 */ /* 0x000ea20000300a00 */
[----:B0-----:R-:W2:Y:S01]  /*94820*/  LDL.LU R21, [R1+0x1470] ;  /* 0x0014700001157983 */ /* 0x001ea20000300800 */
[----:B-1----:R-:W3:Y:S02]  /*94830*/  LDL.LU R22, [R1+0x1474] ;  /* 0x0014740001167983 */ /* 0x002ee40000300800 */
[----:B----4-:R-:W-:Y:S02]  /*94840*/  FMUL R27, R2, R27 ;  /* 0x0000001b021b7220 */ /* 0x010fe40000400000 */
[----:B------:R-:W4:Y:S05]  /*94850*/  LDL.LU R23, [R1+0x147c] ;  /* 0x00147c0001177983 */ /* 0x000f2a0000300800 */
[----:B------:R-:W-:Y:S11]  /*94860*/  HMMA.16816.F32.BF16 R24, R16, R12, R24 ;  /* 0x0000000c1018723c */ /* 0x000ff60000041818 */
[----:B------:R-:W-:Y:S11]  /*94870*/  @!UPT UIADD3 URZ, URZ, URZ, URZ ;  /* 0x0000003f3f3ff290 */ /* 0x000ff6000fffe03f */
[----:B------:R-:W-:Y:S01]  /*94880*/  @!UPT UIADD3 URZ, URZ, URZ, URZ ;  /* 0x0000003f3f3ff290 */ /* 0x000fe2000fffe03f */
[----:B------:R-:W-:Y:S01]  /*94890*/  STL.64 [R1+0x2f0], R24 ;  /* 0x0002f01801007387 */ /* 0x000fe20000100a00 */
[----:B------:R0:W-:Y:S03]  /*948a0*/  STL.64 [R1+0x2f8], R26 ;  /* 0x0002f81a01007387 */ /* 0x0001e60000100a00 */
[----:B0-----:R-:W4:Y:S01]  /*948b0*/  LDL.LU R26, [R1+0x1480] ;  /* 0x00148000011a7983 */ /* 0x001f220000300800 */
[----:B------:R-:W4:Y:S02]  /*948c0*/  LDL.LU R27, [R1+0x1484] ;  /* 0x00148400011b7983 */ /* 0x000f240000300800 */
[C---:B--2---:R-:W-:Y:S02]  /*948d0*/  FMUL R20, R28.reuse, R21 ;  /* 0x000000151c147220 */ /* 0x044fe40000400000 */
[----:B---3--:R-:W-:Y:S02]  /*948e0*/  FMUL R21, R28, R22 ;  /* 0x000000161c157220 */ /* 0x008fe40000400000 */
[----:B------:R-:W-:-:S02]  /*948f0*/  FMUL R22, R2, R6 ;  /* 0x0000000602167220 */ /* 0x000fc40000400000 */
[----:B------:R-:W2:Y:S01]  /*94900*/  LDL.LU R6, [R1+0x148c] ;  /* 0x00148c0001067983 */ /* 0x000ea20000300800 */
[----:B------:R-:W-:Y:S02]  /*94910*/  STL [R1+0x7c08], R14 ;  /* 0x007c080e01007387 */ /* 0x000fe40000100800 */
[----:B------:R0:W-:Y:S02]  /*94920*/  STL.64 [R1+0x7c00], R12 ;  /* 0x007c000c01007387 */ /* 0x0001e40000100a00 */
[----:B0-----:R-:W3:Y:S01]  /*94930*/  LDL.64 R12, [R1+0xc0] ;  /* 0x0000c000010c7983 */ /* 0x001ee20000100a00 */
[----:B----4-:R-:W-:-:S07]  /*94940*/  FMUL R23, R2, R23 ;  /* 0x0000001702177220 */ /* 0x010fce0000400000 */
[----:B------:R-:W-:Y:S01]  /*94950*/  HMMA.16816.F32.BF16 R20, R16, R8, R20 ;  /* 0x000000081014723c */ /* 0x000fe20000041814 */
[----:B------:R-:W-:Y:S02]  /*94960*/  FMUL R24, R28, R26 ;  /* 0x0000001a1c187220 */ /* 0x000fe40000400000 */
[----:B------:R-:W-:Y:S01]  /*94970*/  FMUL R26, R2, R15 ;  /* 0x0000000f021a7220 */ /* 0x000fe20000400000 */
[----:B---3--:R0:W-:Y:S04]  /*94980*/  STL.64 [R1+0x7c10], R12 ;  /* 0x007c100c01007387 */ /* 0x0081e80000100a00 */
[----:B0-----:R-:W3:Y:S11]  /*94990*/  LDL.LU.64 R12, [R1+0x30] ;  /* 0x00003000010c7983 */ /* 0x001ef60000300a00 */
[----:B------:R-:W-:Y:S04]  /*949a0*/  @!UPT UIADD3 URZ, URZ, URZ, URZ ;  /* 0x0000003f3f3ff290 */ /* 0x000fe8000fffe03f */
[----:B------:R0:W-:Y:S02]  /*949b0*/  STL.64 [R1+0x2e0], R20 ;  /* 0x0002e01401007387 */ /* 0x0001e40000100a00 */
[----:B------:R1:W-:Y:S01]  /*949c0*/  STL.64 [R1+0x2e8], R22 ;  /* 0x0002e81601007387 */ /* 0x0003e20000100a00 */
[----:B0-----:R-:W4:Y:S01]  /*949d0*/  LDL.LU R20, [R1+0x1490] ;  /* 0x0014900001147983 */ /* 0x001f220000300800 */
[----:B------:R-:W3:Y:S02]  /*949e0*/  LDL.LU R21, [R1+0x1494] ;  /* 0x0014940001157983 */ /* 0x000ee40000300800 */
[----:B-1----:R-:W3:Y:S02]  /*949f0*/  LDL.LU R22, [R1+0x1498] ;  /* 0x0014980001167983 */ /* 0x002ee40000300800 */
[----:B------:R-:W3:Y:S01]  /*94a00*/  LDL.LU R23, [R1+0x149c] ;  /* 0x00149c0001177983 */ /* 0x000ee20000300800 */
[----:B------:R-:W3:Y:S01]  /*94a10*/  LDL.LU R15, [R1+0x14a4] ;  /* 0x0014a400010f7983 */ /* 0x000ee20000300800 */
[----:B------:R-:W3:Y:S02]  /*94a20*/  LDL.LU R14, [R1+0x14a8] ;  /* 0x0014a800010e7983 */ /* 0x000ee40000300800 */
[----:B------:R-:W-:Y:S02]  /*94a30*/  STL.64 [R1+0x7b70], R10 ;  /* 0x007b700a01007387 */ /* 0x000fe40000100a00 */
[----:B------:R0:W-:Y:S02]  /*94a40*/  STL.64 [R1+0x7b68], R8 ;  /* 0x007b680801007387 */ /* 0x0001e40000100a00 */
[----:B0-----:R-:W3:Y:S01]  /*94a50*/  LDL.LU R8, [R1+0x14a0] ;  /* 0x0014a00001087983 */ /* 0x001ee20000300800 */
[----:B------:R-:W-:-:S02]  /*94a60*/  FMUL R25, R28, R27 ;  /* 0x0000001b1c197220 */ /* 0x000fc40000400000 */
[----:B--2---:R-:W-:Y:S02]  /*94a70*/  FMUL R27, R2, R6 ;  /* 0x00000006021b7220 */ /* 0x004fe40000400000 */
[----:B------:R-:W2:Y:S01]  /*94a80*/  LDL.LU R11, [R1+0x14ac] ;  /* 0x0014ac00010b7983 */ /* 0x000ea20000300800 */
[----:B------:R-:W2:Y:S01]  /*94a90*/  LDL.LU R10, [R1+0x14b0] ;  /* 0x0014b000010a7983 */ /* 0x000ea20000300800 */
[----:B------:R-:W2:Y:S02]  /*94aa0*/  LDL.LU R9, [R1+0x14b4] ;  /* 0x0014b40001097983 */ /* 0x000ea40000300800 */
[----:B------:R-:W2:Y:S01]  /*94ab0*/  LDL.LU R6, [R1+0x14b8] ;  /* 0x0014b80001067983 */ /* 0x000ea20000300800 */
[----:B------:R-:W-:Y:S01]  /*94ac0*/  HMMA.16816.F32.BF16 R24, R16, R4, R24 ;  /* 0x000000041018723c */ /* 0x000fe20000041818 */
[----:B------:R0:W-:Y:S01]  /*94ad0*/  STL [R1+0x7b8c], R4 ;  /* 0x007b8c0401007387 */ /* 0x0001e20000100800 */
[----:B------:R1:W-:Y:S11]  /*94ae0*/  STL [R1+0x7b88], R5 ;  /* 0x007b880501007387 */ /* 0x0003f60000100800 */
[----:B------:R-:W-:Y:S10]  /*94af0*/  @!UPT UIADD3 URZ, URZ, URZ, URZ ;  /* 0x0000003f3f3ff290 */ /* 0x000ff4000fffe03f */
[----:B------:R0:W-:Y:S01]  /*94b00*/  STL.64 [R1+0x2d0], R24 ;  /* 0x0002d01801007387 */ /* 0x0001e20000100a00 */
[----:B------:R0:W-:Y:S02]  /*94b10*/  STL.64 [R1+0x2d8], R26 ;  /* 0x0002d81a01007387 */ /* 0x0001e40000100a00 */
[C---:B----4-:R-:W-:Y:S02]  /*94b20*/  FMUL R20, R28.reuse, R20 ;  /* 0x000000141c147220 */ /* 0x050fe40000400000 */
[----:B---3--:R-:W-:Y:S02]  /*94b30*/  FMUL R21, R28, R21 ;  /* 0x000000151c157220 */ /* 0x008fe40000400000 */
[C---:B------:R-:W-:Y:S02]  /*94b40*/  FMUL R22, R2.reuse, R22 ;  /* 0x0000001602167220 */ /* 0x040fe40000400000 */
[----:B------:R-:W-:-:S07]  /*94b50*/  FMUL R23, R2, R23 ;  /* 0x0000001702177220 */ /* 0x000fce0000400000 */
[----:B------:R-:W-:Y:S01]  /*94b60*/  HMMA.16816.F32.BF16 R20, R16, R12, R20 ;  /* 0x0000000c1014723c */ /* 0x000fe20000041814 */
[----:B0-----:R-:W-:Y:S02]  /*94b70*/  MOV R4, R12 ;  /* 0x0000000c00047202 */ /* 0x001fe40000000f00 */
[----:B-1----:R-:W-:Y:S11]  /*94b80*/  MOV R5, R13 ;  /* 0x0000000d00057202 */ /* 0x002ff60000000f00 */
[----:B------:R-:W-:Y:S09]  /*94b90*/  @!UPT UIADD3 URZ, URZ, URZ, URZ ;  /* 0x0000003f3f3ff290 */ /* 0x000ff2000fffe03f */
[----:B------:R-:W-:Y:S01]  /*94ba0*/  STL.64 [R1+0x2c0], R20 ;  /* 0x0002c01401007387 */ /* 0x000fe20000100a00 */
[----:B------:R0:W-:Y:S02]  /*94bb0*/  STL.64 [R1+0x2c8], R22 ;  /* 0x0002c81601007387 */ /* 0x0001e40000100a00 */
[----:B------:R-:W3:Y:S02]  /*94bc0*/  LDL.LU.64 R12, [R1+0x7c10] ;  /* 0x007c1000010c7983 */ /* 0x000ee40000300a00 */
[----:B------:R-:W-:Y:S02]  /*94bd0*/  FMUL R24, R28, R8 ;  /* 0x000000081c187220 */ /* 0x000fe40000400000 */
[----:B------:R-:W-:Y:S01]  /*94be0*/  FMUL R26, R2, R14 ;  /* 0x0000000e021a7220 */ /* 0x000fe20000400000 */
[----:B------:R-:W4:Y:S01]  /*94bf0*/  LDL.LU R8, [R1+0x14bc] ;  /* 0x0014bc0001087983 */ /* 0x000f220000300800 */
[----:B------:R1:W-:Y:S02]  /*94c00*/  STL.64 [R1+0x7bd0], R4 ;  /* 0x007bd00401007387 */ /* 0x0003e40000100a00 */
[----:B------:R-:W4:Y:S02]  /*94c10*/  LDL.LU R14, [R1+0x7c08] ;  /* 0x007c0800010e7983 */ /* 0x000f240000300800 */
[----:B------:R-:W-:-:S02]  /*94c20*/  FMUL R25, R28, R15 ;  /* 0x0000000f1c197220 */ /* 0x000fc40000400000 */
[C---:B--2---:R-:W-:Y:S02]  /*94c30*/  FMUL R27, R2.reuse, R11 ;  /* 0x0000000b021b7220 */ /* 0x044fe40000400000 */
[----:B0-----:R-:W-:-:S05]  /*94c40*/  FMUL R22, R2, R6 ;  /* 0x0000000602167220 */ /* 0x001fca0000400000 */
[----:B---3--:R-:W-:Y:S01]  /*94c50*/  HMMA.16816.F32.BF16 R24, R16, R12, R24 ;  /* 0x0000000c1018723c */ /* 0x008fe20000041818 */
[----:B------:R-:W-:Y:S11]  /*94c60*/  IMAD.MOV.U32 R15, RZ, RZ, R12 ;  /* 0x000000ffff0f7224 */ /* 0x000ff600078e000c */
[----:B------:R-:W-:Y:S11]  /*94c70*/  @!UPT UIADD3 URZ, URZ, URZ, URZ ;  /* 0x0000003f3f3ff290 */ /* 0x000ff6000fffe03f */
[----:B------:R0:W-:Y:S01]  /*94c80*/  STL.64 [R1+0x2b0], R24 ;  /* 0x0002b01801007387 */ /* 0x0001e20000100a00 */
[----:B------:R-:W-:Y:S02]  /*94c90*/  STL.64 [R1+0x2b8], R26 ;  /* 0x0002b81a01007387 */ /* 0x000fe40000100a00 */
[----:B------:R-:W2:Y:S02]  /*94ca0*/  LDL.LU.64 R12, [R1+0x7c00] ;  /* 0x007c0000010c7983 */ /* 0x000ea40000300a00 */
[----:B------:R-:W3:Y:S01]  /*94cb0*/  LDL.LU R6, [R1+0x14c0] ;  /* 0x0014c00001067983 */ /* 0x000ee20000300800 */
[----:B-1----:R-:W2:Y:S01]  /*94cc0*/  LDL.LU R5, [R1+0x14c4] ;  /* 0x0014c40001057983 */ /* 0x002ea20000300800 */
[----:B------:R-:W2:Y:S03]  /*94cd0*/  LDL.LU R4, [R1+0x14c8] ;  /* 0x0014c80001047983 */ /* 0x000ea60000300800 */
[----:B0-----:R-:W2:Y:S01]  /*94ce0*/  LDL R24, [R1+0xb0] ;  /* 0x0000b00001187983 */ /* 0x001ea20000100800 */
[----:B------:R-:W-:-:S02]  /*94cf0*/  MOV R25, R3 ;  /* 0x0000000300197202 */ /* 0x000fc40000000f00 */
[----:B------:R-:W3:Y:S02]  /*94d00*/  LDL.LU R3, [R1+0x14cc] ;  /* 0x0014cc0001037983 */ /* 0x000ee40000300800 */
[----:B----4-:R0:W-:Y:S02]  /*94d10*/  STL.64 [R1+0x7b80], R14 ;  /* 0x007b800e01007387 */ /* 0x0101e40000100a00 */
[----:B0-----:R-:W4:Y:S01]  /*94d20*/  LDL R15, [R1+0xe18] ;  /* 0x000e1800010f7983 */ /* 0x001f220000100800 */
[C---:B------:R-:W-:Y:S02]  /*94d30*/  FMUL R20, R28.reuse, R10 ;  /* 0x0000000a1c147220 */ /* 0x040fe40000400000 */
[----:B------:R-:W-:Y:S02]  /*94d40*/  FMUL R21, R28, R9 ;  /* 0x000000091c157220 */ /* 0x000fe40000400000 */
[----:B------:R-:W-:-:S07]  /*94d50*/  FMUL R23, R2, R8 ;  /* 0x0000000802177220 */ /* 0x000fce0000400000 */
[----:B--2---:R-:W-:Y:S01]  /*94d60*/  HMMA.16816.F32.BF16 R20, R16, R24, R20 ;  /* 0x000000181014723c */ /* 0x004fe20000041814 */
[----:B------:R0:W-:Y:S02]  /*94d70*/  STL.64 [R1+0x7b78], R12 ;  /* 0x007b780c01007387 */ /* 0x0001e40000100a00 */
[----:B0-----:R-:W-:Y:S02]  /*94d80*/  MOV R12, R7 ;  /* 0x00000007000c7202 */ /* 0x001fe40000000f00 */
[----:B------:R-:W-:Y:S01]  /*94d90*/  MOV R13, R29 ;  /* 0x0000001d000d7202 */ /* 0x000fe20000000f00 */
[----:B------:R-:W2:Y:S01]  /*94da0*/  LDL.LU R7, [R1+0x7bfc] ;  /* 0x007bfc0001077983 */ /* 0x000ea20000300800 */
[----:B------:R-:W2:Y:S02]  /*94db0*/  LDL.LU R29, [R1+0x7bf8] ;  /* 0x007bf800011d7983 */ /* 0x000ea40000300800 */
[----:B----4-:R-:W-:Y:S01]  /*94dc0*/  STL [R1+0x7be0], R15 ;  /* 0x007be00f01007387 */ /* 0x010fe20000100800 */
[----:B------:R0:W-:Y:S04]  /*94dd0*/  STL.64 [R1+0x7bd8], R12 ;  /* 0x007bd80c01007387 */ /* 0x0001e80000100a00 */
[----:B0-----:R-:W4:Y:S04]  /*94de0*/  LDL R12, [R1+0x90] ;  /* 0x00009000010c7983 */ /* 0x001f280000100800 */
[----:B------:R-:W4:Y:S01]  /*94df0*/  LDL R13, [R1+0x94] ;  /* 0x00009400010d7983 */ /* 0x000f220000100800 */
[----:B------:R-:W2:Y:S02]  /*94e00*/  LDL.LU R9, [R1+0x14dc] ;  /* 0x0014dc0001097983 */ /* 0x000ea40000300800 */
[----:B------:R-:W2:Y:S02]  /*94e10*/  LDL.LU R24, [R1+0x14d0] ;  /* 0x0014d00001187983 */ /* 0x000ea40000300800 */
[----:B------:R-:W2:Y:S01]  /*94e20*/  LDL.LU R11, [R1+0x14d4] ;  /* 0x0014d400010b7983 */ /* 0x000ea20000300800 */
[----:B------:R0:W-:Y:S01]  /*94e30*/  STL.64 [R1+0x2a0], R20 ;  /* 0x0002a01401007387 */ /* 0x0001e20000100a00 */
[----:B------:R-:W-:Y:S02]  /*94e40*/  STL.64 [R1+0x2a8], R22 ;  /* 0x0002a81601007387 */ /* 0x000fe40000100a00 */
[----:B------:R-:W2:Y:S01]  /*94e50*/  LDL.LU R10, [R1+0x14d8] ;  /* 0x0014d800010a7983 */ /* 0x000ea20000300800 */
[----:B0-----:R-:W2:Y:S01]  /*94e60*/  LDL.LU R20, [R1+0x14e0] ;  /* 0x0014e00001147983 */ /* 0x001ea20000300800 */
[----:B---3--:R-:W-:-:S03]  /*94e70*/  FMUL R6, R28, R6 ;  /* 0x000000061c067220 */ /* 0x008fc60000400000 */
[----:B--2---:R0:W-:Y:S01]  /*94e80*/  STL [R1+0x7be4], R20 ;  /* 0x007be41401007387 */ /* 0x0041e20000100800 */
[----:B------:R-:W2:Y:S02]  /*94e90*/  LDL.LU R15, [R1+0x14e4] ;  /* 0x0014e400010f7983 */ /* 0x000ea40000300800 */
[----:B------:R-:W2:Y:S02]  /*94ea0*/  LDL.LU R14, [R1+0x14e8] ;  /* 0x0014e800010e7983 */ /* 0x000ea40000300800 */
[----:B------:R-:W-:Y:S02]  /*94eb0*/  FMUL R5, R28, R5 ;  /* 0x000000051c057220 */ /* 0x000fe40000400000 */
[C---:B------:R-:W-:Y:S02]  /*94ec0*/  FMUL R3, R2.reuse, R3 ;  /* 0x0000000302037220 */ /* 0x040fe40000400000 */
[----:B------:R-:W-:Y:S01]  /*94ed0*/  FMUL R4, R2, R4 ;  /* 0x0000000402047220 */ /* 0x000fe20000400000 */
[----:B------:R-:W-:Y:S01]  /*94ee0*/  MOV R21, R7 ;  /* 0x0000000700157202 */ /* 0x000fe20000000f00 */
[----:B0-----:R-:W-:Y:S01]  /*94ef0*/  IMAD.MOV.U32 R20, RZ, RZ, R29 ;  /* 0x000000ffff147224 */ /* 0x001fe200078e001d */
[----:B--2---:R0:W-:Y:S01]  /*94f00*/  STL.64 [R1+0x7bf0], R14 ;  /* 0x007bf00e01007387 */ /* 0x0041e20000100a00 */
[----:B----4-:R1:W-:Y:S02]  /*94f10*/  STL.64 [R1+0x7be8], R12 ;  /* 0x007be80c01007387 */ /* 0x0103e40000100a00 */
[----:B------:R-:W2:Y:S02]  /*94f20*/  LDL.LU R8, [R1+0x14ec] ;  /* 0x0014ec0001087983 */ /* 0x000ea40000300800 */
[----:B0-----:R-:W-:Y:S01]  /*94f30*/  IMAD.MOV.U32 R14, RZ, RZ, R4 ;  /* 0x000000ffff0e7224 */ /* 0x001fe200078e0004 */
[----:B-1----:R-:W-:-:S02]  /*94f40*/  MOV R12, R6 ;  /* 0x00000006000c7202 */ /* 0x002fc40000000f00 */
[----:B------:R-:W-:Y:S02]  /*94f50*/  MOV R13, R5 ;  /* 0x00000005000d7202 */ /* 0x000fe40000000f00 */
[----:B------:R-:W-:Y:S01]  /*94f60*/  MOV R15, R3 ;  /* 0x00000003000f7202 */ /* 0x000fe20000000f00 */
[----:B------:R-:W3:Y:S01]  /*94f70*/  LDL.LU R4, [R1+0x14f0] ;  /* 0x0014f00001047983 */ /* 0x000ee20000300800 */
[----:B------:R-:W4:Y:S02]  /*94f80*/  LDL.LU R5, [R1+0x14f4] ;  /* 0x0014f40001057983 */ /* 0x000f240000300800 */
[----:B------:R-:W2:Y:S02]  /*94f90*/  LDL.LU R6, [R1+0x14f8] ;  /* 0x0014f80001067983 */ /* 0x000ea40000300800 */
[----:B------:R-:W2:Y:S01]  /*94fa0*/  LDL.LU R7, [R1+0x14fc] ;  /* 0x0014fc0001077983 */ /* 0x000ea20000300800 */
[----:B------:R-:W2:Y:S01]  /*94fb0*/  LDL R3, [R1+0xde4] ;  /* 0x000de40001037983 */ /* 0x000ea20000100800 */
[----:B------:R-:W-:Y:S01]  /*94fc0*/  HMMA.16816.F32.BF16 R20, R16, R20, R12 ;  /* 0x000000141014723c */ /* 0x000fe2000004180c */
[----:B------:R-:W2:Y:S02]  /*94fd0*/  LDL.LU.64 R14, [R1+0x7bf0] ;  /* 0x007bf000010e7983 */ /* 0x000ea40000300a00 */
[----:B------:R-:W2:Y:S01]  /*94fe0*/  LDL.LU.64 R12, [R1+0x7be8] ;  /* 0x007be800010c7983 */ /* 0x000ea20000300a00 */
[----:B------:R-:W-:-:S02]  /*94ff0*/  FMUL R24, R28, R24 ;  /* 0x000000181c187220 */ /* 0x000fc40000400000 */
[----:B------:R-:W-:Y:S02]  /*95000*/  FMUL R25, R28, R11 ;  /* 0x0000000b1c197220 */ /* 0x000fe40000400000 */
[C---:B------:R-:W-:Y:S02]  /*95010*/  FMUL R26, R2.reuse, R10 ;  /* 0x0000000a021a7220 */ /* 0x040fe40000400000 */
[----:B------:R-:W-:Y:S11]  /*95020*/  FMUL R27, R2, R9 ;  /* 0x00000009021b7220 */ /* 0x000ff60000400000 */
[----:B------:R-:W-:Y:S02]  /*95030*/  @!UPT UIADD3 URZ, URZ, URZ, URZ ;  /* 0x0000003f3f3ff290 */ /* 0x000fe4000fffe03f */
[----:B------:R0:W-:Y:S01]  /*95040*/  STL.64 [R1+0x290], R20 ;  /* 0x0002901401007387 */ /* 0x0001e20000100a00 */
[----:B------:R-:W-:Y:S03]  /*95050*/  STL.64 [R1+0x298], R22 ;  /* 0x0002981601007387 */ /* 0x000fe60000100a00 */
[----:B0-----:R-:W3:Y:S01]  /*95060*/  LDL.LU R20, [R1+0x7be4] ;  /* 0x007be40001147983 */ /* 0x001ee20000300800 */
[----:B------:R-:W3:Y:S02]  /*95070*/  LDL.LU R29, [R1+0xde0] ;  /* 0x000de000011d7983 */ /* 0x000ee40000300800 */
[----:B------:R-:W3:Y:S02]  /*95080*/  LDL.LU R11, [R1+0x1500] ;  /* 0x00150000010b7983 */ /* 0x000ee40000300800 */
[----:B------:R-:W3:Y:S01]  /*95090*/  LDL.LU R10, [R1+0x1504] ;  /* 0x00150400010a7983 */ /* 0x000ee20000300800 */
[----:B------:R-:W3:Y:S01]  /*950a0*/  LDL.LU R9, [R1+0x1508] ;  /* 0x0015080001097983 */ /* 0x000ee20000300800 */
[----:B--2---:R-:W-:Y:S01]  /*950b0*/  HMMA.16816.F32.BF16 R24, R16, R12, R24 ;  /* 0x0000000c1018723c */ /* 0x004fe20000041818 */
[----:B------:R-:W-:-:S02]  /*950c0*/  FMUL R21, R28, R15 ;  /* 0x0000000f1c157220 */ /* 0x000fc40000400000 */
[----:B------:R-:W2:Y:S01]  /*950d0*/  LDL.LU R15, [R1+0x7be0] ;  /* 0x007be000010f7983 */ /* 0x000ea20000300800 */
[----:B------:R-:W2:Y:S11]  /*950e0*/  LDL.LU.64 R12, [R1+0x7bd8] ;  /* 0x007bd800010c7983 */ /* 0x000eb60000300a00 */
[----:B------:R-:W-:Y:S08]  /*950f0*/  @!UPT UIADD3 URZ, URZ, URZ, URZ ;  /* 0x0000003f3f3ff290 */ /* 0x000ff0000fffe03f */
[----:B------:R0:W-:Y:S01]  /*95100*/  STL.64 [R1+0x280], R24 ;  /* 0x0002801801007387 */ /* 0x0001e20000100a00 */
[----:B------:R-:W-:Y:S03]  /*95110*/  STL.64 [R1+0x288], R26 ;  /* 0x0002881a01007387 */ /* 0x000fe60000100a00 */
[----:B0-----:R-:W2:Y:S04]  /*95120*/  LDL R24, [R1+0x80] ;  /* 0x0000800001187983 */ /* 0x001ea80000100800 */
[----:B------:R-:W2:Y:S01]  /*95130*/  LDL R25, [R1+0x84] ;  /* 0x0000840001197983 */ /* 0x000ea20000100800 */
[----:B---3--:R-:W-:Y:S02]  /*95140*/  FMUL R20, R28, R20 ;  /* 0x000000141c147220 */ /* 0x008fe40000400000 */
[----:B------:R-:W-:-:S02]  /*95150*/  FMUL R22, R2, R14 ;  /* 0x0000000e02167220 */ /* 0x000fc40000400000 */
[----:B------:R-:W-:Y:S02]  /*95160*/  FMUL R23, R2, R8 ;  /* 0x0000000802177220 */ /* 0x000fe40000400000 */
[----:B------:R-:W3:Y:S05]  /*95170*/  LDL.LU R8, [R1+0x150c] ;  /* 0x00150c0001087983 */ /* 0x000eea0000300800 */
[----:B--2---:R-:W-:Y:S01]  /*95180*/  HMMA.16816.F32.BF16 R20, R16, R24, R20 ;  /* 0x000000181014723c */ /* 0x004fe20000041814 */
[----:B------:R-:W0:Y:S11]  /*95190*/  LDSM.16.M88.4 R24, [R15+0x47000] ;  /* 0x047000000f18783b */ /* 0x000e360000000200 */
[----:B------:R-:W-:Y:S11]  /*951a0*/  @!UPT UIADD3 URZ, URZ, URZ, URZ ;  /* 0x0000003f3f3ff290 */ /* 0x000ff6000fffe03f */
[----:B------:R-:W-:Y:S01]  /*951b0*/  STL.64 [R1+0x270], R20 ;  /* 0x0002701401007387 */ /* 0x000fe20000100a00 */
[----:B------:R-:W-:Y:S03]  /*951c0*/  STL.64 [R1+0x278], R22 ;  /* 0x0002781601007387 */ /* 0x000fe60000100a00 */
[----:B0-----:R-:W-:Y:S01]  /*951d0*/  STL.64 [R1+0x7ba8], R26 ;  /* 0x007ba81a01007387 */ /* 0x001fe20000100a00 */
[----:B------:R0:W-:Y:S03]  /*951e0*/  STL.64 [R1+0x7ba0], R24 ;  /* 0x007ba01801007387 */ /* 0x0001e60000100a00 */
[----:B0-----:R-:W2:Y:S01]  /*951f0*/  LDL.LU.64 R24, [R1+0x40] ;  /* 0x0000400001187983 */ /* 0x001ea20000300a00 */
[C---:B------:R-:W-:Y:S02]  /*95200*/  FMUL R4, R28.reuse, R4 ;  /* 0x000000041c047220 */ /* 0x040fe40000400000 */
[----:B----4-:R-:W-:-:S02]  /*95210*/  FMUL R5, R28, R5 ;  /* 0x000000051c057220 */ /* 0x010fc40000400000 */
[C---:B------:R-:W-:Y:S02]  /*95220*/  FMUL R6, R2.reuse, R6 ;  /* 0x0000000602067220 */ /* 0x040fe40000400000 */
[----:B------:R-:W-:-:S07]  /*95230*/  FMUL R7, R2, R7 ;  /* 0x0000000702077220 */ /* 0x000fce0000400000 */
[----:B------:R-:W-:Y:S01]  /*95240*/  HMMA.16816.F32.BF16 R12, R16, R12, R4 ;  /* 0x0000000c100c723c */ /* 0x000fe20000041804 */
[----:B------:R-:W-:Y:S02]  /*95250*/  FMUL R21, R28, R10 ;  /* 0x0000000a1c157220 */ /* 0x000fe40000400000 */
[C---:B---3--:R-:W-:Y:S01]  /*95260*/  FMUL R23, R2.reuse, R8 ;  /* 0x0000000802177220 */ /* 0x048fe20000400000 */
[----:B------:R-:W-:Y:S01]  /*95270*/  MOV R8, R0 ;  /* 0x0000000000087202 */ /* 0x000fe20000000f00 */
[----:B------:R-:W-:Y:S02]  /*95280*/  FMUL R22, R2, R9 ;  /* 0x0000000902167220 */ /* 0x000fe40000400000 */
[C---:B------:R-:W-:Y:S01]  /*95290*/  FMUL R20, R28.reuse, R11 ;  /* 0x0000000b1c147220 */ /* 0x040fe20000400000 */
[----:B--2---:R0:W-:Y:S04]  /*952a0*/  STL.64 [R1+0x7bb0], R24 ;  /* 0x007bb01801007387 */ /* 0x0041e80000100a00 */
[----:B0-----:R-:W2:Y:S01]  /*952b0*/  LDL.64 R24, [R1+0x50] ;  /* 0x0000500001187983 */ /* 0x001ea20000100a00 */
[----:B------:R-:W3:Y:S02]  /*952c0*/  LDL.LU.64 R4, [R1+0x7bd0] ;  /* 0x007bd00001047983 */ /* 0x000ee40000300a00 */
[----:B------:R-:W4:Y:S02]  /*952d0*/  LDL.LU R10, [R1+0x1510] ;  /* 0x00151000010a7983 */ /* 0x000f240000300800 */
[----:B------:R-:W2:Y:S06]  /*952e0*/  LDL.LU R7, [R1+0x1514] ;  /* 0x0015140001077983 */ /* 0x000eac0000300800 */
[----:B------:R-:W-:Y:S01]  /*952f0*/  STL.64 [R1+0x260], R12 ;  /* 0x0002600c01007387 */ /* 0x000fe20000100a00 */
[----:B------:R-:W-:Y:S02]  /*95300*/  STL.64 [R1+0x268], R14 ;  /* 0x0002680e01007387 */ /* 0x000fe40000100a00 */
[----:B------:R-:W2:Y:S02]  /*95310*/  LDL.LU R6, [R1+0x1518] ;  /* 0x0015180001067983 */ /* 0x000ea40000300800 */
[----:B------:R-:W2:Y:S01]  /*95320*/  LDL.LU R0, [R1+0x7bcc] ;  /* 0x007bcc0001007983 */ /* 0x000ea20000300800 */
[----:B------:R-:W2:Y:S01]  /*95330*/  LDL.LU R9, [R1+0x4] ;  /* 0x0000040001097983 */ /* 0x000ea20000300800 */
[----:B------:R-:W2:Y:S02]  /*95340*/  LDL.LU R11, [R1+0x151c] ;  /* 0x00151c00010b7983 */ /* 0x000ea40000300800 */
[----:B------:R-:W2:Y:S02]  /*95350*/  LDL.LU R26, [R1+0x1520] ;  /* 0x00152000011a7983 */ /* 0x000ea40000300800 */
[----:B--2---:R-:W-:Y:S01]  /*95360*/  STL [R1+0x7bc8], R26 ;  /* 0x007bc81a01007387 */ /* 0x004fe20000100800 */
[----:B------:R0:W-:Y:S03]  /*95370*/  STL.64 [R1+0x7bc0], R24 ;  /* 0x007bc01801007387 */ /* 0x0001e60000100a00 */
[----:B0-----:R-:W2:Y:S01]  /*95380*/  LDL.LU.64 R24, [R1+0x60] ;  /* 0x0000600001187983 */ /* 0x001ea20000300a00 */
[----:B------:R-:W3:Y:S02]  /*95390*/  LDL.LU R15, [R1+0x1524] ;  /* 0x00152400010f7983 */ /* 0x000ee40000300800 */
[----:B------:R4:W-:Y:S02]  /*953a0*/  STL.64 [R1+0x7bb8], R8 ;  /* 0x007bb80801007387 */ /* 0x0009e40000100a00 */
[----:B------:R-:W3:Y:S01]  /*953b0*/  LDL.LU R12, [R1+0x10] ;  /* 0x00001000010c7983 */ /* 0x000ee20000300800 */
[----:B------:R-:W-:Y:S01]  /*953c0*/  MOV R13, R0 ;  /* 0x00000000000d7202 */ /* 0x000fe20000000f00 */
[----:B------:R-:W3:Y:S01]  /*953d0*/  LDL.LU R14, [R1+0x1528] ;  /* 0x00152800010e7983 */ /* 0x000ee20000300800 */
[----:B------:R-:W3:Y:S02]  /*953e0*/  LDL.LU R0, [R1+0x152c] ;  /* 0x00152c0001007983 */ /* 0x000ee40000300800 */
[----:B----4-:R-:W-:-:S02]  /*953f0*/  FMUL R8, R28, R10 ;  /* 0x0000000a1c087220 */ /* 0x010fc40000400000 */
[----:B------:R-:W-:Y:S02]  /*95400*/  FMUL R9, R28, R7 ;  /* 0x000000071c097220 */ /* 0x000fe40000400000 */
[C---:B------:R-:W-:Y:S01]  /*95410*/  FMUL R10, R2.reuse, R6 ;  /* 0x00000006020a7220 */ /* 0x040fe20000400000 */
[C---:B--2---:R-:W-:Y:S01]  /*95420*/  HMMA.16816.F32.BF16 R20, R16.reuse, R24, R20 ;  /* 0x000000181014723c */ /* 0x044fe20000041814 */
[----:B------:R-:W-:Y:S01]  /*95430*/  IMAD.MOV.U32 R6, RZ, RZ, R24 ;  /* 0x000000ffff067224 */ /* 0x000fe200078e0018 */
[----:B------:R-:W-:Y:S11]  /*95440*/  MOV R7, R25 ;  /* 0x0000001900077202 */ /* 0x000ff60000000f00 */
[----:B------:R-:W-:Y:S10]  /*95450*/  @!UPT UIADD3 URZ, URZ, URZ, URZ ;  /* 0x0000003f3f3ff290 */ /* 0x000ff4000fffe03f */
[----:B------:R0:W-:Y:S01]  /*95460*/  STL.64 [R1+0x250], R20 ;  /* 0x0002501401007387 */ /* 0x0001e20000100a00 */
[----:B------:R-:W-:Y:S02]  /*95470*/  STL.64 [R1+0x258], R22 ;  /* 0x0002581601007387 */ /* 0x000fe40000100a00 */
[----:B------:R-:W2:Y:S02]  /*95480*/  LDL.LU R26, [R1+0x7bc8] ;  /* 0x007bc800011a7983 */ /* 0x000ea40000300800 */
[----:B------:R-:W4:Y:S02]  /*95490*/  LDL.LU.64 R24, [R1+0x7bc0] ;  /* 0x007bc00001187983 */ /* 0x000f240000300a00 */
[----:B------:R-:W-:Y:S01]  /*954a0*/  FMUL R11, R2, R11 ;  /* 0x0000000b020b7220 */ /* 0x000fe20000400000 */
[----:B------:R-:W-:Y:S01]  /*954b0*/  STL.64 [R1+0x7b98], R6 ;  /* 0x007b980601007387 */ /* 0x000fe20000100a00 */
[----:B---3--:R1:W-:Y:S02]  /*954c0*/  STL.64 [R1+0x7b90], R4 ;  /* 0x007b900401007387 */ /* 0x0083e40000100a00 */
[C---:B0-----:R-:W-:Y:S01]  /*954d0*/  FMUL R21, R28.reuse, R15 ;  /* 0x0000000f1c157220 */ /* 0x041fe20000400000 */
[----:B-1----:R-:W3:Y:S01]  /*954e0*/  LDL.LU R4, [R1+0x20] ;  /* 0x0000200001047983 */ /* 0x002ee20000300800 */
[----:B------:R-:W3:Y:S02]  /*954f0*/  LDL.LU R5, [R1+0x24] ;  /* 0x0000240001057983 */ /* 0x000ee40000300800 */
[----:B------:R-:W3:Y:S02]  /*95500*/  LDL.LU R7, [R1+0x1538] ;  /* 0x0015380001077983 */ /* 0x000ee40000300800 */
[----:B------:R-:W3:Y:S01]  /*95510*/  LDL.LU R6, [R1+0x153c] ;  /* 0x00153c0001067983 */ /* 0x000ee20000300800 */
[----:B----4-:R-:W-:Y:S01]  /*95520*/  HMMA.16816.F32.BF16 R8, R16, R24, R8 ;  /* 0x000000181008723c */ /* 0x010fe20000041808 */
[----:B--2---:R-:W-:Y:S01]  /*95530*/  FMUL R20, R28, R26 ;  /* 0x0000001a1c147220 */ /* 0x004fe20000400000 */
[----:B------:R-:W-:Y:S11]  /*95540*/  MOV R28, R25 ;  /* 0x00000019001c7202 */ /* 0x000ff60000000f00 */
[----:B------:R-:W-:Y:S10]  /*95550*/  @!UPT UIADD3 URZ, URZ, URZ, URZ ;  /* 0x0000003f3f3ff290 */ /* 0x000ff4000fffe03f */
[----:B------:R0:W-:Y:S01]  /*95560*/  STL.64 [R1+0x240], R8 ;  /* 0x0002400801007387 */ /* 0x0001e20000100a00 */
[----:B------:R1:W-:Y:S03]  /*95570*/  STL.64 [R1+0x248], R10 ;  /* 0x0002480a01007387 */ /* 0x0003e60000100a00 */
[----:B0-----:R-:W2:Y:S01]  /*95580*/  LDL.LU.64 R8, [R1+0x7bb8] ;  /* 0x007bb80001087983 */ /* 0x001ea20000300a00 */
[----:B------:R-:W4:Y:S02]  /*95590*/  LDL.LU.64 R24, [R1+0x7bb0] ;  /* 0x007bb00001187983 */ /* 0x000f240000300a00 */
[C---:B------:R-:W-:Y:S02]  /*955a0*/  FMUL R22, R2.reuse, R14 ;  /* 0x0000000e02167220 */ /* 0x040fe40000400000 */
[----:B------:R-:W-:-:S07]  /*955b0*/  FMUL R23, R2, R0 ;  /* 0x0000000002177220 */ /* 0x000fce0000400000 */
[----:B----4-:R-:W-:Y:S01]  /*955c0*/  HMMA.16816.F32.BF16 R16, R16, R24, R20 ;  /* 0x000000181010723c */ /* 0x010fe20000041814 */
[----:B------:R-:W-:Y:S01]  /*955d0*/  MOV R2, R24 ;  /* 0x0000001800027202 */ /* 0x000fe20000000f00 */
[----:B------:R-:W-:Y:S11]  /*955e0*/  IMAD.MOV.U32 R0, RZ, RZ, R25 ;  /* 0x000000ffff007224 */ /* 0x000ff600078e0019 */
[----:B------:R-:W-:Y:S10]  /*955f0*/  @!UPT UIADD3 URZ, URZ, URZ, URZ ;  /* 0x0000003f3f3ff290 */ /* 0x000ff4000fffe03f */
[----:B------:R-:W-:Y:S01]  /*95600*/  STL.64 [R1+0x150], R16 ;  /* 0x0001501001007387 */ /* 0x000fe20000100a00 */
[----:B------:R3:W-:Y:S02]  /*95610*/  STL.64 [R1+0x158], R18 ;  /* 0x0001581201007387 */ /* 0x0007e40000100a00 */
[----:B------:R-:W4:Y:S02]  /*95620*/  LDL.LU.64 R26, [R1+0x7ba8] ;  /* 0x007ba800011a7983 */ /* 0x000f240000300a00 */
[----:B------:R-:W4:Y:S01]  /*95630*/  LDL.LU.64 R24, [R1+0x7ba0] ;  /* 0x007ba00001187983 */ /* 0x000f220000300a00 */
[----:B------:R-:W2:Y:S01]  /*95640*/  LDL.LU R20, [R1+0x1530] ;  /* 0x0015300001147983 */ /* 0x000ea20000300800 */
[----:B------:R-:W4:Y:S02]  /*95650*/  LDL.LU R21, [R1+0x1534] ;  /* 0x0015340001157983 */ /* 0x000f240000300800 */
[----:B------:R-:W4:Y:S02]  /*95660*/  LDL.LU R15, [R1+0x1548] ;  /* 0x00154800010f7983 */ /* 0x000f240000300800 */
[----:B------:R-:W4:Y:S01]  /*95670*/  LDL.LU R14, [R1+0x154c] ;  /* 0x00154c00010e7983 */ /* 0x000f220000300800 */
[----:B------:R-:W4:Y:S01]  /*95680*/  LDL.LU R22, [R1+0x1550] ;  /* 0x0015500001167983 */ /* 0x000f220000300800 */
[----:B------:R-:W4:Y:S02]  /*95690*/  LDL.LU R23, [R1+0x1554] ;  /* 0x0015540001177983 */ /* 0x000f240000300800 */
[----:B-1----:R-:W4:Y:S02]  /*956a0*/  LDL.LU R11, [R1+0x1558] ;  /* 0x00155800010b7983 */ /* 0x002f240000300800 */
[----:B------:R-:W4:Y:S02]  /*956b0*/  LDL.LU R10, [R1+0x155c] ;  /* 0x00155c00010a7983 */ /* 0x000f240000300800 */
[----:B---3--:R-:W-:-:S02]  /*956c0*/  FMUL R18, R29, R7 ;  /* 0x000000071d127220 */ /* 0x008fc40000400000 */
[----:B------:R-:W-:Y:S02]  /*956d0*/  FMUL R19, R29, R6 ;  /* 0x000000061d137220 */ /* 0x000fe40000400000 */
[----:B------:R-:W3:Y:S01]  /*956e0*/  LDL.LU.64 R6, [R1+0x7b98] ;  /* 0x007b980001067983 */ /* 0x000ee20000300a00 */
[C---:B--2---:R-:W-:Y:S02]  /*956f0*/  FMUL R16, R3.reuse, R20 ;  /* 0x0000001403107220 */ /* 0x044fe40000400000 */
[----:B----4-:R-:W-:-:S07]  /*95700*/  FMUL R17, R3, R21 ;  /* 0x0000001503117220 */ /* 0x010fce0000400000 */
[----:B------:R-:W-:Y:S01]  /*95710*/  HMMA.16816.F32.BF16 R16, R24, R4, R16 ;  /* 0x000000041810723c */ /* 0x000fe20000041810 */
[----:B------:R-:W2:Y:S11]  /*95720*/  LDL.LU.64 R4, [R1+0x7b90] ;  /* 0x007b900001047983 */ /* 0x000eb60000300a00 */
[----:B------:R-:W-:Y:S11]  /*95730*/  @!UPT UIADD3 URZ, URZ, URZ, URZ ;  /* 0x0000003f3f3ff290 */ /* 0x000ff6000fffe03f */
[----:B------:R-:W-:Y:S01]  /*95740*/  STL.64 [R1+0x130], R16 ;  /* 0x0001301001007387 */ /* 0x000fe20000100a00 */
[----:B------:R0:W-:Y:S03]  /*95750*/  STL.64 [R1+0x138], R18 ;  /* 0x0001381201007387 */ /* 0x0001e60000100a00 */
[----:B0-----:R-:W4:Y:S01]  /*95760*/  LDL.LU R18, [R1+0x1540] ;  /* 0x0015400001127983 */ /* 0x001f220000300800 */
[----:B------:R-:W3:Y:S01]  /*95770*/  LDL.LU R19, [R1+0x1544] ;  /* 0x0015440001137983 */ /* 0x000ee20000300800 */
[----:B--2---:R-:W-:Y:S02]  /*95780*/  MOV R20, R4 ;  /* 0x0000000400147202 */ /* 0x004fe40000000f00 */
[----:B------:R-:W-:Y:S01]  /*95790*/  MOV R21, R5 ;  /* 0x0000000500157202 */ /* 0x000fe20000000f00 */
[----:B------:R-:W2:Y:S01]  /*957a0*/  LDL.LU R4, [R1+0x7b8c] ;  /* 0x007b8c0001047983 */ /* 0x000ea20000300800 */
[----:B------:R-:W2:Y:S02]  /*957b0*/  LDL.LU R5, [R1+0x7b88] ;  /* 0x007b880001057983 */ /* 0x000ea40000300800 */
[----:B----4-:R-:W-:-:S02]  /*957c0*/  FMUL R16, R3, R18 ;  /* 0x0000001203107220 */ /* 0x010fc40000400000 */
[----:B---3--:R-:W-:Y:S02]  /*957d0*/  FMUL R17, R3, R19 ;  /* 0x0000001303117220 */ /* 0x008fe40000400000 */
[C---:B------:R-:W-:Y:S02]  /*957e0*/  FMUL R18, R29.reuse, R15 ;  /* 0x0000000f1d127220 */ /* 0x040fe40000400000 */
[----:B------:R-:W-:Y:S02]  /*957f0*/  FMUL R19, R29, R14 ;  /* 0x0000000e1d137220 */ /* 0x000fe40000400000 */
[----:B------:R-:W3:Y:S05]  /*95800*/  LDL.LU.64 R14, [R1+0x7b80] ;  /* 0x007b8000010e7983 */ /* 0x000eea0000300a00 */
[C---:B------:R-:W-:Y:S01]  /*95810*/  HMMA.16816.F32.BF16 R16, R24.reuse, R12, R16 ;  /* 0x0000000c1810723c */ /* 0x040fe20000041810 */
[----:B------:R-:W4:Y:S11]  /*95820*/  LDL.LU.64 R12, [R1+0x7b78] ;  /* 0x007b7800010c7983 */ /* 0x000f360000300a00 */
[----:B------:R-:W-:Y:S11]  /*95830*/  @!UPT UIADD3 URZ, URZ, URZ, URZ ;  /* 0x0000003f3f3ff290 */ /* 0x000ff6000fffe03f */
[----:B------:R0:W-:Y:S01]  /*95840*/  STL.64 [R1+0x120], R16 ;  /* 0x0001201001007387 */ /* 0x0001e20000100a00 */
[----:B------:R1:W-:Y:S02]  /*95850*/  STL.64 [R1+0x128], R18 ;  /* 0x0001281201007387 */ /* 0x0003e40000100a00 */
[C---:B0-----:R-:W-:Y:S02]  /*95860*/  FMUL R16, R3.reuse, R22 ;  /* 0x0000001603107220 */ /* 0x041fe40000400000 */
[----:B------:R-:W-:Y:S02]  /*95870*/  FMUL R17, R3, R23 ;  /* 0x0000001703117220 */ /* 0x000fe40000400000 */
[C---:B-1----:R-:W-:Y:S02]  /*95880*/  FMUL R18, R29.reuse, R11 ;  /* 0x0000000b1d127220 */ /* 0x042fe40000400000 */
[----:B------:R-:W-:Y:S02]  /*95890*/  FMUL R19, R29, R10 ;  /* 0x0000000a1d137220 */ /* 0x000fe40000400000 */
[----:B------:R-:W2:Y:S05]  /*958a0*/  LDL.LU.64 R10, [R1+0x7b70] ;  /* 0x007b7000010a7983 */ /* 0x000eaa0000300a00 */
[----:B------:R-:W-:Y:S01]  /*958b0*/  HMMA.16816.F32.BF16 R16, R24, R8, R16 ;  /* 0x000000081810723c */ /* 0x000fe20000041810 */
[----:B------:R-:W2:Y:S11]  /*958c0*/  LDL.LU.64 R8, [R1+0x7b68] ;  /* 0x007b680001087983 */ /* 0x000eb60000300a00 */
[----:B------:R-:W-:Y:S11]  /*958d0*/  @!UPT UIADD3 URZ, URZ, URZ, URZ ;  /* 0x0000003f3f3ff290 */ /* 0x000ff6000fffe03f */
[----:B------:R0:W-:Y:S01]  /*958e0*/  STL.64 [R1+0x110], R16 ;  /* 0x0001101001007387 */ /* 0x0001e20000100a00 */
[----:B------:R1:W-:Y:S03]  /*958f0*/  STL.64 [R1+0x118], R18 ;  /* 0x0001181201007387 */ /* 0x0003e60000100a00 */
[----:B0-----:R-:W2:Y:S01]  /*95900*/  LDL.LU R16, [R1+0x1560] ;  /* 0x0015600001107983 */ /* 0x001ea20000300800 */
[----:B------:R-:W3:Y:S02]  /*95910*/  LDL.LU R17, [R1+0x1564] ;  /* 0x0015640001117983 */ /* 0x000ee40000300800 */
[----:B-1----:R-:W4:Y:S02]  /*95920*/  LDL.LU R18, [R1+0x1568] ;  /* 0x0015680001127983 */ /* 0x002f240000300800 */
[----:B------:R-:W4:Y:S01]  /*95930*/  LDL.LU R19, [R1+0x156c] ;  /* 0x00156c0001137983 */ /* 0x000f220000300800 */
[----:B------:R-:W4:Y:S01]  /*95940*/  LDL.LU R23, [R1+0x1598] ;  /* 0x0015980001177983 */ /* 0x000f220000300800 */
[----:B------:R-:W4:Y:S02]  /*95950*/  LDL.LU R22, [R1+0x159c] ;  /* 0x00159c0001167983 */ /* 0x000f240000300800 */
[----:B--2---:R-:W-:-:S02]  /*95960*/  FMUL R16, R3, R16 ;  /* 0x0000001003107220 */ /* 0x004fc40000400000 */
[----:B---3--:R-:W-:Y:S02]  /*95970*/  FMUL R17, R3, R17 ;  /* 0x0000001103117220 */ /* 0x008fe40000400000 */
[C---:B----4-:R-:W-:Y:S02]  /*95980*/  FMUL R18, R29.reuse, R18 ;  /* 0x000000121d127220 */ /* 0x050fe40000400000 */
[----:B------:R-:W-:-:S07]  /*95990*/  FMUL R19, R29, R19 ;  /* 0x000000131d137220 */ /* 0x000fce0000400000 */
[----:B------:R-:W-:Y:S11]  /*959a0*/  HMMA.16816.F32.BF16 R16, R24, R12, R16 ;  /* 0x0000000c1810723c */ /* 0x000ff60000041810 */
[----:B------:R-:W-:Y:S11]  /*959b0*/  @!UPT UIADD3 URZ, URZ, URZ, URZ ;  /* 0x0000003f3f3ff290 */ /* 0x000ff6000fffe03f */
[----:B------:R-:W-:Y:S01]  /*959c0*/  @!UPT UIADD3 URZ, URZ, URZ, URZ ;  /* 0x0000003f3f3ff290 */ /* 0x000fe2000fffe03f */
        /* <DEDUP_REMOVED lines=21> */
[----:B------:R0:W-:Y:S01]  /*95b20*/  STL.64 [R1+0x7ac0], R10 ;  /* 0x007ac00a01007387 */ /* 0x0001e20000100a00 */
[----:B--2---:R-:W-:-:S02]  /*95b30*/  FMUL R16, R3, R16 ;  /* 0x0000001003107220 */ /* 0x004fc40000400000 */
[----:B---3--:R-:W-:Y:S02]  /*95b40*/  FMUL R17, R3, R17 ;  /* 0x0000001103117220 */ /* 0x008fe40000400000 */
[C---:B----4-:R-:W-:Y:S02]  /*95b50*/  FMUL R18, R29.reuse, R18 ;  /* 0x000000121d127220 */ /* 0x050fe40000400000 */
[----:B------:R-:W-:-:S07]  /*95b60*/  FMUL R19, R29, R19 ;  /* 0x000000131d137220 */ /* 0x000fce0000400000 */
[----:B0-----:R-:W-:Y:S07]  /*95b70*/  HMMA.16816.F32.BF16 R8, R24, R4, R16 ;  /* 0x000000041808723c */ /* 0x001fee0000041810 */
[C---:B------:R-:W-:Y:S02]  /*95b80*/  FMUL R16, R3.reuse, R12 ;  /* 0x0000000c03107220 */ /* 0x040fe40000400000 */
[----:B------:R-:W-:Y:S02]  /*95b90*/  FMUL R17, R3, R13 ;  /* 0x0000000d03117220 */ /* 0x000fe40000400000 */
[----:B------:R-:W-:-:S02]  /*95ba0*/  FMUL R18, R29, R23 ;  /* 0x000000171d127220 */ /* 0x000fc40000400000 */
[----:B------:R-:W-:-:S10]  /*95bb0*/  FMUL R19, R29, R22 ;  /* 0x000000161d137220 */ /* 0x000fd40000400000 */
[----:B------:R-:W-:Y:S01]  /*95bc0*/  STL.64 [R1+0xe0], R8 ;  /* 0x0000e00801007387 */ /* 0x000fe20000100a00 */
[----:B------:R0:W-:Y:S02]  /*95bd0*/  STL.64 [R1+0xe8], R10 ;  /* 0x0000e80a01007387 */ /* 0x0001e40000100a00 */
[----:B0-----:R-:W-:Y:S11]  /*95be0*/  HMMA.16816.F32.BF16 R8, R24, R20, R16 ;  /* 0x000000141808723c */ /* 0x001ff60000041810 */
[----:B------:R-:W-:Y:S11]  /*95bf0*/  @!UPT UIADD3 URZ, URZ, URZ, URZ ;  /* 0x0000003f3f3ff290 */ /* 0x000ff6000fffe03f */
[----:B------:R-:W-:Y:S01]  /*95c00*/  @!UPT UIADD3 URZ, URZ, URZ, URZ ;  /* 0x0000003f3f3ff290 */ /* 0x000fe2000fffe03f */
[----:B------:R-:W-:Y:S01]  /*95c10*/  STL.64 [R1+0x140], R8 ;  /* 0x0001400801007387 */ /* 0x000fe20000100a00 */
[----:B------:R-:W2:Y:S02]  /*95c20*/  LDL.LU R16, [R1+0x15a0] ;  /* 0x0015a00001107983 */ /* 0x000ea40000300800 */
[----:B------:R-:W3:Y:S02]  /*95c30*/  LDL.LU R17, [R1+0x15a4] ;  /* 0x0015a40001117983 */ /* 0x000ee40000300800 */
[----:B------:R-:W4:Y:S02]  /*95c40*/  LDL.LU R18, [R1+0x15a8] ;  /* 0x0015a80001127983 */ /* 0x000f240000300800 */
[----:B------:R-:W-:Y:S01]  /*95c50*/  IMAD.MOV.U32 R12, RZ, RZ, R11 ;  /* 0x000000ffff0c7224 */ /* 0x000fe200078e000b */
[----:B------:R-:W2:Y:S01]  /*95c60*/  LDL.LU R19, [R1+0x15ac] ;  /* 0x0015ac0001137983 */ /* 0x000ea20000300800 */
[----:B------:R-:W-:Y:S01]  /*95c70*/  MOV R13, R10 ;  /* 0x0000000a000d7202 */ /* 0x000fe20000000f00 */
[----:B------:R-:W2:Y:S02]  /*95c80*/  LDL.LU R11, [R1+0x15b0] ;  /* 0x0015b000010b7983 */ /* 0x000ea40000300800 */
[----:B------:R-:W2:Y:S01]  /*95c90*/  LDL.LU R10, [R1+0x15b4] ;  /* 0x0015b400010a7983 */ /* 0x000ea20000300800 */
[----:B------:R-:W2:Y:S01]  /*95ca0*/  LDL.LU R5, [R1+0x15b8] ;  /* 0x0015b80001057983 */ /* 0x000ea20000300800 */
[----:B------:R-:W2:Y:S02]  /*95cb0*/  LDL.LU R4, [R1+0x15bc] ;  /* 0x0015bc0001047983 */ /* 0x000ea40000300800 */
[----:B------:R-:W-:Y:S01]  /*95cc0*/  STL.64 [R1+0x7b58], R6 ;  /* 0x007b580601007387 */ /* 0x000fe20000100a00 */
[----:B--2---:R0:W-:Y:S02]  /*95cd0*/  STL.64 [R1+0x7b50], R4 ;  /* 0x007b500401007387 */ /* 0x0041e40000100a00 */
[----:B0-----:R-:W-:-:S02]  /*95ce0*/  MOV R4, R15 ;  /* 0x0000000f00047202 */ /* 0x001fc40000000f00 */
[----:B------:R-:W2:Y:S01]  /*95cf0*/  LDL.LU R15, [R1+0x7b60] ;  /* 0x007b6000010f7983 */ /* 0x000ea20000300800 */
[----:B------:R-:W2:Y:S02]  /*95d00*/  LDL.LU R5, [R1+0xc4] ;  /* 0x0000c40001057983 */ /* 0x000ea40000300800 */
[----:B------:R-:W2:Y:S02]  /*95d10*/  LDL.LU R8, [R1+0x70] ;  /* 0x0000700001087983 */ /* 0x000ea40000300800 */
[----:B------:R-:W2:Y:S02]  /*95d20*/  LDL.LU R9, [R1+0x74] ;  /* 0x0000740001097983 */ /* 0x000ea40000300800 */
[C---:B------:R-:W-:Y:S02]  /*95d30*/  FMUL R16, R3.reuse, R16 ;  /* 0x0000001003107220 */ /* 0x040fe40000400000 */
[----:B---3--:R-:W-:Y:S02]  /*95d40*/  FMUL R17, R3, R17 ;  /* 0x0000001103117220 */ /* 0x008fe40000400000 */
[----:B----4-:R-:W-:-:S02]  /*95d50*/  FMUL R18, R29, R18 ;  /* 0x000000121d127220 */ /* 0x010fc40000400000 */
[----:B------:R-:W-:Y:S01]  /*95d60*/  FMUL R19, R29, R19 ;  /* 0x000000131d137220 */ /* 0x000fe20000400000 */
[----:B------:R-:W3:Y:S01]  /*95d70*/  LDL.LU R20, [R1+0x80] ;  /* 0x0000800001147983 */ /* 0x000ee20000300800 */
[----:B------:R-:W3:Y:S03]  /*95d80*/  LDL.LU R21, [R1+0x84] ;  /* 0x0000840001157983 */ /* 0x000ee60000300800 */
[----:B--2---:R-:W-:Y:S01]  /*95d90*/  STL.64 [R1+0x7ad0], R14 ;  /* 0x007ad00e01007387 */ /* 0x004fe20000100a00 */
[----:B------:R0:W-:Y:S01]  /*95da0*/  STL.64 [R1+0x7ac8], R12 ;  /* 0x007ac80c01007387 */ /* 0x0001e20000100a00 */
[----:B------:R-:W-:Y:S02]  /*95db0*/  HMMA.16816.F32.BF16 R16, R24, R4, R16 ;  /* 0x000000041810723c */ /* 0x000fe40000041810 */
[----:B0-----:R-:W2:Y:S01]  /*95dc0*/  LDL.LU R12, [R1+0xb0] ;  /* 0x0000b000010c7983 */ /* 0x001ea20000300800 */
[----:B------:R-:W2:Y:S02]  /*95dd0*/  LDL.LU R13, [R1+0xb4] ;  /* 0x0000b400010d7983 */ /* 0x000ea40000300800 */
[----:B------:R-:W4:Y:S02]  /*95de0*/  LDL.LU.64 R6, [R1+0x7b58] ;  /* 0x007b580001067983 */ /* 0x000f240000300a00 */
[----:B------:R-:W2:Y:S11]  /*95df0*/  LDL.LU.64 R4, [R1+0x7b50] ;  /* 0x007b500001047983 */ /* 0x000eb60000300a00 */
[----:B------:R-:W-:Y:S05]  /*95e00*/  @!UPT UIADD3 URZ, URZ, URZ, URZ ;  /* 0x0000003f3f3ff290 */ /* 0x000fea000fffe03f */
[----:B------:R0:W-:Y:S01]  /*95e10*/  STL.64 [R1+0xdc0], R16 ;  /* 0x000dc01001007387 */ /* 0x0001e20000100a00 */
[----:B------:R2:W-:Y:S02]  /*95e20*/  STL.64 [R1+0xdc8], R18 ;  /* 0x000dc81201007387 */ /* 0x0005e40000100a00 */
[----:B------:R-:W3:Y:S02]  /*95e30*/  LDL.LU R22, [R1+0x15e0] ;  /* 0x0015e00001167983 */ /* 0x000ee40000300800 */
[C---:B0-----:R-:W-:Y:S02]  /*95e40*/  FMUL R16, R3.reuse, R11 ;  /* 0x0000000b03107220 */ /* 0x041fe40000400000 */
[----:B------:R-:W-:Y:S02]  /*95e50*/  FMUL R17, R3, R10 ;  /* 0x0000000a03117220 */ /* 0x000fe40000400000 */
[C---:B--2---:R-:W-:Y:S02]  /*95e60*/  FMUL R18, R29.reuse, R5 ;  /* 0x000000051d127220 */ /* 0x044fe40000400000 */
[----:B------:R-:W-:-:S07]  /*95e70*/  FMUL R19, R29, R4 ;  /* 0x000000041d137220 */ /* 0x000fce0000400000 */
[----:B------:R-:W-:Y:S01]  /*95e80*/  HMMA.16816.F32.BF16 R12, R24, R12, R16 ;  /* 0x0000000c180c723c */ /* 0x000fe20000041810 */
[----:B---3--:R-:W-:Y:S11]  /*95e90*/  STL [R1+0x7b38], R22 ;  /* 0x007b381601007387 */ /* 0x008ff60000100800 */
[----:B------:R-:W-:Y:S11]  /*95ea0*/  @!UPT UIADD3 URZ, URZ, URZ, URZ ;  /* 0x0000003f3f3ff290 */ /* 0x000ff6000fffe03f */
[----:B------:R-:W-:Y:S01]  /*95eb0*/  STL.64 [R1+0xdb0], R12 ;  /* 0x000db00c01007387 */ /* 0x000fe20000100a00 */
[----:B------:R-:W-:Y:S02]  /*95ec0*/  STL.64 [R1+0xdb8], R14 ;  /* 0x000db80e01007387 */ /* 0x000fe40000100a00 */
[----:B------:R0:W-:Y:S02]  /*95ed0*/  STL.64 [R1+0x7b30], R20 ;  /* 0x007b301401007387 */ /* 0x0001e40000100a00 */
[----:B0-----:R-:W2:Y:S01]  /*95ee0*/  LDL.LU R20, [R1+0x90] ;  /* 0x0000900001147983 */ /* 0x001ea20000300800 */
[----:B------:R-:W2:Y:S02]  /*95ef0*/  LDL.LU R21, [R1+0x94] ;  /* 0x0000940001157983 */ /* 0x000ea40000300800 */
[----:B------:R-:W3:Y:S02]  /*95f00*/  LDL.LU R16, [R1+0x15c0] ;  /* 0x0015c00001107983 */ /* 0x000ee40000300800 */
        /* <DEDUP_REMOVED lines=9> */
[----:B---3--:R-:W-:-:S02]  /*95fa0*/  FMUL R16, R3, R16 ;  /* 0x0000001003107220 */ /* 0x008fc40000400000 */
[----:B------:R-:W-:Y:S02]  /*95fb0*/  FMUL R17, R3, R17 ;  /* 0x0000001103117220 */ /* 0x000fe40000400000 */
[C---:B------:R-:W-:Y:S02]  /*95fc0*/  FMUL R18, R29.reuse, R18 ;  /* 0x000000121d127220 */ /* 0x040fe40000400000 */
[----:B------:R-:W-:Y:S01]  /*95fd0*/  FMUL R19, R29, R4 ;  /* 0x000000041d137220 */ /* 0x000fe20000400000 */
[----:B------:R-:W3:Y:S01]  /*95fe0*/  LDL.LU R15, [R1+0x15e4] ;  /* 0x0015e400010f7983 */ /* 0x000ee20000300800 */
[----:B------:R-:W3:Y:S02]  /*95ff0*/  LDL.LU R14, [R1+0x15e8] ;  /* 0x0015e800010e7983 */ /* 0x000ee40000300800 */
[----:B------:R-:W3:Y:S02]  /*96000*/  LDL.LU R13, [R1+0x15ec] ;  /* 0x0015ec00010d7983 */ /* 0x000ee40000300800 */
[----:B------:R-:W3:Y:S01]  /*96010*/  LDL.LU R12, [R1+0x15f0] ;  /* 0x0015f000010c7983 */ /* 0x000ee20000300800 */
[----:B------:R-:W3:Y:S01]  /*96020*/  LDL.LU R11, [R1+0x15f4] ;  /* 0x0015f400010b7983 */ /* 0x000ee20000300800 */
[----:B------:R-:W3:Y:S02]  /*96030*/  LDL.LU R10, [R1+0x15f8] ;  /* 0x0015f800010a7983 */ /* 0x000ee40000300800 */
[----:B------:R-:W3:Y:S02]  /*96040*/  LDL.LU R5, [R1+0x15fc] ;  /* 0x0015fc0001057983 */ /* 0x000ee40000300800 */
[----:B------:R-:W3:Y:S01]  /*96050*/  LDL R4, [R1+0x2800] ;  /* 0x0028000001047983 */ /* 0x000ee20000100800 */
[----:B------:R-:W3:Y:S01]  /*96060*/  LDL.LU.64 R22, [R1+0x7b48] ;  /* 0x007b480001167983 */ /* 0x000ee20000300a00 */
[----:B--2---:R-:W-:Y:S03]  /*96070*/  HMMA.16816.F32.BF16 R16, R24, R20, R16 ;  /* 0x000000141810723c */ /* 0x004fe60000041810 */
[----:B------:R-:W2:Y:S11]  /*96080*/  LDL.LU.64 R20, [R1+0x7b40] ;  /* 0x007b400001147983 */ /* 0x000eb60000300a00 */
[----:B------:R-:W-:Y:S09]  /*96090*/  @!UPT UIADD3 URZ, URZ, URZ, URZ ;  /* 0x0000003f3f3ff290 */ /* 0x000ff2000fffe03f */
[----:B------:R-:W-:Y:S01]  /*960a0*/  STL.64 [R1+0xda0], R16 ;  /* 0x000da01001007387 */ /* 0x000fe20000100a00 */
[----:B------:R0:W-:Y:S03]  /*960b0*/  STL.64 [R1+0xda8], R18 ;  /* 0x000da81201007387 */ /* 0x0001e60000100a00 */
[----:B0-----:R-:W2:Y:S01]  /*960c0*/  LDL.LU R18, [R1+0x15d0] ;  /* 0x0015d00001127983 */ /* 0x001ea20000300800 */
[----:B------:R-:W3:Y:S02]  /*960d0*/  LDL.LU R19, [R1+0x15d4] ;  /* 0x0015d40001137983 */ /* 0x000ee40000300800 */
[C---:B--2---:R-:W-:Y:S02]  /*960e0*/  FMUL R16, R3.reuse, R18 ;  /* 0x0000001203107220 */ /* 0x044fe40000400000 */
[----:B---3--:R-:W-:Y:S02]  /*960f0*/  FMUL R17, R3, R19 ;  /* 0x0000001303117220 */ /* 0x008fe40000400000 */
[----:B------:R-:W-:-:S02]  /*96100*/  FMUL R18, R29, R23 ;  /* 0x000000171d127220 */ /* 0x000fc40000400000 */
[----:B------:R-:W-:Y:S02]  /*96110*/  FMUL R19, R29, R22 ;  /* 0x000000161d137220 */ /* 0x000fe40000400000 */
[----:B------:R-:W2:Y:S05]  /*96120*/  LDL.LU R22, [R1+0x7b38] ;  /* 0x007b380001167983 */ /* 0x000eaa0000300800 */
[----:B------:R-:W-:Y:S01]  /*96130*/  HMMA.16816.F32.BF16 R16, R24, R20, R16 ;  /* 0x000000141810723c */ /* 0x000fe20000041810 */
[----:B------:R-:W3:Y:S11]  /*96140*/  LDL.LU.64 R20, [R1+0x7b30] ;  /* 0x007b300001147983 */ /* 0x000ef60000300a00 */
[----:B------:R-:W-:Y:S11]  /*96150*/  @!UPT UIADD3 URZ, URZ, URZ, URZ ;  /* 0x0000003f3f3ff290 */ /* 0x000ff6000fffe03f */
[----:B------:R0:W-:Y:S01]  /*96160*/  STL.64 [R1+0xd90], R16 ;  /* 0x000d901001007387 */ /* 0x0001e20000100a00 */
[----:B------:R1:W-:Y:S02]  /*96170*/  STL.64 [R1+0xd98], R18 ;  /* 0x000d981201007387 */ /* 0x0003e40000100a00 */
[----:B0-----:R-:W-:Y:S02]  /*96180*/  FMUL R17, R3, R15 ;  /* 0x0000000f03117220 */ /* 0x001fe40000400000 */
[C---:B-1----:R-:W-:Y:S02]  /*96190*/  FMUL R18, R29.reuse, R14 ;  /* 0x0000000e1d127220 */ /* 0x042fe40000400000 */
[C---:B------:R-:W-:Y:S02]  /*961a0*/  FMUL R19, R29.reuse, R13 ;  /* 0x0000000d1d137220 */ /* 0x040fe40000400000 */
[----:B------:R-:W-:Y:S02]  /*961b0*/  FMUL R23, R29, R5 ;  /* 0x000000051d177220 */ /* 0x000fe40000400000 */
[----:B--2---:R-:W-:-:S07]  /*961c0*/  FMUL R16, R3, R22 ;  /* 0x0000001603107220 */ /* 0x004fce0000400000 */
[----:B---3--:R-:W-:Y:S01]  /*961d0*/  HMMA.16816.F32.BF16 R16, R24, R20, R16 ;  /* 0x000000141810723c */ /* 0x008fe20000041810 */
[----:B------:R-:W-:-:S06]  /*961e0*/  FMUL R22, R29, R10 ;  /* 0x0000000a1d167220 */ /* 0x000fcc0000400000 */
[C---:B------:R-:W-:Y:S02]  /*961f0*/  FMUL R20, R3.reuse, R12 ;  /* 0x0000000c03147220 */ /* 0x040fe40000400000 */
[----:B------:R-:W-:Y:S11]  /*96200*/  FMUL R21, R3, R11 ;  /* 0x0000000b03157220 */ /* 0x000ff60000400000 */
[----:B------:R-:W-:Y:S03]  /*96210*/  @!UPT UIADD3 URZ, URZ, URZ, URZ ;  /* 0x0000003f3f3ff290 */ /* 0x000fe6000fffe03f */
[----:B------:R-:W-:Y:S01]  /*96220*/  STL.64 [R1+0xd80], R16 ;  /* 0x000d801001007387 */ /* 0x000fe20000100a00 */
[----:B------:R-:W-:Y:S02]  /*96230*/  STL.64 [R1+0xd88], R18 ;  /* 0x000d881201007387 */ /* 0x000fe40000100a00 */
[----:B------:R-:W0:Y:S01]  /*96240*/  LDSM.16.M88.4 R16, [R4+0x40000] ;  /* 0x040000000410783b */ /* 0x000e220000000200 */
[----:B------:R-:W-:Y:S01]  /*96250*/  HMMA.16816.F32.BF16 R12, R24, R8, R20 ;  /* 0x00000008180c723c */ /* 0x000fe20000041814 */
[----:B0-----:R-:W-:Y:S02]  /*96260*/  STL.64 [R1+0x7b00], R18 ;  /* 0x007b001201007387 */ /* 0x001fe40000100a00 */
[----:B------:R-:W-:Y:S02]  /*96270*/  STL.64 [R1+0x7af8], R16 ;  /* 0x007af81001007387 */ /* 0x000fe40000100a00 */
[----:B------:R-:W2:Y:S11]  /*96280*/  LDL.LU R8, [R1+0x980] ;  /* 0x0009800001087983 */ /* 0x000eb60000300800 */
[----:B------:R-:W-:Y:S07]  /*96290*/  @!UPT UIADD3 URZ, URZ, URZ, URZ ;  /* 0x0000003f3f3ff290 */ /* 0x000fee000fffe03f */
[----:B------:R-:W-:Y:S01]  /*962a0*/  STL.64 [R1+0xd70], R12 ;  /* 0x000d700c01007387 */ /* 0x000fe20000100a00 */
[----:B------:R-:W-:Y:S01]  /*962b0*/  STL.64 [R1+0xd78], R14 ;  /* 0x000d780e01007387 */ /* 0x000fe20000100a00 */
        /* <DEDUP_REMOVED lines=9> */
[----:B------:R-:W2:Y:S01]  /*96350*/  LDL.LU R20, [R1+0x1600] ;  /* 0x0016000001147983 */ /* 0x000ea20000300800 */
[----:B------:R-:W4:Y:S02]  /*96360*/  LDL.LU R19, [R1+0x1604] ;  /* 0x0016040001137983 */ /* 0x000f240000300800 */
[----:B------:R-:W4:Y:S01]  /*96370*/  LDL.LU R18, [R1+0x1608] ;  /* 0x0016080001127983 */ /* 0x000f220000300800 */
[----:B------:R-:W-:-:S02]  /*96380*/  MOV R16, R2 ;  /* 0x0000000200107202 */ /* 0x000fc40000000f00 */
[----:B------:R-:W-:Y:S01]  /*96390*/  MOV R17, R0 ;  /* 0x0000000000117202 */ /* 0x000fe20000000f00 */
[----:B------:R-:W4:Y:S01]  /*963a0*/  LDL.LU R13, [R1+0x160c] ;  /* 0x00160c00010d7983 */ /* 0x000f220000300800 */
[----:B------:R-:W4:Y:S02]  /*963b0*/  LDL.LU R12, [R1+0x1610] ;  /* 0x00161000010c7983 */ /* 0x000f240000300800 */
[----:B------:R-:W4:Y:S02]  /*963c0*/  LDL.LU R5, [R1+0x1614] ;  /* 0x0016140001057983 */ /* 0x000f240000300800 */
[----:B------:R-:W4:Y:S01]  /*963d0*/  LDL.LU R2, [R1+0x1618] ;  /* 0x0016180001027983 */ /* 0x000f220000300800 */
[----:B------:R-:W4:Y:S01]  /*963e0*/  LDL.LU R0, [R1+0x161c] ;  /* 0x00161c0001007983 */ /* 0x000f220000300800 */
[----:B------:R0:W-:Y:S03]  /*963f0*/  STL.64 [R1+0x7b10], R16 ;  /* 0x007b101001007387 */ /* 0x0001e60000100a00 */
[----:B0-----:R-:W4:Y:S01]  /*96400*/  LDL.LU R16, [R1+0x50] ;  /* 0x0000500001107983 */ /* 0x001f220000300800 */
[----:B------:R-:W-:-:S02]  /*96410*/  IMAD.MOV.U32 R17, RZ, RZ, R28 ;  /* 0x000000ffff117224 */ /* 0x000fc400078e001c */
[----:B------:R-:W4:Y:S01]  /*96420*/  LDL.LU R28, [R1+0x7b2c] ;  /* 0x007b2c00011c7983 */ /* 0x000f220000300800 */
[----:B---3--:R0:W-:Y:S01]  /*96430*/  STL.64 [R1+0x7af0], R10 ;  /* 0x007af00a01007387 */ /* 0x0081e20000100a00 */
[----:B--2---:R4:W-:Y:S03]  /*96440*/  STL.64 [R1+0x7ae8], R8 ;  /* 0x007ae80801007387 */ /* 0x0049e60000100a00 */
[----:B0-----:R-:W2:Y:S01]  /*96450*/  LDL.64 R10, [R1+0x28] ;  /* 0x00002800010a7983 */ /* 0x001ea20000100a00 */
[----:B----4-:R-:W-:Y:S02]  /*96460*/  MOV R8, R6 ;  /* 0x0000000600087202 */ /* 0x010fe40000000f00 */
[----:B------:R-:W-:Y:S01]  /*96470*/  MOV R9, R7 ;  /* 0x0000000700097202 */ /* 0x000fe20000000f00 */
[C---:B------:R-:W-:Y:S02]  /*96480*/  FMUL R20, R3.reuse, R20 ;  /* 0x0000001403147220 */ /* 0x040fe40000400000 */
[----:B------:R-:W-:-:S02]  /*96490*/  FMUL R21, R3, R19 ;  /* 0x0000001303157220 */ /* 0x000fc40000400000 */
[C---:B------:R-:W-:Y:S02]  /*964a0*/  FMUL R22, R29.reuse, R18 ;  /* 0x000000121d167220 */ /* 0x040fe40000400000 */
[----:B------:R-:W-:Y:S01]  /*964b0*/  FMUL R23, R29, R13 ;  /* 0x0000000d1d177220 */ /* 0x000fe20000400000 */
[----:B--2---:R0:W-:Y:S01]  /*964c0*/  STL.64 [R1+0x7b08], R10 ;  /* 0x007b080a01007387 */ /* 0x0041e20000100a00 */
[----:B------:R-:W2:Y:S02]  /*964d0*/  LDL.LU R6, [R1+0x7b28] ;  /* 0x007b280001067983 */ /* 0x000ea40000300800 */
[----:B------:R-:W2:Y:S02]  /*964e0*/  LDL.LU R7, [R1+0x7b24] ;  /* 0x007b240001077983 */ /* 0x000ea40000300800 */
[----:B------:R-:W3:Y:S01]  /*964f0*/  LDL.64 R14, [R1+0x18] ;  /* 0x00001800010e7983 */ /* 0x000ee20000100a00 */
[----:B0-----:R-:W-:Y:S01]  /*96500*/  HMMA.16816.F32.BF16 R8, R24, R8, R20 ;  /* 0x000000081808723c */ /* 0x001fe20000041814 */
[----:B------:R-:W0:Y:S01]  /*96510*/  LDSM.16.M88.4 R20, [R4+0x41000] ;  /* 0x041000000414783b */ /* 0x000e220000000200 */
[----:B------:R-:W-:-:S02]  /*96520*/  FMUL R12, R3, R12 ;  /* 0x0000000c030c7220 */ /* 0x000fc40000400000 */
[----:B------:R-:W-:Y:S01]  /*96530*/  FMUL R13, R3, R5 ;  /* 0x00000005030d7220 */ /* 0x000fe20000400000 */
[----:B---3--:R1:W-:Y:S02]  /*96540*/  STL.64 [R1+0x7b18], R14 ;  /* 0x007b180e01007387 */ /* 0x0083e40000100a00 */
[C---:B-1----:R-:W-:Y:S02]  /*96550*/  FMUL R14, R29.reuse, R2 ;  /* 0x000000021d0e7220 */ /* 0x042fe40000400000 */
[----:B------:R-:W-:Y:S11]  /*96560*/  FMUL R15, R29, R0 ;  /* 0x000000001d0f7220 */ /* 0x000ff60000400000 */
[----:B------:R-:W-:Y:S03]  /*96570*/  @!UPT UIADD3 URZ, URZ, URZ, URZ ;  /* 0x0000003f3f3ff290 */ /* 0x000fe6000fffe03f */
[----:B------:R1:W-:Y:S01]  /*96580*/  STL.64 [R1+0xd60], R8 ;  /* 0x000d600801007387 */ /* 0x0003e20000100a00 */
[----:B------:R-:W-:Y:S03]  /*96590*/  HMMA.16816.F32.BF16 R16, R24, R16, R12 ;  /* 0x000000101810723c */ /* 0x000fe6000004180c */
[----:B------:R-:W-:Y:S04]  /*965a0*/  STL.64 [R1+0xd68], R10 ;  /* 0x000d680a01007387 */ /* 0x000fe80000100a00 */
[----:B-1----:R-:W3:Y:S01]  /*965b0*/  LDL.LU R8, [R1+0x1620] ;  /* 0x0016200001087983 */ /* 0x002ee20000300800 */
[----:B------:R-:W4:Y:S02]  /*965c0*/  LDL.LU R9, [R1+0x1624] ;  /* 0x0016240001097983 */ /* 0x000f240000300800 */
[----:B------:R-:W4:Y:S02]  /*965d0*/  LDL.LU R2, [R1+0x1628] ;  /* 0x0016280001027983 */ /* 0x000f240000300800 */
[----:B------:R-:W4:Y:S01]  /*965e0*/  LDL.LU R0, [R1+0x162c] ;  /* 0x00162c0001007983 */ /* 0x000f220000300800 */
[----:B--2---:R-:W-:Y:S01]  /*965f0*/  STL.64 [R1+0x7aa8], R6 ;  /* 0x007aa80601007387 */ /* 0x004fe20000100a00 */
[----:B------:R1:W-:Y:S03]  /*96600*/  STL [R1+0x7aa0], R4 ;  /* 0x007aa00401007387 */ /* 0x0003e60000100800 */
[----:B-1----:R-:W2:Y:S01]  /*96610*/  LDL.LU R4, [R1+0x970] ;  /* 0x0009700001047983 */ /* 0x002ea20000300800 */
[----:B------:R-:W2:Y:S01]  /*96620*/  LDL.LU R5, [R1+0x974] ;  /* 0x0009740001057983 */ /* 0x000ea20000300800 */
[----:B------:R-:W-:-:S02]  /*96630*/  MOV R6, R28 ;  /* 0x0000001c00067202 */ /* 0x000fc40000000f00 */
[----:B------:R-:W2:Y:S01]  /*96640*/  LDL.LU R28, [R1+0x7b20] ;  /* 0x007b2000011c7983 */ /* 0x000ea20000300800 */
[----:B------:R-:W2:Y:S02]  /*96650*/  LDL.LU R7, [R1+0x97c] ;  /* 0x00097c0001077983 */ /* 0x000ea40000300800 */
[----:B0-----:R-:W-:Y:S02]  /*96660*/  STL.64 [R1+0x79d0], R22 ;  /* 0x0079d01601007387 */ /* 0x001fe40000100a00 */
[----:B------:R0:W-:Y:S02]  /*96670*/  STL.64 [R1+0x79c8], R20 ;  /* 0x0079c81401007387 */ /* 0x0001e40000100a00 */
[----:B0-----:R-:W2:Y:S01]  /*96680*/  LDL.LU R20, [R1+0x9a0] ;  /* 0x0009a00001147983 */ /* 0x001ea20000300800 */
[----:B------:R-:W2:Y:S02]  /*96690*/  LDL.LU R21, [R1+0x9a4] ;  /* 0x0009a40001157983 */ /* 0x000ea40000300800 */
[----:B------:R-:W2:Y:S02]  /*966a0*/  LDL.LU R22, [R1+0x9a8] ;  /* 0x0009a80001167983 */ /* 0x000ea40000300800 */
[----:B------:R-:W2:Y:S01]  /*966b0*/  LDL.LU.64 R14, [R1+0x7b18] ;  /* 0x007b1800010e7983 */ /* 0x000ea20000300a00 */
[----:B------:R0:W-:Y:S01]  /*966c0*/  STL.64 [R1+0xd50], R16 ;  /* 0x000d501001007387 */ /* 0x0001e20000100a00 */
[----:B------:R1:W-:Y:S03]  /*966d0*/  STL.64 [R1+0xd58], R18 ;  /* 0x000d581201007387 */ /* 0x0003e60000100a00 */
[----:B0-----:R-:W2:Y:S01]  /*966e0*/  LDL.LU.64 R16, [R1+0x7b10] ;  /* 0x007b100001107983 */ /* 0x001ea20000300a00 */
[----:B------:R-:W-:Y:S02]  /*966f0*/  STL [R1+0x3948], R29 ;  /* 0x0039481d01007387 */ /* 0x000fe40000100800 */
[----:B---3--:R-:W-:-:S02]  /*96700*/  FMUL R8, R3, R8 ;  /* 0x0000000803087220 */ /* 0x008fc40000400000 */
[----:B----4-:R-:W-:Y:S02]  /*96710*/  FMUL R9, R3, R9 ;  /* 0x0000000903097220 */ /* 0x010fe40000400000 */
[C---:B------:R-:W-:Y:S02]  /*96720*/  FMUL R10, R29.reuse, R2 ;  /* 0x000000021d0a7220 */ /* 0x040fe40000400000 */
[----:B------:R-:W-:-:S07]  /*96730*/  FMUL R11, R29, R0 ;  /* 0x000000001d0b7220 */ /* 0x000fce0000400000 */
[----:B--2---:R-:W-:Y:S01]  /*96740*/  HMMA.16816.F32.BF16 R24, R24, R16, R8 ;  /* 0x000000101818723c */ /* 0x004fe20000041808 */
[----:B------:R-:W2:Y:S01]  /*96750*/  LDL.LU.64 R10, [R1+0x7b08] ;  /* 0x007b0800010a7983 */ /* 0x000ea20000300a00 */
[----:B-1----:R-:W2:Y:S02]  /*96760*/  LDL.LU.64 R18, [R1+0x7b00] ;  /* 0x007b000001127983 */ /* 0x002ea40000300a00 */
[----:B------:R-:W2:Y:S02]  /*96770*/  LDL.LU.64 R16, [R1+0x7af8] ;  /* 0x007af80001107983 */ /* 0x000ea40000300a00 */
[----:B------:R-:W-:Y:S11]  /*96780*/  IMAD.MOV.U32 R23, RZ, RZ, R28 ;  /* 0x000000ffff177224 */ /* 0x000ff600078e001c */
[----:B------:R-:W-:Y:S06]  /*96790*/  @!UPT UIADD3 URZ, URZ, URZ, URZ ;  /* 0x0000003f3f3ff290 */ /* 0x000fec000fffe03f */
[----:B------:R-:W-:Y:S01]  /*967a0*/  STL.64 [R1+0x230], R24 ;  /* 0x0002301801007387 */ /* 0x000fe20000100a00 */
[----:B------:R0:W-:Y:S03]  /*967b0*/  STL.64 [R1+0x238], R26 ;  /* 0x0002381a01007387 */ /* 0x0001e60000100a00 */
[----:B0-----:R-:W3:Y:S01]  /*967c0*/  LDL.64 R26, [R1+0x8] ;  /* 0x00000800011a7983 */ /* 0x001ee20000100a00 */
[C---:B--2---:R-:W-:Y:S11]  /*967d0*/  HMMA.16816.F32.BF16 R20, R16.reuse, R10, R20 ;  /* 0x0000000a1014723c */ /* 0x044ff60000041814 */
[----:B------:R-:W-:Y:S11]  /*967e0*/  @!UPT UIADD3 URZ, URZ, URZ, URZ ;  /* 0x0000003f3f3ff290 */ /* 0x000ff6000fffe03f */
[----:B------:R-:W-:Y:S01]  /*967f0*/  @!UPT UIADD3 URZ, URZ, URZ, URZ ;  /* 0x0000003f3f3ff290 */ /* 0x000fe2000fffe03f */
[----:B------:R0:W-:Y:S01]  /*96800*/  STL.64 [R1+0x220], R20 ;  /* 0x0002201401007387 */ /* 0x0001e20000100a00 */
[----:B------:R-:W-:Y:S01]  /*96810*/  STL.64 [R1+0x228], R22 ;  /* 0x0002281601007387 */ /* 0x000fe20000100a00 */
[----:B0-----:R-:W-:Y:S02]  /*96820*/  MOV R21, R10 ;  /* 0x0000000a00157202 */ /* 0x001fe40000000f00 */
[----:B------:R-:W-:Y:S02]  /*96830*/  MOV R20, R11 ;  /* 0x0000000b00147202 */ /* 0x000fe40000000f00 */
[----:B------:R-:W2:Y:S01]  /*96840*/  LDL.LU.64 R10, [R1+0x7af0] ;  /* 0x007af000010a7983 */ /* 0x000ea20000300a00 */
        /* <DEDUP_REMOVED lines=11> */
[----:B---3--:R-:W-:Y:S01]  /*96900*/  MOV R21, R26 ;  /* 0x0000001a00157202 */ /* 0x008fe20000000f00 */
[----:B------:R-:W3:Y:S01]  /*96910*/  LDL.LU.64 R14, [R1+0x7ad0] ;  /* 0x007ad000010e7983 */ /* 0x000ee20000300a00 */
[----:B------:R-:W4:Y:S01]  /*96920*/  LDL.LU.64 R12, [R1+0x7ac8] ;  /* 0x007ac800010c7983 */ /* 0x000f220000300a00 */
[C---:B--2---:R-:W-:Y:S11]  /*96930*/  HMMA.16816.F32.BF16 R8, R16.reuse, R26, R8 ;  /* 0x0000001a1008723c */ /* 0x044ff60000041808 */
[----:B------:R-:W-:Y:S11]  /*96940*/  @!UPT UIADD3 URZ, URZ, URZ, URZ ;  /* 0x0000003f3f3ff290 */ /* 0x000ff6000fffe03f */
[----:B------:R-:W-:Y:S01]  /*96950*/  @!UPT UIADD3 URZ, URZ, URZ, URZ ;  /* 0x0000003f3f3ff290 */ /* 0x000fe2000fffe03f */
[----:B------:R-:W-:Y:S01]  /*96960*/  STL.64 [R1+0x200], R8 ;  /* 0x0002000801007387 */ /* 0x000fe20000100a00 */
[----:B------:R0:W-:Y:S03]  /*96970*/  STL.64 [R1+0x208], R10 ;  /* 0x0002080a01007387 */ /* 0x0001e60000100a00 */
[----:B0-----:R-:W2:Y:S01]  /*96980*/  LDL.LU.64 R10, [R1+0x7ac0] ;  /* 0x007ac000010a7983 */ /* 0x001ea20000300a00 */
[----:B------:R0:W-:Y:S02]  /*96990*/  STL.64 [R1+0x7a48], R22 ;  /* 0x007a481601007387 */ /* 0x0001e40000100a00 */
[----:B------:R-:W-:Y:S01]  /*969a0*/  STL.64 [R1+0x7a40], R20 ;  /* 0x007a401401007387 */ /* 0x000fe20000100a00 */
[----:B0-----:R-:W2:Y:S04]  /*969b0*/  LDL.64 R22, [R1+0xa8] ;  /* 0x0000a80001167983 */ /* 0x001ea80000100a00 */
[----:B--2---:R0:W-:Y:S04]  /*969c0*/  STL.64 [R1+0x7a58], R22 ;  /* 0x007a581601007387 */ /* 0x0041e80000100a00 */
[----:B0-----:R-:W2:Y:S01]  /*969d0*/  LDL.64 R22, [R1+0xb8] ;  /* 0x0000b80001167983 */ /* 0x001ea20000100a00 */
[----:B---3--:R-:W-:Y:S03]  /*969e0*/  HMMA.16816.F32.BF16 R4, R16, R14, R4 ;  /* 0x0000000e1004723c */ /* 0x008fe60000041804 */
[----:B--2---:R0:W-:Y:S04]  /*969f0*/  STL.64 [R1+0x7a70], R22 ;  /* 0x007a701601007387 */ /* 0x0041e80000100a00 */
[----:B0-----:R-:W2:Y:S04]  /*96a00*/  LDL R22, [R1+0xc8] ;  /* 0x0000c80001167983 */ /* 0x001ea80000100800 */
[----:B------:R-:W2:Y:S01]  /*96a10*/  LDL R23, [R1+0xcc] ;  /* 0x0000cc0001177983 */ /* 0x000ea20000100800 */
[----:B------:R-:W-:Y:S11]  /*96a20*/  MOV R29, R27 ;  /* 0x0000001b001d7202 */ /* 0x000ff60000000f00 */
[----:B------:R-:W-:Y:S01]  /*96a30*/  @!UPT UIADD3 URZ, URZ, URZ, URZ ;  /* 0x0000003f3f3ff290 */ /* 0x000fe2000fffe03f */
[----:B------:R-:W-:Y:S01]  /*96a40*/  MOV R28, R4 ;  /* 0x00000004001c7202 */ /* 0x000fe20000000f00 */
[----:B------:R-:W-:Y:S01]  /*96a50*/  IMAD.MOV.U32 R3, RZ, RZ, R5 ;  /* 0x000000ffff037224 */ /* 0x000fe200078e0005 */
[----:B------:R-:W-:Y:S02]  /*96a60*/  MOV R2, R6 ;  /* 0x0000000600027202 */ /* 0x000fe40000000f00 */
[----:B------:R-:W-:Y:S01]  /*96a70*/  MOV R0, R7 ;  /* 0x0000000700007202 */ /* 0x000fe20000000f00 */
[----:B--2---:R0:W-:Y:S04]  /*96a80*/  STL.64 [R1+0x7a88], R22 ;  /* 0x007a881601007387 */ /* 0x0041e80000100a00 */
[----:B0-----:R-:W2:Y:S04]  /*96a90*/  LDL R22, [R1+0x38] ;  /* 0x0000380001167983 */ /* 0x001ea80000100800 */
[----:B------:R-:W2:Y:S01]  /*96aa0*/  LDL R23, [R1+0x3c] ;  /* 0x00003c0001177983 */ /* 0x000ea20000100800 */
        /* <DEDUP_REMOVED lines=8> */
[----:B------:R0:W-:Y:S02]  /*96b30*/  STL.64 [R1+0x7980], R14 ;  /* 0x0079800e01007387 */ /* 0x0001e40000100a00 */
[----:B----4-:R1:W-:Y:S01]  /*96b40*/  STL.64 [R1+0x7978], R12 ;  /* 0x0079780c01007387 */ /* 0x0103e20000100a00 */
[----:B0-----:R-:W4:Y:S04]  /*96b50*/  LDL.64 R14, [R1+0x98] ;  /* 0x00009800010e7983 */ /* 0x001f280000100a00 */
[----:B----4-:R0:W-:Y:S01]  /*96b60*/  STL.64 [R1+0x7a50], R14 ;  /* 0x007a500e01007387 */ /* 0x0101e20000100a00 */
[----:B-1----:R-:W4:Y:S02]  /*96b70*/  LDL.LU R12, [R1+0x920] ;  /* 0x00092000010c7983 */ /* 0x002f240000300800 */
[----:B------:R-:W4:Y:S01]  /*96b80*/  LDL.LU R13, [R1+0x924] ;  /* 0x00092400010d7983 */ /* 0x000f220000300800 */
[----:B0-----:R-:W2:Y:S01]  /*96b90*/  LDL.LU R14, [R1+0x928] ;  /* 0x00092800010e7983 */ /* 0x001ea20000300800 */
[----:B------:R-:W-:-:S02]  /*96ba0*/  MOV R15, R10 ;  /* 0x0000000a000f7202 */ /* 0x000fc40000000f00 */
[----:B------:R-:W3:Y:S03]  /*96bb0*/  LDL.LU R10, [R1+0x7abc] ;  /* 0x007abc00010a7983 */ /* 0x000ee60000300800 */
[----:B--2---:R-:W-:Y:S01]  /*96bc0*/  STL.64 [R1+0x7a68], R14 ;  /* 0x007a680e01007387 */ /* 0x004fe20000100a00 */
[----:B----4-:R0:W-:Y:S03]  /*96bd0*/  STL.64 [R1+0x7a60], R12 ;  /* 0x007a600c01007387 */ /* 0x0101e60000100a00 */
[----:B0-----:R-:W2:Y:S01]  /*96be0*/  LDL.LU R12, [R1+0x930] ;  /* 0x00093000010c7983 */ /* 0x001ea20000300800 */
[----:B------:R-:W2:Y:S02]  /*96bf0*/  LDL.LU R13, [R1+0x934] ;  /* 0x00093400010d7983 */ /* 0x000ea40000300800 */
[----:B------:R-:W4:Y:S02]  /*96c00*/  LDL.LU R14, [R1+0x938] ;  /* 0x00093800010e7983 */ /* 0x000f240000300800 */
[----:B------:R-:W-:-:S02]  /*96c10*/  IMAD.MOV.U32 R15, RZ, RZ, R11 ;  /* 0x000000ffff0f7224 */ /* 0x000fc400078e000b */
        /* <DEDUP_REMOVED lines=8> */
[----:B----4-:R-:W-:Y:S01]  /*96ca0*/  STL.64 [R1+0x7a98], R14 ;  /* 0x007a980e01007387 */ /* 0x010fe20000100a00 */
[----:B--2---:R0:W-:Y:S02]  /*96cb0*/  STL.64 [R1+0x7a90], R12 ;  /* 0x007a900c01007387 */ /* 0x0041e40000100a00 */
[----:B0-----:R-:W-:Y:S02]  /*96cc0*/  MOV R12, R11 ;  /* 0x0000000b000c7202 */ /* 0x001fe40000000f00 */
[----:B------:R-:W3:Y:S01]  /*96cd0*/  LDL.LU R11, [R1+0x7ab0] ;  /* 0x007ab000010b7983 */ /* 0x000ee20000300800 */
[----:B------:R-:W2:Y:S02]  /*96ce0*/  LDL.LU R13, [R1+0x9b4] ;  /* 0x0009b400010d7983 */ /* 0x000ea40000300800 */
[----:B------:R-:W2:Y:S02]  /*96cf0*/  LDL.LU R14, [R1+0x9b8] ;  /* 0x0009b800010e7983 */ /* 0x000ea40000300800 */
[----:B------:R-:W2:Y:S01]  /*96d00*/  LDL.LU R15, [R1+0x9bc] ;  /* 0x0009bc00010f7983 */ /* 0x000ea20000300800 */
[----:B------:R-:W-:Y:S01]  /*96d10*/  STL [R1+0x721c], R0 ;  /* 0x00721c0001007387 */ /* 0x000fe20000100800 */
        /* <DEDUP_REMOVED lines=9> */
[----:B------:R-:W4:Y:S01]  /*96db0*/  LDL.LU R4, [R1+0x7aa0] ;  /* 0x007aa00001047983 */ /* 0x000f220000300800 */
[C---:B--2---:R-:W-:Y:S08]  /*96dc0*/  HMMA.16816.F32.BF16 R20, R16.reuse, R22, R12 ;  /* 0x000000161014723c */ /* 0x044ff0000004180c */
[C---:B---3--:R-:W-:Y:S11]  /*96dd0*/  HMMA.16816.F32.BF16 R24, R16.reuse, R6, R24 ;  /* 0x000000061018723c */ /* 0x048ff60000041818 */
[----:B------:R-:W-:Y:S11]  /*96de0*/  @!UPT UIADD3 URZ, URZ, URZ, URZ ;  /* 0x0000003f3f3ff290 */ /* 0x000ff6000fffe03f */
[----:B------:R-:W-:Y:S01]  /*96df0*/  @!UPT UIADD3 URZ, URZ, URZ, URZ ;  /* 0x0000003f3f3ff290 */ /* 0x000fe2000fffe03f */
[----:B------:R-:W-:Y:S01]  /*96e00*/  STL.64 [R1+0x1d0], R24 ;  /* 0x0001d01801007387 */ /* 0x000fe20000100a00 */
[----:B------:R-:W-:Y:S02]  /*96e10*/  STL.64 [R1+0x1d8], R26 ;  /* 0x0001d81a01007387 */ /* 0x000fe40000100a00 */
[----:B----4-:R-:W0:Y:S04]  /*96e20*/  LDSM.16.M88.4 R24, [R4+0x42000] ;  /* 0x042000000418783b */ /* 0x010e280000000200 */
[----:B------:R-:W-:Y:S01]  /*96e30*/  STL.64 [R1+0x7960], R6 ;  /* 0x0079600601007387 */ /* 0x000fe20000100a00 */
[----:B------:R1:W-:Y:S04]  /*96e40*/  STL [R1+0x7958], R4 ;  /* 0x0079580401007387 */ /* 0x0003e80000100800 */
[----:B-1----:R-:W2:Y:S01]  /*96e50*/  LDL.LU R4, [R1+0x910] ;  /* 0x0009100001047983 */ /* 0x002ea20000300800 */
[----:B------:R-:W2:Y:S02]  /*96e60*/  LDL.LU R5, [R1+0x914] ;  /* 0x0009140001057983 */ /* 0x000ea40000300800 */
[----:B------:R-:W2:Y:S02]  /*96e70*/  LDL.LU R6, [R1+0x918] ;  /* 0x0009180001067983 */ /* 0x000ea40000300800 */
[----:B------:R-:W2:Y:S01]  /*96e80*/  LDL.LU R7, [R1+0x91c] ;  /* 0x00091c0001077983 */ /* 0x000ea20000300800 */
[----:B0-----:R0:W-:Y:S01]  /*96e90*/  STL.64 [R1+0x7890], R26 ;  /* 0x0078901a01007387 */ /* 0x0011e20000100a00 */
[----:B------:R-:W-:Y:S03]  /*96ea0*/  STL.64 [R1+0x7888], R24 ;  /* 0x0078881801007387 */ /* 0x000fe60000100a00 */
[----:B0-----:R-:W3:Y:S04]  /*96eb0*/  LDL R26, [R1+0x48] ;  /* 0x00004800011a7983 */ /* 0x001ee80000100800 */
[----:B------:R-:W3:Y:S01]  /*96ec0*/  LDL R27, [R1+0x4c] ;  /* 0x00004c00011b7983 */ /* 0x000ee20000100800 */
[----:B------:R-:W4:Y:S02]  /*96ed0*/  LDL.LU.64 R14, [R1+0x7a98] ;  /* 0x007a9800010e7983 */ /* 0x000f240000300a00 */
[----:B------:R-:W4:Y:S02]  /*96ee0*/  LDL.LU.64 R12, [R1+0x7a90] ;  /* 0x007a9000010c7983 */ /* 0x000f240000300a00 */
[----:B------:R-:W-:Y:S01]  /*96ef0*/  STL.64 [R1+0xd40], R20 ;  /* 0x000d401401007387 */ /* 0x000fe20000100a00 */
[----:B------:R0:W-:Y:S04]  /*96f00*/  STL.64 [R1+0xd48], R22 ;  /* 0x000d481601007387 */ /* 0x0001e80000100a00 */
[----:B0-----:R-:W4:Y:S02]  /*96f10*/  LDL.LU.64 R22, [R1+0x7a88] ;  /* 0x007a880001167983 */ /* 0x001f240000300a00 */
[C---:B----4-:R-:W-:Y:S02]  /*96f20*/  HMMA.16816.F32.BF16 R20, R16.reuse, R22, R12 ;  /* 0x000000161014723c */ /* 0x050fe4000004180c */
[----:B------:R-:W4:Y:S01]  /*96f30*/  LDL.LU.64 R14, [R1+0x7a80] ;  /* 0x007a8000010e7983 */ /* 0x000f220000300a00 */
[----:B------:R-:W4:Y:S11]  /*96f40*/  LDL.LU.64 R12, [R1+0x7a78] ;  /* 0x007a7800010c7983 */ /* 0x000f360000300a00 */
[----:B------:R-:W-:Y:S09]  /*96f50*/  @!UPT UIADD3 URZ, URZ, URZ, URZ ;  /* 0x0000003f3f3ff290 */ /* 0x000ff2000fffe03f */
[----:B------:R-:W-:Y:S01]  /*96f60*/  STL.64 [R1+0xd30], R20 ;  /* 0x000d301401007387 */ /* 0x000fe20000100a00 */
[----:B------:R0:W-:Y:S03]  /*96f70*/  STL.64 [R1+0xd38], R22 ;  /* 0x000d381601007387 */ /* 0x0001e60000100a00 */
[----:B0-----:R-:W4:Y:S02]  /*96f80*/  LDL.LU.64 R22, [R1+0x7a70] ;  /* 0x007a700001167983 */ /* 0x001f240000300a00 */
[C---:B----4-:R-:W-:Y:S01]  /*96f90*/  HMMA.16816.F32.BF16 R12, R16.reuse, R22, R12 ;  /* 0x00000016100c723c */ /* 0x050fe2000004180c */
[----:B------:R-:W-:Y:S01]  /*96fa0*/  MOV R2, R22 ;  /* 0x0000001600027202 */ /* 0x000fe20000000f00 */
[----:B------:R-:W-:Y:S11]  /*96fb0*/  IMAD.MOV.U32 R0, RZ, RZ, R23 ;  /* 0x000000ffff007224 */ /* 0x000ff600078e0017 */
[----:B------:R-:W-:Y:S10]  /*96fc0*/  @!UPT UIADD3 URZ, URZ, URZ, URZ ;  /* 0x0000003f3f3ff290 */ /* 0x000ff4000fffe03f */
[----:B------:R-:W-:Y:S01]  /*96fd0*/  STL.64 [R1+0xd20], R12 ;  /* 0x000d200c01007387 */ /* 0x000fe20000100a00 */
[----:B------:R0:W-:Y:S03]  /*96fe0*/  STL.64 [R1+0xd28], R14 ;  /* 0x000d280e01007387 */ /* 0x0001e60000100a00 */
[----:B0-----:R-:W4:Y:S01]  /*96ff0*/  LDL.LU.64 R14, [R1+0x7a68] ;  /* 0x007a6800010e7983 */ /* 0x001f220000300a00 */
[----:B------:R-:W4:Y:S02]  /*97000*/  LDL.LU.64 R12, [R1+0x7a60] ;  /* 0x007a6000010c7983 */ /* 0x000f240000300a00 */
[----:B------:R-:W4:Y:S02]  /*97010*/  LDL.LU.64 R22, [R1+0x7a58] ;  /* 0x007a580001167983 */ /* 0x000f240000300a00 */
[----:B------:R-:W-:Y:S01]  /*97020*/  STL [R1+0x7944], R0 ;  /* 0x0079440001007387 */ /* 0x000fe20000100800 */
[----:B------:R-:W-:Y:S01]  /*97030*/  STL [R1+0x7940], R2 ;  /* 0x0079400201007387 */ /* 0x000fe20000100800 */
[C---:B----4-:R-:W-:Y:S11]  /*97040*/  HMMA.16816.F32.BF16 R12, R16.reuse, R22, R12 ;  /* 0x00000016100c723c */ /* 0x050ff6000004180c */
[----:B------:R-:W-:Y:S11]  /*97050*/  @!UPT UIADD3 URZ, URZ, URZ, URZ ;  /* 0x0000003f3f3ff290 */ /* 0x000ff6000fffe03f */
[----:B------:R-:W-:Y:S01]  /*97060*/  @!UPT UIADD3 URZ, URZ, URZ, URZ ;  /* 0x0000003f3f3ff290 */ /* 0x000fe2000fffe03f */
[----:B------:R-:W-:Y:S01]  /*97070*/  STL.64 [R1+0xd10], R12 ;  /* 0x000d100c01007387 */ /* 0x000fe20000100a00 */
[----:B------:R0:W-:Y:S03]  /*97080*/  STL.64 [R1+0xd18], R14 ;  /* 0x000d180e01007387 */ /* 0x0001e60000100a00 */
[----:B0-----:R-:W2:Y:S01]  /*97090*/  LDL.LU.64 R14, [R1+0x7a50] ;  /* 0x007a5000010e7983 */ /* 0x001ea20000300a00 */
[----:B------:R-:W-:Y:S02]  /*970a0*/  MOV R8, R22 ;  /* 0x0000001600087202 */ /* 0x000fe40000000f00 */
[----:B------:R-:W-:Y:S02]  /*970b0*/  MOV R3, R23 ;  /* 0x0000001700037202 */ /* 0x000fe40000000f00 */
[----:B------:R-:W4:Y:S01]  /*970c0*/  LDL.LU.64 R22, [R1+0x7a48] ;  /* 0x007a480001167983 */ /* 0x000f220000300a00 */
[----:B------:R-:W3:Y:S02]  /*970d0*/  LDL.LU.64 R20, [R1+0x7a40] ;  /* 0x007a400001147983 */ /* 0x000ee40000300a00 */
[----:B------:R-:W-:Y:S01]  /*970e0*/  STL [R1+0x7948], R8 ;  /* 0x0079480801007387 */ /* 0x000fe20000100800 */
[----:B--2---:R-:W-:Y:S01]  /*970f0*/  HMMA.16816.F32.BF16 R4, R16, R14, R4 ;  /* 0x0000000e1004723c */ /* 0x004fe20000041804 */
[----:B------:R-:W-:Y:S01]  /*97100*/  MOV R24, R14 ;  /* 0x0000000e00187202 */ /* 0x000fe20000000f00 */
[----:B------:R-:W-:-:S05]  /*97110*/  IMAD.MOV.U32 R9, RZ, RZ, R15 ;  /* 0x000000ffff097224 */ /* 0x000fca00078e000f */
[----:B---3--:R-:W-:Y:S11]  /*97120*/  MOV R14, R21 ;  /* 0x00000015000e7202 */ /* 0x008ff60000000f00 */
[----:B------:R-:W-:Y:S05]  /*97130*/  @!UPT UIADD3 URZ, URZ, URZ, URZ ;  /* 0x0000003f3f3ff290 */ /* 0x000fea000fffe03f */
[----:B------:R0:W-:Y:S01]  /*97140*/  STL.64 [R1+0xd00], R4 ;  /* 0x000d000401007387 */ /* 0x0001e20000100a00 */
[----:B------:R1:W-:Y:S02]  /*97150*/  STL.64 [R1+0xd08], R6 ;  /* 0x000d080601007387 */ /* 0x0003e40000100a00 */
[----:B------:R-:W-:Y:S02]  /*97160*/  STL.64 [R1+0x7a30], R26 ;  /* 0x007a301a01007387 */ /* 0x000fe40000100a00 */
[----:B------:R-:W-:Y:S01]  /*97170*/  STL [R1+0x7a28], R24 ;  /* 0x007a281801007387 */ /* 0x000fe20000100800 */
[----:B------:R-:W-:Y:S01]  /*97180*/  STL.64 [R1+0x7a00], R10 ;  /* 0x007a000a01007387 */ /* 0x000fe20000100a00 */
[----:B------:R-:W-:Y:S03]  /*97190*/  STL [R1+0x79f8], R9 ;  /* 0x0079f80901007387 */ /* 0x000fe60000100800 */
[----:B0-----:R-:W2:Y:S01]  /*971a0*/  LDL.LU R4, [R1+0x860] ;  /* 0x0008600001047983 */ /* 0x001ea20000300800 */
[----:B------:R-:W2:Y:S02]  /*971b0*/  LDL.LU R5, [R1+0x864] ;  /* 0x0008640001057983 */ /* 0x000ea40000300800 */
[----:B-1----:R-:W3:Y:S02]  /*971c0*/  LDL.LU R6, [R1+0x868] ;  /* 0x0008680001067983 */ /* 0x002ee40000300800 */
[----:B------:R-:W3:Y:S01]  /*971d0*/  LDL.LU R7, [R1+0x86c] ;  /* 0x00086c0001077983 */ /* 0x000ee20000300800 */
[----:B------:R-:W2:Y:S01]  /*971e0*/  LDL.LU R21, [R1+0x7a38] ;  /* 0x007a380001157983 */ /* 0x000ea20000300800 */
[----:B------:R-:W-:-:S05]  /*971f0*/  MOV R15, R29 ;  /* 0x0000001d000f7202 */ /* 0x000fca0000000f00 */
[----:B------:R4:W-:Y:S02]  /*97200*/  STL.64 [R1+0x7998], R14 ;  /* 0x0079980e01007387 */ /* 0x0009e40000100a00 */
[----:B----4-:R-:W-:Y:S01]  /*97210*/  MOV R14, R23 ;  /* 0x00000017000e7202 */ /* 0x010fe20000000f00 */
[----:B------:R-:W-:Y:S01]  /*97220*/  IMAD.MOV.U32 R15, RZ, RZ, R22 ;  /* 0x000000ffff0f7224 */ /* 0x000fe200078e0016 */
[----:B---3--:R-:W-:Y:S01]  /*97230*/  STL.64 [R1+0x7970], R6 ;  /* 0x0079700601007387 */ /* 0x008fe20000100a00 */
[----:B--2---:R0:W-:Y:S03]  /*97240*/  STL.64 [R1+0x7968], R4 ;  /* 0x0079680401007387 */ /* 0x0041e60000100a00 */
[----:B0-----:R-:W2:Y:S01]  /*97250*/  LDL.LU R4, [R1+0x870] ;  /* 0x0008700001047983 */ /* 0x001ea20000300800 */
[----:B------:R-:W2:Y:S02]  /*97260*/  LDL.LU R5, [R1+0x874] ;  /* 0x0008740001057983 */ /* 0x000ea40000300800 */
[----:B------:R-:W3:Y:S02]  /*97270*/  LDL.LU R6, [R1+0x878] ;  /* 0x0008780001067983 */ /* 0x000ee40000300800 */
[----:B------:R-:W3:Y:S01]  /*97280*/  LDL.LU R7, [R1+0x87c] ;  /* 0x00087c0001077983 */ /* 0x000ee20000300800 */
[----:B------:R0:W-:Y:S02]  /*97290*/  STL.64 [R1+0x79b0], R14 ;  /* 0x0079b00e01007387 */ /* 0x0001e40000100a00 */
[----:B0-----:R-:W-:-:S02]  /*972a0*/  MOV R14, R21 ;  /* 0x00000015000e7202 */ /* 0x001fc40000000f00 */
[----:B------:R-:W-:-:S05]  /*972b0*/  MOV R15, R20 ;  /* 0x00000014000f7202 */ /* 0x000fca0000000f00 */
[----:B------:R0:W-:Y:S04]  /*972c0*/  STL.64 [R1+0x79d8], R14 ;  /* 0x0079d80e01007387 */ /* 0x0001e80000100a00 */
[----:B0-----:R-:W4:Y:S04]  /*972d0*/  LDL R14, [R1+0x58] ;  /* 0x00005800010e7983 */ /* 0x001f280000100800 */
[----:B------:R-:W4:Y:S04]  /*972e0*/  LDL R15, [R1+0x5c] ;  /* 0x00005c00010f7983 */ /* 0x000f280000100800 */
[----:B----4-:R-:W-:Y:S01]  /*972f0*/  STL.64 [R1+0x79f0], R14 ;  /* 0x0079f00e01007387 */ /* 0x010fe20000100a00 */
        /* <DEDUP_REMOVED lines=8> */
[----:B------:R-:W3:Y:S03]  /*97380*/  LDL.64 R26, [R1+0x88] ;  /* 0x00008800011a7983 */ /* 0x000ee60000100a00 */
[----:B--2---:R0:W-:Y:S01]  /*97390*/  STL.64 [R1+0x7a10], R10 ;  /* 0x007a100a01007387 */ /* 0x0041e20000100a00 */
[----:B------:R1:W-:Y:S03]  /*973a0*/  STL.64 [R1+0x7a08], R8 ;  /* 0x007a080801007387 */ /* 0x0003e60000100a00 */
[----:B0-----:R-:W2:Y:S04]  /*973b0*/  LDL.64 R10, [R1+0x78] ;  /* 0x00007800010a7983 */ /* 0x001ea80000100a00 */
[----:B--2---:R0:W-:Y:S01]  /*973c0*/  STL.64 [R1+0x7a20], R10 ;  /* 0x007a200a01007387 */ /* 0x0041e20000100a00 */
[----:B-1----:R-:W2:Y:S02]  /*973d0*/  LDL.LU R8, [R1+0x900] ;  /* 0x0009000001087983 */ /* 0x002ea40000300800 */
[----:B------:R-:W2:Y:S01]  /*973e0*/  LDL.LU R9, [R1+0x904] ;  /* 0x0009040001097983 */ /* 0x000ea20000300800 */
[----:B0-----:R-:W2:Y:S01]  /*973f0*/  LDL.LU R10, [R1+0x908] ;  /* 0x00090800010a7983 */ /* 0x001ea20000300800 */
[----:B------:R-:W2:Y:S02]  /*97400*/  LDL.LU R11, [R1+0x90c] ;  /* 0x00090c00010b7983 */ /* 0x000ea40000300800 */
[----:B------:R-:W2:Y:S02]  /*97410*/  LDL.64 R14, [R1+0x68] ;  /* 0x00006800010e7983 */ /* 0x000ea40000100a00 */
[----:B--2---:R0:W-:Y:S01]  /*97420*/  STL.64 [R1+0x7a18], R14 ;  /* 0x007a180e01007387 */ /* 0x0041e20000100a00 */
[----:B------:R-:W2:Y:S02]  /*97430*/  LDL.LU R12, [R1+0x8f0] ;  /* 0x0008f000010c7983 */ /* 0x000ea40000300800 */
[----:B------:R-:W2:Y:S01]  /*97440*/  LDL.LU R13, [R1+0x8f4] ;  /* 0x0008f400010d7983 */ /* 0x000ea20000300800 */
[----:B0-----:R-:W2:Y:S01]  /*97450*/  LDL.LU R14, [R1+0x8f8] ;  /* 0x0008f800010e7983 */ /* 0x001ea20000300800 */
[----:B------:R-:W2:Y:S02]  /*97460*/  LDL.LU R15, [R1+0x8fc] ;  /* 0x0008fc00010f7983 */ /* 0x000ea40000300800 */
[----:B------:R-:W-:Y:S02]  /*97470*/  STL.64 [R1+0x79e8], R22 ;  /* 0x0079e81601007387 */ /* 0x000fe40000100a00 */
[----:B----4-:R0:W-:Y:S02]  /*97480*/  STL.64 [R1+0x79e0], R20 ;  /* 0x0079e01401007387 */ /* 0x0101e40000100a00 */
[----:B0-----:R-:W4:Y:S01]  /*97490*/  LDL.LU R20, [R1+0x8d0] ;  /* 0x0008d00001147983 */ /* 0x001f220000300800 */
[----:B------:R-:W4:Y:S02]  /*974a0*/  LDL.LU R21, [R1+0x8d4] ;  /* 0x0008d40001157983 */ /* 0x000f240000300800 */
[----:B------:R-:W4:Y:S02]  /*974b0*/  LDL.LU R22, [R1+0x8d8] ;  /* 0x0008d80001167983 */ /* 0x000f240000300800 */
[----:B------:R-:W4:Y:S01]  /*974c0*/  LDL.LU R23, [R1+0x8dc] ;  /* 0x0008dc0001177983 */ /* 0x000f220000300800 */
[----:B---3--:R-:W-:Y:S01]  /*974d0*/  STL.64 [R1+0x7990], R6 ;  /* 0x0079900601007387 */ /* 0x008fe20000100a00 */
[----:B------:R0:W-:Y:S03]  /*974e0*/  STL.64 [R1+0x7988], R4 ;  /* 0x0079880401007387 */ /* 0x0001e60000100a00 */
[----:B0-----:R-:W3:Y:S01]  /*974f0*/  LDL.LU R4, [R1+0x880] ;  /* 0x0008800001047983 */ /* 0x001ee20000300800 */
[----:B------:R-:W3:Y:S02]  /*97500*/  LDL.LU R5, [R1+0x884] ;  /* 0x0008840001057983 */ /* 0x000ee40000300800 */
[----:B------:R-:W2:Y:S02]  /*97510*/  LDL.LU R6, [R1+0x888] ;  /* 0x0008880001067983 */ /* 0x000ea40000300800 */
[----:B------:R-:W2:Y:S01]  /*97520*/  LDL.LU R7, [R1+0x88c] ;  /* 0x00088c0001077983 */ /* 0x000ea20000300800 */
[C---:B------:R-:W-:Y:S01]  /*97530*/  HMMA.16816.F32.BF16 R8, R16.reuse, R26, R8 ;  /* 0x0000001a1008723c */ /* 0x040fe20000041808 */
[----:B--2---:R-:W-:Y:S01]  /*97540*/  STL.64 [R1+0x79a8], R6 ;  /* 0x0079a80601007387 */ /* 0x004fe20000100a00 */
[----:B---3--:R0:W-:Y:S03]  /*97550*/  STL.64 [R1+0x79a0], R4 ;  /* 0x0079a00401007387 */ /* 0x0081e60000100a00 */
[----:B0-----:R-:W2:Y:S01]  /*97560*/  LDL.LU R4, [R1+0x890] ;  /* 0x0008900001047983 */ /* 0x001ea20000300800 */
[----:B------:R-:W2:Y:S02]  /*97570*/  LDL.LU R5, [R1+0x894] ;  /* 0x0008940001057983 */ /* 0x000ea40000300800 */
[----:B------:R-:W3:Y:S02]  /*97580*/  LDL.LU R6, [R1+0x898] ;  /* 0x0008980001067983 */ /* 0x000ee40000300800 */
[----:B------:R-:W3:Y:S01]  /*97590*/  LDL.LU R7, [R1+0x89c] ;  /* 0x00089c0001077983 */ /* 0x000ee20000300800 */
[----:B------:R-:W-:Y:S01]  /*975a0*/  MOV R28, R26 ;  /* 0x0000001a001c7202 */ /* 0x000fe20000000f00 */
[----:B------:R-:W-:Y:S11]  /*975b0*/  IMAD.MOV.U32 R25, RZ, RZ, R27 ;  /* 0x000000ffff197224 */ /* 0x000ff600078e001b */
[----:B------:R-:W-:Y:S01]  /*975c0*/  @!UPT UIADD3 URZ, URZ, URZ, URZ ;  /* 0x0000003f3f3ff290 */ /* 0x000fe2000fffe03f */
[----:B------:R-:W-:Y:S01]  /*975d0*/  MOV R29, R11 ;  /* 0x0000000b001d7202 */ /* 0x000fe20000000f00 */
[----:B---3--:R-:W-:Y:S01]  /*975e0*/  STL.64 [R1+0x79c0], R6 ;  /* 0x0079c00601007387 */ /* 0x008fe20000100a00 */
[----:B--2---:R0:W-:Y:S03]  /*975f0*/  STL.64 [R1+0x79b8], R4 ;  /* 0x0079b80401007387 */ /* 0x0041e60000100a00 */
[----:B0-----:R-:W2:Y:S01]  /*97600*/  LDL.LU R4, [R1+0x8a0] ;  /* 0x0008a00001047983 */ /* 0x001ea20000300800 */
[----:B------:R-:W2:Y:S02]  /*97610*/  LDL.LU R5, [R1+0x8a4] ;  /* 0x0008a40001057983 */ /* 0x000ea40000300800 */
[----:B------:R-:W2:Y:S02]  /*97620*/  LDL.LU R6, [R1+0x8a8] ;  /* 0x0008a80001067983 */ /* 0x000ea40000300800 */
[----:B------:R-:W2:Y:S01]  /*97630*/  LDL.LU R7, [R1+0x8ac] ;  /* 0x0008ac0001077983 */ /* 0x000ea20000300800 */
[----:B------:R-:W3:Y:S01]  /*97640*/  LDL.LU.64 R26, [R1+0x7a30] ;  /* 0x007a3000011a7983 */ /* 0x000ee20000300a00 */
[----:B------:R-:W2:Y:S02]  /*97650*/  LDL.LU R24, [R1+0x7a28] ;  /* 0x007a280001187983 */ /* 0x000ea40000300800 */
[----:B------:R-:W-:Y:S02]  /*97660*/  STL.64 [R1+0xcf0], R8 ;  /* 0x000cf00801007387 */ /* 0x000fe40000100a00 */
[----:B------:R0:W-:Y:S02]  /*97670*/  STL [R1+0xcf8], R10 ;  /* 0x000cf80a01007387 */ /* 0x0001e40000100800 */
[----:B0-----:R-:W2:Y:S01]  /*97680*/  LDL.LU.64 R10, [R1+0x7a20] ;  /* 0x007a2000010a7983 */ /* 0x001ea20000300a00 */
[----:B------:R0:W-:Y:S01]  /*97690*/  STL [R1+0x70c8], R29 ;  /* 0x0070c81d01007387 */ /* 0x0001e20000100800 */
[----:B--2---:R-:W-:Y:S01]  /*976a0*/  HMMA.16816.F32.BF16 R12, R16, R10, R12 ;  /* 0x0000000a100c723c */ /* 0x004fe2000004180c */
[----:B------:R-:W-:-:S02]  /*976b0*/  MOV R2, R10 ;  /* 0x0000000a00027202 */ /* 0x000fc40000000f00 */
[----:B0-----:R-:W-:Y:S11]  /*976c0*/  MOV R29, R11 ;  /* 0x0000000b001d7202 */ /* 0x001ff60000000f00 */
[----:B------:R-:W-:Y:S09]  /*976d0*/  @!UPT UIADD3 URZ, URZ, URZ, URZ ;  /* 0x0000003f3f3ff290 */ /* 0x000ff2000fffe03f */
[----:B------:R-:W-:Y:S01]  /*976e0*/  STL.64 [R1+0xce0], R12 ;  /* 0x000ce00c01007387 */ /* 0x000fe20000100a00 */
[----:B------:R0:W-:Y:S03]  /*976f0*/  STL.64 [R1+0xce8], R14 ;  /* 0x000ce80e01007387 */ /* 0x0001e60000100a00 */
[----:B0-----:R-:W2:Y:S01]  /*97700*/  LDL.LU.64 R14, [R1+0x7a18] ;  /* 0x007a1800010e7983 */ /* 0x001ea20000300a00 */
[----:B------:R-:W2:Y:S02]  /*97710*/  LDL.LU.64 R10, [R1+0x7a10] ;  /* 0x007a1000010a7983 */ /* 0x000ea40000300a00 */
[----:B------:R-:W2:Y:S02]  /*97720*/  LDL.LU.64 R8, [R1+0x7a08] ;  /* 0x007a080001087983 */ /* 0x000ea40000300a00 */
[C---:B--2---:R-:W-:Y:S01]  /*97730*/  HMMA.16816.F32.BF16 R8, R16.reuse, R14, R8 ;  /* 0x0000000e1008723c */ /* 0x044fe20000041808 */
[----:B------:R-:W-:Y:S11]  /*97740*/  MOV R0, R15 ;  /* 0x0000000f00007202 */ /* 0x000ff60000000f00 */
[----:B------:R-:W-:Y:S11]  /*97750*/  @!UPT UIADD3 URZ, URZ, URZ, URZ ;  /* 0x0000003f3f3ff290 */ /* 0x000ff6000fffe03f */
[----:B------:R0:W-:Y:S01]  /*97760*/  STL.64 [R1+0xcd0], R8 ;  /* 0x000cd00801007387 */ /* 0x0001e20000100a00 */
[----:B------:R1:W-:Y:S02]  /*97770*/  STL.64 [R1+0xcd8], R10 ;  /* 0x000cd80a01007387 */ /* 0x0003e40000100a00 */
[----:B0-----:R-:W-:Y:S01]  /*97780*/  IMAD.MOV.U32 R8, RZ, RZ, R14 ;  /* 0x000000ffff087224 */ /* 0x001fe200078e000e */
[----:B-1----:R-:W2:Y:S01]  /*97790*/  LDL.LU.64 R10, [R1+0x7a00] ;  /* 0x007a0000010a7983 */ /* 0x002ea20000300a00 */
[----:B------:R-:W2:Y:S02]  /*977a0*/  LDL.LU R9, [R1+0x79f8] ;  /* 0x0079f80001097983 */ /* 0x000ea40000300800 */
[----:B------:R-:W4:Y:S02]  /*977b0*/  LDL.LU.64 R14, [R1+0x79f0] ;  /* 0x0079f000010e7983 */ /* 0x000f240000300a00 */
[C---:B----4-:R-:W-:Y:S01]  /*977c0*/  HMMA.16816.F32.BF16 R12, R16.reuse, R14, R20 ;  /* 0x0000000e100c723c */ /* 0x050fe20000041814 */
[----:B------:R-:W3:Y:S01]  /*977d0*/  LDL.LU.64 R22, [R1+0x79e8] ;  /* 0x0079e80001167983 */ /* 0x000ee20000300a00 */
[----:B------:R-:W3:Y:S11]  /*977e0*/  LDL.LU.64 R20, [R1+0x79e0] ;  /* 0x0079e00001147983 */ /* 0x000ef60000300a00 */
[----:B------:R-:W-:Y:S10]  /*977f0*/  @!UPT UIADD3 URZ, URZ, URZ, URZ ;  /* 0x0000003f3f3ff290 */ /* 0x000ff4000fffe03f */
[----:B------:R-:W-:Y:S01]  /*97800*/  STL.64 [R1+0xcc0], R12 ;  /* 0x000cc00c01007387 */ /* 0x000fe20000100a00 */
[----:B------:R0:W-:Y:S03]  /*97810*/  STL.64 [R1+0xcc8], R14 ;  /* 0x000cc80e01007387 */ /* 0x0001e60000100a00 */
[----:B0-----:R-:W4:Y:S01]  /*97820*/  LDL.LU.64 R14, [R1+0x79d8] ;  /* 0x0079d800010e7983 */ /* 0x001f220000300a00 */
[----:B---3--:R-:W-:Y:S03]  /*97830*/  HMMA.16816.F32.BF16 R16, R16, R26, R20 ;  /* 0x0000001a1010723c */ /* 0x008fe60000041814 */
[----:B------:R-:W4:Y:S01]  /*97840*/  LDL.LU.64 R22, [R1+0x79d0] ;  /* 0x0079d00001167983 */ /* 0x000f220000300a00 */
[----:B------:R-:W4:Y:S11]  /*97850*/  LDL.LU.64 R20, [R1+0x79c8] ;  /* 0x0079c80001147983 */ /* 0x000f360000300a00 */
[----:B------:R-:W-:Y:S08]  /*97860*/  @!UPT UIADD3 URZ, URZ, URZ, URZ ;  /* 0x0000003f3f3ff290 */ /* 0x000ff0000fffe03f */
[----:B------:R0:W-:Y:S01]  /*97870*/  STL.64 [R1+0x1c0], R16 ;  /* 0x0001c01001007387 */ /* 0x0001e20000100a00 */
[----:B------:R1:W-:Y:S03]  /*97880*/  STL.64 [R1+0x1c8], R18 ;  /* 0x0001c81201007387 */ /* 0x0003e60000100a00 */
[----:B0-----:R-:W3:Y:S01]  /*97890*/  LDL.LU R16, [R1+0x850] ;  /* 0x0008500001107983 */ /* 0x001ee20000300800 */
[----:B------:R-:W3:Y:S02]  /*978a0*/  LDL.LU R17, [R1+0x854] ;  /* 0x0008540001117983 */ /* 0x000ee40000300800 */
[----:B-1----:R-:W3:Y:S02]  /*978b0*/  LDL.LU R18, [R1+0x858] ;  /* 0x0008580001127983 */ /* 0x002ee40000300800 */
[----:B------:R-:W3:Y:S01]  /*978c0*/  LDL.LU R19, [R1+0x85c] ;  /* 0x00085c0001137983 */ /* 0x000ee20000300800 */
[----:B------:R-:W-:Y:S01]  /*978d0*/  STL.64 [R1+0x78a8], R26 ;  /* 0x0078a81a01007387 */ /* 0x000fe20000100a00 */
[----:B------:R0:W-:Y:S03]  /*978e0*/  STL.64 [R1+0x7950], R24 ;  /* 0x0079501801007387 */ /* 0x0001e60000100a00 */
[----:B0-----:R-:W2:Y:S01]  /*978f0*/  LDL.LU R24, [R1+0x8c0] ;  /* 0x0008c00001187983 */ /* 0x001ea20000300800 */
[----:B------:R-:W2:Y:S02]  /*97900*/  LDL.LU R25, [R1+0x8c4] ;  /* 0x0008c40001197983 */ /* 0x000ea40000300800 */
[----:B------:R-:W2:Y:S02]  /*97910*/  LDL.LU R26, [R1+0x8c8] ;  /* 0x0008c800011a7983 */ /* 0x000ea40000300800 */
[----:B------:R-:W2:Y:S01]  /*97920*/  LDL.LU R27, [R1+0x8cc] ;  /* 0x0008cc00011b7983 */ /* 0x000ea20000300800 */
[C---:B----4-:R-:W-:Y:S01]  /*97930*/  HMMA.16816.F32.BF16 R12, R20.reuse, R14, R4 ;  /* 0x0000000e140c723c */ /* 0x050fe20000041804 */
[----:B------:R-:W4:Y:S01]  /*97940*/  LDL.LU.64 R6, [R1+0x79c0] ;  /* 0x0079c00001067983 */ /* 0x000f220000300a00 */
[----:B------:R-:W4:Y:S11]  /*97950*/  LDL.LU.64 R4, [R1+0x79b8] ;  /* 0x0079b80001047983 */ /* 0x000f360000300a00 */
[----:B------:R-:W-:Y:S10]  /*97960*/  @!UPT UIADD3 URZ, URZ, URZ, URZ ;  /* 0x0000003f3f3ff290 */ /* 0x000ff4000fffe03f */
[----:B------:R-:W-:Y:S01]  /*97970*/  STL.64 [R1+0x1b0], R12 ;  /* 0x0001b00c01007387 */ /* 0x000fe20000100a00 */
[----:B------:R0:W-:Y:S03]  /*97980*/  STL.64 [R1+0x1b8], R14 ;  /* 0x0001b80e01007387 */ /* 0x0001e60000100a00 */
        /* <DEDUP_REMOVED lines=14> */
[----:B0-----:R-:W4:Y:S01]  /*97a70*/  LDL.LU.64 R14, [R1+0x7980] ;  /* 0x00798000010e7983 */ /* 0x001f220000300a00 */
[----:B------:R-:W2:Y:S01]  /*97a80*/  LDL.LU.64 R12, [R1+0x7978] ;  /* 0x00797800010c7983 */ /* 0x000ea20000300a00 */
        /* <DEDUP_REMOVED lines=8> */
[----:B--2---:R-:W-:Y:S01]  /*97b10*/  STL.64 [R1+0x7840], R12 ;  /* 0x0078400c01007387 */ /* 0x004fe20000100a00 */
[----:B0-----:R-:W2:Y:S04]  /*97b20*/  LDL R14, [R1+0xc8] ;  /* 0x0000c800010e7983 */ /* 0x001ea80000100800 */
[----:B------:R-:W2:Y:S01]  /*97b30*/  LDL R15, [R1+0xcc] ;  /* 0x0000cc00010f7983 */ /* 0x000ea20000100800 */
[C---:B----4-:R-:W-:Y:S11]  /*97b40*/  HMMA.16816.F32.BF16 R4, R20.reuse, R10, R4 ;  /* 0x0000000a1404723c */ /* 0x050ff60000041804 */
[----:B------:R-:W-:Y:S11]  /*97b50*/  @!UPT UIADD3 URZ, URZ, URZ, URZ ;  /* 0x0000003f3f3ff290 */ /* 0x000ff6000fffe03f */
[----:B------:R-:W-:Y:S01]  /*97b60*/  @!UPT UIADD3 URZ, URZ, URZ, URZ ;  /* 0x0000003f3f3ff290 */ /* 0x000fe2000fffe03f */
[----:B------:R-:W-:Y:S01]  /*97b70*/  STL.64 [R1+0x170], R4 ;  /* 0x0001700401007387 */ /* 0x000fe20000100a00 */
[----:B------:R0:W-:Y:S03]  /*97b80*/  STL.64 [R1+0x178], R6 ;  /* 0x0001780601007387 */ /* 0x0001e60000100a00 */
[----:B0-----:R-:W3:Y:S01]  /*97b90*/  LDL.LU.64 R6, [R1+0x7960] ;  /* 0x0079600001067983 */ /* 0x001ee20000300a00 */
[----:B------:R-:W4:Y:S02]  /*97ba0*/  LDL.LU R4, [R1+0x7958] ;  /* 0x0079580001047983 */ /* 0x000f240000300800 */
[----:B------:R-:W-:Y:S01]  /*97bb0*/  STL.64 [R1+0x7838], R10 ;  /* 0x0078380a01007387 */ /* 0x000fe20000100a00 */
        /* <DEDUP_REMOVED lines=12> */
[----:B0-----:R-:W-:Y:S01]  /*97c80*/  STL [R1+0x7778], R17 ;  /* 0x0077781101007387 */ /* 0x001fe20000100800 */
[----:B------:R0:W-:Y:S02]  /*97c90*/  STL [R1+0x7774], R18 ;  /* 0x0077741201007387 */ /* 0x0001e40000100800 */
[----:B------:R1:W-:Y:S02]  /*97ca0*/  STL [R1+0x7770], R19 ;  /* 0x0077701301007387 */ /* 0x0003e40000100800 */
[----:B------:R3:W-:Y:S01]  /*97cb0*/  STL [R1+0x7850], R16 ;  /* 0x0078501001007387 */ /* 0x0007e20000100800 */
[----:B0-----:R-:W3:Y:S04]  /*97cc0*/  LDL R18, [R1+0x38] ;  /* 0x0000380001127983 */ /* 0x001ee80000100800 */
[----:B-1----:R-:W3:Y:S01]  /*97cd0*/  LDL R19, [R1+0x3c] ;  /* 0x00003c0001137983 */ /* 0x002ee20000100800 */
[C---:B--2---:R-:W-:Y:S08]  /*97ce0*/  HMMA.16816.F32.BF16 R4, R20.reuse, R14, R4 ;  /* 0x0000000e1404723c */ /* 0x044ff00000041804 */
[----:B---3--:R-:W-:Y:S01]  /*97cf0*/  HMMA.16816.F32.BF16 R16, R20, R18, R24 ;  /* 0x000000121410723c */ /* 0x008fe20000041818 */
[----:B------:R-:W2:Y:S11]  /*97d00*/  LDL.LU.64 R24, [R1+0x7950] ;  /* 0x0079500001187983 */ /* 0x000eb60000300a00 */
[----:B------:R-:W-:Y:S11]  /*97d10*/  @!UPT UIADD3 URZ, URZ, URZ, URZ ;  /* 0x0000003f3f3ff290 */ /* 0x000ff6000fffe03f */
[----:B------:R0:W-:Y:S01]  /*97d20*/  STL.64 [R1+0xcb0], R16 ;  /* 0x000cb01001007387 */ /* 0x0001e20000100a00 */
[----:B------:R1:W-:Y:S03]  /*97d30*/  STL.64 [R1+0xcb8], R18 ;  /* 0x000cb81201007387 */ /* 0x0003e60000100a00 */
[----:B0-----:R-:W3:Y:S01]  /*97d40*/  LDL.LU R16, [R1+0x790] ;  /* 0x0007900001107983 */ /* 0x001ee20000300800 */
[----:B------:R0:W-:Y:S02]  /*97d50*/  STL.64 [R1+0x6c0], R4 ;  /* 0x0006c00401007387 */ /* 0x0001e40000100a00 */
[----:B------:R4:W-:Y:S02]  /*97d60*/  STL.64 [R1+0x6c8], R6 ;  /* 0x0006c80601007387 */ /* 0x0009e40000100a00 */
[----:B------:R-:W3:Y:S01]  /*97d70*/  LDL.LU R17, [R1+0x794] ;  /* 0x0007940001117983 */ /* 0x000ee20000300800 */
[----:B-1----:R-:W2:Y:S01]  /*97d80*/  LDL.LU R18, [R1+0x798] ;  /* 0x0007980001127983 */ /* 0x002ea20000300800 */
[----:B------:R-:W2:Y:S02]  /*97d90*/  LDL.LU R19, [R1+0x79c] ;  /* 0x00079c0001137983 */ /* 0x000ea40000300800 */
[----:B------:R-:W2:Y:S02]  /*97da0*/  LDL.64 R26, [R1+0x58] ;  /* 0x00005800011a7983 */ /* 0x000ea40000100a00 */
[----:B--2---:R1:W-:Y:S01]  /*97db0*/  STL.64 [R1+0x78c0], R26 ;  /* 0x0078c01a01007387 */ /* 0x0043e20000100a00 */
[----:B0-----:R-:W2:Y:S02]  /*97dc0*/  LDL.LU R4, [R1+0x7b0] ;  /* 0x0007b00001047983 */ /* 0x001ea40000300800 */
[----:B------:R-:W2:Y:S02]  /*97dd0*/  LDL.LU R5, [R1+0x7b4] ;  /* 0x0007b40001057983 */ /* 0x000ea40000300800 */
[----:B----4-:R-:W4:Y:S01]  /*97de0*/  LDL.LU R6, [R1+0x7b8] ;  /* 0x0007b80001067983 */ /* 0x010f220000300800 */
[----:B------:R-:W4:Y:S01]  /*97df0*/  LDL.LU R7, [R1+0x7bc] ;  /* 0x0007bc0001077983 */ /* 0x000f220000300800 */
[----:B-1----:R-:W-:-:S02]  /*97e00*/  MOV R26, R8 ;  /* 0x00000008001a7202 */ /* 0x002fc40000000f00 */
[----:B------:R-:W-:Y:S01]  /*97e10*/  MOV R27, R0 ;  /* 0x00000000001b7202 */ /* 0x000fe20000000f00 */
[----:B------:R-:W3:Y:S01]  /*97e20*/  LDL.LU R8, [R1+0x7948] ;  /* 0x0079480001087983 */ /* 0x000ee20000300800 */
[----:B------:R-:W3:Y:S03]  /*97e30*/  LDL.LU R0, [R1+0x7944] ;  /* 0x0079440001007983 */ /* 0x000ee60000300800 */
[----:B------:R-:W-:Y:S04]  /*97e40*/  STL.64 [R1+0x78d8], R26 ;  /* 0x0078d81a01007387 */ /* 0x000fe80000100a00 */
[----:B----4-:R-:W-:Y:S01]  /*97e50*/  STL.64 [R1+0x78a0], R6 ;  /* 0x0078a00601007387 */ /* 0x010fe20000100a00 */
[----:B--2---:R0:W-:Y:S03]  /*97e60*/  STL.64 [R1+0x7898], R4 ;  /* 0x0078980401007387 */ /* 0x0041e60000100a00 */
[----:B0-----:R-:W2:Y:S01]  /*97e70*/  LDL.LU R4, [R1+0x7c0] ;  /* 0x0007c00001047983 */ /* 0x001ea20000300800 */
[----:B------:R-:W2:Y:S02]  /*97e80*/  LDL.LU R5, [R1+0x7c4] ;  /* 0x0007c40001057983 */ /* 0x000ea40000300800 */
[----:B------:R-:W4:Y:S02]  /*97e90*/  LDL.LU R6, [R1+0x7c8] ;  /* 0x0007c80001067983 */ /* 0x000f240000300800 */
[----:B------:R-:W4:Y:S02]  /*97ea0*/  LDL.LU R7, [R1+0x7cc] ;  /* 0x0007cc0001077983 */ /* 0x000f240000300800 */
[----:B------:R-:W-:Y:S01]  /*97eb0*/  IMAD.MOV.U32 R26, RZ, RZ, R2 ;  /* 0x000000ffff1a7224 */ /* 0x000fe200078e0002 */
[----:B------:R-:W-:Y:S01]  /*97ec0*/  MOV R27, R29 ;  /* 0x0000001d001b7202 */ /* 0x000fe20000000f00 */
[----:B------:R-:W3:Y:S04]  /*97ed0*/  LDL.LU R2, [R1+0x7940] ;  /* 0x0079400001027983 */ /* 0x000ee80000300800 */
[----:B------:R-:W-:Y:S04]  /*97ee0*/  STL.64 [R1+0x78f0], R26 ;  /* 0x0078f01a01007387 */ /* 0x000fe80000100a00 */
[----:B----4-:R-:W-:Y:S01]  /*97ef0*/  STL.64 [R1+0x78b8], R6 ;  /* 0x0078b80601007387 */ /* 0x010fe20000100a00 */
[----:B--2---:R0:W-:Y:S03]  /*97f00*/  STL.64 [R1+0x78b0], R4 ;  /* 0x0078b00401007387 */ /* 0x0041e60000100a00 */
[----:B0-----:R-:W2:Y:S01]  /*97f10*/  LDL.LU R4, [R1+0x7d0] ;  /* 0x0007d00001047983 */ /* 0x001ea20000300800 */
[----:B------:R-:W2:Y:S02]  /*97f20*/  LDL.LU R5, [R1+0x7d4] ;  /* 0x0007d40001057983 */ /* 0x000ea40000300800 */
[----:B------:R-:W4:Y:S02]  /*97f30*/  LDL.LU R6, [R1+0x7d8] ;  /* 0x0007d80001067983 */ /* 0x000f240000300800 */
[----:B------:R-:W4:Y:S01]  /*97f40*/  LDL.LU R7, [R1+0x7dc] ;  /* 0x0007dc0001077983 */ /* 0x000f220000300800 */
[----:B------:R-:W-:-:S02]  /*97f50*/  MOV R26, R28 ;  /* 0x0000001c001a7202 */ /* 0x000fc40000000f00 */
[----:B------:R-:W-:-:S05]  /*97f60*/  MOV R27, R25 ;  /* 0x00000019001b7202 */ /* 0x000fca0000000f00 */
[----:B------:R0:W-:Y:S01]  /*97f70*/  STL.64 [R1+0x7908], R26 ;  /* 0x0079081a01007387 */ /* 0x0001e20000100a00 */
[----:B---3--:R-:W-:Y:S02]  /*97f80*/  MOV R10, R8 ;  /* 0x00000008000a7202 */ /* 0x008fe40000000f00 */
[----:B------:R-:W-:Y:S01]  /*97f90*/  MOV R11, R3 ;  /* 0x00000003000b7202 */ /* 0x000fe20000000f00 */
[----:B0-----:R-:W-:Y:S01]  /*97fa0*/  IMAD.MOV.U32 R26, RZ, RZ, R24 ;  /* 0x000000ffff1a7224 */ /* 0x001fe200078e0018 */
[----:B------:R-:W-:-:S05]  /*97fb0*/  MOV R27, R9 ;  /* 0x00000009001b7202 */ /* 0x000fca0000000f00 */
[----:B------:R-:W-:Y:S04]  /*97fc0*/  STL.64 [R1+0x7920], R26 ;  /* 0x0079201a01007387 */ /* 0x000fe80000100a00 */
[----:B----4-:R-:W-:Y:S01]  /*97fd0*/  STL.64 [R1+0x78d0], R6 ;  /* 0x0078d00601007387 */ /* 0x010fe20000100a00 */
[----:B--2---:R0:W-:Y:S03]  /*97fe0*/  STL.64 [R1+0x78c8], R4 ;  /* 0x0078c80401007387 */ /* 0x0041e60000100a00 */
[----:B0-----:R-:W2:Y:S01]  /*97ff0*/  LDL.LU R4, [R1+0x7e0] ;  /* 0x0007e00001047983 */ /* 0x001ea20000300800 */
[----:B------:R-:W2:Y:S02]  /*98000*/  LDL.LU R5, [R1+0x7e4] ;  /* 0x0007e40001057983 */ /* 0x000ea40000300800 */
[----:B------:R-:W3:Y:S02]  /*98010*/  LDL.LU R6, [R1+0x7e8] ;  /* 0x0007e80001067983 */ /* 0x000ee40000300800 */
[----:B------:R-:W3:Y:S01]  /*98020*/  LDL.LU R7, [R1+0x7ec] ;  /* 0x0007ec0001077983 */ /* 0x000ee20000300800 */
[----:B------:R-:W-:Y:S01]  /*98030*/  STL.64 [R1+0x7928], R10 ;  /* 0x0079280a01007387 */ /* 0x000fe20000100a00 */
[----:B------:R-:W4:Y:S02]  /*98040*/  LDL.LU R24, [R1+0x820] ;  /* 0x0008200001187983 */ /* 0x000f240000300800 */
[----:B------:R-:W4:Y:S02]  /*98050*/  LDL.LU R25, [R1+0x824] ;  /* 0x0008240001197983 */ /* 0x000f240000300800 */
[----:B------:R-:W2:Y:S01]  /*98060*/  LDL.LU R26, [R1+0x828] ;  /* 0x00082800011a7983 */ /* 0x000ea20000300800 */
[----:B------:R-:W2:Y:S04]  /*98070*/  LDL.LU R27, [R1+0x82c] ;  /* 0x00082c00011b7983 */ /* 0x000ea80000300800 */
        /* <DEDUP_REMOVED lines=24> */
[----:B------:R0:W-:Y:S01]  /*98200*/  STL.64 [R1+0x7860], R18 ;  /* 0x0078601201007387 */ /* 0x0001e20000100a00 */
[----:B------:R-:W-:Y:S03]  /*98210*/  STL.64 [R1+0x7858], R16 ;  /* 0x0078581001007387 */ /* 0x000fe60000100a00 */
[----:B0-----:R-:W4:Y:S01]  /*98220*/  LDL.64 R18, [R1+0x18] ;  /* 0x0000180001127983 */ /* 0x001f220000100a00 */
[----:B------:R-:W-:Y:S01]  /*98230*/  IMAD.MOV.U32 R10, RZ, RZ, R2 ;  /* 0x000000ffff0a7224 */ /* 0x000fe200078e0002 */
[----:B------:R-:W-:-:S07]  /*98240*/  MOV R11, R0 ;  /* 0x00000000000b7202 */ /* 0x000fce0000000f00 */
[C---:B--2---:R-:W-:Y:S01]  /*98250*/  HMMA.16816.F32.BF16 R8, R20.reuse, R10, R24 ;  /* 0x0000000a1408723c */ /* 0x044fe20000041818 */
[----:B----4-:R0:W-:Y:S01]  /*98260*/  STL.64 [R1+0x7870], R18 ;  /* 0x0078701201007387 */ /* 0x0101e20000100a00 */
[----:B------:R-:W2:Y:S03]  /*98270*/  LDL.64 R14, [R1+0x8] ;  /* 0x00000800010e7983 */ /* 0x000ea60000100a00 */
[----:B0-----:R-:W4:Y:S04]  /*98280*/  LDL.64 R18, [R1+0x28] ;  /* 0x0000280001127983 */ /* 0x001f280000100a00 */
[----:B--2---:R0:W-:Y:S01]  /*98290*/  STL.64 [R1+0x7868], R14 ;  /* 0x0078680e01007387 */ /* 0x0041e20000100a00 */
[----:B------:R-:W2:Y:S02]  /*982a0*/  LDL.LU R12, [R1+0x7a0] ;  /* 0x0007a000010c7983 */ /* 0x000ea40000300800 */
[----:B------:R-:W2:Y:S01]  /*982b0*/  LDL.LU R13, [R1+0x7a4] ;  /* 0x0007a400010d7983 */ /* 0x000ea20000300800 */
[----:B0-----:R-:W2:Y:S01]  /*982c0*/  LDL.LU R14, [R1+0x7a8] ;  /* 0x0007a800010e7983 */ /* 0x001ea20000300800 */
[----:B------:R-:W2:Y:S02]  /*982d0*/  LDL.LU R15, [R1+0x7ac] ;  /* 0x0007ac00010f7983 */ /* 0x000ea40000300800 */
[----:B------:R-:W2:Y:S02]  /*982e0*/  LDL.LU.64 R26, [R1+0x7938] ;  /* 0x00793800011a7983 */ /* 0x000ea40000300a00 */
[----:B------:R-:W2:Y:S05]  /*982f0*/  LDL.LU.64 R24, [R1+0x7930] ;  /* 0x0079300001187983 */ /* 0x000eaa0000300a00 */
[----:B------:R-:W-:Y:S01]  /*98300*/  STL.64 [R1+0x6b0], R8 ;  /* 0x0006b00801007387 */ /* 0x000fe20000100a00 */
[----:B------:R0:W-:Y:S03]  /*98310*/  STL.64 [R1+0x6b8], R10 ;  /* 0x0006b80a01007387 */ /* 0x0001e60000100a00 */
[----:B0-----:R-:W2:Y:S02]  /*98320*/  LDL.LU.64 R10, [R1+0x7928] ;  /* 0x00792800010a7983 */ /* 0x001ea40000300a00 */
[C---:B--2---:R-:W-:Y:S02]  /*98330*/  HMMA.16816.F32.BF16 R8, R20.reuse, R10, R24 ;  /* 0x0000000a1408723c */ /* 0x044fe40000041818 */
        /* <DEDUP_REMOVED lines=8> */
[C---:B---3--:R-:W-:Y:S01]  /*983c0*/  HMMA.16816.F32.BF16 R24, R20.reuse, R26, R4 ;  /* 0x0000001a1418723c */ /* 0x048fe20000041804 */
[----:B------:R-:W3:Y:S01]  /*983d0*/  LDL.LU.64 R6, [R1+0x7918] ;  /* 0x0079180001067983 */ /* 0x000ee20000300a00 */
[----:B------:R-:W3:Y:S11]  /*983e0*/  LDL.LU.64 R4, [R1+0x7910] ;  /* 0x0079100001047983 */ /* 0x000ef60000300a00 */
[----:B------:R-:W-:Y:S10]  /*983f0*/  @!UPT UIADD3 URZ, URZ, URZ, URZ ;  /* 0x0000003f3f3ff290 */ /* 0x000ff4000fffe03f */
[----:B------:R-:W-:Y:S01]  /*98400*/  STL.64 [R1+0x690], R24 ;  /* 0x0006901801007387 */ /* 0x000fe20000100a00 */
        /* <DEDUP_REMOVED lines=23> */
[C---:B---3--:R-:W-:Y:S01]  /*98580*/  HMMA.16816.F32.BF16 R4, R20.reuse, R26, R4 ;  /* 0x0000001a1404723c */ /* 0x048fe20000041804 */
[----:B------:R-:W-:Y:S02]  /*98590*/  MOV R2, R26 ;  /* 0x0000001a00027202 */ /* 0x000fe40000000f00 */
        /* <DEDUP_REMOVED lines=14> */
[----:B------:R1:W-:Y:S03]  /*98680*/  STL.64 [R1+0xa88], R22 ;  /* 0x000a881601007387 */ /* 0x0003e60000100a00 */
[----:B0-----:R-:W2:Y:S01]  /*98690*/  LDL.LU R20, [R1+0x760] ;  /* 0x0007600001147983 */ /* 0x001ea20000300800 */
[----:B------:R-:W2:Y:S02]  /*986a0*/  LDL.LU R21, [R1+0x764] ;  /* 0x0007640001157983 */ /* 0x000ea40000300800 */
[----:B-1----:R-:W2:Y:S02]  /*986b0*/  LDL.LU R22, [R1+0x768] ;  /* 0x0007680001167983 */ /* 0x002ea40000300800 */
[----:B------:R-:W2:Y:S01]  /*986c0*/  LDL.LU R23, [R1+0x76c] ;  /* 0x00076c0001177983 */ /* 0x000ea20000300800 */
[----:B----4-:R-:W-:Y:S01]  /*986d0*/  MOV R3, R19 ;  /* 0x0000001300037202 */ /* 0x010fe20000000f00 */
[C---:B---3--:R-:W-:Y:S01]  /*986e0*/  HMMA.16816.F32.BF16 R4, R24.reuse, R18, R4 ;  /* 0x000000121804723c */ /* 0x048fe20000041804 */
[----:B--2---:R-:W-:Y:S01]  /*986f0*/  STL.64 [R1+0x7830], R22 ;  /* 0x0078301601007387 */ /* 0x004fe20000100a00 */
[----:B------:R0:W-:Y:S03]  /*98700*/  STL.64 [R1+0x7828], R20 ;  /* 0x0078281401007387 */ /* 0x0001e60000100a00 */
[----:B0-----:R-:W2:Y:S01]  /*98710*/  LDL.LU R20, [R1+0x770] ;  /* 0x0007700001147983 */ /* 0x001ea20000300800 */
[----:B------:R-:W2:Y:S02]  /*98720*/  LDL.LU R21, [R1+0x774] ;  /* 0x0007740001157983 */ /* 0x000ea40000300800 */
[----:B------:R-:W2:Y:S02]  /*98730*/  LDL.LU R22, [R1+0x778] ;  /* 0x0007780001167983 */ /* 0x000ea40000300800 */
[----:B------:R-:W2:Y:S11]  /*98740*/  LDL.LU R23, [R1+0x77c] ;  /* 0x00077c0001177983 */ /* 0x000eb60000300800 */
[----:B------:R-:W-:Y:S02]  /*98750*/  @!UPT UIADD3 URZ, URZ, URZ, URZ ;  /* 0x0000003f3f3ff290 */ /* 0x000fe4000fffe03f */
[----:B------:R0:W-:Y:S01]  /*98760*/  STL.64 [R1+0xa70], R4 ;  /* 0x000a700401007387 */ /* 0x0001e20000100a00 */
[----:B------:R1:W-:Y:S02]  /*98770*/  STL.64 [R1+0xa78], R6 ;  /* 0x000a780601007387 */ /* 0x0003e40000100a00 */
[----:B0-----:R-:W-:Y:S01]  /*98780*/  IMAD.MOV.U32 R5, RZ, RZ, R18 ;  /* 0x000000ffff057224 */ /* 0x001fe200078e0012 */
[----:B-1----:R-:W3:Y:S01]  /*98790*/  LDL.LU.64 R6, [R1+0x7880] ;  /* 0x0078800001067983 */ /* 0x002ee20000300a00 */
[----:B------:R-:W4:Y:S02]  /*987a0*/  LDL.LU R4, [R1+0x7878] ;  /* 0x0078780001047983 */ /* 0x000f240000300800 */
        /* <DEDUP_REMOVED lines=13> */
[----:B------:R0:W-:Y:S01]  /*98880*/  STL.64 [R1+0xa50], R16 ;  /* 0x000a501001007387 */ /* 0x0001e20000100a00 */
[----:B------:R1:W-:Y:S03]  /*98890*/  STL.64 [R1+0xa58], R18 ;  /* 0x000a581201007387 */ /* 0x0003e60000100a00 */
[----:B0-----:R-:W2:Y:S01]  /*988a0*/  LDL.LU R16, [R1+0x7850] ;  /* 0x0078500001107983 */ /* 0x001ea20000300800 */
[----:B-1----:R-:W-:Y:S01]  /*988b0*/  IMAD.MOV.U32 R18, RZ, RZ, R14 ;  /* 0x000000ffff127224 */ /* 0x002fe200078e000e */
[----:B------:R-:W-:Y:S02]  /*988c0*/  MOV R19, R15 ;  /* 0x0000000f00137202 */ /* 0x000fe40000000f00 */
[----:B------:R-:W2:Y:S01]  /*988d0*/  LDL.LU.64 R14, [R1+0x7848] ;  /* 0x00784800010e7983 */ /* 0x000ea20000300a00 */
[----:B------:R-:W3:Y:S02]  /*988e0*/  LDL.LU.64 R12, [R1+0x7840] ;  /* 0x00784000010c7983 */ /* 0x000ee40000300a00 */
[----:B------:R0:W-:Y:S01]  /*988f0*/  STL.64 [R1+0x77c0], R18 ;  /* 0x0077c01201007387 */ /* 0x0001e20000100a00 */
[C---:B--2---:R-:W-:Y:S01]  /*98900*/  HMMA.16816.F32.BF16 R8, R24.reuse, R14, R8 ;  /* 0x0000000e1808723c */ /* 0x044fe20000041808 */
[----:B------:R-:W-:Y:S01]  /*98910*/  STL [R1+0x77b8], R16 ;  /* 0x0077b81001007387 */ /* 0x000fe20000100800 */
[----:B0-----:R-:W2:Y:S11]  /*98920*/  LDL.64 R18, [R1+0xc8] ;  /* 0x0000c80001127983 */ /* 0x001eb60000100a00 */
[----:B------:R-:W-:Y:S10]  /*98930*/  @!UPT UIADD3 URZ, URZ, URZ, URZ ;  /* 0x0000003f3f3ff290 */ /* 0x000ff4000fffe03f */
[----:B------:R-:W-:Y:S01]  /*98940*/  STL.64 [R1+0xa40], R8 ;  /* 0x000a400801007387 */ /* 0x000fe20000100a00 */
[----:B------:R0:W-:Y:S03]  /*98950*/  STL.64 [R1+0xa48], R10 ;  /* 0x000a480a01007387 */ /* 0x0001e60000100a00 */
[----:B0-----:R-:W2:Y:S01]  /*98960*/  LDL.LU.64 R10, [R1+0x7838] ;  /* 0x00783800010a7983 */ /* 0x001ea20000300a00 */
[----:B------:R-:W-:Y:S02]  /*98970*/  STL.64 [R1+0x7728], R14 ;  /* 0x0077280e01007387 */ /* 0x000fe40000100a00 */
[----:B---3--:R0:W-:Y:S02]  /*98980*/  STL.64 [R1+0x7720], R12 ;  /* 0x0077200c01007387 */ /* 0x0081e40000100a00 */
        /* <DEDUP_REMOVED lines=12> */
[----:B0-----:R-:W3:Y:S01]  /*98a50*/  LDL.64 R10, [R1+0x38] ;  /* 0x00003800010a7983 */ /* 0x001ee20000100a00 */
[C---:B--2---:R-:W-:Y:S11]  /*98a60*/  HMMA.16816.F32.BF16 R20, R24.reuse, R6, R20 ;  /* 0x000000061814723c */ /* 0x044ff60000041814 */
[----:B------:R-:W-:Y:S11]  /*98a70*/  @!UPT UIADD3 URZ, URZ, URZ, URZ ;  /* 0x0000003f3f3ff290 */ /* 0x000ff6000fffe03f */
[----:B------:R-:W-:Y:S01]  /*98a80*/  @!UPT UIADD3 URZ, URZ, URZ, URZ ;  /* 0x0000003f3f3ff290 */ /* 0x000fe2000fffe03f */
[----:B------:R-:W-:Y:S01]  /*98a90*/  STL.64 [R1+0x640], R20 ;  /* 0x0006401401007387 */ /* 0x000fe20000100a00 */
[----:B------:R-:W-:Y:S02]  /*98aa0*/  STL.64 [R1+0x648], R22 ;  /* 0x0006481601007387 */ /* 0x000fe40000100a00 */
[----:B----4-:R-:W0:Y:S04]  /*98ab0*/  LDSM.16.M88.4 R20, [R4+0x44000] ;  /* 0x044000000414783b */ /* 0x010e280000000200 */
[----:B------:R-:W-:Y:S01]  /*98ac0*/  STL.64 [R1+0x7710], R6 ;  /* 0x0077100601007387 */ /* 0x000fe20000100a00 */
[----:B------:R-:W-:Y:S04]  /*98ad0*/  STL [R1+0x7708], R4 ;  /* 0x0077080401007387 */ /* 0x000fe80000100800 */
[----:B0-----:R0:W-:Y:S01]  /*98ae0*/  STL.64 [R1+0x7650], R22 ;  /* 0x0076501601007387 */ /* 0x0011e20000100a00 */
[----:B------:R1:W-:Y:S03]  /*98af0*/  STL.64 [R1+0x7648], R20 ;  /* 0x0076481401007387 */ /* 0x0003e60000100a00 */
[----:B0-----:R-:W2:Y:S04]  /*98b00*/  LDL.64 R22, [R1+0x48] ;  /* 0x0000480001167983 */ /* 0x001ea80000100a00 */
[----:B--2---:R0:W-:Y:S01]  /*98b10*/  STL.64 [R1+0x77e8], R22 ;  /* 0x0077e81601007387 */ /* 0x0041e20000100a00 */
[----:B-1----:R-:W2:Y:S02]  /*98b20*/  LDL.LU R20, [R1+0x750] ;  /* 0x0007500001147983 */ /* 0x002ea40000300800 */
[----:B------:R-:W2:Y:S01]  /*98b30*/  LDL.LU R21, [R1+0x754] ;  /* 0x0007540001157983 */ /* 0x000ea20000300800 */
[----:B0-----:R-:W2:Y:S01]  /*98b40*/  LDL.LU R22, [R1+0x758] ;  /* 0x0007580001167983 */ /* 0x001ea20000300800 */
[----:B------:R-:W2:Y:S01]  /*98b50*/  LDL.LU R23, [R1+0x75c] ;  /* 0x00075c0001177983 */ /* 0x000ea20000300800 */
[----:B---3--:R-:W-:Y:S01]  /*98b60*/  HMMA.16816.F32.BF16 R12, R24, R18, R12 ;  /* 0x00000012180c723c */ /* 0x008fe2000004180c */
[----:B------:R-:W-:Y:S01]  /*98b70*/  IMAD.MOV.U32 R8, RZ, RZ, R18 ;  /* 0x000000ffff087224 */ /* 0x000fe200078e0012 */
[----:B------:R-:W-:-:S06]  /*98b80*/  MOV R7, R19 ;  /* 0x0000001300077202 */ /* 0x000fcc0000000f00 */
[C---:B--2---:R-:W-:Y:S11]  /*98b90*/  HMMA.16816.F32.BF16 R20, R24.reuse, R10, R20 ;  /* 0x0000000a1814723c */ /* 0x044ff60000041814 */
[----:B------:R-:W-:Y:S11]  /*98ba0*/  @!UPT UIADD3 URZ, URZ, URZ, URZ ;  /* 0x0000003f3f3ff290 */ /* 0x000ff6000fffe03f */
[----:B------:R-:W-:Y:S01]  /*98bb0*/  @!UPT UIADD3 URZ, URZ, URZ, URZ ;  /* 0x0000003f3f3ff290 */ /* 0x000fe2000fffe03f */
[----:B------:R0:W-:Y:S01]  /*98bc0*/  STL.64 [R1+0xca0], R20 ;  /* 0x000ca01401007387 */ /* 0x0001e20000100a00 */
[----:B------:R1:W-:Y:S02]  /*98bd0*/  STL.64 [R1+0xca8], R22 ;  /* 0x000ca81601007387 */ /* 0x0003e40000100a00 */
[----:B------:R2:W-:Y:S02]  /*98be0*/  STL.64 [R1+0xc90], R12 ;  /* 0x000c900c01007387 */ /* 0x0005e40000100a00 */
[----:B------:R3:W-:Y:S01]  /*98bf0*/  STL.64 [R1+0xc98], R14 ;  /* 0x000c980e01007387 */ /* 0x0007e20000100a00 */
[----:B------:R2:W-:Y:S01]  /*98c00*/  STL [R1+0x7820], R8 ;  /* 0x0078200801007387 */ /* 0x0005e20000100800 */
[----:B------:R-:W4:Y:S02]  /*98c10*/  LDL.LU R16, [R1+0x6e0] ;  /* 0x0006e00001107983 */ /* 0x000f240000300800 */
[----:B------:R-:W4:Y:S02]  /*98c20*/  LDL.LU R17, [R1+0x6e4] ;  /* 0x0006e40001117983 */ /* 0x000f240000300800 */
[----:B------:R-:W4:Y:S01]  /*98c30*/  LDL.LU R18, [R1+0x6e8] ;  /* 0x0006e80001127983 */ /* 0x000f220000300800 */
[----:B------:R-:W4:Y:S04]  /*98c40*/  LDL.LU R19, [R1+0x6ec] ;  /* 0x0006ec0001137983 */ /* 0x000f280000300800 */
[----:B0-----:R-:W4:Y:S01]  /*98c50*/  LDL.LU R20, [R1+0x700] ;  /* 0x0007000001147983 */ /* 0x001f220000300800 */
[----:B------:R-:W4:Y:S02]  /*98c60*/  LDL.LU R21, [R1+0x704] ;  /* 0x0007040001157983 */ /* 0x000f240000300800 */
[----:B-1----:R-:W4:Y:S02]  /*98c70*/  LDL.LU R22, [R1+0x708] ;  /* 0x0007080001167983 */ /* 0x002f240000300800 */
[----:B------:R-:W4:Y:S01]  /*98c80*/  LDL.LU R23, [R1+0x70c] ;  /* 0x00070c0001177983 */ /* 0x000f220000300800 */
[----:B--2---:R-:W2:Y:S01]  /*98c90*/  LDL.LU R12, [R1+0x720] ;  /* 0x00072000010c7983 */ /* 0x004ea20000300800 */
[----:B------:R-:W2:Y:S02]  /*98ca0*/  LDL.LU R13, [R1+0x724] ;  /* 0x00072400010d7983 */ /* 0x000ea40000300800 */
[----:B---3--:R-:W3:Y:S02]  /*98cb0*/  LDL.LU R14, [R1+0x728] ;  /* 0x00072800010e7983 */ /* 0x008ee40000300800 */
[----:B------:R-:W3:Y:S01]  /*98cc0*/  LDL.LU R15, [R1+0x72c] ;  /* 0x00072c00010f7983 */ /* 0x000ee20000300800 */
[----:B------:R-:W2:Y:S01]  /*98cd0*/  LDL.LU R8, [R1+0x730] ;  /* 0x0007300001087983 */ /* 0x000ea20000300800 */
[----:B------:R-:W-:Y:S01]  /*98ce0*/  MOV R6, R10 ;  /* 0x0000000a00067202 */ /* 0x000fe20000000f00 */
[----:B------:R-:W4:Y:S01]  /*98cf0*/  LDL.LU R9, [R1+0x734] ;  /* 0x0007340001097983 */ /* 0x000f220000300800 */
[----:B------:R-:W-:Y:S01]  /*98d00*/  MOV R4, R11 ;  /* 0x0000000b00047202 */ /* 0x000fe20000000f00 */
[----:B------:R-:W4:Y:S01]  /*98d10*/  LDL.LU R10, [R1+0x738] ;  /* 0x00073800010a7983 */ /* 0x000f220000300800 */
[----:B------:R-:W4:Y:S03]  /*98d20*/  LDL.LU R11, [R1+0x73c] ;  /* 0x00073c00010b7983 */ /* 0x000f260000300800 */
[----:B---3--:R0:W-:Y:S01]  /*98d30*/  STL.64 [R1+0x7818], R14 ;  /* 0x0078180e01007387 */ /* 0x0081e20000100a00 */
[----:B--2---:R-:W-:Y:S03]  /*98d40*/  STL.64 [R1+0x7810], R12 ;  /* 0x0078100c01007387 */ /* 0x004fe60000100a00 */
[----:B0-----:R-:W2:Y:S01]  /*98d50*/  LDL.64 R14, [R1+0xb8] ;  /* 0x0000b800010e7983 */ /* 0x001ea20000100a00 */
[----:B----4-:R0:W-:Y:S02]  /*98d60*/  STL.64 [R1+0x77f8], R22 ;  /* 0x0077f81601007387 */ /* 0x0101e40000100a00 */
[----:B------:R-:W-:Y:S01]  /*98d70*/  STL.64 [R1+0x77f0], R20 ;  /* 0x0077f01401007387 */ /* 0x000fe20000100a00 */
[----:B0-----:R-:W3:Y:S04]  /*98d80*/  LDL.64 R22, [R1+0x98] ;  /* 0x0000980001167983 */ /* 0x001ee80000100a00 */
[----:B---3--:R0:W-:Y:S04]  /*98d90*/  STL.64 [R1+0x7808], R22 ;  /* 0x0078081601007387 */ /* 0x0081e80000100a00 */
[----:B0-----:R-:W3:Y:S01]  /*98da0*/  LDL.64 R22, [R1+0xa8] ;  /* 0x0000a80001167983 */ /* 0x001ee20000100a00 */
[----:B------:R0:W-:Y:S02]  /*98db0*/  STL.64 [R1+0x77d0], R18 ;  /* 0x0077d01201007387 */ /* 0x0001e40000100a00 */
[----:B------:R-:W-:Y:S01]  /*98dc0*/  STL.64 [R1+0x77c8], R16 ;  /* 0x0077c81001007387 */ /* 0x000fe20000100a00 */
[----:B0-----:R-:W4:Y:S04]  /*98dd0*/  LDL.64 R18, [R1+0x78] ;  /* 0x0000780001127983 */ /* 0x001f280000100a00 */
[----:B----4-:R0:W-:Y:S04]  /*98de0*/  STL.64 [R1+0x77e0], R18 ;  /* 0x0077e01201007387 */ /* 0x0101e80000100a00 */
[----:B0-----:R-:W4:Y:S04]  /*98df0*/  LDL.64 R18, [R1+0x88] ;  /* 0x0000880001127983 */ /* 0x001f280000100a00 */
[----:B----4-:R0:W-:Y:S01]  /*98e00*/  STL.64 [R1+0x7800], R18 ;  /* 0x0078001201007387 */ /* 0x0101e20000100a00 */
[----:B------:R-:W4:Y:S02]  /*98e10*/  LDL.LU R16, [R1+0x710] ;  /* 0x0007100001107983 */ /* 0x000f240000300800 */
[----:B------:R-:W4:Y:S01]  /*98e20*/  LDL.LU R17, [R1+0x714] ;  /* 0x0007140001117983 */ /* 0x000f220000300800 */
[----:B0-----:R-:W4:Y:S01]  /*98e30*/  LDL.LU R18, [R1+0x718] ;  /* 0x0007180001127983 */ /* 0x001f220000300800 */
[----:B------:R-:W4:Y:S02]  /*98e40*/  LDL.LU R19, [R1+0x71c] ;  /* 0x00071c0001137983 */ /* 0x000f240000300800 */
[----:B------:R-:W-:Y:S02]  /*98e50*/  STL.64 [R1+0x7788], R6 ;  /* 0x0077880601007387 */ /* 0x000fe40000100a00 */
[----:B------:R0:W-:Y:S02]  /*98e60*/  STL.64 [R1+0x7780], R4 ;  /* 0x0077800401007387 */ /* 0x0001e40000100a00 */
[----:B0-----:R-:W3:Y:S01]  /*98e70*/  LDL.LU R4, [R1+0x630] ;  /* 0x0006300001047983 */ /* 0x001ee20000300800 */
[----:B------:R-:W3:Y:S02]  /*98e80*/  LDL.LU R5, [R1+0x634] ;  /* 0x0006340001057983 */ /* 0x000ee40000300800 */
[----:B------:R-:W3:Y:S02]  /*98e90*/  LDL.LU R6, [R1+0x638] ;  /* 0x0006380001067983 */ /* 0x000ee40000300800 */
[----:B------:R-:W3:Y:S01]  /*98ea0*/  LDL.LU R7, [R1+0x63c] ;  /* 0x00063c0001077983 */ /* 0x000ee20000300800 */
[----:B--2---:R-:W-:Y:S01]  /*98eb0*/  HMMA.16816.F32.BF16 R8, R24, R14, R8 ;  /* 0x0000000e1808723c */ /* 0x004fe20000041808 */
[----:B---3--:R0:W-:Y:S01]  /*98ec0*/  STL.64 [R1+0x7798], R6 ;  /* 0x0077980601007387 */ /* 0x0081e20000100a00 */
[----:B------:R-:W-:Y:S01]  /*98ed0*/  STL.64 [R1+0x7790], R4 ;  /* 0x0077900401007387 */ /* 0x000fe20000100a00 */
[----:B0-----:R-:W-:-:S02]  /*98ee0*/  MOV R6, R2 ;  /* 0x0000000200067202 */ /* 0x001fc40000000f00 */
[----:B------:R-:W-:-:S05]  /*98ef0*/  MOV R7, R0 ;  /* 0x0000000000077202 */ /* 0x000fca0000000f00 */
[----:B------:R0:W-:Y:S04]  /*98f00*/  STL.64 [R1+0x77b0], R6 ;  /* 0x0077b00601007387 */ /* 0x0001e80000100a00 */
[----:B0-----:R-:W2:Y:S04]  /*98f10*/  LDL.64 R6, [R1+0x68] ;  /* 0x0000680001067983 */ /* 0x001ea80000100a00 */
[----:B--2---:R0:W-:Y:S01]  /*98f20*/  STL.64 [R1+0x77d8], R6 ;  /* 0x0077d80601007387 */ /* 0x0041e20000100a00 */
[----:B------:R-:W2:Y:S02]  /*98f30*/  LDL.LU R4, [R1+0x6f0] ;  /* 0x0006f00001047983 */ /* 0x000ea40000300800 */
[----:B------:R-:W2:Y:S01]  /*98f40*/  LDL.LU R5, [R1+0x6f4] ;  /* 0x0006f40001057983 */ /* 0x000ea20000300800 */
[----:B0-----:R-:W2:Y:S01]  /*98f50*/  LDL.LU R6, [R1+0x6f8] ;  /* 0x0006f80001067983 */ /* 0x001ea20000300800 */
[----:B------:R-:W2:Y:S02]  /*98f60*/  LDL.LU R7, [R1+0x6fc] ;  /* 0x0006fc0001077983 */ /* 0x000ea40000300800 */
[----:B------:R0:W-:Y:S02]  /*98f70*/  STL.64 [R1+0xc80], R8 ;  /* 0x000c800801007387 */ /* 0x0001e40000100a00 */
[----:B------:R1:W-:Y:S01]  /*98f80*/  STL.64 [R1+0xc88], R10 ;  /* 0x000c880a01007387 */ /* 0x0003e20000100a00 */
[----:B0-----:R-:W3:Y:S01]  /*98f90*/  LDL.LU R8, [R1+0x7820] ;  /* 0x0078200001087983 */ /* 0x001ee20000300800 */
[----:B-1----:R-:W-:Y:S01]  /*98fa0*/  IMAD.MOV.U32 R10, RZ, RZ, R14 ;  /* 0x000000ffff0a7224 */ /* 0x002fe200078e000e */
[----:B------:R-:W-:-:S02]  /*98fb0*/  MOV R9, R15 ;  /* 0x0000000f00097202 */ /* 0x000fc40000000f00 */
[----:B------:R-:W2:Y:S01]  /*98fc0*/  LDL.LU.64 R14, [R1+0x7818] ;  /* 0x00781800010e7983 */ /* 0x000ea20000300a00 */
[----:B------:R-:W2:Y:S01]  /*98fd0*/  LDL.LU.64 R12, [R1+0x7810] ;  /* 0x00781000010c7983 */ /* 0x000ea20000300a00 */
[----:B------:R-:W-:Y:S01]  /*98fe0*/  MOV R11, R23 ;  /* 0x00000017000b7202 */ /* 0x000fe20000000f00 */
[C---:B--2---:R-:W-:Y:S11]  /*98ff0*/  HMMA.16816.F32.BF16 R12, R24.reuse, R22, R12 ;  /* 0x00000016180c723c */ /* 0x044ff6000004180c */
[----:B------:R-:W-:Y:S11]  /*99000*/  @!UPT UIADD3 URZ, URZ, URZ, URZ ;  /* 0x0000003f3f3ff290 */ /* 0x000ff6000fffe03f */
[----:B------:R-:W-:Y:S01]  /*99010*/  @!UPT UIADD3 URZ, URZ, URZ, URZ ;  /* 0x0000003f3f3ff290 */ /* 0x000fe2000fffe03f */
[----:B------:R0:W-:Y:S01]  /*99020*/  STL.64 [R1+0xc70], R12 ;  /* 0x000c700c01007387 */ /* 0x0001e20000100a00 */
[----:B------:R-:W-:Y:S01]  /*99030*/  STL.64 [R1+0xc78], R14 ;  /* 0x000c780e01007387 */ /* 0x000fe20000100a00 */
[----:B0-----:R-:W-:Y:S02]  /*99040*/  MOV R12, R22 ;  /* 0x00000016000c7202 */ /* 0x001fe40000000f00 */
[----:B------:R-:W4:Y:S01]  /*99050*/  LDL.LU.64 R22, [R1+0x7808] ;  /* 0x0078080001167983 */ /* 0x000f220000300a00 */
[----:B------:R-:W-:Y:S02]  /*99060*/  STL.64 [R1+0x77a8], R10 ;  /* 0x0077a80a01007387 */ /* 0x000fe40000100a00 */
[----:B---3--:R0:W-:Y:S02]  /*99070*/  STL.64 [R1+0x77a0], R8 ;  /* 0x0077a00801007387 */ /* 0x0081e40000100a00 */
[----:B0-----:R-:W2:Y:S01]  /*99080*/  LDL.LU R8, [R1+0x6d0] ;  /* 0x0006d00001087983 */ /* 0x001ea20000300800 */
[----:B------:R-:W2:Y:S02]  /*99090*/  LDL.LU R9, [R1+0x6d4] ;  /* 0x0006d40001097983 */ /* 0x000ea40000300800 */
[----:B------:R-:W2:Y:S02]  /*990a0*/  LDL.LU R10, [R1+0x6d8] ;  /* 0x0006d800010a7983 */ /* 0x000ea40000300800 */
[----:B------:R-:W2:Y:S01]  /*990b0*/  LDL.LU R11, [R1+0x6dc] ;  /* 0x0006dc00010b7983 */ /* 0x000ea20000300800 */
        /* <DEDUP_REMOVED lines=9> */
[C---:B---3--:R-:W-:Y:S01]  /*99150*/  HMMA.16816.F32.BF16 R20, R24.reuse, R18, R20 ;  /* 0x000000121814723c */ /* 0x048fe20000041814 */
[----:B------:R-:W-:Y:S11]  /*99160*/  MOV R15, R19 ;  /* 0x00000013000f7202 */ /* 0x000ff60000000f00 */
[----:B------:R-:W-:Y:S11]  /*99170*/  @!UPT UIADD3 URZ, URZ, URZ, URZ ;  /* 0x0000003f3f3ff290 */ /* 0x000ff6000fffe03f */
[----:B------:R0:W-:Y:S01]  /*99180*/  STL.64 [R1+0xc50], R20 ;  /* 0x000c501401007387 */ /* 0x0001e20000100a00 */
[----:B------:R1:W-:Y:S01]  /*99190*/  STL.64 [R1+0xc58], R22 ;  /* 0x000c581601007387 */ /* 0x0003e20000100a00 */
[----:B0-----:R-:W-:Y:S02]  /*991a0*/  MOV R20, R18 ;  /* 0x0000001200147202 */ /* 0x001fe40000000f00 */
[----:B-1----:R-:W3:Y:S01]  /*991b0*/  LDL.LU.64 R22, [R1+0x77e8] ;  /* 0x0077e80001167983 */ /* 0x002ee20000300a00 */
[----:B------:R-:W4:Y:S02]  /*991c0*/  LDL.LU.64 R18, [R1+0x77e0] ;  /* 0x0077e00001127983 */ /* 0x000f240000300a00 */
[C---:B----4-:R-:W-:Y:S01]  /*991d0*/  HMMA.16816.F32.BF16 R4, R24.reuse, R18, R4 ;  /* 0x000000121804723c */ /* 0x050fe20000041804 */
[----:B------:R-:W-:Y:S01]  /*991e0*/  IMAD.MOV.U32 R2, RZ, RZ, R18 ;  /* 0x000000ffff027224 */ /* 0x000fe200078e0012 */
[----:B------:R-:W-:Y:S11]  /*991f0*/  MOV R0, R19 ;  /* 0x0000001300007202 */ /* 0x000ff60000000f00 */
[----:B------:R-:W-:Y:S10]  /*99200*/  @!UPT UIADD3 URZ, URZ, URZ, URZ ;  /* 0x0000003f3f3ff290 */ /* 0x000ff4000fffe03f */
[----:B------:R-:W-:Y:S01]  /*99210*/  STL.64 [R1+0xc40], R4 ;  /* 0x000c400401007387 */ /* 0x000fe20000100a00 */
[----:B------:R0:W-:Y:S03]  /*99220*/  STL.64 [R1+0xc48], R6 ;  /* 0x000c480601007387 */ /* 0x0001e60000100a00 */
[----:B0-----:R-:W4:Y:S01]  /*99230*/  LDL.LU.64 R6, [R1+0x77d8] ;  /* 0x0077d80001067983 */ /* 0x001f220000300a00 */
[----:B------:R-:W4:Y:S02]  /*99240*/  LDL.LU.64 R18, [R1+0x77d0] ;  /* 0x0077d00001127983 */ /* 0x000f240000300a00 */
[----:B------:R-:W4:Y:S02]  /*99250*/  LDL.LU.64 R16, [R1+0x77c8] ;  /* 0x0077c80001107983 */ /* 0x000f240000300a00 */
[C---:B----4-:R-:W-:Y:S01]  /*99260*/  HMMA.16816.F32.BF16 R16, R24.reuse, R6, R16 ;  /* 0x000000061810723c */ /* 0x050fe20000041810 */
[----:B------:R-:W-:Y:S11]  /*99270*/  MOV R21, R7 ;  /* 0x0000000700157202 */ /* 0x000ff60000000f00 */
[----:B------:R-:W-:Y:S11]  /*99280*/  @!UPT UIADD3 URZ, URZ, URZ, URZ ;  /* 0x0000003f3f3ff290 */ /* 0x000ff6000fffe03f */
[----:B------:R0:W-:Y:S01]  /*99290*/  STL.64 [R1+0xc30], R16 ;  /* 0x000c301001007387 */ /* 0x0001e20000100a00 */
[----:B------:R1:W-:Y:S01]  /*992a0*/  STL.64 [R1+0xc38], R18 ;  /* 0x000c381201007387 */ /* 0x0003e20000100a00 */
[----:B0-----:R-:W-:Y:S02]  /*992b0*/  MOV R17, R6 ;  /* 0x0000000600117202 */ /* 0x001fe40000000f00 */
[----:B-1----:R-:W4:Y:S01]  /*992c0*/  LDL.LU.64 R18, [R1+0x77c0] ;  /* 0x0077c00001127983 */ /* 0x002f220000300a00 */
[----:B------:R-:W2:Y:S02]  /*992d0*/  LDL.LU R16, [R1+0x77b8] ;  /* 0x0077b80001107983 */ /* 0x000ea40000300800 */
        /* <DEDUP_REMOVED lines=9> */
[----:B---3--:R-:W-:Y:S01]  /*99370*/  HMMA.16816.F32.BF16 R24, R24, R22, R4 ;  /* 0x000000161818723c */ /* 0x008fe20000041804 */
[----:B------:R-:W3:Y:S01]  /*99380*/  LDL.LU.64 R6, [R1+0x7788] ;  /* 0x0077880001067983 */ /* 0x000ee20000300a00 */
[----:B------:R-:W3:Y:S11]  /*99390*/  LDL.LU.64 R4, [R1+0x7780] ;  /* 0x0077800001047983 */ /* 0x000ef60000300a00 */
[----:B------:R-:W-:Y:S10]  /*993a0*/  @!UPT UIADD3 URZ, URZ, URZ, URZ ;  /* 0x0000003f3f3ff290 */ /* 0x000ff4000fffe03f */
[----:B------:R-:W-:Y:S01]  /*993b0*/  STL.64 [R1+0xa20], R24 ;  /* 0x000a201801007387 */ /* 0x000fe20000100a00 */
[----:B------:R0:W-:Y:S02]  /*993c0*/  STL.64 [R1+0xa28], R26 ;  /* 0x000a281a01007387 */ /* 0x0001e40000100a00 */
[----:B0-----:R-:W-:Y:S01]  /*993d0*/  IMAD.MOV.U32 R26, RZ, RZ, R17 ;  /* 0x000000ffff1a7224 */ /* 0x001fe200078e0011 */
[----:B------:R-:W-:Y:S01]  /*993e0*/  MOV R27, R21 ;  /* 0x00000015001b7202 */ /* 0x000fe20000000f00 */
[----:B------:R-:W3:Y:S04]  /*993f0*/  LDL.LU R17, [R1+0x7778] ;  /* 0x0077780001117983 */ /* 0x000ee80000300800 */
[----:B------:R0:W-:Y:S02]  /*99400*/  STL.64 [R1+0x7670], R26 ;  /* 0x0076701a01007387 */ /* 0x0001e40000100a00 */
[----:B0-----:R-:W-:-:S02]  /*99410*/  MOV R26, R20 ;  /* 0x00000014001a7202 */ /* 0x001fc40000000f00 */
[----:B------:R-:W-:-:S05]  /*99420*/  MOV R27, R15 ;  /* 0x0000000f001b7202 */ /* 0x000fca0000000f00 */
[----:B------:R0:W-:Y:S02]  /*99430*/  STL.64 [R1+0x7688], R26 ;  /* 0x0076881a01007387 */ /* 0x0001e40000100a00 */
[----:B0-----:R-:W-:Y:S01]  /*99440*/  IMAD.MOV.U32 R26, RZ, RZ, R14 ;  /* 0x000000ffff1a7224 */ /* 0x001fe200078e000e */
[----:B------:R-:W-:-:S05]  /*99450*/  MOV R27, R13 ;  /* 0x0000000d001b7202 */ /* 0x000fca0000000f00 */
[----:B------:R-:W-:Y:S01]  /*99460*/  STL.64 [R1+0x76a0], R26 ;  /* 0x0076a01a01007387 */ /* 0x000fe20000100a00 */
[----:B------:R0:W-:Y:S02]  /*99470*/  STL.64 [R1+0x7660], R22 ;  /* 0x0076601601007387 */ /* 0x0001e40000100a00 */
[----:B------:R-:W3:Y:S02]  /*99480*/  LDL.LU R20, [R1+0x550] ;  /* 0x0005500001147983 */ /* 0x000ee40000300800 */
[----:B------:R-:W3:Y:S01]  /*99490*/  LDL.LU R21, [R1+0x554] ;  /* 0x0005540001157983 */ /* 0x000ee20000300800 */
[----:B0-----:R-:W3:Y:S01]  /*994a0*/  LDL.LU R22, [R1+0x558] ;  /* 0x0005580001167983 */ /* 0x001ee20000300800 */
[----:B------:R-:W3:Y:S01]  /*994b0*/  LDL.LU R23, [R1+0x55c] ;  /* 0x00055c0001177983 */ /* 0x000ee20000300800 */
[----:B------:R-:W-:Y:S02]  /*994c0*/  MOV R26, R12 ;  /* 0x0000000c001a7202 */ /* 0x000fe40000000f00 */
[----:B--2---:R-:W-:-:S05]  /*994d0*/  MOV R27, R11 ;  /* 0x0000000b001b7202 */ /* 0x004fca0000000f00 */
[----:B------:R-:W-:Y:S04]  /*994e0*/  STL.64 [R1+0x76b8], R26 ;  /* 0x0076b81a01007387 */ /* 0x000fe80000100a00 */
[----:B---3--:R-:W-:Y:S01]  /*994f0*/  STL.64 [R1+0x7680], R22 ;  /* 0x0076801601007387 */ /* 0x008fe20000100a00 */
[----:B------:R0:W-:Y:S03]  /*99500*/  STL.64 [R1+0x7678], R20 ;  /* 0x0076781401007387 */ /* 0x0001e60000100a00 */
[----:B0-----:R-:W2:Y:S01]  /*99510*/  LDL.LU R20, [R1+0x570] ;  /* 0x0005700001147983 */ /* 0x001ea20000300800 */
[----:B------:R-:W2:Y:S02]  /*99520*/  LDL.LU R21, [R1+0x574] ;  /* 0x0005740001157983 */ /* 0x000ea40000300800 */
[----:B------:R-:W3:Y:S02]  /*99530*/  LDL.LU R22, [R1+0x578] ;  /* 0x0005780001167983 */ /* 0x000ee40000300800 */
[----:B------:R-:W3:Y:S02]  /*99540*/  LDL.LU R23, [R1+0x57c] ;  /* 0x00057c0001177983 */ /* 0x000ee40000300800 */
[----:B------:R-:W-:Y:S01]  /*99550*/  IMAD.MOV.U32 R26, RZ, RZ, R10 ;  /* 0x000000ffff1a7224 */ /* 0x000fe200078e000a */
[----:B------:R-:W-:-:S05]  /*99560*/  MOV R27, R9 ;  /* 0x00000009001b7202 */ /* 0x000fca0000000f00 */
[----:B------:R0:W-:Y:S02]  /*99570*/  STL.64 [R1+0x76d0], R26 ;  /* 0x0076d01a01007387 */ /* 0x0001e40000100a00 */
[----:B0-----:R-:W-:Y:S02]  /*99580*/  MOV R26, R8 ;  /* 0x00000008001a7202 */ /* 0x001fe40000000f00 */
[----:B------:R-:W-:-:S05]  /*99590*/  MOV R27, R7 ;  /* 0x00000007001b7202 */ /* 0x000fca0000000f00 */
[----:B------:R-:W-:Y:S04]  /*995a0*/  STL.64 [R1+0x76e8], R26 ;  /* 0x0076e81a01007387 */ /* 0x000fe80000100a00 */
        /* <DEDUP_REMOVED lines=10> */
[----:B----4-:R-:W-:-:S02]  /*99650*/  MOV R14, R18 ;  /* 0x00000012000e7202 */ /* 0x010fc40000000f00 */
[----:B------:R-:W-:Y:S01]  /*99660*/  MOV R15, R19 ;  /* 0x00000013000f7202 */ /* 0x000fe20000000f00 */
[----:B--2---:R-:W-:Y:S01]  /*99670*/  STL.64 [R1+0x7738], R10 ;  /* 0x0077380a01007387 */ /* 0x004fe20000100a00 */
[----:B------:R0:W-:Y:S02]  /*99680*/  STL.64 [R1+0x7730], R8 ;  /* 0x0077300801007387 */ /* 0x0001e40000100a00 */
[----:B------:R-:W2:Y:S02]  /*99690*/  LDL.LU R18, [R1+0x7774] ;  /* 0x0077740001127983 */ /* 0x000ea40000300800 */
[----:B------:R-:W2:Y:S01]  /*996a0*/  LDL.LU R19, [R1+0x7770] ;  /* 0x0077700001137983 */ /* 0x000ea20000300800 */
[----:B------:R1:W-:Y:S04]  /*996b0*/  STL.64 [R1+0x7740], R14 ;  /* 0x0077400e01007387 */ /* 0x0003e80000100a00 */
[----:B0-----:R-:W4:Y:S01]  /*996c0*/  LDL.LU R8, [R1+0x600] ;  /* 0x0006000001087983 */ /* 0x001f220000300800 */
[----:B------:R-:W4:Y:S02]  /*996d0*/  LDL.LU R9, [R1+0x604] ;  /* 0x0006040001097983 */ /* 0x000f240000300800 */
[----:B------:R-:W2:Y:S02]  /*996e0*/  LDL.LU R10, [R1+0x608] ;  /* 0x00060800010a7983 */ /* 0x000ea40000300800 */
[----:B------:R-:W2:Y:S02]  /*996f0*/  LDL.LU R11, [R1+0x60c] ;  /* 0x00060c00010b7983 */ /* 0x000ea40000300800 */
[----:B-1----:R-:W-:Y:S01]  /*99700*/  IMAD.MOV.U32 R14, RZ, RZ, R29 ;  /* 0x000000ffff0e7224 */ /* 0x002fe200078e001d */
[----:B------:R-:W-:Y:S01]  /*99710*/  MOV R15, R28 ;  /* 0x0000001c000f7202 */ /* 0x000fe20000000f00 */
[----:B--2---:R-:W-:Y:S01]  /*99720*/  STL.64 [R1+0x7750], R10 ;  /* 0x0077500a01007387 */ /* 0x004fe20000100a00 */
[----:B----4-:R0:W-:Y:S03]  /*99730*/  STL.64 [R1+0x7748], R8 ;  /* 0x0077480801007387 */ /* 0x0101e60000100a00 */
[----:B------:R-:W-:Y:S01]  /*99740*/  STL.64 [R1+0x7758], R14 ;  /* 0x0077580e01007387 */ /* 0x000fe20000100a00 */
[----:B0-----:R-:W2:Y:S01]  /*99750*/  LDL.LU R8, [R1+0x610] ;  /* 0x0006100001087983 */ /* 0x001ea20000300800 */
[----:B------:R-:W2:Y:S02]  /*99760*/  LDL.LU R9, [R1+0x614] ;  /* 0x0006140001097983 */ /* 0x000ea40000300800 */
[----:B------:R-:W4:Y:S02]  /*99770*/  LDL.LU R10, [R1+0x618] ;  /* 0x00061800010a7983 */ /* 0x000f240000300800 */
[----:B------:R-:W4:Y:S02]  /*99780*/  LDL.LU R11, [R1+0x61c] ;  /* 0x00061c00010b7983 */ /* 0x000f240000300800 */
        /* <DEDUP_REMOVED lines=8> */
[----:B------:R-:W-:Y:S01]  /*99810*/  STL.64 [R1+0x7700], R26 ;  /* 0x0077001a01007387 */ /* 0x000fe20000100a00 */
[----:B---3--:R-:W-:Y:S02]  /*99820*/  STL.64 [R1+0x76b0], R22 ;  /* 0x0076b01601007387 */ /* 0x008fe40000100a00 */
[----:B------:R0:W-:Y:S02]  /*99830*/  STL.64 [R1+0x76a8], R20 ;  /* 0x0076a81401007387 */ /* 0x0001e40000100a00 */
[----:B0-----:R-:W3:Y:S01]  /*99840*/  LDL.LU R20, [R1+0x590] ;  /* 0x0005900001147983 */ /* 0x001ee20000300800 */
[----:B------:R-:W3:Y:S02]  /*99850*/  LDL.LU R21, [R1+0x594] ;  /* 0x0005940001157983 */ /* 0x000ee40000300800 */
[----:B------:R-:W4:Y:S02]  /*99860*/  LDL.LU R22, [R1+0x598] ;  /* 0x0005980001167983 */ /* 0x000f240000300800 */
[----:B------:R-:W4:Y:S01]  /*99870*/  LDL.LU R23, [R1+0x59c] ;  /* 0x00059c0001177983 */ /* 0x000f220000300800 */
[----:B------:R-:W-:Y:S01]  /*99880*/  MOV R14, R5 ;  /* 0x00000005000e7202 */ /* 0x000fe20000000f00 */
        /* <DEDUP_REMOVED lines=13> */
[----:B------:R-:W4:Y:S01]  /*99960*/  LDL.LU R23, [R1+0x5ac] ;  /* 0x0005ac0001177983 */ /* 0x000f220000300800 */
[----:B------:R-:W-:-:S07]  /*99970*/  MOV R15, R3 ;  /* 0x00000003000f7202 */ /* 0x000fce0000000f00 */
        /* <DEDUP_REMOVED lines=31> */
[----:B0-----:R-:W3:Y:S01]  /*99b70*/  LDL.LU.64 R14, [R1+0x7728] ;  /* 0x00772800010e7983 */ /* 0x001ee20000300a00 */
[----:B------:R-:W4:Y:S01]  /*99b80*/  LDL.LU.64 R12, [R1+0x7720] ;  /* 0x00772000010c7983 */ /* 0x000f220000300a00 */
[C---:B---3--:R-:W-:Y:S11]  /*99b90*/  HMMA.16816.F32.BF16 R8, R16.reuse, R14, R8 ;  /* 0x0000000e1008723c */ /* 0x048ff60000041808 */
[----:B------:R-:W-:Y:S11]  /*99ba0*/  @!UPT UIADD3 URZ, URZ, URZ, URZ ;  /* 0x0000003f3f3ff290 */ /* 0x000ff6000fffe03f */
[----:B------:R-:W-:Y:S01]  /*99bb0*/  @!UPT UIADD3 URZ, URZ, URZ, URZ ;  /* 0x0000003f3f3ff290 */ /* 0x000fe2000fffe03f */
[----:B------:R-:W-:Y:S01]  /*99bc0*/  STL.64 [R1+0x9e0], R8 ;  /* 0x0009e00801007387 */ /* 0x000fe20000100a00 */
[----:B------:R0:W-:Y:S03]  /*99bd0*/  STL.64 [R1+0x9e8], R10 ;  /* 0x0009e80a01007387 */ /* 0x0001e60000100a00 */
[----:B0-----:R-:W3:Y:S01]  /*99be0*/  LDL.LU.64 R10, [R1+0x7718] ;  /* 0x00771800010a7983 */ /* 0x001ee20000300a00 */
[----:B------:R-:W-:Y:S02]  /*99bf0*/  STL.64 [R1+0x7608], R14 ;  /* 0x0076080e01007387 */ /* 0x000fe40000100a00 */
[----:B----4-:R-:W-:Y:S01]  /*99c00*/  STL.64 [R1+0x7600], R12 ;  /* 0x0076000c01007387 */ /* 0x010fe20000100a00 */
[C---:B---3--:R-:W-:Y:S11]  /*99c10*/  HMMA.16816.F32.BF16 R4, R16.reuse, R10, R4 ;  /* 0x0000000a1004723c */ /* 0x048ff60000041804 */
[----:B------:R-:W-:Y:S11]  /*99c20*/  @!UPT UIADD3 URZ, URZ, URZ, URZ ;  /* 0x0000003f3f3ff290 */ /* 0x000ff6000fffe03f */
[----:B------:R-:W-:Y:S01]  /*99c30*/  @!UPT UIADD3 URZ, URZ, URZ, URZ ;  /* 0x0000003f3f3ff290 */ /* 0x000fe2000fffe03f */
[----:B------:R-:W-:Y:S01]  /*99c40*/  STL.64 [R1+0x9d0], R4 ;  /* 0x0009d00401007387 */ /* 0x000fe20000100a00 */
[----:B------:R0:W-:Y:S03]  /*99c50*/  STL.64 [R1+0x9d8], R6 ;  /* 0x0009d80601007387 */ /* 0x0001e60000100a00 */
[----:B0-----:R-:W3:Y:S01]  /*99c60*/  LDL.LU.64 R6, [R1+0x7710] ;  /* 0x0077100001067983 */ /* 0x001ee20000300a00 */
[----:B------:R-:W4:Y:S02]  /*99c70*/  LDL.LU R4, [R1+0x7708] ;  /* 0x0077080001047983 */ /* 0x000f240000300800 */
[----:B------:R0:W-:Y:S02]  /*99c80*/  STL.64 [R1+0x7658], R10 ;  /* 0x0076580a01007387 */ /* 0x0001e40000100a00 */
[----:B------:R-:W2:Y:S01]  /*99c90*/  LDL.LU R8, [R1+0x560] ;  /* 0x0005600001087983 */ /* 0x000ea20000300800 */
[----:B------:R-:W2:Y:S04]  /*99ca0*/  LDL.LU R9, [R1+0x564] ;  /* 0x0005640001097983 */ /* 0x000ea80000300800 */
[----:B0-----:R-:W2:Y:S01]  /*99cb0*/  LDL.LU R10, [R1+0x568] ;  /* 0x00056800010a7983 */ /* 0x001ea20000300800 */
[----:B------:R-:W2:Y:S01]  /*99cc0*/  LDL.LU R11, [R1+0x56c] ;  /* 0x00056c00010b7983 */ /* 0x000ea20000300800 */
[C---:B---3--:R-:W-:Y:S11]  /*99cd0*/  HMMA.16816.F32.BF16 R24, R16.reuse, R6, R24 ;  /* 0x000000061018723c */ /* 0x048ff60000041818 */
[----:B------:R-:W-:Y:S11]  /*99ce0*/  @!UPT UIADD3 URZ, URZ, URZ, URZ ;  /* 0x0000003f3f3ff290 */ /* 0x000ff6000fffe03f */
[----:B------:R-:W-:Y:S01]  /*99cf0*/  @!UPT UIADD3 URZ, URZ, URZ, URZ ;  /* 0x0000003f3f3ff290 */ /* 0x000fe2000fffe03f */
[----:B------:R-:W-:Y:S01]  /*99d00*/  STL.64 [R1+0x9c0], R24 ;  /* 0x0009c01801007387 */ /* 0x000fe20000100a00 */
[----:B------:R0:W-:Y:S03]  /*99d10*/  STL.64 [R1+0x9c8], R26 ;  /* 0x0009c81a01007387 */ /* 0x0001e60000100a00 */
[----:B0-----:R-:W2:Y:S01]  /*99d20*/  LDL.LU.64 R26, [R1+0x7700] ;  /* 0x00770000011a7983 */ /* 0x001ea20000300a00 */
[----:B------:R-:W-:Y:S01]  /*99d30*/  STL.64 [R1+0x7628], R6 ;  /* 0x0076280601007387 */ /* 0x000fe20000100a00 */
[C---:B--2---:R-:W-:Y:S02]  /*99d40*/  HMMA.16816.F32.BF16 R24, R16.reuse, R26, R20 ;  /* 0x0000001a1018723c */ /* 0x044fe40000041814 */
[----:B------:R-:W2:Y:S01]  /*99d50*/  LDL.LU.64 R22, [R1+0x76f8] ;  /* 0x0076f80001167983 */ /* 0x000ea20000300a00 */
[----:B------:R-:W2:Y:S11]  /*99d60*/  LDL.LU.64 R20, [R1+0x76f0] ;  /* 0x0076f00001147983 */ /* 0x000eb60000300a00 */
[----:B------:R-:W-:Y:S09]  /*99d70*/  @!UPT UIADD3 URZ, URZ, URZ, URZ ;  /* 0x0000003f3f3ff290 */ /* 0x000ff2000fffe03f */
[----:B------:R-:W-:Y:S01]  /*99d80*/  STL.64 [R1+0xc10], R24 ;  /* 0x000c101801007387 */ /* 0x000fe20000100a00 */
        /* <DEDUP_REMOVED lines=37> */
[----:B------:R-:W-:Y:S01]  /*99fe0*/  IMAD.MOV.U32 R14, RZ, RZ, R2 ;  /* 0x000000ffff0e7224 */ /* 0x000fe200078e0002 */
[----:B------:R-:W-:-:S07]  /*99ff0*/  MOV R15, R0 ;  /* 0x00000000000f7202 */ /* 0x000fce0000000f00 */
[C---:B------:R-:W-:Y:S11]  /*9a000*/  HMMA.16816.F32.BF16 R12, R16.reuse, R14, R8 ;  /* 0x0000000e100c723c */ /* 0x040ff60000041808 */
[----:B------:R-:W-:Y:S11]  /*9a010*/  @!UPT UIADD3 URZ, URZ, URZ, URZ ;  /* 0x0000003f3f3ff290 */ /* 0x000ff6000fffe03f */
[----:B------:R-:W-:Y:S01]  /*9a020*/  @!UPT UIADD3 URZ, URZ, URZ, URZ ;  /* 0x0000003f3f3ff290 */ /* 0x000fe2000fffe03f */
[----:B------:R-:W-:Y:S01]  /*9a030*/  STL.64 [R1+0xbb0], R12 ;  /* 0x000bb00c01007387 */ /* 0x000fe20000100a00 */
[----:B------:R-:W-:Y:S01]  /*9a040*/  STL.64 [R1+0xbb8], R14 ;  /* 0x000bb80e01007387 */ /* 0x000fe20000100a00 */
[C---:B--2---:R-:W-:Y:S02]  /*9a050*/  HMMA.16816.F32.BF16 R8, R16.reuse, R26, R20 ;  /* 0x0000001a1008723c */ /* 0x044fe40000041814 */
[----:B----4-:R0:W1:Y:S04]  /*9a060*/  LDSM.16.M88.4 R24, [R4+0x45000] ;  /* 0x045000000418783b */ /* 0x0100680000000200 */
[----:B0-----:R-:W2:Y:S11]  /*9a070*/  LDL.LU R4, [R1+0x510] ;  /* 0x0005100001047983 */ /* 0x001eb60000300800 */
[----:B------:R-:W-:Y:S06]  /*9a080*/  @!UPT UIADD3 URZ, URZ, URZ, URZ ;  /* 0x0000003f3f3ff290 */ /* 0x000fec000fffe03f */
[----:B------:R-:W-:Y:S01]  /*9a090*/  STL.64 [R1+0xba0], R8 ;  /* 0x000ba00801007387 */ /* 0x000fe20000100a00 */
[----:B------:R-:W-:Y:S02]  /*9a0a0*/  STL.64 [R1+0xba8], R10 ;  /* 0x000ba80a01007387 */ /* 0x000fe40000100a00 */
[----:B------:R-:W2:Y:S02]  /*9a0b0*/  LDL.LU R5, [R1+0x514] ;  /* 0x0005140001057983 */ /* 0x000ea40000300800 */
[----:B------:R-:W3:Y:S01]  /*9a0c0*/  LDL.LU R6, [R1+0x518] ;  /* 0x0005180001067983 */ /* 0x000ee20000300800 */
[----:B------:R-:W3:Y:S04]  /*9a0d0*/  LDL.LU R7, [R1+0x51c] ;  /* 0x00051c0001077983 */ /* 0x000ee80000300800 */
[----:B---3--:R0:W-:Y:S01]  /*9a0e0*/  STL.64 [R1+0x7638], R6 ;  /* 0x0076380601007387 */ /* 0x0081e20000100a00 */
[----:B--2---:R-:W-:Y:S03]  /*9a0f0*/  STL.64 [R1+0x7630], R4 ;  /* 0x0076300401007387 */ /* 0x004fe60000100a00 */
[----:B0-----:R-:W2:Y:S04]  /*9a100*/  LDL.64 R6, [R1+0x28] ;  /* 0x0000280001067983 */ /* 0x001ea80000100a00 */
[----:B--2---:R-:W-:Y:S01]  /*9a110*/  STL.64 [R1+0x7668], R6 ;  /* 0x0076680601007387 */ /* 0x004fe20000100a00 */
[----:B------:R-:W2:Y:S03]  /*9a120*/  LDL.64 R14, [R1+0x8] ;  /* 0x00000800010e7983 */ /* 0x000ea60000100a00 */
[----:B--2---:R0:W-:Y:S04]  /*9a130*/  STL.64 [R1+0x7620], R14 ;  /* 0x0076200e01007387 */ /* 0x0041e80000100a00 */
[----:B0-----:R-:W2:Y:S04]  /*9a140*/  LDL.64 R14, [R1+0x18] ;  /* 0x00001800010e7983 */ /* 0x001ea80000100a00 */
[----:B--2---:R0:W-:Y:S01]  /*9a150*/  STL.64 [R1+0x7640], R14 ;  /* 0x0076400e01007387 */ /* 0x0041e20000100a00 */
[----:B------:R-:W2:Y:S02]  /*9a160*/  LDL.LU R12, [R1+0x520] ;  /* 0x00052000010c7983 */ /* 0x000ea40000300800 */
[----:B------:R-:W2:Y:S01]  /*9a170*/  LDL.LU R13, [R1+0x524] ;  /* 0x00052400010d7983 */ /* 0x000ea20000300800 */
[----:B0-----:R-:W2:Y:S01]  /*9a180*/  LDL.LU R14, [R1+0x528] ;  /* 0x00052800010e7983 */ /* 0x001ea20000300800 */
[----:B------:R-:W2:Y:S02]  /*9a190*/  LDL.LU R15, [R1+0x52c] ;  /* 0x00052c00010f7983 */ /* 0x000ea40000300800 */
[----:B------:R-:W3:Y:S02]  /*9a1a0*/  LDL.LU R4, [R1+0x540] ;  /* 0x0005400001047983 */ /* 0x000ee40000300800 */
[----:B------:R-:W3:Y:S01]  /*9a1b0*/  LDL.LU R5, [R1+0x544] ;  /* 0x0005440001057983 */ /* 0x000ee20000300800 */
[----:B------:R-:W3:Y:S01]  /*9a1c0*/  LDL.LU R6, [R1+0x548] ;  /* 0x0005480001067983 */ /* 0x000ee20000300800 */
[----:B------:R-:W3:Y:S02]  /*9a1d0*/  LDL.LU R7, [R1+0x54c] ;  /* 0x00054c0001077983 */ /* 0x000ee40000300800 */
[----:B------:R-:W3:Y:S02]  /*9a1e0*/  LDL.64 R22, [R1+0x58] ;  /* 0x0000580001167983 */ /* 0x000ee40000100a00 */
[----:B------:R-:W4:Y:S01]  /*9a1f0*/  LDL.LU R8, [R1+0x530] ;  /* 0x0005300001087983 */ /* 0x000f220000300800 */
[----:B------:R-:W4:Y:S01]  /*9a200*/  LDL.LU R9, [R1+0x534] ;  /* 0x0005340001097983 */ /* 0x000f220000300800 */
[----:B------:R-:W4:Y:S02]  /*9a210*/  LDL.LU R10, [R1+0x538] ;  /* 0x00053800010a7983 */ /* 0x000f240000300800 */
[----:B------:R-:W4:Y:S02]  /*9a220*/  LDL.LU R11, [R1+0x53c] ;  /* 0x00053c00010b7983 */ /* 0x000f240000300800 */
[----:B-1----:R-:W-:Y:S01]  /*9a230*/  STL [R1+0x7524], R24 ;  /* 0x0075241801007387 */ /* 0x002fe20000100800 */
[----:B------:R-:W-:Y:S01]  /*9a240*/  STL [R1+0x7520], R25 ;  /* 0x0075201901007387 */ /* 0x000fe20000100800 */
[----:B------:R0:W-:Y:S03]  /*9a250*/  STL [R1+0x751c], R26 ;  /* 0x00751c1a01007387 */ /* 0x0001e60000100800 */
[----:B0-----:R-:W2:Y:S01]  /*9a260*/  LDL R26, [R1+0x2800] ;  /* 0x00280000011a7983 */ /* 0x001ea20000100800 */
[----:B------:R-:W-:Y:S03]  /*9a270*/  STL [R1+0x7518], R27 ;  /* 0x0075181b01007387 */ /* 0x000fe60000100800 */
[----:B--2---:R0:W-:Y:S01]  /*9a280*/  STL [R1+0x75d8], R26 ;  /* 0x0075d81a01007387 */ /* 0x0041e20000100800 */
[----:B------:R-:W2:Y:S02]  /*9a290*/  LDL.LU R24, [R1+0x4d0] ;  /* 0x0004d00001187983 */ /* 0x000ea40000300800 */
[----:B------:R-:W2:Y:S01]  /*9a2a0*/  LDL.LU R25, [R1+0x4d4] ;  /* 0x0004d40001197983 */ /* 0x000ea20000300800 */
[----:B0-----:R-:W2:Y:S01]  /*9a2b0*/  LDL.LU R26, [R1+0x4d8] ;  /* 0x0004d800011a7983 */ /* 0x001ea20000300800 */
[----:B------:R-:W2:Y:S03]  /*9a2c0*/  LDL.LU R27, [R1+0x4dc] ;  /* 0x0004dc00011b7983 */ /* 0x000ea60000300800 */
        /* <DEDUP_REMOVED lines=23> */
[----:B------:R-:W4:Y:S02]  /*9a440*/  LDL.LU.64 R22, [R1+0x7660] ;  /* 0x0076600001167983 */ /* 0x000f240000300a00 */
[----:B----4-:R-:W-:Y:S01]  /*9a450*/  HMMA.16816.F32.BF16 R16, R16, R22, R8 ;  /* 0x000000161010723c */ /* 0x010fe20000041808 */
[----:B------:R-:W4:Y:S06]  /*9a460*/  LDL.LU.64 R10, [R1+0x7658] ;  /* 0x00765800010a7983 */ /* 0x000f2c0000300a00 */
[----:B------:R-:W-:Y:S01]  /*9a470*/  MOV R9, R22 ;  /* 0x0000001600097202 */ /* 0x000fe20000000f00 */
[----:B------:R-:W-:Y:S11]  /*9a480*/  IMAD.MOV.U32 R8, RZ, RZ, R23 ;  /* 0x000000ffff087224 */ /* 0x000ff600078e0017 */
[----:B------:R-:W-:Y:S04]  /*9a490*/  @!UPT UIADD3 URZ, URZ, URZ, URZ ;  /* 0x0000003f3f3ff290 */ /* 0x000fe8000fffe03f */
[----:B------:R-:W-:Y:S01]  /*9a4a0*/  STL.64 [R1+0x530], R16 ;  /* 0x0005301001007387 */ /* 0x000fe20000100a00 */
[----:B------:R0:W-:Y:S02]  /*9a4b0*/  STL.64 [R1+0x538], R18 ;  /* 0x0005381201007387 */ /* 0x0001e40000100a00 */
[----:B------:R-:W2:Y:S02]  /*9a4c0*/  LDL.LU.64 R22, [R1+0x7650] ;  /* 0x0076500001167983 */ /* 0x000ea40000300a00 */
[----:B------:R-:W2:Y:S01]  /*9a4d0*/  LDL.LU.64 R20, [R1+0x7648] ;  /* 0x0076480001147983 */ /* 0x000ea20000300a00 */
[----:B---3--:R-:W-:Y:S02]  /*9a4e0*/  MOV R2, R6 ;  /* 0x0000000600027202 */ /* 0x008fe40000000f00 */
[----:B------:R-:W-:Y:S01]  /*9a4f0*/  MOV R0, R7 ;  /* 0x0000000700007202 */ /* 0x000fe20000000f00 */
[----:B0-----:R-:W3:Y:S01]  /*9a500*/  LDL.64 R18, [R1+0x38] ;  /* 0x0000380001127983 */ /* 0x001ee20000100a00 */
        /* <DEDUP_REMOVED lines=8> */
[C---:B--2---:R-:W-:Y:S01]  /*9a590*/  HMMA.16816.F32.BF16 R4, R20.reuse, R14, R4 ;  /* 0x0000000e1404723c */ /* 0x044fe20000041804 */
[----:B------:R-:W-:Y:S11]  /*9a5a0*/  IMAD.MOV.U32 R3, RZ, RZ, R15 ;  /* 0x000000ffff037224 */ /* 0x000ff600078e000f */
[----:B------:R-:W-:Y:S11]  /*9a5b0*/  @!UPT UIADD3 URZ, URZ, URZ, URZ ;  /* 0x0000003f3f3ff290 */ /* 0x000ff6000fffe03f */
[----:B------:R0:W-:Y:S01]  /*9a5c0*/  STL.64 [R1+0x510], R4 ;  /* 0x0005100401007387 */ /* 0x0001e20000100a00 */
[----:B------:R1:W-:Y:S01]  /*9a5d0*/  STL.64 [R1+0x518], R6 ;  /* 0x0005180601007387 */ /* 0x0003e20000100a00 */
[----:B0-----:R-:W-:Y:S02]  /*9a5e0*/  MOV R4, R14 ;  /* 0x0000000e00047202 */ /* 0x001fe40000000f00 */
[----:B-1----:R-:W2:Y:S01]  /*9a5f0*/  LDL.LU.64 R6, [R1+0x7628] ;  /* 0x0076280001067983 */ /* 0x002ea20000300a00 */
[----:B------:R-:W2:Y:S02]  /*9a600*/  LDL.LU.64 R14, [R1+0x7620] ;  /* 0x00762000010e7983 */ /* 0x000ea40000300a00 */
        /* <DEDUP_REMOVED lines=8> */
[----:B------:R-:W2:Y:S02]  /*9a690*/  LDL.LU.64 R14, [R1+0x7608] ;  /* 0x00760800010e7983 */ /* 0x000ea40000300a00 */
[----:B------:R-:W3:Y:S01]  /*9a6a0*/  LDL.LU.64 R12, [R1+0x7600] ;  /* 0x00760000010c7983 */ /* 0x000ee20000300a00 */
[C---:B--2---:R-:W-:Y:S11]  /*9a6b0*/  HMMA.16816.F32.BF16 R24, R20.reuse, R14, R24 ;  /* 0x0000000e1418723c */ /* 0x044ff60000041818 */
[----:B------:R-:W-:Y:S11]  /*9a6c0*/  @!UPT UIADD3 URZ, URZ, URZ, URZ ;  /* 0x0000003f3f3ff290 */ /* 0x000ff6000fffe03f */
[----:B------:R-:W-:Y:S01]  /*9a6d0*/  @!UPT UIADD3 URZ, URZ, URZ, URZ ;  /* 0x0000003f3f3ff290 */ /* 0x000fe2000fffe03f */
[----:B------:R-:W-:Y:S01]  /*9a6e0*/  STL.64 [R1+0x4f0], R24 ;  /* 0x0004f01801007387 */ /* 0x000fe20000100a00 */
[----:B------:R0:W-:Y:S03]  /*9a6f0*/  STL.64 [R1+0x4f8], R26 ;  /* 0x0004f81a01007387 */ /* 0x0001e60000100a00 */
[----:B0-----:R-:W4:Y:S01]  /*9a700*/  LDL.LU.64 R26, [R1+0x75f8] ;  /* 0x0075f800011a7983 */ /* 0x001f220000300a00 */
[----:B------:R-:W4:Y:S02]  /*9a710*/  LDL.LU.64 R24, [R1+0x75f0] ;  /* 0x0075f00001187983 */ /* 0x000f240000300a00 */
[----:B------:R-:W-:Y:S02]  /*9a720*/  STL.64 [R1+0x74d0], R14 ;  /* 0x0074d00e01007387 */ /* 0x000fe40000100a00 */
[----:B---3--:R0:W-:Y:S02]  /*9a730*/  STL.64 [R1+0x74c8], R12 ;  /* 0x0074c80c01007387 */ /* 0x0081e40000100a00 */
        /* <DEDUP_REMOVED lines=10> */
[----:B------:R-:W3:Y:S01]  /*9a7e0*/  LDL.LU.64 R24, [R1+0x75e0] ;  /* 0x0075e00001187983 */ /* 0x000ee20000300a00 */
[C---:B--2---:R-:W-:Y:S01]  /*9a7f0*/  HMMA.16816.F32.BF16 R12, R20.reuse, R18, R12 ;  /* 0x00000012140c723c */ /* 0x044fe2000004180c */
[----:B------:R-:W-:Y:S07]  /*9a800*/  STL.64 [R1+0x74c0], R10 ;  /* 0x0074c00a01007387 */ /* 0x000fee0000100a00 */
[----:B---3--:R-:W-:Y:S11]  /*9a810*/  HMMA.16816.F32.BF16 R24, R20, R6, R24 ;  /* 0x000000061418723c */ /* 0x008ff60000041818 */
[----:B------:R-:W-:Y:S11]  /*9a820*/  @!UPT UIADD3 URZ, URZ, URZ, URZ ;  /* 0x0000003f3f3ff290 */ /* 0x000ff6000fffe03f */
[----:B------:R-:W-:Y:S01]  /*9a830*/  @!UPT UIADD3 URZ, URZ, URZ, URZ ;  /* 0x0000003f3f3ff290 */ /* 0x000fe2000fffe03f */
[----:B------:R-:W-:Y:S01]  /*9a840*/  STL.64 [R1+0x4d0], R24 ;  /* 0x0004d01801007387 */ /* 0x000fe20000100a00 */
[----:B------:R0:W-:Y:S03]  /*9a850*/  STL.64 [R1+0x4d8], R26 ;  /* 0x0004d81a01007387 */ /* 0x0001e60000100a00 */
[----:B0-----:R-:W2:Y:S01]  /*9a860*/  LDL.LU R26, [R1+0x75d8] ;  /* 0x0075d800011a7983 */ /* 0x001ea20000300800 */
[----:B------:R0:W-:Y:S02]  /*9a870*/  STL.64 [R1+0x74b8], R6 ;  /* 0x0074b80601007387 */ /* 0x0001e40000100a00 */
[----:B------:R-:W-:Y:S02]  /*9a880*/  STL.64 [R1+0xb90], R12 ;  /* 0x000b900c01007387 */ /* 0x000fe40000100a00 */
[----:B------:R-:W-:Y:S01]  /*9a890*/  STL.64 [R1+0xb98], R14 ;  /* 0x000b980e01007387 */ /* 0x000fe20000100a00 */
[----:B0-----:R-:W-:Y:S01]  /*9a8a0*/  MOV R7, R18 ;  /* 0x0000001200077202 */ /* 0x001fe20000000f00 */
[----:B------:R-:W-:-:S05]  /*9a8b0*/  IMAD.MOV.U32 R6, RZ, RZ, R19 ;  /* 0x000000ffff067224 */ /* 0x000fca00078e0013 */
[----:B------:R0:W-:Y:S01]  /*9a8c0*/  STL.64 [R1+0x7530], R6 ;  /* 0x0075300601007387 */ /* 0x0001e20000100a00 */
[----:B------:R1:W-:Y:S01]  /*9a8d0*/  STL.64 [R1+0x7528], R4 ;  /* 0x0075280401007387 */ /* 0x0003e20000100a00 */
[----:B0-----:R-:W-:Y:S02]  /*9a8e0*/  MOV R6, R9 ;  /* 0x0000000900067202 */ /* 0x001fe40000000f00 */
[----:B------:R-:W-:-:S05]  /*9a8f0*/  MOV R7, R8 ;  /* 0x0000000800077202 */ /* 0x000fca0000000f00 */
[----:B------:R0:W-:Y:S01]  /*9a900*/  STL.64 [R1+0x7548], R6 ;  /* 0x0075480601007387 */ /* 0x0001e20000100a00 */
[----:B-1----:R-:W3:Y:S02]  /*9a910*/  LDL.LU R4, [R1+0x440] ;  /* 0x0004400001047983 */ /* 0x002ee40000300800 */
[----:B------:R-:W3:Y:S01]  /*9a920*/  LDL.LU R5, [R1+0x444] ;  /* 0x0004440001057983 */ /* 0x000ee20000300800 */
[----:B0-----:R-:W4:Y:S01]  /*9a930*/  LDL.LU R6, [R1+0x448] ;  /* 0x0004480001067983 */ /* 0x001f220000300800 */
[----:B------:R-:W4:Y:S03]  /*9a940*/  LDL.LU R7, [R1+0x44c] ;  /* 0x00044c0001077983 */ /* 0x000f260000300800 */
[----:B--2---:R-:W0:Y:S04]  /*9a950*/  LDSM.16.M88.4 R16, [R26+0x46000] ;  /* 0x046000001a10783b */ /* 0x004e280000000200 */
[----:B----4-:R1:W-:Y:S01]  /*9a960*/  STL.64 [R1+0x7558], R6 ;  /* 0x0075580601007387 */ /* 0x0103e20000100a00 */
[----:B---3--:R-:W-:Y:S03]  /*9a970*/  STL.64 [R1+0x7550], R4 ;  /* 0x0075500401007387 */ /* 0x008fe60000100a00 */
[----:B-1----:R-:W2:Y:S04]  /*9a980*/  LDL.64 R6, [R1+0x68] ;  /* 0x0000680001067983 */ /* 0x002ea80000100a00 */
[----:B--2---:R1:W-:Y:S04]  /*9a990*/  STL.64 [R1+0x7570], R6 ;  /* 0x0075700601007387 */ /* 0x0043e80000100a00 */
[----:B-1----:R-:W2:Y:S04]  /*9a9a0*/  LDL.64 R6, [R1+0x78] ;  /* 0x0000780001067983 */ /* 0x002ea80000100a00 */
[----:B--2---:R1:W-:Y:S04]  /*9a9b0*/  STL.64 [R1+0x7580], R6 ;  /* 0x0075800601007387 */ /* 0x0043e80000100a00 */
[----:B-1----:R-:W2:Y:S04]  /*9a9c0*/  LDL.64 R6, [R1+0x88] ;  /* 0x0000880001067983 */ /* 0x002ea80000100a00 */
[----:B--2---:R-:W-:Y:S01]  /*9a9d0*/  STL.64 [R1+0x7598], R6 ;  /* 0x0075980601007387 */ /* 0x004fe20000100a00 */
[----:B------:R1:W-:Y:S02]  /*9a9e0*/  STL [R1+0x7578], R26 ;  /* 0x0075781a01007387 */ /* 0x0003e40000100800 */
[----:B------:R-:W2:Y:S02]  /*9a9f0*/  LDL.LU R24, [R1+0x460] ;  /* 0x0004600001187983 */ /* 0x000ea40000300800 */
[----:B------:R-:W2:Y:S01]  /*9aa00*/  LDL.LU R25, [R1+0x464] ;  /* 0x0004640001197983 */ /* 0x000ea20000300800 */
[----:B-1----:R-:W3:Y:S01]  /*9aa10*/  LDL.LU R26, [R1+0x468] ;  /* 0x00046800011a7983 */ /* 0x002ee20000300800 */
[----:B------:R-:W3:Y:S02]  /*9aa20*/  LDL.LU R27, [R1+0x46c] ;  /* 0x00046c00011b7983 */ /* 0x000ee40000300800 */
        /* <DEDUP_REMOVED lines=8> */
[----:B--2---:R1:W-:Y:S01]  /*9aab0*/  STL.64 [R1+0x75c0], R14 ;  /* 0x0075c00e01007387 */ /* 0x0043e20000100a00 */
[----:B------:R-:W-:Y:S03]  /*9aac0*/  STL.64 [R1+0x75b8], R12 ;  /* 0x0075b80c01007387 */ /* 0x000fe60000100a00 */
[----:B-1----:R-:W2:Y:S04]  /*9aad0*/  LDL.64 R14, [R1+0xb8] ;  /* 0x0000b800010e7983 */ /* 0x002ea80000100a00 */
[----:B--2---:R1:W-:Y:S01]  /*9aae0*/  STL.64 [R1+0x75d0], R14 ;  /* 0x0075d00e01007387 */ /* 0x0043e20000100a00 */
[----:B------:R-:W2:Y:S03]  /*9aaf0*/  LDL.64 R6, [R1+0x98] ;  /* 0x0000980001067983 */ /* 0x000ea60000100a00 */
[----:B-1----:R-:W4:Y:S04]  /*9ab00*/  LDL.64 R14, [R1+0xc8] ;  /* 0x0000c800010e7983 */ /* 0x002f280000100a00 */
[----:B--2---:R1:W-:Y:S04]  /*9ab10*/  STL.64 [R1+0x75b0], R6 ;  /* 0x0075b00601007387 */ /* 0x0043e80000100a00 */
[----:B-1----:R-:W2:Y:S01]  /*9ab20*/  LDL.64 R6, [R1+0xa8] ;  /* 0x0000a80001067983 */ /* 0x002ea20000100a00 */
[----:B----4-:R-:W-:Y:S03]  /*9ab30*/  HMMA.16816.F32.BF16 R8, R20, R14, R8 ;  /* 0x0000000e1408723c */ /* 0x010fe60000041808 */
[----:B--2---:R1:W-:Y:S01]  /*9ab40*/  STL.64 [R1+0x75c8], R6 ;  /* 0x0075c80601007387 */ /* 0x0043e20000100a00 */
[----:B------:R-:W2:Y:S02]  /*9ab50*/  LDL.LU R4, [R1+0x4a0] ;  /* 0x0004a00001047983 */ /* 0x000ea40000300800 */
[----:B------:R-:W2:Y:S01]  /*9ab60*/  LDL.LU R5, [R1+0x4a4] ;  /* 0x0004a40001057983 */ /* 0x000ea20000300800 */
[----:B-1----:R-:W2:Y:S01]  /*9ab70*/  LDL.LU R6, [R1+0x4a8] ;  /* 0x0004a80001067983 */ /* 0x002ea20000300800 */
[----:B------:R-:W2:Y:S02]  /*9ab80*/  LDL.LU R7, [R1+0x4ac] ;  /* 0x0004ac0001077983 */ /* 0x000ea40000300800 */
[----:B---3--:R-:W-:Y:S02]  /*9ab90*/  STL.64 [R1+0x7590], R26 ;  /* 0x0075901a01007387 */ /* 0x008fe40000100a00 */
[----:B------:R1:W-:Y:S02]  /*9aba0*/  STL.64 [R1+0x7588], R24 ;  /* 0x0075881801007387 */ /* 0x0003e40000100a00 */
        /* <DEDUP_REMOVED lines=10> */
[----:B0-----:R0:W-:Y:S01]  /*9ac50*/  STL.64 [R1+0x73e0], R18 ;  /* 0x0073e01201007387 */ /* 0x0011e20000100a00 */
[----:B------:R-:W-:Y:S03]  /*9ac60*/  STL.64 [R1+0x73d8], R16 ;  /* 0x0073d81001007387 */ /* 0x000fe60000100a00 */
[----:B0-----:R-:W4:Y:S01]  /*9ac70*/  LDL R18, [R1+0x58] ;  /* 0x0000580001127983 */ /* 0x001f220000100800 */
[----:B------:R0:W-:Y:S02]  /*9ac80*/  STL.64 [R1+0x5a0], R8 ;  /* 0x0005a00801007387 */ /* 0x0001e40000100a00 */
[----:B------:R1:W-:Y:S02]  /*9ac90*/  STL.64 [R1+0x5a8], R10 ;  /* 0x0005a80a01007387 */ /* 0x0003e40000100a00 */
[----:B0-----:R-:W-:Y:S01]  /*9aca0*/  IMAD.MOV.U32 R9, RZ, RZ, R14 ;  /* 0x000000ffff097224 */ /* 0x001fe200078e000e */
[----:B------:R-:W-:-:S02]  /*9acb0*/  MOV R8, R15 ;  /* 0x0000000f00087202 */ /* 0x000fc40000000f00 */
[----:B------:R-:W2:Y:S02]  /*9acc0*/  LDL.LU.64 R14, [R1+0x75d0] ;  /* 0x0075d000010e7983 */ /* 0x000ea40000300a00 */
[C---:B--2---:R-:W-:Y:S01]  /*9acd0*/  HMMA.16816.F32.BF16 R4, R20.reuse, R14, R4 ;  /* 0x0000000e1404723c */ /* 0x044fe20000041804 */
[----:B-1----:R-:W-:Y:S02]  /*9ace0*/  MOV R11, R14 ;  /* 0x0000000e000b7202 */ /* 0x002fe40000000f00 */
[----:B------:R-:W-:Y:S11]  /*9acf0*/  MOV R10, R15 ;  /* 0x0000000f000a7202 */ /* 0x000ff60000000f00 */
[----:B------:R-:W-:Y:S09]  /*9ad00*/  @!UPT UIADD3 URZ, URZ, URZ, URZ ;  /* 0x0000003f3f3ff290 */ /* 0x000ff2000fffe03f */
[----:B------:R-:W-:Y:S01]  /*9ad10*/  STL.64 [R1+0x590], R4 ;  /* 0x0005900401007387 */ /* 0x000fe20000100a00 */
[----:B------:R0:W-:Y:S03]  /*9ad20*/  STL.64 [R1+0x598], R6 ;  /* 0x0005980601007387 */ /* 0x0001e60000100a00 */
[----:B0-----:R-:W2:Y:S01]  /*9ad30*/  LDL.LU.64 R6, [R1+0x75c8] ;  /* 0x0075c80001067983 */ /* 0x001ea20000300a00 */
[----:B------:R-:W2:Y:S02]  /*9ad40*/  LDL.LU.64 R14, [R1+0x75c0] ;  /* 0x0075c000010e7983 */ /* 0x000ea40000300a00 */
[----:B------:R-:W2:Y:S02]  /*9ad50*/  LDL.LU.64 R12, [R1+0x75b8] ;  /* 0x0075b800010c7983 */ /* 0x000ea40000300a00 */
[----:B------:R-:W-:Y:S01]  /*9ad60*/  STL.64 [R1+0x7540], R10 ;  /* 0x0075400a01007387 */ /* 0x000fe20000100a00 */
[----:B------:R0:W-:Y:S04]  /*9ad70*/  STL.64 [R1+0x7538], R8 ;  /* 0x0075380801007387 */ /* 0x0001e80000100a00 */
        /* <DEDUP_REMOVED lines=15> */
[----:B------:R-:W-:Y:S02]  /*9ae70*/  MOV R12, R7 ;  /* 0x00000007000c7202 */ /* 0x000fe40000000f00 */
[----:B------:R-:W3:Y:S02]  /*9ae80*/  LDL.LU.64 R6, [R1+0x75b0] ;  /* 0x0075b00001067983 */ /* 0x000ee40000300a00 */
[C---:B---3--:R-:W-:Y:S01]  /*9ae90*/  HMMA.16816.F32.BF16 R24, R20.reuse, R6, R24 ;  /* 0x000000061418723c */ /* 0x048fe20000041818 */
[----:B-1----:R-:W-:Y:S02]  /*9aea0*/  MOV R15, R6 ;  /* 0x00000006000f7202 */ /* 0x002fe40000000f00 */
[----:B------:R-:W-:Y:S11]  /*9aeb0*/  MOV R14, R7 ;  /* 0x00000007000e7202 */ /* 0x000ff60000000f00 */
[----:B------:R-:W-:Y:S09]  /*9aec0*/  @!UPT UIADD3 URZ, URZ, URZ, URZ ;  /* 0x0000003f3f3ff290 */ /* 0x000ff2000fffe03f */
[----:B------:R-:W-:Y:S01]  /*9aed0*/  STL.64 [R1+0x570], R24 ;  /* 0x0005701801007387 */ /* 0x000fe20000100a00 */
[----:B------:R0:W-:Y:S03]  /*9aee0*/  STL.64 [R1+0x578], R26 ;  /* 0x0005781a01007387 */ /* 0x0001e60000100a00 */
[----:B0-----:R-:W3:Y:S01]  /*9aef0*/  LDL.LU.64 R26, [R1+0x75a8] ;  /* 0x0075a800011a7983 */ /* 0x001ee20000300a00 */
[----:B------:R-:W3:Y:S02]  /*9af00*/  LDL.LU.64 R24, [R1+0x75a0] ;  /* 0x0075a00001187983 */ /* 0x000ee40000300a00 */
[----:B------:R-:W3:Y:S02]  /*9af10*/  LDL.LU.64 R6, [R1+0x7598] ;  /* 0x0075980001067983 */ /* 0x000ee40000300a00 */
        /* <DEDUP_REMOVED lines=8> */
[----:B------:R-:W3:Y:S01]  /*9afa0*/  LDL.LU.64 R6, [R1+0x7580] ;  /* 0x0075800001067983 */ /* 0x000ee20000300a00 */
[----:B------:R-:W-:Y:S01]  /*9afb0*/  MOV R19, R29 ;  /* 0x0000001d00137202 */ /* 0x000fe20000000f00 */
[C---:B---3--:R-:W-:Y:S01]  /*9afc0*/  HMMA.16816.F32.BF16 R24, R20.reuse, R6, R24 ;  /* 0x000000061418723c */ /* 0x048fe20000041818 */
[----:B------:R-:W-:Y:S11]  /*9afd0*/  MOV R29, R7 ;  /* 0x00000007001d7202 */ /* 0x000ff60000000f00 */
[----:B------:R-:W-:Y:S11]  /*9afe0*/  @!UPT UIADD3 URZ, URZ, URZ, URZ ;  /* 0x0000003f3f3ff290 */ /* 0x000ff6000fffe03f */
[----:B------:R-:W-:Y:S01]  /*9aff0*/  STL.64 [R1+0x550], R24 ;  /* 0x0005501801007387 */ /* 0x000fe20000100a00 */
[----:B------:R0:W-:Y:S03]  /*9b000*/  STL.64 [R1+0x558], R26 ;  /* 0x0005581a01007387 */ /* 0x0001e60000100a00 */
[----:B0-----:R-:W3:Y:S01]  /*9b010*/  LDL.LU R26, [R1+0x7578] ;  /* 0x00757800011a7983 */ /* 0x001ee20000300800 */
[----:B------:R-:W-:Y:S02]  /*9b020*/  MOV R27, R6 ;  /* 0x00000006001b7202 */ /* 0x000fe40000000f00 */
[----:B------:R-:W2:Y:S02]  /*9b030*/  LDL.LU.64 R6, [R1+0x7570] ;  /* 0x0075700001067983 */ /* 0x000ea40000300a00 */
        /* <DEDUP_REMOVED lines=8> */
[----:B------:R-:W4:Y:S02]  /*9b0c0*/  LDL.LU.64 R6, [R1+0x7558] ;  /* 0x0075580001067983 */ /* 0x000f240000300a00 */
[----:B------:R-:W4:Y:S02]  /*9b0d0*/  LDL.LU.64 R4, [R1+0x7550] ;  /* 0x0075500001047983 */ /* 0x000f240000300a00 */
[C---:B----4-:R-:W-:Y:S11]  /*9b0e0*/  HMMA.16816.F32.BF16 R4, R20.reuse, R18, R4 ;  /* 0x000000121404723c */ /* 0x050ff60000041804 */
[----:B------:R-:W-:Y:S11]  /*9b0f0*/  @!UPT UIADD3 URZ, URZ, URZ, URZ ;  /* 0x0000003f3f3ff290 */ /* 0x000ff6000fffe03f */
[----:B------:R-:W-:Y:S01]  /*9b100*/  @!UPT UIADD3 URZ, URZ, URZ, URZ ;  /* 0x0000003f3f3ff290 */ /* 0x000fe2000fffe03f */
[----:B------:R-:W-:Y:S01]  /*9b110*/  STL.64 [R1+0xb80], R4 ;  /* 0x000b800401007387 */ /* 0x000fe20000100a00 */
[----:B------:R0:W-:Y:S03]  /*9b120*/  STL.64 [R1+0xb88], R6 ;  /* 0x000b880601007387 */ /* 0x0001e60000100a00 */
[----:B0-----:R-:W2:Y:S01]  /*9b130*/  LDL.LU.64 R6, [R1+0x7548] ;  /* 0x0075480001067983 */ /* 0x001ea20000300a00 */
[----:B------:R0:W-:Y:S02]  /*9b140*/  STL.64 [R1+0x73f0], R18 ;  /* 0x0073f01201007387 */ /* 0x0001e40000100a00 */
[----:B0-----:R-:W-:Y:S02]  /*9b150*/  MOV R18, R24 ;  /* 0x0000001800127202 */ /* 0x001fe40000000f00 */
[----:B------:R-:W-:Y:S01]  /*9b160*/  MOV R19, R25 ;  /* 0x0000001900137202 */ /* 0x000fe20000000f00 */
[----:B--2---:R-:W-:Y:S01]  /*9b170*/  HMMA.16816.F32.BF16 R20, R20, R6, R8 ;  /* 0x000000061414723c */ /* 0x004fe20000041808 */
[----:B------:R-:W2:Y:S01]  /*9b180*/  LDL.LU.64 R10, [R1+0x7540] ;  /* 0x00754000010a7983 */ /* 0x000ea20000300a00 */
[----:B------:R-:W4:Y:S02]  /*9b190*/  LDL.LU.64 R8, [R1+0x7538] ;  /* 0x0075380001087983 */ /* 0x000f240000300a00 */
[----:B------:R-:W2:Y:S02]  /*9b1a0*/  LDL.LU.64 R6, [R1+0x7530] ;  /* 0x0075300001067983 */ /* 0x000ea40000300a00 */
[----:B------:R-:W2:Y:S01]  /*9b1b0*/  LDL.LU.64 R4, [R1+0x7528] ;  /* 0x0075280001047983 */ /* 0x000ea20000300a00 */
[----:B------:R-:W2:Y:S11]  /*9b1c0*/  LDL.LU R24, [R1+0x7524] ;  /* 0x0075240001187983 */ /* 0x000eb60000300800 */
[----:B------:R-:W-:Y:S05]  /*9b1d0*/  @!UPT UIADD3 URZ, URZ, URZ, URZ ;  /* 0x0000003f3f3ff290 */ /* 0x000fea000fffe03f */
[----:B------:R-:W-:Y:S01]  /*9b1e0*/  STL.64 [R1+0x4a0], R20 ;  /* 0x0004a01401007387 */ /* 0x000fe20000100a00 */
[----:B------:R-:W-:Y:S02]  /*9b1f0*/  STL.64 [R1+0x4a8], R22 ;  /* 0x0004a81601007387 */ /* 0x000fe40000100a00 */
[----:B---3--:R0:W1:Y:S04]  /*9b200*/  LDSM.16.M88.4 R20, [R26+0x47000] ;  /* 0x047000001a14783b */ /* 0x0080680000000200 */
[----:B------:R-:W3:Y:S01]  /*9b210*/  LDL.LU R25, [R1+0x7520] ;  /* 0x0075200001197983 */ /* 0x000ee20000300800 */
[----:B------:R0:W-:Y:S04]  /*9b220*/  STL.64 [R1+0x7408], R18 ;  /* 0x0074081201007387 */ /* 0x0001e80000100a00 */
[----:B0-----:R-:W3:Y:S01]  /*9b230*/  LDL.LU R26, [R1+0x751c] ;  /* 0x00751c00011a7983 */ /* 0x001ee20000300800 */
[----:B------:R-:W-:Y:S01]  /*9b240*/  IMAD.MOV.U32 R18, RZ, RZ, R27 ;  /* 0x000000ffff127224 */ /* 0x000fe200078e001b */
[----:B------:R-:W-:-:S02]  /*9b250*/  MOV R19, R29 ;  /* 0x0000001d00137202 */ /* 0x000fc40000000f00 */
[----:B------:R-:W3:Y:S04]  /*9b260*/  LDL.LU R27, [R1+0x7518] ;  /* 0x00751800011b7983 */ /* 0x000ee80000300800 */
[----:B------:R-:W-:Y:S04]  /*9b270*/  STL.64 [R1+0x7420], R18 ;  /* 0x0074201201007387 */ /* 0x000fe80000100a00 */
[----:B-1----:R0:W-:Y:S01]  /*9b280*/  STL.64 [R1+0x72d0], R22 ;  /* 0x0072d01601007387 */ /* 0x0021e20000100a00 */
[----:B------:R1:W-:Y:S03]  /*9b290*/  STL.64 [R1+0x72c8], R20 ;  /* 0x0072c81401007387 */ /* 0x0003e60000100a00 */
[----:B0-----:R-:W2:Y:S01]  /*9b2a0*/  LDL.LU.64 R22, [R1+0x48] ;  /* 0x0000480001167983 */ /* 0x001ea20000300a00 */
[----:B------:R-:W-:-:S02]  /*9b2b0*/  MOV R18, R17 ;  /* 0x0000001100127202 */ /* 0x000fc40000000f00 */
[----:B------:R-:W-:Y:S01]  /*9b2c0*/  MOV R19, R16 ;  /* 0x0000001000137202 */ /* 0x000fe20000000f00 */
[----:B--2---:R0:W-:Y:S01]  /*9b2d0*/  STL.64 [R1+0x73e8], R22 ;  /* 0x0073e81601007387 */ /* 0x0041e20000100a00 */
[----:B-1----:R-:W2:Y:S02]  /*9b2e0*/  LDL.LU R20, [R1+0x340] ;  /* 0x0003400001147983 */ /* 0x002ea40000300800 */
[----:B------:R-:W2:Y:S01]  /*9b2f0*/  LDL.LU R21, [R1+0x344] ;  /* 0x0003440001157983 */ /* 0x000ea20000300800 */
[----:B0-----:R-:W2:Y:S01]  /*9b300*/  LDL.LU R22, [R1+0x348] ;  /* 0x0003480001167983 */ /* 0x001ea20000300800 */
[----:B------:R-:W2:Y:S02]  /*9b310*/  LDL.LU R23, [R1+0x34c] ;  /* 0x00034c0001177983 */ /* 0x000ea40000300800 */
[----:B------:R-:W-:Y:S01]  /*9b320*/  STL.64 [R1+0x7438], R18 ;  /* 0x0074381201007387 */ /* 0x000fe20000100a00 */
[----:B--2---:R-:W-:Y:S01]  /*9b330*/  STL.64 [R1+0x7400], R22 ;  /* 0x0074001601007387 */ /* 0x004fe20000100a00 */
[----:B------:R0:W-:Y:S03]  /*9b340*/  STL.64 [R1+0x73f8], R20 ;  /* 0x0073f81401007387 */ /* 0x0001e60000100a00 */
[----:B0-----:R-:W2:Y:S01]  /*9b350*/  LDL.LU R20, [R1+0x350] ;  /* 0x0003500001147983 */ /* 0x001ea20000300800 */
[----:B------:R-:W2:Y:S02]  /*9b360*/  LDL.LU R21, [R1+0x354] ;  /* 0x0003540001157983 */ /* 0x000ea40000300800 */
[----:B------:R-:W2:Y:S02]  /*9b370*/  LDL.LU R22, [R1+0x358] ;  /* 0x0003580001167983 */ /* 0x000ea40000300800 */
[----:B------:R-:W2:Y:S02]  /*9b380*/  LDL.LU R23, [R1+0x35c] ;  /* 0x00035c0001177983 */ /* 0x000ea40000300800 */
[----:B------:R-:W-:Y:S01]  /*9b390*/  IMAD.MOV.U32 R18, RZ, RZ, R15 ;  /* 0x000000ffff127224 */ /* 0x000fe200078e000f */
[----:B------:R-:W-:-:S05]  /*9b3a0*/  MOV R19, R14 ;  /* 0x0000000e00137202 */ /* 0x000fca0000000f00 */
[----:B------:R0:W-:Y:S02]  /*9b3b0*/  STL.64 [R1+0x7450], R18 ;  /* 0x0074501201007387 */ /* 0x0001e40000100a00 */
[----:B0-----:R-:W-:Y:S02]  /*9b3c0*/  MOV R18, R13 ;  /* 0x0000000d00127202 */ /* 0x001fe40000000f00 */
[----:B------:R-:W-:-:S05]  /*9b3d0*/  MOV R19, R12 ;  /* 0x0000000c00137202 */ /* 0x000fca0000000f00 */
[----:B------:R-:W-:Y:S04]  /*9b3e0*/  STL.64 [R1+0x7468], R18 ;  /* 0x0074681201007387 */ /* 0x000fe80000100a00 */
        /* <DEDUP_REMOVED lines=8> */
[----:B------:R-:W-:Y:S04]  /*9b470*/  STL.64 [R1+0x7480], R18 ;  /* 0x0074801201007387 */ /* 0x000fe80000100a00 */
[----:B--2---:R-:W-:Y:S01]  /*9b480*/  STL.64 [R1+0x7430], R22 ;  /* 0x0074301601007387 */ /* 0x004fe20000100a00 */
[----:B------:R0:W-:Y:S03]  /*9b490*/  STL.64 [R1+0x7428], R20 ;  /* 0x0074281401007387 */ /* 0x0001e60000100a00 */
[----:B0-----:R-:W2:Y:S01]  /*9b4a0*/  LDL.LU R20, [R1+0x370] ;  /* 0x0003700001147983 */ /* 0x001ea20000300800 */
[----:B------:R-:W2:Y:S02]  /*9b4b0*/  LDL.LU R21, [R1+0x374] ;  /* 0x0003740001157983 */ /* 0x000ea40000300800 */
[----:B------:R-:W2:Y:S02]  /*9b4c0*/  LDL.LU R22, [R1+0x378] ;  /* 0x0003780001167983 */ /* 0x000ea40000300800 */
[----:B------:R-:W2:Y:S01]  /*9b4d0*/  LDL.LU R23, [R1+0x37c] ;  /* 0x00037c0001177983 */ /* 0x000ea20000300800 */
[----:B----4-:R-:W-:-:S02]  /*9b4e0*/  MOV R18, R9 ;  /* 0x0000000900127202 */ /* 0x010fc40000000f00 */
[----:B------:R-:W-:-:S05]  /*9b4f0*/  MOV R19, R8 ;  /* 0x0000000800137202 */ /* 0x000fca0000000f00 */
[----:B------:R-:W-:Y:S04]  /*9b500*/  STL.64 [R1+0x7498], R18 ;  /* 0x0074981201007387 */ /* 0x000fe80000100a00 */
[----:B--2---:R-:W-:Y:S01]  /*9b510*/  STL.64 [R1+0x7448], R22 ;  /* 0x0074481601007387 */ /* 0x004fe20000100a00 */
[----:B------:R0:W-:Y:S03]  /*9b520*/  STL.64 [R1+0x7440], R20 ;  /* 0x0074401401007387 */ /* 0x0001e60000100a00 */
[----:B0-----:R-:W2:Y:S01]  /*9b530*/  LDL.LU R20, [R1+0x380] ;  /* 0x0003800001147983 */ /* 0x001ea20000300800 */
[----:B------:R-:W2:Y:S02]  /*9b540*/  LDL.LU R21, [R1+0x384] ;  /* 0x0003840001157983 */ /* 0x000ea40000300800 */
[----:B------:R-:W4:Y:S02]  /*9b550*/  LDL.LU R22, [R1+0x388] ;  /* 0x0003880001167983 */ /* 0x000f240000300800 */
[----:B------:R-:W4:Y:S01]  /*9b560*/  LDL.LU R23, [R1+0x38c] ;  /* 0x00038c0001177983 */ /* 0x000f220000300800 */
[----:B------:R-:W2:Y:S01]  /*9b570*/  LDL.LU R8, [R1+0x3f0] ;  /* 0x0003f00001087983 */ /* 0x000ea20000300800 */
        /* <DEDUP_REMOVED lines=16> */
[----:B------:R-:W-:Y:S01]  /*9b680*/  STL.64 [R1+0x7500], R14 ;  /* 0x0075000e01007387 */ /* 0x000fe20000100a00 */
[----:B0-----:R-:W2:Y:S01]  /*9b690*/  LDL.LU R8, [R1+0x410] ;  /* 0x0004100001087983 */ /* 0x001ea20000300800 */
[----:B------:R-:W2:Y:S02]  /*9b6a0*/  LDL.LU R9, [R1+0x414] ;  /* 0x0004140001097983 */ /* 0x000ea40000300800 */
[----:B------:R-:W2:Y:S02]  /*9b6b0*/  LDL.LU R10, [R1+0x418] ;  /* 0x00041800010a7983 */ /* 0x000ea40000300800 */
[----:B------:R-:W2:Y:S02]  /*9b6c0*/  LDL.LU R11, [R1+0x41c] ;  /* 0x00041c00010b7983 */ /* 0x000ea40000300800 */
[----:B------:R-:W-:Y:S01]  /*9b6d0*/  IMAD.MOV.U32 R18, RZ, RZ, R7 ;  /* 0x000000ffff127224 */ /* 0x000fe200078e0007 */
[----:B------:R-:W-:Y:S01]  /*9b6e0*/  MOV R19, R6 ;  /* 0x0000000600137202 */ /* 0x000fe20000000f00 */
[----:B--2---:R-:W-:Y:S01]  /*9b6f0*/  STL.64 [R1+0x7510], R10 ;  /* 0x0075100a01007387 */ /* 0x004fe20000100a00 */
[----:B------:R0:W-:Y:S03]  /*9b700*/  STL.64 [R1+0x7508], R8 ;  /* 0x0075080801007387 */ /* 0x0001e60000100a00 */
[----:B0-----:R-:W3:Y:S01]  /*9b710*/  LDL.LU R8, [R1+0x420] ;  /* 0x0004200001087983 */ /* 0x001ee20000300800 */
[----:B------:R-:W3:Y:S02]  /*9b720*/  LDL.LU R9, [R1+0x424] ;  /* 0x0004240001097983 */ /* 0x000ee40000300800 */
[----:B------:R-:W3:Y:S02]  /*9b730*/  LDL.LU R10, [R1+0x428] ;  /* 0x00042800010a7983 */ /* 0x000ee40000300800 */
[----:B------:R-:W3:Y:S01]  /*9b740*/  LDL.LU R11, [R1+0x42c] ;  /* 0x00042c00010b7983 */ /* 0x000ee20000300800 */
[----:B------:R-:W-:Y:S01]  /*9b750*/  STL.64 [R1+0x74b0], R18 ;  /* 0x0074b01201007387 */ /* 0x000fe20000100a00 */
[----:B----4-:R-:W-:Y:S02]  /*9b760*/  STL.64 [R1+0x7460], R22 ;  /* 0x0074601601007387 */ /* 0x010fe40000100a00 */
[----:B------:R0:W-:Y:S02]  /*9b770*/  STL.64 [R1+0x7458], R20 ;  /* 0x0074581401007387 */ /* 0x0001e40000100a00 */
[----:B0-----:R-:W2:Y:S01]  /*9b780*/  LDL.LU R20, [R1+0x390] ;  /* 0x0003900001147983 */ /* 0x001ea20000300800 */
[----:B------:R-:W2:Y:S02]  /*9b790*/  LDL.LU R21, [R1+0x394] ;  /* 0x0003940001157983 */ /* 0x000ea40000300800 */
[----:B------:R-:W4:Y:S02]  /*9b7a0*/  LDL.LU R22, [R1+0x398] ;  /* 0x0003980001167983 */ /* 0x000f240000300800 */
[----:B------:R-:W4:Y:S01]  /*9b7b0*/  LDL.LU R23, [R1+0x39c] ;  /* 0x00039c0001177983 */ /* 0x000f220000300800 */
[----:B------:R-:W2:Y:S01]  /*9b7c0*/  LDL.LU R4, [R1+0x3e0] ;  /* 0x0003e00001047983 */ /* 0x000ea20000300800 */
[----:B------:R-:W3:Y:S02]  /*9b7d0*/  LDL.LU R5, [R1+0x3e4] ;  /* 0x0003e40001057983 */ /* 0x000ee40000300800 */
[----:B------:R-:W3:Y:S02]  /*9b7e0*/  LDL.LU R6, [R1+0x3e8] ;  /* 0x0003e80001067983 */ /* 0x000ee40000300800 */
[----:B------:R-:W3:Y:S01]  /*9b7f0*/  LDL.LU R7, [R1+0x3ec] ;  /* 0x0003ec0001077983 */ /* 0x000ee20000300800 */
[----:B------:R-:W3:Y:S01]  /*9b800*/  LDL.LU R16, [R1+0x3d0] ;  /* 0x0003d00001107983 */ /* 0x000ee20000300800 */
[----:B------:R-:W3:Y:S02]  /*9b810*/  LDL.LU R17, [R1+0x3d4] ;  /* 0x0003d40001117983 */ /* 0x000ee40000300800 */
[----:B------:R-:W3:Y:S02]  /*9b820*/  LDL.LU R18, [R1+0x3d8] ;  /* 0x0003d80001127983 */ /* 0x000ee40000300800 */
[----:B------:R-:W3:Y:S01]  /*9b830*/  LDL.LU R19, [R1+0x3dc] ;  /* 0x0003dc0001137983 */ /* 0x000ee20000300800 */
[----:B----4-:R-:W-:Y:S01]  /*9b840*/  STL.64 [R1+0x7478], R22 ;  /* 0x0074781601007387 */ /* 0x010fe20000100a00 */
[----:B--2---:R0:W-:Y:S03]  /*9b850*/  STL.64 [R1+0x7470], R20 ;  /* 0x0074701401007387 */ /* 0x0041e60000100a00 */
[----:B0-----:R-:W2:Y:S01]  /*9b860*/  LDL.LU R20, [R1+0x3a0] ;  /* 0x0003a00001147983 */ /* 0x001ea20000300800 */
[----:B------:R-:W2:Y:S02]  /*9b870*/  LDL.LU R21, [R1+0x3a4] ;  /* 0x0003a40001157983 */ /* 0x000ea40000300800 */
[----:B------:R-:W4:Y:S02]  /*9b880*/  LDL.LU R22, [R1+0x3a8] ;  /* 0x0003a80001167983 */ /* 0x000f240000300800 */
[----:B------:R-:W4:Y:S01]  /*9b890*/  LDL.LU R23, [R1+0x3ac] ;  /* 0x0003ac0001177983 */ /* 0x000f220000300800 */
[----:B------:R-:W-:-:S02]  /*9b8a0*/  MOV R14, R2 ;  /* 0x00000002000e7202 */ /* 0x000fc40000000f00 */
[----:B------:R-:W-:-:S07]  /*9b8b0*/  MOV R15, R0 ;  /* 0x00000000000f7202 */ /* 0x000fce0000000f00 */
        /* <DEDUP_REMOVED lines=40> */
[----:B----4-:R0:W-:Y:S02]  /*9bb40*/  STL.64 [R1+0x73c0], R12 ;  /* 0x0073c00c01007387 */ /* 0x0101e40000100a00 */
[----:B0-----:R-:W4:Y:S01]  /*9bb50*/  LDL.LU R12, [R1+0x330] ;  /* 0x00033000010c7983 */ /* 0x001f220000300800 */
[----:B------:R-:W4:Y:S02]  /*9bb60*/  LDL.LU R13, [R1+0x334] ;  /* 0x00033400010d7983 */ /* 0x000f240000300800 */
[----:B------:R-:W4:Y:S02]  /*9bb70*/  LDL.LU R14, [R1+0x338] ;  /* 0x00033800010e7983 */ /* 0x000f240000300800 */
[----:B------:R-:W4:Y:S01]  /*9bb80*/  LDL.LU R15, [R1+0x33c] ;  /* 0x00033c00010f7983 */ /* 0x000f220000300800 */
[C---:B---3--:R-:W-:Y:S11]  /*9bb90*/  HMMA.16816.F32.BF16 R4, R24.reuse, R10, R4 ;  /* 0x0000000a1804723c */ /* 0x048ff60000041804 */
[----:B------:R-:W-:Y:S11]  /*9bba0*/  @!UPT UIADD3 URZ, URZ, URZ, URZ ;  /* 0x0000003f3f3ff290 */ /* 0x000ff6000fffe03f */
[----:B------:R-:W-:Y:S01]  /*9bbb0*/  @!UPT UIADD3 URZ, URZ, URZ, URZ ;  /* 0x0000003f3f3ff290 */ /* 0x000fe2000fffe03f */
[----:B------:R-:W-:Y:S01]  /*9bbc0*/  STL.64 [R1+0x450], R4 ;  /* 0x0004500401007387 */ /* 0x000fe20000100a00 */
[----:B------:R0:W-:Y:S03]  /*9bbd0*/  STL.64 [R1+0x458], R6 ;  /* 0x0004580601007387 */ /* 0x0001e60000100a00 */
[----:B0-----:R-:W3:Y:S01]  /*9bbe0*/  LDL.LU.64 R6, [R1+0x74b8] ;  /* 0x0074b80001067983 */ /* 0x001ee20000300a00 */
[----:B------:R0:W-:Y:S03]  /*9bbf0*/  STL.64 [R1+0x73b8], R10 ;  /* 0x0073b80a01007387 */ /* 0x0001e60000100a00 */
[----:B0-----:R-:W2:Y:S01]  /*9bc00*/  LDL.LU.64 R10, [R1+0x18] ;  /* 0x00001800010a7983 */ /* 0x001ea20000300a00 */
[C---:B---3--:R-:W-:Y:S11]  /*9bc10*/  HMMA.16816.F32.BF16 R16, R24.reuse, R6, R16 ;  /* 0x000000061810723c */ /* 0x048ff60000041810 */
[----:B------:R-:W-:Y:S11]  /*9bc20*/  @!UPT UIADD3 URZ, URZ, URZ, URZ ;  /* 0x0000003f3f3ff290 */ /* 0x000ff6000fffe03f */
[----:B------:R-:W-:Y:S01]  /*9bc30*/  @!UPT UIADD3 URZ, URZ, URZ, URZ ;  /* 0x0000003f3f3ff290 */ /* 0x000fe2000fffe03f */
        /* <DEDUP_REMOVED lines=64> */
[----:B0-----:R-:W2:Y:S01]  /*9c040*/  LDL.LU.64 R18, [R1+0x73e0] ;  /* 0x0073e00001127983 */ /* 0x001ea20000300a00 */
[----:B------:R-:W2:Y:S01]  /*9c050*/  LDL.LU.64 R16, [R1+0x73d8] ;  /* 0x0073d80001107983 */ /* 0x000ea20000300a00 */
[----:B----4-:R-:W-:Y:S02]  /*9c060*/  HMMA.16816.F32.BF16 R12, R24, R22, R12 ;  /* 0x00000016180c723c */ /* 0x010fe4000004180c */
[----:B------:R-:W3:Y:S11]  /*9c070*/  LDL.LU.64 R26, [R1+0x28] ;  /* 0x00002800011a7983 */ /* 0x000ef60000300a00 */
[----:B------:R-:W-:Y:S10]  /*9c080*/  @!UPT UIADD3 URZ, URZ, URZ, URZ ;  /* 0x0000003f3f3ff290 */ /* 0x000ff4000fffe03f */
[----:B------:R-:W-:Y:S01]  /*9c090*/  STL.64 [R1+0x9b0], R12 ;  /* 0x0009b00c01007387 */ /* 0x000fe20000100a00 */
[----:B------:R0:W-:Y:S03]  /*9c0a0*/  STL.64 [R1+0x9b8], R14 ;  /* 0x0009b80e01007387 */ /* 0x0001e60000100a00 */
[----:B0-----:R-:W4:Y:S01]  /*9c0b0*/  LDL.LU.64 R14, [R1+0x8] ;  /* 0x00000800010e7983 */ /* 0x001f220000300a00 */
[----:B------:R0:W-:Y:S02]  /*9c0c0*/  STL.64 [R1+0x72e0], R22 ;  /* 0x0072e01601007387 */ /* 0x0001e40000100a00 */
[----:B------:R-:W2:Y:S02]  /*9c0d0*/  LDL.LU R20, [R1+0x320] ;  /* 0x0003200001147983 */ /* 0x000ea40000300800 */
[----:B------:R-:W2:Y:S01]  /*9c0e0*/  LDL.LU R21, [R1+0x324] ;  /* 0x0003240001157983 */ /* 0x000ea20000300800 */
[----:B0-----:R-:W2:Y:S01]  /*9c0f0*/  LDL.LU R22, [R1+0x328] ;  /* 0x0003280001167983 */ /* 0x001ea20000300800 */
[----:B------:R-:W2:Y:S01]  /*9c100*/  LDL.LU R23, [R1+0x32c] ;  /* 0x00032c0001177983 */ /* 0x000ea20000300800 */
[----:B---3--:R-:W-:Y:S01]  /*9c110*/  MOV R5, R27 ;  /* 0x0000001b00057202 */ /* 0x008fe20000000f00 */
[----:B--2---:R-:W-:Y:S11]  /*9c120*/  HMMA.16816.F32.BF16 R20, R16, R26, R20 ;  /* 0x0000001a1014723c */ /* 0x004ff60000041814 */
[----:B------:R-:W-:Y:S11]  /*9c130*/  @!UPT UIADD3 URZ, URZ, URZ, URZ ;  /* 0x0000003f3f3ff290 */ /* 0x000ff6000fffe03f */
[----:B------:R-:W-:Y:S01]  /*9c140*/  @!UPT UIADD3 URZ, URZ, URZ, URZ ;  /* 0x0000003f3f3ff290 */ /* 0x000fe2000fffe03f */
[----:B------:R-:W-:Y:S01]  /*9c150*/  STL.64 [R1+0x9a0], R20 ;  /* 0x0009a01401007387 */ /* 0x000fe20000100a00 */
[----:B------:R-:W-:Y:S02]  /*9c160*/  STL.64 [R1+0x9a8], R22 ;  /* 0x0009a81601007387 */ /* 0x000fe40000100a00 */
[----:B------:R-:W-:Y:S02]  /*9c170*/  STL.64 [R1+0x73b0], R6 ;  /* 0x0073b00601007387 */ /* 0x000fe40000100a00 */
[----:B------:R0:W-:Y:S01]  /*9c180*/  STL [R1+0x73a8], R5 ;  /* 0x0073a80501007387 */ /* 0x0001e20000100800 */
[----:B------:R-:W2:Y:S04]  /*9c190*/  LDL.LU R4, [R1+0x310] ;  /* 0x0003100001047983 */ /* 0x000ea80000300800 */
[----:B0-----:R-:W2:Y:S01]  /*9c1a0*/  LDL.LU R5, [R1+0x314] ;  /* 0x0003140001057983 */ /* 0x001ea20000300800 */
[----:B------:R-:W2:Y:S02]  /*9c1b0*/  LDL.LU R6, [R1+0x318] ;  /* 0x0003180001067983 */ /* 0x000ea40000300800 */
[----:B------:R-:W2:Y:S02]  /*9c1c0*/  LDL.LU R7, [R1+0x31c] ;  /* 0x00031c0001077983 */ /* 0x000ea40000300800 */
[----:B------:R-:W-:-:S02]  /*9c1d0*/  IMAD.MOV.U32 R20, RZ, RZ, R26 ;  /* 0x000000ffff147224 */ /* 0x000fc400078e001a */
[----:B------:R-:W3:Y:S01]  /*9c1e0*/  LDL.LU.64 R26, [R1+0xa8] ;  /* 0x0000a800011a7983 */ /* 0x000ee20000300a00 */
[----:B------:R-:W-:Y:S02]  /*9c1f0*/  MOV R22, R10 ;  /* 0x0000000a00167202 */ /* 0x000fe40000000f00 */
[----:B------:R-:W-:Y:S01]  /*9c200*/  MOV R21, R11 ;  /* 0x0000000b00157202 */ /* 0x000fe20000000f00 */
[C---:B--2---:R-:W-:Y:S01]  /*9c210*/  HMMA.16816.F32.BF16 R4, R16.reuse, R10, R4 ;  /* 0x0000000a1004723c */ /* 0x044fe20000041804 */
[----:B---3--:R-:W-:Y:S01]  /*9c220*/  STL.64 [R1+0x7358], R26 ;  /* 0x0073581a01007387 */ /* 0x008fe20000100a00 */
[----:B------:R0:W-:Y:S11]  /*9c230*/  STL [R1+0x7340], R20 ;  /* 0x0073401401007387 */ /* 0x0001f60000100800 */
[----:B------:R-:W-:Y:S10]  /*9c240*/  @!UPT UIADD3 URZ, URZ, URZ, URZ ;  /* 0x0000003f3f3ff290 */ /* 0x000ff4000fffe03f */
[----:B------:R-:W-:Y:S01]  /*9c250*/  STL.64 [R1+0x990], R4 ;  /* 0x0009900401007387 */ /* 0x000fe20000100a00 */
[----:B------:R-:W-:Y:S02]  /*9c260*/  STL.64 [R1+0x998], R6 ;  /* 0x0009980601007387 */ /* 0x000fe40000100a00 */
[----:B------:R-:W-:Y:S02]  /*9c270*/  STL [R1+0x73d4], R22 ;  /* 0x0073d41601007387 */ /* 0x000fe40000100800 */
[----:B------:R1:W-:Y:S01]  /*9c280*/  STL [R1+0x73d0], R21 ;  /* 0x0073d01501007387 */ /* 0x0003e20000100800 */
[----:B0-----:R-:W4:Y:S04]  /*9c290*/  LDL.LU R20, [R1+0x300] ;  /* 0x0003000001147983 */ /* 0x001f280000300800 */
[----:B-1----:R-:W4:Y:S01]  /*9c2a0*/  LDL.LU R21, [R1+0x304] ;  /* 0x0003040001157983 */ /* 0x002f220000300800 */
[----:B------:R-:W4:Y:S02]  /*9c2b0*/  LDL.LU R22, [R1+0x308] ;  /* 0x0003080001167983 */ /* 0x000f240000300800 */
[----:B------:R-:W4:Y:S02]  /*9c2c0*/  LDL.LU R23, [R1+0x30c] ;  /* 0x00030c0001177983 */ /* 0x000f240000300800 */
[----:B------:R-:W2:Y:S02]  /*9c2d0*/  LDL.LU.64 R26, [R1+0xb8] ;  /* 0x0000b800011a7983 */ /* 0x000ea40000300a00 */
[----:B--2---:R0:W-:Y:S04]  /*9c2e0*/  STL.64 [R1+0x7370], R26 ;  /* 0x0073701a01007387 */ /* 0x0041e80000100a00 */
[----:B0-----:R-:W2:Y:S01]  /*9c2f0*/  LDL.LU.64 R26, [R1+0xc8] ;  /* 0x0000c800011a7983 */ /* 0x001ea20000300a00 */
[----:B----4-:R-:W-:Y:S03]  /*9c300*/  HMMA.16816.F32.BF16 R20, R16, R14, R20 ;  /* 0x0000000e1014723c */ /* 0x010fe60000041814 */
[----:B--2---:R0:W-:Y:S04]  /*9c310*/  STL.64 [R1+0x7388], R26 ;  /* 0x0073881a01007387 */ /* 0x0041e80000100a00 */
[----:B0-----:R-:W2:Y:S04]  /*9c320*/  LDL.LU.64 R26, [R1+0x38] ;  /* 0x00003800011a7983 */ /* 0x001ea80000300a00 */
        /* <DEDUP_REMOVED lines=9> */
[----:B------:R-:W4:Y:S02]  /*9c3c0*/  LDL.LU R4, [R1+0x2e0] ;  /* 0x0002e00001047983 */ /* 0x000f240000300800 */
[----:B------:R-:W4:Y:S01]  /*9c3d0*/  LDL.LU R5, [R1+0x2e4] ;  /* 0x0002e40001057983 */ /* 0x000f220000300800 */
[----:B------:R-:W4:Y:S01]  /*9c3e0*/  LDL.LU R6, [R1+0x2e8] ;  /* 0x0002e80001067983 */ /* 0x000f220000300800 */
[----:B------:R-:W4:Y:S02]  /*9c3f0*/  LDL.LU R7, [R1+0x2ec] ;  /* 0x0002ec0001077983 */ /* 0x000f240000300800 */
[----:B------:R-:W-:Y:S02]  /*9c400*/  STL.64 [R1+0x980], R20 ;  /* 0x0009801401007387 */ /* 0x000fe40000100a00 */
[----:B------:R0:W-:Y:S02]  /*9c410*/  STL.64 [R1+0x988], R22 ;  /* 0x0009881601007387 */ /* 0x0001e40000100a00 */
[----:B0-----:R-:W2:Y:S01]  /*9c420*/  LDL.LU R22, [R1+0x73d4] ;  /* 0x0073d40001167983 */ /* 0x001ea20000300800 */
[----:B------:R-:W3:Y:S01]  /*9c430*/  LDL.LU R21, [R1+0x73d0] ;  /* 0x0073d00001157983 */ /* 0x000ee20000300800 */
[----:B------:R-:W-:Y:S01]  /*9c440*/  MOV R23, R15 ;  /* 0x0000000f00177202 */ /* 0x000fe20000000f00 */
[----:B------:R-:W-:-:S02]  /*9c450*/  IMAD.MOV.U32 R20, RZ, RZ, R14 ;  /* 0x000000ffff147224 */ /* 0x000fc400078e000e */
[----:B------:R-:W4:Y:S01]  /*9c460*/  LDL.LU.64 R14, [R1+0x73c8] ;  /* 0x0073c800010e7983 */ /* 0x000f220000300a00 */
[----:B------:R-:W4:Y:S03]  /*9c470*/  LDL.LU.64 R12, [R1+0x73c0] ;  /* 0x0073c000010c7983 */ /* 0x000f260000300a00 */
        /* <DEDUP_REMOVED lines=28> */
[----:B------:R0:W-:Y:S02]  /*9c640*/  STL.64 [R1+0x7280], R14 ;  /* 0x0072800e01007387 */ /* 0x0001e40000100a00 */
[----:B------:R-:W-:Y:S01]  /*9c650*/  STL.64 [R1+0x7278], R12 ;  /* 0x0072780c01007387 */ /* 0x000fe20000100a00 */
[----:B0-----:R-:W4:Y:S01]  /*9c660*/  LDL.LU.64 R14, [R1+0x98] ;  /* 0x00009800010e7983 */ /* 0x001f220000300a00 */
[C---:B---3--:R-:W-:Y:S11]  /*9c670*/  HMMA.16816.F32.BF16 R4, R16.reuse, R10, R4 ;  /* 0x0000000a1004723c */ /* 0x048ff60000041804 */
[----:B------:R-:W-:Y:S11]  /*9c680*/  @!UPT UIADD3 URZ, URZ, URZ, URZ ;  /* 0x0000003f3f3ff290 */ /* 0x000ff6000fffe03f */
[----:B------:R-:W-:Y:S01]  /*9c690*/  @!UPT UIADD3 URZ, URZ, URZ, URZ ;  /* 0x0000003f3f3ff290 */ /* 0x000fe2000fffe03f */
[----:B------:R-:W-:Y:S01]  /*9c6a0*/  STL.64 [R1+0x960], R4 ;  /* 0x0009600401007387 */ /* 0x000fe20000100a00 */
[----:B------:R0:W-:Y:S03]  /*9c6b0*/  STL.64 [R1+0x968], R6 ;  /* 0x0009680601007387 */ /* 0x0001e60000100a00 */
[----:B0-----:R-:W3:Y:S01]  /*9c6c0*/  LDL.LU.64 R6, [R1+0x73b0] ;  /* 0x0073b00001067983 */ /* 0x001ee20000300a00 */
[----:B------:R-:W2:Y:S01]  /*9c6d0*/  LDL.LU R5, [R1+0x73a8] ;  /* 0x0073a80001057983 */ /* 0x000ea20000300800 */
[C---:B---3--:R-:W-:Y:S11]  /*9c6e0*/  HMMA.16816.F32.BF16 R24, R16.reuse, R6, R24 ;  /* 0x000000061018723c */ /* 0x048ff60000041818 */
[----:B------:R-:W-:Y:S11]  /*9c6f0*/  @!UPT UIADD3 URZ, URZ, URZ, URZ ;  /* 0x0000003f3f3ff290 */ /* 0x000ff6000fffe03f */
[----:B------:R-:W-:Y:S01]  /*9c700*/  @!UPT UIADD3 URZ, URZ, URZ, URZ ;  /* 0x0000003f3f3ff290 */ /* 0x000fe2000fffe03f */
[----:B------:R-:W-:Y:S01]  /*9c710*/  STL.64 [R1+0x950], R24 ;  /* 0x0009501801007387 */ /* 0x000fe20000100a00 */
[----:B------:R0:W-:Y:S03]  /*9c720*/  STL.64 [R1+0x958], R26 ;  /* 0x0009581a01007387 */ /* 0x0001e60000100a00 */
        /* <DEDUP_REMOVED lines=12> */
[----:B0-----:R-:W4:Y:S01]  /*9c7f0*/  LDL.LU R8, [R1+0x280] ;  /* 0x0002800001087983 */ /* 0x001f220000300800 */
[----:B------:R-:W4:Y:S02]  /*9c800*/  LDL.LU R9, [R1+0x284] ;  /* 0x0002840001097983 */ /* 0x000f240000300800 */
[----:B------:R-:W4:Y:S02]  /*9c810*/  LDL.LU R10, [R1+0x288] ;  /* 0x00028800010a7983 */ /* 0x000f240000300800 */
[----:B------:R-:W4:Y:S01]  /*9c820*/  LDL.LU R11, [R1+0x28c] ;  /* 0x00028c00010b7983 */ /* 0x000f220000300800 */
[----:B------:R-:W3:Y:S01]  /*9c830*/  LDL R4, [R1+0x27fc] ;  /* 0x0027fc0001047983 */ /* 0x000ee20000100800 */
        /* <DEDUP_REMOVED lines=9> */
[----:B------:R-:W-:Y:S01]  /*9c8d0*/  STL [R1+0x7224], R29 ;  /* 0x0072241d01007387 */ /* 0x000fe20000100800 */
[----:B------:R-:W-:Y:S01]  /*9c8e0*/  STL [R1+0x7220], R28 ;  /* 0x0072201c01007387 */ /* 0x000fe20000100800 */
        /* <DEDUP_REMOVED lines=9> */
[----:B------:R-:W-:Y:S01]  /*9c980*/  STL [R1+0x722c], R3 ;  /* 0x00722c0301007387 */ /* 0x000fe20000100800 */
[----:B------:R-:W-:Y:S01]  /*9c990*/  STL [R1+0x7228], R2 ;  /* 0x0072280201007387 */ /* 0x000fe20000100800 */
[C---:B--2---:R-:W-:Y:S01]  /*9c9a0*/  HMMA.16816.F32.BF16 R20, R16.reuse, R26, R20 ;  /* 0x0000001a1014723c */ /* 0x044fe20000041814 */
[----:B------:R-:W-:Y:S01]  /*9c9b0*/  IMAD.MOV.U32 R28, RZ, RZ, R26 ;  /* 0x000000ffff1c7224 */ /* 0x000fe200078e001a */
[----:B------:R-:W-:Y:S11]  /*9c9c0*/  MOV R0, R27 ;  /* 0x0000001b00007202 */ /* 0x000ff60000000f00 */
[----:B------:R-:W-:Y:S10]  /*9c9d0*/  @!UPT UIADD3 URZ, URZ, URZ, URZ ;  /* 0x0000003f3f3ff290 */ /* 0x000ff4000fffe03f */
[----:B------:R-:W-:Y:S01]  /*9c9e0*/  STL.64 [R1+0xae0], R20 ;  /* 0x000ae01401007387 */ /* 0x000fe20000100a00 */
[----:B------:R0:W-:Y:S03]  /*9c9f0*/  STL.64 [R1+0xae8], R22 ;  /* 0x000ae81601007387 */ /* 0x0001e60000100a00 */
[----:B0-----:R-:W2:Y:S01]  /*9ca00*/  LDL.LU.64 R22, [R1+0x7350] ;  /* 0x0073500001167983 */ /* 0x001ea20000300a00 */
[----:B------:R-:W3:Y:S02]  /*9ca10*/  LDL.LU.64 R20, [R1+0x7348] ;  /* 0x0073480001147983 */ /* 0x000ee40000300a00 */
[----:B------:R-:W3:Y:S02]  /*9ca20*/  LDL.LU R24, [R1+0xe0] ;  /* 0x0000e00001187983 */ /* 0x000ee40000300800 */
[----:B------:R-:W3:Y:S01]  /*9ca30*/  LDL.LU R25, [R1+0xe4] ;  /* 0x0000e40001197983 */ /* 0x000ee20000300800 */
[----:B------:R-:W3:Y:S01]  /*9ca40*/  LDL.LU R26, [R1+0xe8] ;  /* 0x0000e800011a7983 */ /* 0x000ee20000300800 */
[----:B------:R-:W3:Y:S01]  /*9ca50*/  LDL.LU R27, [R1+0xec] ;  /* 0x0000ec00011b7983 */ /* 0x000ee20000300800 */
[----:B----4-:R-:W-:Y:S01]  /*9ca60*/  HMMA.16816.F32.BF16 R8, R16, R14, R8 ;  /* 0x0000000e1008723c */ /* 0x010fe20000041808 */
[----:B------:R-:W-:-:S02]  /*9ca70*/  MOV R2, R14 ;  /* 0x0000000e00027202 */ /* 0x000fc40000000f00 */
[----:B------:R-:W-:-:S04]  /*9ca80*/  MOV R29, R15 ;  /* 0x0000000f001d7202 */ /* 0x000fc80000000f00 */
[----:B--2---:R-:W-:Y:S01]  /*9ca90*/  MOV R15, R23 ;  /* 0x00000017000f7202 */ /* 0x004fe20000000f00 */
[----:B---3--:R-:W-:Y:S01]  /*9caa0*/  IMAD.MOV.U32 R14, RZ, RZ, R20 ;  /* 0x000000ffff0e7224 */ /* 0x008fe200078e0014 */
[----:B------:R-:W-:Y:S01]  /*9cab0*/  STL.64 [R1+0x7290], R26 ;  /* 0x0072901a01007387 */ /* 0x000fe20000100a00 */
[----:B------:R0:W-:Y:S02]  /*9cac0*/  STL.64 [R1+0x7288], R24 ;  /* 0x0072881801007387 */ /* 0x0001e40000100a00 */
[----:B------:R-:W-:Y:S02]  /*9cad0*/  STL [R1+0x7234], R0 ;  /* 0x0072340001007387 */ /* 0x000fe40000100800 */
[----:B------:R-:W-:Y:S09]  /*9cae0*/  STL [R1+0x7230], R28 ;  /* 0x0072301c01007387 */ /* 0x000ff20000100800 */
[----:B------:R-:W-:Y:S01]  /*9caf0*/  STL.64 [R1+0xad0], R8 ;  /* 0x000ad00801007387 */ /* 0x000fe20000100a00 */
[----:B------:R-:W-:Y:S02]  /*9cb00*/  STL.64 [R1+0xad8], R10 ;  /* 0x000ad80a01007387 */ /* 0x000fe40000100a00 */
[----:B------:R-:W2:Y:S02]  /*9cb10*/  LDL.LU R20, [R1+0x7340] ;  /* 0x0073400001147983 */ /* 0x000ea40000300800 */
[----:B------:R1:W-:Y:S01]  /*9cb20*/  STL.64 [R1+0x7298], R14 ;  /* 0x0072980e01007387 */ /* 0x0003e20000100a00 */
[----:B0-----:R-:W3:Y:S01]  /*9cb30*/  LDL.LU R24, [R1+0x110] ;  /* 0x0001100001187983 */ /* 0x001ee20000300800 */
[----:B------:R-:W3:Y:S02]  /*9cb40*/  LDL.LU R25, [R1+0x114] ;  /* 0x0001140001197983 */ /* 0x000ee40000300800 */
[----:B------:R-:W4:Y:S02]  /*9cb50*/  LDL.LU R26, [R1+0x118] ;  /* 0x00011800011a7983 */ /* 0x000f240000300800 */
[----:B------:R-:W4:Y:S01]  /*9cb60*/  LDL.LU R27, [R1+0x11c] ;  /* 0x00011c00011b7983 */ /* 0x000f220000300800 */
[----:B-1----:R-:W-:-:S02]  /*9cb70*/  MOV R14, R22 ;  /* 0x00000016000e7202 */ /* 0x002fc40000000f00 */
[----:B------:R-:W-:Y:S01]  /*9cb80*/  MOV R15, R21 ;  /* 0x00000015000f7202 */ /* 0x000fe20000000f00 */
[----:B----4-:R-:W-:Y:S01]  /*9cb90*/  STL.64 [R1+0x72a8], R26 ;  /* 0x0072a81a01007387 */ /* 0x010fe20000100a00 */
[----:B---3--:R0:W-:Y:S03]  /*9cba0*/  STL.64 [R1+0x72a0], R24 ;  /* 0x0072a01801007387 */ /* 0x0081e60000100a00 */
[----:B------:R-:W-:Y:S01]  /*9cbb0*/  STL.64 [R1+0x72b0], R14 ;  /* 0x0072b00e01007387 */ /* 0x000fe20000100a00 */
[----:B0-----:R-:W3:Y:S01]  /*9cbc0*/  LDL.LU R24, [R1+0x120] ;  /* 0x0001200001187983 */ /* 0x001ee20000300800 */
[----:B------:R-:W3:Y:S02]  /*9cbd0*/  LDL.LU R25, [R1+0x124] ;  /* 0x0001240001197983 */ /* 0x000ee40000300800 */
[----:B------:R-:W4:Y:S02]  /*9cbe0*/  LDL.LU R26, [R1+0x128] ;  /* 0x00012800011a7983 */ /* 0x000f240000300800 */
[----:B------:R-:W4:Y:S02]  /*9cbf0*/  LDL.LU R27, [R1+0x12c] ;  /* 0x00012c00011b7983 */ /* 0x000f240000300800 */
[----:B----4-:R-:W-:Y:S01]  /*9cc00*/  STL.64 [R1+0x72c0], R26 ;  /* 0x0072c01a01007387 */ /* 0x010fe20000100a00 */
[----:B---3--:R-:W-:Y:S02]  /*9cc10*/  STL.64 [R1+0x72b8], R24 ;  /* 0x0072b81801007387 */ /* 0x008fe40000100a00 */
[----:B------:R-:W3:Y:S02]  /*9cc20*/  LDL.LU.64 R22, [R1+0x58] ;  /* 0x0000580001167983 */ /* 0x000ee40000300a00 */
[----:B---3--:R0:W-:Y:S04]  /*9cc30*/  STL.64 [R1+0x72f8], R22 ;  /* 0x0072f81601007387 */ /* 0x0081e80000100a00 */
[----:B0-----:R-:W3:Y:S01]  /*9cc40*/  LDL.LU.64 R22, [R1+0x68] ;  /* 0x0000680001167983 */ /* 0x001ee20000300a00 */
[----:B--2---:R-:W-:Y:S01]  /*9cc50*/  IMAD.MOV.U32 R14, RZ, RZ, R20 ;  /* 0x000000ffff0e7224 */ /* 0x004fe200078e0014 */
[----:B------:R-:W-:-:S02]  /*9cc60*/  MOV R15, R5 ;  /* 0x00000005000f7202 */ /* 0x000fc40000000f00 */
[----:B---3--:R0:W-:Y:S04]  /*9cc70*/  STL.64 [R1+0x7310], R22 ;  /* 0x0073101601007387 */ /* 0x0081e80000100a00 */
[----:B0-----:R-:W2:Y:S04]  /*9cc80*/  LDL.LU.64 R22, [R1+0x78] ;  /* 0x0000780001167983 */ /* 0x001ea80000300a00 */
[----:B--2---:R0:W-:Y:S04]  /*9cc90*/  STL.64 [R1+0x7328], R22 ;  /* 0x0073281601007387 */ /* 0x0041e80000100a00 */
[----:B0-----:R-:W2:Y:S01]  /*9cca0*/  LDL.LU.64 R22, [R1+0x88] ;  /* 0x0000880001167983 */ /* 0x001ea20000300a00 */
[----:B------:R0:W-:Y:S02]  /*9ccb0*/  STL.64 [R1+0x72d8], R14 ;  /* 0x0072d80e01007387 */ /* 0x0001e40000100a00 */
[----:B------:R-:W3:Y:S02]  /*9ccc0*/  LDL.LU R12, [R1+0x150] ;  /* 0x00015000010c7983 */ /* 0x000ee40000300800 */
[----:B------:R-:W3:Y:S01]  /*9ccd0*/  LDL.LU R13, [R1+0x154] ;  /* 0x00015400010d7983 */ /* 0x000ee20000300800 */
[----:B0-----:R-:W4:Y:S01]  /*9cce0*/  LDL.LU R14, [R1+0x158] ;  /* 0x00015800010e7983 */ /* 0x001f220000300800 */
[----:B------:R-:W4:Y:S03]  /*9ccf0*/  LDL.LU R15, [R1+0x15c] ;  /* 0x00015c00010f7983 */ /* 0x000f260000300800 */
        /* <DEDUP_REMOVED lines=32> */
[----:B------:R-:W-:Y:S01]  /*9cf00*/  STL [R1+0x723c], R29 ;  /* 0x00723c1d01007387 */ /* 0x000fe20000100800 */
[----:B------:R-:W-:Y:S02]  /*9cf10*/  STL [R1+0x7238], R2 ;  /* 0x0072380201007387 */ /* 0x000fe40000100800 */
[----:B------:R-:W4:Y:S01]  /*9cf20*/  LDL R5, [R1+0x27b4] ;  /* 0x0027b40001057983 */ /* 0x000f220000100800 */
[----:B--2---:R-:W-:-:S02]  /*9cf30*/  MOV R28, R22 ;  /* 0x00000016001c7202 */ /* 0x004fc40000000f00 */
        /* <DEDUP_REMOVED lines=41> */
[----:B--2---:R-:W-:Y:S01]  /*9d1d0*/  HMMA.16816.F32.BF16 R16, R16, R22, R12 ;  /* 0x000000161010723c */ /* 0x004fe2000004180c */
[----:B------:R-:W4:Y:S01]  /*9d1e0*/  LDL.LU.64 R14, [R1+0x72d8] ;  /* 0x0072d800010e7983 */ /* 0x000f220000300a00 */
[----:B------:R-:W-:-:S02]  /*9d1f0*/  MOV R28, R22 ;  /* 0x00000016001c7202 */ /* 0x000fc40000000f00 */
[----:B------:R-:W-:Y:S11]  /*9d200*/  MOV R0, R23 ;  /* 0x0000001700007202 */ /* 0x000ff60000000f00 */
[----:B------:R-:W-:Y:S08]  /*9d210*/  @!UPT UIADD3 URZ, URZ, URZ, URZ ;  /* 0x0000003f3f3ff290 */ /* 0x000ff0000fffe03f */
[----:B------:R0:W-:Y:S01]  /*9d220*/  STL.64 [R1+0x930], R16 ;  /* 0x0009301001007387 */ /* 0x0001e20000100a00 */
[----:B------:R1:W-:Y:S02]  /*9d230*/  STL.64 [R1+0x938], R18 ;  /* 0x0009381201007387 */ /* 0x0003e40000100a00 */
[----:B------:R-:W4:Y:S02]  /*9d240*/  LDL.LU.64 R22, [R1+0x72d0] ;  /* 0x0072d00001167983 */ /* 0x000f240000300a00 */
[----:B------:R-:W4:Y:S01]  /*9d250*/  LDL.LU.64 R20, [R1+0x72c8] ;  /* 0x0072c80001147983 */ /* 0x000f220000300a00 */
[----:B0-----:R-:W2:Y:S01]  /*9d260*/  LDL.LU R16, [R1+0xf0] ;  /* 0x0000f00001107983 */ /* 0x001ea20000300800 */
[----:B------:R-:W2:Y:S02]  /*9d270*/  LDL.LU R17, [R1+0xf4] ;  /* 0x0000f40001117983 */ /* 0x000ea40000300800 */
[----:B-1----:R-:W2:Y:S02]  /*9d280*/  LDL.LU R18, [R1+0xf8] ;  /* 0x0000f80001127983 */ /* 0x002ea40000300800 */
[----:B------:R-:W2:Y:S01]  /*9d290*/  LDL.LU R19, [R1+0xfc] ;  /* 0x0000fc0001137983 */ /* 0x000ea20000300800 */
[C---:B----4-:R-:W-:Y:S01]  /*9d2a0*/  HMMA.16816.F32.BF16 R12, R20.reuse, R14, R24 ;  /* 0x0000000e140c723c */ /* 0x050fe20000041818 */
        /* <DEDUP_REMOVED lines=26> */
[----:B0-----:R-:W2:Y:S01]  /*9d450*/  LDL.LU.64 R10, [R1+0x7270] ;  /* 0x00727000010a7983 */ /* 0x001ea20000300a00 */
[----:B------:R-:W4:Y:S01]  /*9d460*/  LDL.LU.64 R8, [R1+0x7268] ;  /* 0x0072680001087983 */ /* 0x000f220000300a00 */
[C---:B--2---:R-:W-:Y:S11]  /*9d470*/  HMMA.16816.F32.BF16 R16, R20.reuse, R10, R16 ;  /* 0x0000000a1410723c */ /* 0x044ff60000041810 */
[----:B------:R-:W-:Y:S11]  /*9d480*/  @!UPT UIADD3 URZ, URZ, URZ, URZ ;  /* 0x0000003f3f3ff290 */ /* 0x000ff6000fffe03f */
[----:B------:R-:W-:Y:S01]  /*9d490*/  @!UPT UIADD3 URZ, URZ, URZ, URZ ;  /* 0x0000003f3f3ff290 */ /* 0x000fe2000fffe03f */
[----:B------:R-:W-:Y:S01]  /*9d4a0*/  STL.64 [R1+0x8e0], R16 ;  /* 0x0008e01001007387 */ /* 0x000fe20000100a00 */
[----:B------:R3:W-:Y:S02]  /*9d4b0*/  STL.64 [R1+0x8e8], R18 ;  /* 0x0008e81201007387 */ /* 0x0007e40000100a00 */
[----:B---3--:R-:W-:Y:S01]  /*9d4c0*/  HMMA.16816.F32.BF16 R16, R20, R6, R24 ;  /* 0x000000061410723c */ /* 0x008fe20000041818 */
[----:B------:R-:W-:Y:S04]  /*9d4d0*/  STL [R1+0x71f8], R4 ;  /* 0x0071f80401007387 */ /* 0x000fe80000100800 */
[----:B------:R-:W0:Y:S11]  /*9d4e0*/  LDSM.16.M88.4 R24, [R4+0x40000] ;  /* 0x040000000418783b */ /* 0x000e360000000200 */
[----:B------:R-:W-:Y:S07]  /*9d4f0*/  @!UPT UIADD3 URZ, URZ, URZ, URZ ;  /* 0x0000003f3f3ff290 */ /* 0x000fee000fffe03f */
[----:B------:R-:W-:Y:S01]  /*9d500*/  STL.64 [R1+0x8d0], R16 ;  /* 0x0008d01001007387 */ /* 0x000fe20000100a00 */
[----:B------:R-:W-:Y:S02]  /*9d510*/  STL.64 [R1+0x8d8], R18 ;  /* 0x0008d81201007387 */ /* 0x000fe40000100a00 */
[----:B------:R-:W1:Y:S01]  /*9d520*/  LDSM.16.M88.4 R16, [R5+0x20000] ;  /* 0x020000000510783b */ /* 0x000e620000000200 */
[----:B0-----:R-:W-:Y:S03]  /*9d530*/  STL.64 [R1+0x7128], R26 ;  /* 0x0071281a01007387 */ /* 0x001fe60000100a00 */
[----:B------:R-:W-:Y:S01]  /*9d540*/  STL.64 [R1+0x7120], R24 ;  /* 0x0071201801007387 */ /* 0x000fe20000100a00 */
[----:B-1----:R-:W-:Y:S01]  /*9d550*/  STL.64 [R1+0x20], R16 ;  /* 0x0000201001007387 */ /* 0x002fe20000100a00 */
[----:B------:R-:W-:Y:S02]  /*9d560*/  IMAD.MOV.U32 R6, RZ, RZ, R16 ;  /* 0x000000ffff067224 */ /* 0x000fe400078e0010 */
[----:B------:R-:W-:Y:S01]  /*9d570*/  STL.64 [R1+0x28], R18 ;  /* 0x0000281201007387 */ /* 0x000fe20000100a00 */
[----:B------:R-:W-:-:S02]  /*9d580*/  MOV R4, R17 ;  /* 0x0000001100047202 */ /* 0x000fc40000000f00 */
[----:B------:R-:W0:Y:S04]  /*9d590*/  LDSM.16.M88.4 R16, [R5+0x22000] ;  /* 0x022000000510783b */ /* 0x000e280000000200 */
[----:B0-----:R-:W-:Y:S01]  /*9d5a0*/  STL.64 [R1+0x10], R16 ;  /* 0x0000101001007387 */ /* 0x001fe20000100a00 */
[----:B------:R-:W-:Y:S01]  /*9d5b0*/  MOV R24, R16 ;  /* 0x0000001000187202 */ /* 0x000fe20000000f00 */
[----:B------:R-:W-:Y:S01]  /*9d5c0*/  STL.64 [R1+0x18], R18 ;  /* 0x0000181201007387 */ /* 0x000fe20000100a00 */
[----:B------:R-:W-:Y:S02]  /*9d5d0*/  MOV R7, R17 ;  /* 0x0000001100077202 */ /* 0x000fe40000000f00 */
[----:B------:R-:W0:Y:S02]  /*9d5e0*/  LDSM.16.M88.4 R16, [R5+0x24000] ;  /* 0x024000000510783b */ /* 0x000e240000000200 */
[----:B0-----:R-:W-:Y:S01]  /*9d5f0*/  IMAD.MOV.U32 R26, RZ, RZ, R16 ;  /* 0x000000ffff1a7224 */ /* 0x001fe200078e0010 */
[----:B------:R-:W-:Y:S01]  /*9d600*/  MOV R25, R17 ;  /* 0x0000001100197202 */ /* 0x000fe20000000f00 */
[----:B------:R-:W-:Y:S01]  /*9d610*/  STL.64 [R1], R16 ;  /* 0x0000001001007387 */ /* 0x000fe20000100a00 */
[----:B------:R-:W-:Y:S02]  /*9d620*/  STL.64 [R1+0x8], R18 ;  /* 0x0000081201007387 */ /* 0x000fe40000100a00 */
[----:B------:R-:W-:Y:S02]  /*9d630*/  STL [R1+0x7260], R26 ;  /* 0x0072601a01007387 */ /* 0x000fe40000100800 */
[----:B------:R-:W0:Y:S01]  /*9d640*/  LDSM.16.M88.4 R16, [R5+0x26000] ;  /* 0x026000000510783b */ /* 0x000e220000000200 */
[----:B------:R1:W-:Y:S04]  /*9d650*/  STL.64 [R1+0x7258], R24 ;  /* 0x0072581801007387 */ /* 0x0003e80000100a00 */
[----:B-1----:R-:W2:Y:S01]  /*9d660*/  LDL.LU R24, [R1+0x140] ;  /* 0x0001400001187983 */ /* 0x002ea20000300800 */
[----:B------:R-:W2:Y:S01]  /*9d670*/  LDL.LU R25, [R1+0x144] ;  /* 0x0001440001197983 */ /* 0x000ea20000300800 */
[----:B------:R-:W-:-:S02]  /*9d680*/  MOV R26, R13 ;  /* 0x0000000d001a7202 */ /* 0x000fc40000000f00 */
[----:B------:R-:W-:Y:S02]  /*9d690*/  MOV R27, R12 ;  /* 0x0000000c001b7202 */ /* 0x000fe40000000f00 */
[----:B------:R-:W1:Y:S04]  /*9d6a0*/  LDSM.16.M88.4 R12, [R5+0x28000] ;  /* 0x02800000050c783b */ /* 0x000e680000000200 */
[----:B0-----:R-:W-:Y:S01]  /*9d6b0*/  STL [R1+0x6764], R18 ;  /* 0x0067641201007387 */ /* 0x001fe20000100800 */
[----:B------:R-:W-:Y:S03]  /*9d6c0*/  STL [R1+0x6760], R19 ;  /* 0x0067601301007387 */ /* 0x000fe60000100800 */
[----:B-1----:R4:W-:Y:S02]  /*9d6d0*/  STL.64 [R1+0x70d8], R14 ;  /* 0x0070d80e01007387 */ /* 0x0029e40000100a00 */
[----:B----4-:R-:W-:Y:S01]  /*9d6e0*/  IMAD.MOV.U32 R14, RZ, RZ, R9 ;  /* 0x000000ffff0e7224 */ /* 0x010fe200078e0009 */
[----:B------:R-:W-:-:S02]  /*9d6f0*/  MOV R15, R8 ;  /* 0x00000008000f7202 */ /* 0x000fc40000000f00 */
[----:B------:R-:W0:Y:S04]  /*9d700*/  LDSM.16.M88.4 R8, [R5+0x2a000] ;  /* 0x02a000000508783b */ /* 0x000e280000000200 */
[----:B------:R2:W-:Y:S04]  /*9d710*/  STL.64 [R1+0x70d0], R12 ;  /* 0x0070d00c01007387 */ /* 0x0005e80000100a00 */
[----:B0-----:R-:W-:Y:S01]  /*9d720*/  STL [R1+0x70cc], R9 ;  /* 0x0070cc0901007387 */ /* 0x001fe20000100800 */
[----:B------:R-:W-:Y:S02]  /*9d730*/  STL [R1+0x672c], R10 ;  /* 0x00672c0a01007387 */ /* 0x000fe40000100800 */
[----:B------:R-:W-:Y:S01]  /*9d740*/  STL [R1+0x6728], R11 ;  /* 0x0067280b01007387 */ /* 0x000fe20000100800 */
[----:B--2---:R-:W-:Y:S01]  /*9d750*/  HMMA.16816.F32.BF16 R12, R20, R14, R24 ;  /* 0x0000000e140c723c */ /* 0x004fe20000041818 */
[----:B------:R-:W2:Y:S01]  /*9d760*/  LDL.LU R26, [R1+0x7260] ;  /* 0x00726000011a7983 */ /* 0x000ea20000300800 */
[----:B------:R-:W3:Y:S02]  /*9d770*/  LDL.LU.64 R24, [R1+0x7258] ;  /* 0x0072580001187983 */ /* 0x000ee40000300a00 */
[----:B------:R-:W-:Y:S02]  /*9d780*/  STL.64 [R1+0x7208], R22 ;  /* 0x0072081601007387 */ /* 0x000fe40000100a00 */
[----:B------:R-:W-:Y:S02]  /*9d790*/  STL.64 [R1+0x7200], R20 ;  /* 0x0072001401007387 */ /* 0x000fe40000100a00 */
[----:B------:R-:W-:Y:S11]  /*9d7a0*/  LDSM.16.M88.4 R20, [R5+0x2e000] ;  /* 0x02e000000514783b */ /* 0x000ff60000000200 */
[----:B------:R-:W-:Y:S04]  /*9d7b0*/  @!UPT UIADD3 URZ, URZ, URZ, URZ ;  /* 0x0000003f3f3ff290 */ /* 0x000fe8000fffe03f */
[----:B------:R-:W-:Y:S01]  /*9d7c0*/  STL.64 [R1+0x730], R12 ;  /* 0x0007300c01007387 */ /* 0x000fe20000100a00 */
[----:B------:R-:W-:Y:S02]  /*9d7d0*/  STL.64 [R1+0x738], R14 ;  /* 0x0007380e01007387 */ /* 0x000fe40000100a00 */
[----:B------:R-:W0:Y:S02]  /*9d7e0*/  LDSM.16.M88.4 R12, [R5+0x2c000] ;  /* 0x02c00000050c783b */ /* 0x000e240000000200 */
[----:B0-----:R-:W-:Y:S01]  /*9d7f0*/  STL.64 [R1+0x30], R12 ;  /* 0x0000300c01007387 */ /* 0x001fe20000100a00 */
[----:B------:R-:W-:Y:S01]  /*9d800*/  MOV R11, R12 ;  /* 0x0000000c000b7202 */ /* 0x000fe20000000f00 */
[----:B------:R-:W-:Y:S01]  /*9d810*/  STL.64 [R1+0x38], R14 ;  /* 0x0000380e01007387 */ /* 0x000fe20000100a00 */
[----:B------:R-:W-:Y:S02]  /*9d820*/  MOV R10, R13 ;  /* 0x0000000d000a7202 */ /* 0x000fe40000000f00 */
[----:B------:R-:W0:Y:S04]  /*9d830*/  LDSM.16.M88.4 R12, [R5+0x30000] ;  /* 0x03000000050c783b */ /* 0x000e280000000200 */
[----:B------:R-:W-:Y:S01]  /*9d840*/  STL.64 [R1+0x150], R20 ;  /* 0x0001501401007387 */ /* 0x000fe20000100a00 */
[----:B------:R-:W-:Y:S01]  /*9d850*/  STL.64 [R1+0x158], R22 ;  /* 0x0001581601007387 */ /* 0x000fe20000100a00 */
[----:B------:R-:W-:Y:S01]  /*9d860*/  MOV R27, R0 ;  /* 0x00000000001b7202 */ /* 0x000fe20000000f00 */
[----:B------:R-:W-:Y:S04]  /*9d870*/  LDSM.16.M88.4 R20, [R5+0x34000] ;  /* 0x034000000514783b */ /* 0x000fe80000000200 */
[----:B0-----:R-:W-:Y:S01]  /*9d880*/  IMAD.MOV.U32 R19, RZ, RZ, R12 ;  /* 0x000000ffff137224 */ /* 0x001fe200078e000c */
[----:B------:R-:W-:Y:S01]  /*9d890*/  MOV R18, R13 ;  /* 0x0000000d00127202 */ /* 0x000fe20000000f00 */
[----:B------:R-:W-:Y:S01]  /*9d8a0*/  STL.64 [R1+0x140], R12 ;  /* 0x0001400c01007387 */ /* 0x000fe20000100a00 */
[----:B------:R-:W-:Y:S03]  /*9d8b0*/  STL.64 [R1+0x148], R14 ;  /* 0x0001480e01007387 */ /* 0x000fe60000100a00 */
[----:B------:R-:W-:Y:S01]  /*9d8c0*/  STL.64 [R1+0x70e8], R18 ;  /* 0x0070e81201007387 */ /* 0x000fe20000100a00 */
[----:B------:R-:W-:Y:S02]  /*9d8d0*/  STL.64 [R1+0x70e0], R16 ;  /* 0x0070e01001007387 */ /* 0x000fe40000100a00 */
[----:B------:R-:W0:Y:S02]  /*9d8e0*/  LDSM.16.M88.4 R16, [R5+0x32000] ;  /* 0x032000000510783b */ /* 0x000e240000000200 */
[----:B0-----:R-:W-:Y:S02]  /*9d8f0*/  STL.64 [R1+0x130], R16 ;  /* 0x0001301001007387 */ /* 0x001fe40000100a00 */
[----:B------:R-:W-:Y:S01]  /*9d900*/  STL.64 [R1+0x138], R18 ;  /* 0x0001381201007387 */ /* 0x000fe20000100a00 */
[----:B--2---:R-:W-:-:S02]  /*9d910*/  MOV R12, R26 ;  /* 0x0000001a000c7202 */ /* 0x004fc40000000f00 */
[----:B---3--:R-:W-:-:S05]  /*9d920*/  MOV R13, R25 ;  /* 0x00000019000d7202 */ /* 0x008fca0000000f00 */
[----:B------:R0:W-:Y:S01]  /*9d930*/  STL.64 [R1+0x70f0], R12 ;  /* 0x0070f00c01007387 */ /* 0x0001e20000100a00 */
[----:B------:R-:W-:Y:S02]  /*9d940*/  IMAD.MOV.U32 R26, RZ, RZ, R28 ;  /* 0x000000ffff1a7224 */ /* 0x000fe400078e001c */
[----:B0-----:R-:W-:Y:S01]  /*9d950*/  IMAD.MOV.U32 R12, RZ, RZ, R24 ;  /* 0x000000ffff0c7224 */ /* 0x001fe200078e0018 */
[----:B------:R-:W-:-:S05]  /*9d960*/  MOV R13, R7 ;  /* 0x00000007000d7202 */ /* 0x000fca0000000f00 */
[----:B------:R0:W-:Y:S01]  /*9d970*/  STL.64 [R1+0x7108], R12 ;  /* 0x0071080c01007387 */ /* 0x0001e20000100a00 */
[----:B------:R-:W2:Y:S02]  /*9d980*/  LDL.LU R16, [R1+0x200] ;  /* 0x0002000001107983 */ /* 0x000ea40000300800 */
[----:B------:R-:W2:Y:S02]  /*9d990*/  LDL.LU R17, [R1+0x204] ;  /* 0x0002040001117983 */ /* 0x000ea40000300800 */
[----:B------:R-:W3:Y:S01]  /*9d9a0*/  LDL.LU R18, [R1+0x208] ;  /* 0x0002080001127983 */ /* 0x000ee20000300800 */
[----:B------:R-:W3:Y:S01]  /*9d9b0*/  LDL.LU R19, [R1+0x20c] ;  /* 0x00020c0001137983 */ /* 0x000ee20000300800 */
[----:B0-----:R-:W-:Y:S02]  /*9d9c0*/  MOV R12, R6 ;  /* 0x00000006000c7202 */ /* 0x001fe40000000f00 */
[----:B------:R-:W-:-:S05]  /*9d9d0*/  MOV R13, R4 ;  /* 0x00000004000d7202 */ /* 0x000fca0000000f00 */
[----:B------:R0:W-:Y:S01]  /*9d9e0*/  STL.64 [R1+0x7130], R12 ;  /* 0x0071300c01007387 */ /* 0x0001e20000100a00 */
[----:B------:R-:W4:Y:S02]  /*9d9f0*/  LDL.LU R28, [R1+0x7250] ;  /* 0x00725000011c7983 */ /* 0x000f240000300800 */
[----:B------:R-:W2:Y:S02]  /*9da00*/  LDL.LU R0, [R1+0x724c] ;  /* 0x00724c0001007983 */ /* 0x000ea40000300800 */
[----:B------:R1:W-:Y:S01]  /*9da10*/  STL.64 [R1+0x7138], R26 ;  /* 0x0071381a01007387 */ /* 0x0003e20000100a00 */
[----:B0-----:R-:W2:Y:S01]  /*9da20*/  LDL.LU R12, [R1+0x230] ;  /* 0x00023000010c7983 */ /* 0x001ea20000300800 */
[----:B------:R-:W2:Y:S02]  /*9da30*/  LDL.LU R13, [R1+0x234] ;  /* 0x00023400010d7983 */ /* 0x000ea40000300800 */
[----:B------:R-:W2:Y:S02]  /*9da40*/  LDL.LU R14, [R1+0x238] ;  /* 0x00023800010e7983 */ /* 0x000ea40000300800 */
[----:B------:R-:W2:Y:S01]  /*9da50*/  LDL.LU R15, [R1+0x23c] ;  /* 0x00023c00010f7983 */ /* 0x000ea20000300800 */
[----:B-1----:R-:W-:-:S02]  /*9da60*/  MOV R26, R2 ;  /* 0x00000002001a7202 */ /* 0x002fc40000000f00 */
[----:B------:R-:W-:Y:S01]  /*9da70*/  MOV R27, R3 ;  /* 0x00000003001b7202 */ /* 0x000fe20000000f00 */
[----:B--2---:R-:W-:Y:S01]  /*9da80*/  STL.64 [R1+0x7148], R14 ;  /* 0x0071480e01007387 */ /* 0x004fe20000100a00 */
[----:B------:R0:W-:Y:S02]  /*9da90*/  STL.64 [R1+0x7140], R12 ;  /* 0x0071400c01007387 */ /* 0x0001e40000100a00 */
[----:B------:R-:W2:Y:S02]  /*9daa0*/  LDL.LU R2, [R1+0x7248] ;  /* 0x0072480001027983 */ /* 0x000ea40000300800 */
[----:B------:R-:W2:Y:S01]  /*9dab0*/  LDL.LU R3, [R1+0x7244] ;  /* 0x0072440001037983 */ /* 0x000ea20000300800 */
[----:B------:R4:W-:Y:S04]  /*9dac0*/  STL.64 [R1+0x7150], R26 ;  /* 0x0071501a01007387 */ /* 0x0009e80000100a00 */
[----:B0-----:R-:W2:Y:S01]  /*9dad0*/  LDL.LU R12, [R1+0xd50] ;  /* 0x000d5000010c7983 */ /* 0x001ea20000300800 */
[----:B------:R-:W2:Y:S02]  /*9dae0*/  LDL.LU R13, [R1+0xd54] ;  /* 0x000d5400010d7983 */ /* 0x000ea40000300800 */
[----:B------:R-:W2:Y:S02]  /*9daf0*/  LDL.LU R14, [R1+0xd58] ;  /* 0x000d5800010e7983 */ /* 0x000ea40000300800 */
[----:B------:R-:W2:Y:S02]  /*9db00*/  LDL.LU R15, [R1+0xd5c] ;  /* 0x000d5c00010f7983 */ /* 0x000ea40000300800 */
[----:B----4-:R-:W-:Y:S01]  /*9db10*/  IMAD.MOV.U32 R26, RZ, RZ, R28 ;  /* 0x000000ffff1a7224 */ /* 0x010fe200078e001c */
[----:B------:R-:W-:Y:S01]  /*9db20*/  MOV R27, R29 ;  /* 0x0000001d001b7202 */ /* 0x000fe20000000f00 */
[----:B--2---:R-:W-:Y:S01]  /*9db30*/  STL.64 [R1+0x7160], R14 ;  /* 0x0071600e01007387 */ /* 0x004fe20000100a00 */
[----:B------:R0:W-:Y:S02]  /*9db40*/  STL.64 [R1+0x7158], R12 ;  /* 0x0071580c01007387 */ /* 0x0001e40000100a00 */
        /* <DEDUP_REMOVED lines=18> */
[----:B-1----:R-:W-:Y:S01]  /*9dc70*/  IMAD.MOV.U32 R26, RZ, RZ, R28 ;  /* 0x000000ffff1a7224 */ /* 0x002fe200078e001c */
        /* <DEDUP_REMOVED lines=9> */
[----:B------:R-:W2:Y:S01]  /*9dd10*/  LDL.LU R15, [R1+0xd8c] ;  /* 0x000d8c00010f7983 */ /* 0x000ea20000300800 */
[----:B-1----:R-:W-:-:S02]  /*9dd20*/  MOV R26, R2 ;  /* 0x00000002001a7202 */ /* 0x002fc40000000f00 */
[----:B----4-:R-:W-:Y:S01]  /*9dd30*/  MOV R27, R29 ;  /* 0x0000001d001b7202 */ /* 0x010fe20000000f00 */
[----:B--2---:R-:W-:Y:S01]  /*9dd40*/  STL.64 [R1+0x71a8], R14 ;  /* 0x0071a80e01007387 */ /* 0x004fe20000100a00 */
[----:B------:R-:W-:Y:S02]  /*9dd50*/  STL.64 [R1+0x71a0], R12 ;  /* 0x0071a00c01007387 */ /* 0x000fe40000100a00 */
[----:B------:R-:W2:Y:S02]  /*9dd60*/  LDL.LU R2, [R1+0x7228] ;  /* 0x0072280001027983 */ /* 0x000ea40000300800 */
[----:B------:R-:W4:Y:S01]  /*9dd70*/  LDL.LU R29, [R1+0x7224] ;  /* 0x00722400011d7983 */ /* 0x000f220000300800 */
[----:B------:R0:W-:Y:S02]  /*9dd80*/  STL.64 [R1+0x71b0], R26 ;  /* 0x0071b01a01007387 */ /* 0x0001e40000100a00 */
[----:B0-----:R-:W-:Y:S01]  /*9dd90*/  IMAD.MOV.U32 R26, RZ, RZ, R28 ;  /* 0x000000ffff1a7224 */ /* 0x001fe200078e001c */
[----:B------:R-:W-:Y:S01]  /*9dda0*/  MOV R27, R0 ;  /* 0x00000000001b7202 */ /* 0x000fe20000000f00 */
[----:B------:R-:W3:Y:S01]  /*9ddb0*/  LDL.LU R28, [R1+0x7220] ;  /* 0x00722000011c7983 */ /* 0x000ee20000300800 */
[----:B------:R-:W3:Y:S03]  /*9ddc0*/  LDL.LU R0, [R1+0x721c] ;  /* 0x00721c0001007983 */ /* 0x000ee60000300800 */
[----:B------:R0:W-:Y:S01]  /*9ddd0*/  STL.64 [R1+0x71c8], R26 ;  /* 0x0071c81a01007387 */ /* 0x0001e20000100a00 */
[----:B------:R-:W3:Y:S02]  /*9dde0*/  LDL.LU R12, [R1+0xd90] ;  /* 0x000d9000010c7983 */ /* 0x000ee40000300800 */
[----:B------:R-:W3:Y:S02]  /*9ddf0*/  LDL.LU R13, [R1+0xd94] ;  /* 0x000d9400010d7983 */ /* 0x000ee40000300800 */
[----:B------:R-:W3:Y:S01]  /*9de00*/  LDL.LU R14, [R1+0xd98] ;  /* 0x000d9800010e7983 */ /* 0x000ee20000300800 */
[----:B------:R-:W3:Y:S01]  /*9de10*/  LDL.LU R15, [R1+0xd9c] ;  /* 0x000d9c00010f7983 */ /* 0x000ee20000300800 */
[----:B0-----:R-:W-:-:S02]  /*9de20*/  MOV R27, R3 ;  /* 0x00000003001b7202 */ /* 0x001fc40000000f00 */
[----:B--2---:R-:W-:Y:S02]  /*9de30*/  MOV R26, R2 ;  /* 0x00000002001a7202 */ /* 0x004fe40000000f00 */
[----:B------:R-:W2:Y:S01]  /*9de40*/  LDL.LU R2, [R1+0x7218] ;  /* 0x0072180001027983 */ /* 0x000ea20000300800 */
[----:B------:R-:W2:Y:S02]  /*9de50*/  LDL.LU R3, [R1+0x7214] ;  /* 0x0072140001037983 */ /* 0x000ea40000300800 */
[----:B------:R-:W-:Y:S01]  /*9de60*/  STL.64 [R1+0x71e0], R26 ;  /* 0x0071e01a01007387 */ /* 0x000fe20000100a00 */
[----:B---3--:R-:W-:Y:S01]  /*9de70*/  STL.64 [R1+0x71c0], R14 ;  /* 0x0071c00e01007387 */ /* 0x008fe20000100a00 */
[----:B------:R0:W-:Y:S03]  /*9de80*/  STL.64 [R1+0x71b8], R12 ;  /* 0x0071b80c01007387 */ /* 0x0001e60000100a00 */
[----:B0-----:R-:W3:Y:S01]  /*9de90*/  LDL.LU R12, [R1+0xda0] ;  /* 0x000da000010c7983 */ /* 0x001ee20000300800 */
[----:B------:R-:W3:Y:S02]  /*9dea0*/  LDL.LU R13, [R1+0xda4] ;  /* 0x000da400010d7983 */ /* 0x000ee40000300800 */
[----:B------:R-:W2:Y:S02]  /*9deb0*/  LDL.LU R14, [R1+0xda8] ;  /* 0x000da800010e7983 */ /* 0x000ea40000300800 */
[----:B------:R-:W2:Y:S02]  /*9dec0*/  LDL.LU R15, [R1+0xdac] ;  /* 0x000dac00010f7983 */ /* 0x000ea40000300800 */
[----:B------:R-:W-:-:S02]  /*9ded0*/  IMAD.MOV.U32 R26, RZ, RZ, R28 ;  /* 0x000000ffff1a7224 */ /* 0x000fc400078e001c */
[----:B------:R-:W4:Y:S04]  /*9dee0*/  LDL.LU R28, [R1+0x7210] ;  /* 0x00721000011c7983 */ /* 0x000f280000300800 */
        /* <DEDUP_REMOVED lines=18> */
[----:B----4-:R-:W-:-:S02]  /*9e010*/  MOV R27, R29 ;  /* 0x0000001d001b7202 */ /* 0x010fc40000000f00 */
[----:B------:R-:W-:Y:S01]  /*9e020*/  MOV R9, R20 ;  /* 0x0000001400097202 */ /* 0x000fe20000000f00 */
[----:B------:R-:W-:Y:S01]  /*9e030*/  MOV R29, R21 ;  /* 0x00000015001d7202 */ /* 0x000fe20000000f00 */
        /* <DEDUP_REMOVED lines=18> */
[----:B------:R-:W1:Y:S04]  /*9e160*/  LDSM.16.M88.4 R4, [R5+0x3e000] ;  /* 0x03e000000504783b */ /* 0x000e680000000200 */
[----:B0-----:R-:W-:Y:S01]  /*9e170*/  STL.64 [R1+0xe0], R20 ;  /* 0x0000e01401007387 */ /* 0x001fe20000100a00 */
[----:B------:R0:W-:Y:S03]  /*9e180*/  STL.64 [R1+0xe8], R22 ;  /* 0x0000e81601007387 */ /* 0x0001e60000100a00 */
[----:B0-----:R-:W3:Y:S01]  /*9e190*/  LDL.LU.64 R22, [R1+0x7208] ;  /* 0x0072080001167983 */ /* 0x001ee20000300a00 */
[----:B------:R-:W3:Y:S02]  /*9e1a0*/  LDL.LU.64 R20, [R1+0x7200] ;  /* 0x0072000001147983 */ /* 0x000ee40000300a00 */
[----:B-1----:R0:W-:Y:S02]  /*9e1b0*/  STL.64 [R1+0xd0], R4 ;  /* 0x0000d00401007387 */ /* 0x0021e40000100a00 */
[----:B------:R-:W-:Y:S01]  /*9e1c0*/  STL.64 [R1+0xd8], R6 ;  /* 0x0000d80601007387 */ /* 0x000fe20000100a00 */
[----:B0-----:R-:W4:Y:S04]  /*9e1d0*/  LDL.LU R4, [R1+0x71f8] ;  /* 0x0071f80001047983 */ /* 0x001f280000300800 */
[----:B----4-:R-:W0:Y:S01]  /*9e1e0*/  LDSM.16.M88.4 R4, [R4+0x41000] ;  /* 0x041000000404783b */ /* 0x010e220000000200 */
[C---:B---3--:R-:W-:Y:S03]  /*9e1f0*/  HMMA.16816.F32.BF16 R24, R20.reuse, R26, R12 ;  /* 0x0000001a1418723c */ /* 0x048fe6000004180c */
[----:B0-----:R-:W-:Y:S01]  /*9e200*/  STL.64 [R1+0x7018], R6 ;  /* 0x0070180601007387 */ /* 0x001fe20000100a00 */
[----:B------:R0:W-:Y:S03]  /*9e210*/  STL.64 [R1+0x7010], R4 ;  /* 0x0070100401007387 */ /* 0x0001e60000100a00 */
[----:B0-----:R-:W3:Y:S01]  /*9e220*/  LDL.LU R4, [R1+0x1e0] ;  /* 0x0001e00001047983 */ /* 0x001ee20000300800 */
[----:B------:R-:W3:Y:S02]  /*9e230*/  LDL.LU R5, [R1+0x1e4] ;  /* 0x0001e40001057983 */ /* 0x000ee40000300800 */
[----:B------:R-:W3:Y:S02]  /*9e240*/  LDL.LU R6, [R1+0x1e8] ;  /* 0x0001e80001067983 */ /* 0x000ee40000300800 */
[----:B------:R-:W3:Y:S01]  /*9e250*/  LDL.LU R7, [R1+0x1ec] ;  /* 0x0001ec0001077983 */ /* 0x000ee20000300800 */
[----:B------:R-:W4:Y:S01]  /*9e260*/  LDL.LU.64 R14, [R1+0x71f0] ;  /* 0x0071f000010e7983 */ /* 0x000f220000300a00 */
[----:B------:R-:W4:Y:S09]  /*9e270*/  LDL.LU.64 R12, [R1+0x71e8] ;  /* 0x0071e800010c7983 */ /* 0x000f320000300a00 */
[----:B------:R-:W-:Y:S02]  /*9e280*/  STL.64 [R1+0x8c0], R24 ;  /* 0x0008c01801007387 */ /* 0x000fe40000100a00 */
[----:B------:R0:W-:Y:S02]  /*9e290*/  STL.64 [R1+0x8c8], R26 ;  /* 0x0008c81a01007387 */ /* 0x0001e40000100a00 */
        /* <DEDUP_REMOVED lines=55> */
[----:B------:R-:W-:Y:S01]  /*9e610*/  STL.64 [R1+0x840], R20 ;  /* 0x0008401401007387 */ /* 0x000fe20000100a00 */
[----:B------:R-:W-:Y:S01]  /*9e620*/  STL.64 [R1+0x848], R22 ;  /* 0x0008481601007387 */ /* 0x000fe20000100a00 */
[C---:B--2---:R-:W-:Y:S02]  /*9e630*/  HMMA.16816.F32.BF16 R12, R24.reuse, R12, R16 ;  /* 0x0000000c180c723c */ /* 0x044fe40000041810 */
[----:B------:R-:W2:Y:S01]  /*9e640*/  LDL.LU.64 R18, [R1+0x7118] ;  /* 0x0071180001127983 */ /* 0x000ea20000300a00 */
[----:B------:R-:W2:Y:S11]  /*9e650*/  LDL.LU.64 R16, [R1+0x7110] ;  /* 0x0071100001107983 */ /* 0x000eb60000300a00 */
[----:B------:R-:W-:Y:S09]  /*9e660*/  @!UPT UIADD3 URZ, URZ, URZ, URZ ;  /* 0x0000003f3f3ff290 */ /* 0x000ff2000fffe03f */
        /* <DEDUP_REMOVED lines=10> */
[----:B------:R-:W-:Y:S01]  /*9e710*/  IMAD.MOV.U32 R20, RZ, RZ, R28 ;  /* 0x000000ffff147224 */ /* 0x000fe200078e001c */
[----:B------:R-:W-:Y:S02]  /*9e720*/  MOV R21, R3 ;  /* 0x0000000300157202 */ /* 0x000fe40000000f00 */
[----:B------:R-:W-:Y:S02]  /*9e730*/  MOV R22, R2 ;  /* 0x0000000200167202 */ /* 0x000fe40000000f00 */
[----:B------:R-:W-:Y:S01]  /*9e740*/  MOV R23, R0 ;  /* 0x0000000000177202 */ /* 0x000fe20000000f00 */
[C---:B--2---:R-:W-:Y:S01]  /*9e750*/  HMMA.16816.F32.BF16 R12, R24.reuse, R12, R16 ;  /* 0x0000000c180c723c */ /* 0x044fe20000041810 */
[----:B------:R-:W2:Y:S01]  /*9e760*/  LDL.LU.64 R18, [R1+0x70e8] ;  /* 0x0070e80001127983 */ /* 0x000ea20000300a00 */
[----:B------:R-:W4:Y:S11]  /*9e770*/  LDL.LU.64 R16, [R1+0x70e0] ;  /* 0x0070e00001107983 */ /* 0x000f360000300a00 */
[----:B------:R-:W-:Y:S10]  /*9e780*/  @!UPT UIADD3 URZ, URZ, URZ, URZ ;  /* 0x0000003f3f3ff290 */ /* 0x000ff4000fffe03f */
[----:B------:R-:W-:Y:S01]  /*9e790*/  STL.64 [R1+0x810], R12 ;  /* 0x0008100c01007387 */ /* 0x000fe20000100a00 */
[----:B------:R0:W-:Y:S03]  /*9e7a0*/  STL.64 [R1+0x818], R14 ;  /* 0x0008180e01007387 */ /* 0x0001e60000100a00 */
[----:B0-----:R-:W2:Y:S01]  /*9e7b0*/  LDL.LU.64 R14, [R1+0x70d8] ;  /* 0x0070d800010e7983 */ /* 0x001ea20000300a00 */
[----:B------:R-:W3:Y:S01]  /*9e7c0*/  LDL.LU.64 R12, [R1+0x70d0] ;  /* 0x0070d000010c7983 */ /* 0x000ee20000300a00 */
[C---:B----4-:R-:W-:Y:S11]  /*9e7d0*/  HMMA.16816.F32.BF16 R20, R24.reuse, R16, R20 ;  /* 0x000000101814723c */ /* 0x050ff60000041814 */
[----:B------:R-:W-:Y:S11]  /*9e7e0*/  @!UPT UIADD3 URZ, URZ, URZ, URZ ;  /* 0x0000003f3f3ff290 */ /* 0x000ff6000fffe03f */
[----:B------:R-:W-:Y:S02]  /*9e7f0*/  @!UPT UIADD3 URZ, URZ, URZ, URZ ;  /* 0x0000003f3f3ff290 */ /* 0x000fe4000fffe03f */
[----:B------:R-:W-:Y:S02]  /*9e800*/  MOV R0, R23 ;  /* 0x0000001700007202 */ /* 0x000fe40000000f00 */
[----:B------:R-:W-:Y:S02]  /*9e810*/  MOV R2, R22 ;  /* 0x0000001600027202 */ /* 0x000fe40000000f00 */
[----:B------:R-:W-:Y:S01]  /*9e820*/  MOV R3, R21 ;  /* 0x0000001500037202 */ /* 0x000fe20000000f00 */
[----:B------:R-:W-:Y:S01]  /*9e830*/  IMAD.MOV.U32 R28, RZ, RZ, R20 ;  /* 0x000000ffff1c7224 */ /* 0x000fe200078e0014 */
[----:B------:R0:W-:Y:S01]  /*9e840*/  STL [R1+0x6854], R0 ;  /* 0x0068540001007387 */ /* 0x0001e20000100800 */
[----:B---3--:R-:W-:Y:S03]  /*9e850*/  HMMA.16816.F32.BF16 R20, R24, R12, R4 ;  /* 0x0000000c1814723c */ /* 0x008fe60000041804 */
[----:B0-----:R-:W3:Y:S01]  /*9e860*/  LDL R0, [R1+0x27fc] ;  /* 0x0027fc0001007983 */ /* 0x001ee20000100800 */
[----:B------:R-:W-:Y:S02]  /*9e870*/  STL [R1+0x6850], R2 ;  /* 0x0068500201007387 */ /* 0x000fe40000100800 */
[----:B------:R-:W-:Y:S02]  /*9e880*/  STL [R1+0x676c], R3 ;  /* 0x00676c0301007387 */ /* 0x000fe40000100800 */
[----:B------:R-:W-:Y:S01]  /*9e890*/  STL [R1+0x6768], R28 ;  /* 0x0067681c01007387 */ /* 0x000fe20000100800 */
[----:B------:R-:W4:Y:S04]  /*9e8a0*/  LDL.64 R4, [R1+0x100] ;  /* 0x0001000001047983 */ /* 0x000f280000100a00 */
[----:B----4-:R-:W-:Y:S10]  /*9e8b0*/  STL.64 [R1+0x7050], R4 ;  /* 0x0070500401007387 */ /* 0x010ff40000100a00 */
[----:B------:R-:W-:Y:S02]  /*9e8c0*/  STL.64 [R1+0x7f0], R20 ;  /* 0x0007f01401007387 */ /* 0x000fe40000100a00 */
[----:B------:R-:W-:Y:S02]  /*9e8d0*/  STL.64 [R1+0x7f8], R22 ;  /* 0x0007f81601007387 */ /* 0x000fe40000100a00 */
[----:B--2---:R-:W-:Y:S01]  /*9e8e0*/  STL.64 [R1+0x6fd0], R14 ;  /* 0x006fd00e01007387 */ /* 0x004fe20000100a00 */
[----:B------:R0:W-:Y:S04]  /*9e8f0*/  STL.64 [R1+0x6fc8], R12 ;  /* 0x006fc80c01007387 */ /* 0x0001e80000100a00 */
[----:B0-----:R-:W2:Y:S01]  /*9e900*/  LDL.LU R12, [R1+0xce0] ;  /* 0x000ce000010c7983 */ /* 0x001ea20000300800 */
[----:B------:R-:W2:Y:S02]  /*9e910*/  LDL.LU R13, [R1+0xce4] ;  /* 0x000ce400010d7983 */ /* 0x000ea40000300800 */
[----:B------:R-:W4:Y:S02]  /*9e920*/  LDL.LU R14, [R1+0xce8] ;  /* 0x000ce800010e7983 */ /* 0x000f240000300800 */
[----:B------:R-:W4:Y:S02]  /*9e930*/  LDL.LU R15, [R1+0xcec] ;  /* 0x000cec00010f7983 */ /* 0x000f240000300800 */
[----:B------:R-:W-:Y:S01]  /*9e940*/  IMAD.MOV.U32 R4, RZ, RZ, R9 ;  /* 0x000000ffff047224 */ /* 0x000fe200078e0009 */
[----:B------:R-:W-:Y:S01]  /*9e950*/  MOV R5, R29 ;  /* 0x0000001d00057202 */ /* 0x000fe20000000f00 */
[----:B----4-:R-:W-:Y:S01]  /*9e960*/  STL.64 [R1+0x7060], R14 ;  /* 0x0070600e01007387 */ /* 0x010fe20000100a00 */
[----:B--2---:R0:W-:Y:S02]  /*9e970*/  STL.64 [R1+0x7058], R12 ;  /* 0x0070580c01007387 */ /* 0x0041e40000100a00 */
[----:B------:R-:W2:Y:S02]  /*9e980*/  LDL.LU R9, [R1+0x70cc] ;  /* 0x0070cc0001097983 */ /* 0x000ea40000300800 */
[----:B------:R-:W4:Y:S01]  /*9e990*/  LDL.LU R29, [R1+0x70c8] ;  /* 0x0070c800011d7983 */ /* 0x000f220000300800 */
[----:B------:R-:W-:Y:S04]  /*9e9a0*/  STL.64 [R1+0x7068], R4 ;  /* 0x0070680401007387 */ /* 0x000fe80000100a00 */
        /* <DEDUP_REMOVED lines=16> */
[----:B0-----:R-:W-:-:S02]  /*9eab0*/  MOV R12, R19 ;  /* 0x00000013000c7202 */ /* 0x001fc40000000f00 */
[----:B------:R-:W-:-:S05]  /*9eac0*/  MOV R13, R18 ;  /* 0x00000012000d7202 */ /* 0x000fca0000000f00 */
[----:B------:R0:W-:Y:S04]  /*9ead0*/  STL.64 [R1+0x7098], R12 ;  /* 0x0070980c01007387 */ /* 0x0001e80000100a00 */
[----:B0-----:R-:W2:Y:S01]  /*9eae0*/  LDL.LU R12, [R1+0xd30] ;  /* 0x000d3000010c7983 */ /* 0x001ea20000300800 */
[----:B------:R-:W2:Y:S02]  /*9eaf0*/  LDL.LU R13, [R1+0xd34] ;  /* 0x000d3400010d7983 */ /* 0x000ea40000300800 */
[----:B------:R-:W2:Y:S02]  /*9eb00*/  LDL.LU R14, [R1+0xd38] ;  /* 0x000d3800010e7983 */ /* 0x000ea40000300800 */
[----:B------:R-:W2:Y:S02]  /*9eb10*/  LDL.LU R15, [R1+0xd3c] ;  /* 0x000d3c00010f7983 */ /* 0x000ea40000300800 */
[----:B--2---:R-:W-:Y:S01]  /*9eb20*/  STL.64 [R1+0x70b8], R14 ;  /* 0x0070b80e01007387 */ /* 0x004fe20000100a00 */
[----:B------:R-:W-:Y:S02]  /*9eb30*/  STL.64 [R1+0x70b0], R12 ;  /* 0x0070b00c01007387 */ /* 0x000fe40000100a00 */
[----:B------:R-:W2:Y:S02]  /*9eb40*/  LDL.64 R4, [R1+0x130] ;  /* 0x0001300001047983 */ /* 0x000ea40000100a00 */
[----:B--2---:R0:W-:Y:S04]  /*9eb50*/  STL.64 [R1+0x7090], R4 ;  /* 0x0070900401007387 */ /* 0x0041e80000100a00 */
[----:B0-----:R-:W2:Y:S01]  /*9eb60*/  LDL.LU R4, [R1+0xd20] ;  /* 0x000d200001047983 */ /* 0x001ea20000300800 */
[----:B------:R-:W2:Y:S02]  /*9eb70*/  LDL.LU R5, [R1+0xd24] ;  /* 0x000d240001057983 */ /* 0x000ea40000300800 */
[----:B------:R-:W2:Y:S02]  /*9eb80*/  LDL.LU R6, [R1+0xd28] ;  /* 0x000d280001067983 */ /* 0x000ea40000300800 */
[----:B------:R-:W2:Y:S01]  /*9eb90*/  LDL.LU R7, [R1+0xd2c] ;  /* 0x000d2c0001077983 */ /* 0x000ea20000300800 */
[----:B---3--:R-:W-:Y:S01]  /*9eba0*/  HMMA.16816.F32.BF16 R20, R24, R8, R20 ;  /* 0x000000081814723c */ /* 0x008fe20000041814 */
[----:B--2---:R-:W-:Y:S01]  /*9ebb0*/  STL.64 [R1+0x70a8], R6 ;  /* 0x0070a80601007387 */ /* 0x004fe20000100a00 */
[----:B------:R0:W-:Y:S03]  /*9ebc0*/  STL.64 [R1+0x70a0], R4 ;  /* 0x0070a00401007387 */ /* 0x0001e60000100a00 */
[----:B0-----:R-:W2:Y:S11]  /*9ebd0*/  LDL.64 R4, [R1+0x150] ;  /* 0x0001500001047983 */ /* 0x001eb60000100a00 */
[----:B------:R-:W-:Y:S08]  /*9ebe0*/  @!UPT UIADD3 URZ, URZ, URZ, URZ ;  /* 0x0000003f3f3ff290 */ /* 0x000ff0000fffe03f */
[----:B------:R-:W-:Y:S02]  /*9ebf0*/  MOV R3, R20 ;  /* 0x0000001400037202 */ /* 0x000fe40000000f00 */
[----:B------:R-:W-:Y:S01]  /*9ec00*/  MOV R28, R21 ;  /* 0x00000015001c7202 */ /* 0x000fe20000000f00 */
[----:B------:R-:W-:Y:S01]  /*9ec10*/  IMAD.MOV.U32 R18, RZ, RZ, R22 ;  /* 0x000000ffff127224 */ /* 0x000fe200078e0016 */
[----:B------:R-:W-:Y:S02]  /*9ec20*/  MOV R19, R23 ;  /* 0x0000001700137202 */ /* 0x000fe40000000f00 */
[----:B------:R-:W0:Y:S04]  /*9ec30*/  LDSM.16.M88.4 R20, [R0+0x42000] ;  /* 0x042000000014783b */ /* 0x000e280000000200 */
[----:B--2---:R1:W-:Y:S04]  /*9ec40*/  STL.64 [R1+0x70c0], R4 ;  /* 0x0070c00401007387 */ /* 0x0043e80000100a00 */
[----:B-1----:R-:W2:Y:S01]  /*9ec50*/  LDL.LU R4, [R1+0xd40] ;  /* 0x000d400001047983 */ /* 0x002ea20000300800 */
[----:B------:R-:W2:Y:S02]  /*9ec60*/  LDL.LU R5, [R1+0xd44] ;  /* 0x000d440001057983 */ /* 0x000ea40000300800 */
[----:B------:R-:W2:Y:S02]  /*9ec70*/  LDL.LU R6, [R1+0xd48] ;  /* 0x000d480001067983 */ /* 0x000ea40000300800 */
[----:B------:R-:W2:Y:S01]  /*9ec80*/  LDL.LU R7, [R1+0xd4c] ;  /* 0x000d4c0001077983 */ /* 0x000ea20000300800 */
[----:B------:R-:W-:Y:S01]  /*9ec90*/  STL [R1+0x6864], R19 ;  /* 0x0068641301007387 */ /* 0x000fe20000100800 */
[----:B------:R-:W-:Y:S02]  /*9eca0*/  STL [R1+0x6860], R18 ;  /* 0x0068601201007387 */ /* 0x000fe40000100800 */
[----:B------:R1:W-:Y:S02]  /*9ecb0*/  STL.64 [R1+0x7048], R16 ;  /* 0x0070481001007387 */ /* 0x0003e40000100a00 */
[----:B-1----:R-:W3:Y:S01]  /*9ecc0*/  LDL.64 R16, [R1+0x110] ;  /* 0x0001100001107983 */ /* 0x002ee20000100a00 */
[----:B------:R-:W-:Y:S02]  /*9ecd0*/  STL [R1+0x685c], R28 ;  /* 0x00685c1c01007387 */ /* 0x000fe40000100800 */
[----:B------:R-:W-:Y:S02]  /*9ece0*/  STL [R1+0x6858], R3 ;  /* 0x0068580301007387 */ /* 0x000fe40000100800 */
[----:B------:R-:W-:Y:S01]  /*9ecf0*/  STL [R1+0x6ff8], R0 ;  /* 0x006ff80001007387 */ /* 0x000fe20000100800 */
[----:B0-----:R-:W-:Y:S01]  /*9ed00*/  STL.64 [R1+0x6ef8], R22 ;  /* 0x006ef81601007387 */ /* 0x001fe20000100a00 */
[----:B------:R0:W-:Y:S03]  /*9ed10*/  STL.64 [R1+0x6ef0], R20 ;  /* 0x006ef01401007387 */ /* 0x0001e60000100a00 */
[----:B0-----:R-:W3:Y:S01]  /*9ed20*/  LDL.64 R20, [R1+0xd0] ;  /* 0x0000d00001147983 */ /* 0x001ee20000100a00 */
[----:B------:R-:W-:Y:S01]  /*9ed30*/  IMAD.MOV.U32 R12, RZ, RZ, R11 ;  /* 0x000000ffff0c7224 */ /* 0x000fe200078e000b */
[----:B------:R-:W-:-:S02]  /*9ed40*/  MOV R13, R10 ;  /* 0x0000000a000d7202 */ /* 0x000fc40000000f00 */
[----:B----4-:R-:W-:-:S05]  /*9ed50*/  MOV R23, R29 ;  /* 0x0000001d00177202 */ /* 0x010fca0000000f00 */
[C---:B--2---:R-:W-:Y:S11]  /*9ed60*/  HMMA.16816.F32.BF16 R12, R24.reuse, R12, R4 ;  /* 0x0000000c180c723c */ /* 0x044ff60000041804 */
[----:B------:R-:W-:Y:S11]  /*9ed70*/  @!UPT UIADD3 URZ, URZ, URZ, URZ ;  /* 0x0000003f3f3ff290 */ /* 0x000ff6000fffe03f */
[----:B------:R-:W-:Y:S02]  /*9ed80*/  @!UPT UIADD3 URZ, URZ, URZ, URZ ;  /* 0x0000003f3f3ff290 */ /* 0x000fe4000fffe03f */
[----:B------:R-:W-:Y:S01]  /*9ed90*/  MOV R29, R15 ;  /* 0x0000000f001d7202 */ /* 0x000fe20000000f00 */
[----:B---3--:R0:W-:Y:S04]  /*9eda0*/  STL.64 [R1+0x7030], R20 ;  /* 0x0070301401007387 */ /* 0x0081e80000100a00 */
[----:B0-----:R-:W2:Y:S01]  /*9edb0*/  LDL.LU R20, [R1+0xcf0] ;  /* 0x000cf00001147983 */ /* 0x001ea20000300800 */
[----:B------:R-:W2:Y:S02]  /*9edc0*/  LDL.LU R21, [R1+0xcf4] ;  /* 0x000cf40001157983 */ /* 0x000ea40000300800 */
[----:B------:R-:W2:Y:S02]  /*9edd0*/  LDL.LU R22, [R1+0xcf8] ;  /* 0x000cf80001167983 */ /* 0x000ea40000300800 */
[----:B------:R-:W3:Y:S01]  /*9ede0*/  LDL.LU.64 R4, [R1+0x70c0] ;  /* 0x0070c00001047983 */ /* 0x000ee20000300a00 */
[----:B------:R-:W-:Y:S01]  /*9edf0*/  STL.64 [R1+0x7e0], R12 ;  /* 0x0007e00c01007387 */ /* 0x000fe20000100a00 */
[----:B------:R0:W-:Y:S03]  /*9ee00*/  STL [R1+0x7e8], R14 ;  /* 0x0007e80e01007387 */ /* 0x0001e60000100800 */
[----:B0-----:R-:W3:Y:S01]  /*9ee10*/  LDL.LU.64 R14, [R1+0x70b8] ;  /* 0x0070b800010e7983 */ /* 0x001ee20000300a00 */
[----:B------:R-:W3:Y:S02]  /*9ee20*/  LDL.LU.64 R12, [R1+0x70b0] ;  /* 0x0070b000010c7983 */ /* 0x000ee40000300a00 */
[----:B------:R-:W-:Y:S02]  /*9ee30*/  STL [R1+0x6868], R29 ;  /* 0x0068681d01007387 */ /* 0x000fe40000100800 */
[----:B------:R-:W4:Y:S01]  /*9ee40*/  LDL.LU.64 R6, [R1+0x70a8] ;  /* 0x0070a80001067983 */ /* 0x000f220000300a00 */
[----:B---3--:R-:W-:Y:S01]  /*9ee50*/  HMMA.16816.F32.BF16 R12, R24, R4, R12 ;  /* 0x00000004180c723c */ /* 0x008fe2000004180c */
[----:B------:R-:W-:-:S02]  /*9ee60*/  IMAD.MOV.U32 R0, RZ, RZ, R5 ;  /* 0x000000ffff007224 */ /* 0x000fc400078e0005 */
[----:B------:R-:W4:Y:S11]  /*9ee70*/  LDL.LU.64 R4, [R1+0x70a0] ;  /* 0x0070a00001047983 */ /* 0x000f360000300a00 */
[----:B------:R-:W-:Y:S09]  /*9ee80*/  @!UPT UIADD3 URZ, URZ, URZ, URZ ;  /* 0x0000003f3f3ff290 */ /* 0x000ff2000fffe03f */
[----:B------:R0:W-:Y:S04]  /*9ee90*/  STL.64 [R1+0x7d0], R12 ;  /* 0x0007d00c01007387 */ /* 0x0001e80000100a00 */
[----:B0-----:R-:W4:Y:S01]  /*9eea0*/  LDL.LU.64 R12, [R1+0x7098] ;  /* 0x00709800010c7983 */ /* 0x001f220000300a00 */
[----:B------:R-:W-:Y:S02]  /*9eeb0*/  MOV R10, R14 ;  /* 0x0000000e000a7202 */ /* 0x000fe40000000f00 */
[----:B------:R-:W-:-:S05]  /*9eec0*/  MOV R11, R15 ;  /* 0x0000000f000b7202 */ /* 0x000fca0000000f00 */
[----:B------:R-:W-:Y:S01]  /*9eed0*/  STL [R1+0x6870], R11 ;  /* 0x0068700b01007387 */ /* 0x000fe20000100800 */
[----:B------:R-:W-:Y:S01]  /*9eee0*/  STL [R1+0x686c], R10 ;  /* 0x00686c0a01007387 */ /* 0x000fe20000100800 */
[C---:B----4-:R-:W-:Y:S02]  /*9eef0*/  HMMA.16816.F32.BF16 R12, R24.reuse, R12, R4 ;  /* 0x0000000c180c723c */ /* 0x050fe40000041804 */
[----:B------:R-:W3:Y:S11]  /*9ef00*/  LDL.LU.64 R4, [R1+0x7090] ;  /* 0x0070900001047983 */ /* 0x000ef60000300a00 */
[----:B------:R-:W-:Y:S10]  /*9ef10*/  @!UPT UIADD3 URZ, URZ, URZ, URZ ;  /* 0x0000003f3f3ff290 */ /* 0x000ff4000fffe03f */
[----:B------:R-:W-:Y:S01]  /*9ef20*/  STL.64 [R1+0x7c0], R12 ;  /* 0x0007c00c01007387 */ /* 0x000fe20000100a00 */
[----:B------:R0:W-:Y:S03]  /*9ef30*/  STL.64 [R1+0x7c8], R14 ;  /* 0x0007c80e01007387 */ /* 0x0001e60000100a00 */
[----:B0-----:R-:W4:Y:S01]  /*9ef40*/  LDL.LU.64 R14, [R1+0x7088] ;  /* 0x00708800010e7983 */ /* 0x001f220000300a00 */
[----:B------:R-:W4:Y:S01]  /*9ef50*/  LDL.LU.64 R12, [R1+0x7080] ;  /* 0x00708000010c7983 */ /* 0x000f220000300a00 */
[----:B---3--:R-:W-:Y:S01]  /*9ef60*/  MOV R29, R4 ;  /* 0x00000004001d7202 */ /* 0x008fe20000000f00 */
[----:B------:R-:W-:Y:S01]  /*9ef70*/  IMAD.MOV.U32 R28, RZ, RZ, R5 ;  /* 0x000000ffff1c7224 */ /* 0x000fe200078e0005 */
[C---:B----4-:R-:W-:Y:S11]  /*9ef80*/  HMMA.16816.F32.BF16 R12, R24.reuse, R4, R12 ;  /* 0x00000004180c723c */ /* 0x050ff6000004180c */
[----:B------:R-:W-:Y:S11]  /*9ef90*/  @!UPT UIADD3 URZ, URZ, URZ, URZ ;  /* 0x0000003f3f3ff290 */ /* 0x000ff6000fffe03f */
[----:B------:R-:W-:Y:S01]  /*9efa0*/  @!UPT UIADD3 URZ, URZ, URZ, URZ ;  /* 0x0000003f3f3ff290 */ /* 0x000fe2000fffe03f */
        /* <DEDUP_REMOVED lines=9> */
[----:B------:R0:W-:Y:S01]  /*9f040*/  STL.64 [R1+0x7a0], R4 ;  /* 0x0007a00401007387 */ /* 0x0001e20000100a00 */
[----:B------:R1:W-:Y:S03]  /*9f050*/  STL.64 [R1+0x7a8], R6 ;  /* 0x0007a80601007387 */ /* 0x0003e60000100a00 */
[----:B0-----:R-:W3:Y:S01]  /*9f060*/  LDL.LU.64 R4, [R1+0x7050] ;  /* 0x0070500001047983 */ /* 0x001ee20000300a00 */
[C---:B--2---:R-:W-:Y:S01]  /*9f070*/  HMMA.16816.F32.BF16 R20, R24.reuse, R16, R20 ;  /* 0x000000101814723c */ /* 0x044fe20000041814 */
[----:B------:R-:W-:Y:S02]  /*9f080*/  MOV R3, R16 ;  /* 0x0000001000037202 */ /* 0x000fe40000000f00 */
[----:B------:R-:W-:Y:S11]  /*9f090*/  MOV R2, R17 ;  /* 0x0000001100027202 */ /* 0x000ff60000000f00 */
[----:B------:R-:W-:Y:S09]  /*9f0a0*/  @!UPT UIADD3 URZ, URZ, URZ, URZ ;  /* 0x0000003f3f3ff290 */ /* 0x000ff2000fffe03f */
[----:B------:R0:W-:Y:S01]  /*9f0b0*/  STL.64 [R1+0x790], R20 ;  /* 0x0007901401007387 */ /* 0x0001e20000100a00 */
[----:B------:R2:W-:Y:S01]  /*9f0c0*/  STL.64 [R1+0x798], R22 ;  /* 0x0007981601007387 */ /* 0x0005e20000100a00 */
[C---:B---3--:R-:W-:Y:S01]  /*9f0d0*/  HMMA.16816.F32.BF16 R12, R24.reuse, R4, R12 ;  /* 0x00000004180c723c */ /* 0x048fe2000004180c */
[----:B------:R-:W-:Y:S01]  /*9f0e0*/  MOV R11, R4 ;  /* 0x00000004000b7202 */ /* 0x000fe20000000f00 */
[----:B------:R-:W-:Y:S11]  /*9f0f0*/  IMAD.MOV.U32 R10, RZ, RZ, R5 ;  /* 0x000000ffff0a7224 */ /* 0x000ff600078e0005 */
[----:B------:R-:W-:Y:S10]  /*9f100*/  @!UPT UIADD3 URZ, URZ, URZ, URZ ;  /* 0x0000003f3f3ff290 */ /* 0x000ff4000fffe03f */
[----:B------:R-:W-:Y:S01]  /*9f110*/  STL.64 [R1+0x780], R12 ;  /* 0x0007800c01007387 */ /* 0x000fe20000100a00 */
[----:B------:R-:W-:Y:S02]  /*9f120*/  STL.64 [R1+0x788], R14 ;  /* 0x0007880e01007387 */ /* 0x000fe40000100a00 */
[----:B------:R-:W3:Y:S02]  /*9f130*/  LDL.LU R16, [R1+0xcd0] ;  /* 0x000cd00001107983 */ /* 0x000ee40000300800 */
[----:B------:R-:W3:Y:S01]  /*9f140*/  LDL.LU R17, [R1+0xcd4] ;  /* 0x000cd40001117983 */ /* 0x000ee20000300800 */
[----:B------:R-:W3:Y:S01]  /*9f150*/  LDL.LU R18, [R1+0xcd8] ;  /* 0x000cd80001127983 */ /* 0x000ee20000300800 */
[----:B------:R-:W3:Y:S02]  /*9f160*/  LDL.LU R19, [R1+0xcdc] ;  /* 0x000cdc0001137983 */ /* 0x000ee40000300800 */
[----:B------:R-:W4:Y:S02]  /*9f170*/  LDL.LU R4, [R1+0x1c0] ;  /* 0x0001c00001047983 */ /* 0x000f240000300800 */
[----:B------:R-:W4:Y:S01]  /*9f180*/  LDL.LU R5, [R1+0x1c4] ;  /* 0x0001c40001057983 */ /* 0x000f220000300800 */
[----:B-1----:R-:W3:Y:S01]  /*9f190*/  LDL.LU R6, [R1+0x1c8] ;  /* 0x0001c80001067983 */ /* 0x002ee20000300800 */
[----:B------:R-:W3:Y:S02]  /*9f1a0*/  LDL.LU R7, [R1+0x1cc] ;  /* 0x0001cc0001077983 */ /* 0x000ee40000300800 */
[----:B0-----:R-:W3:Y:S02]  /*9f1b0*/  LDL.LU R20, [R1+0xcc0] ;  /* 0x000cc00001147983 */ /* 0x001ee40000300800 */
[----:B------:R-:W3:Y:S01]  /*9f1c0*/  LDL.LU R21, [R1+0xcc4] ;  /* 0x000cc40001157983 */ /* 0x000ee20000300800 */
[----:B--2---:R-:W2:Y:S01]  /*9f1d0*/  LDL.LU R22, [R1+0xcc8] ;  /* 0x000cc80001167983 */ /* 0x004ea20000300800 */
[----:B------:R-:W2:Y:S03]  /*9f1e0*/  LDL.LU R23, [R1+0xccc] ;  /* 0x000ccc0001177983 */ /* 0x000ea60000300800 */
[----:B--2---:R-:W-:Y:S01]  /*9f1f0*/  STL.64 [R1+0x7040], R22 ;  /* 0x0070401601007387 */ /* 0x004fe20000100a00 */
[----:B---3--:R0:W-:Y:S03]  /*9f200*/  STL.64 [R1+0x7038], R20 ;  /* 0x0070381401007387 */ /* 0x0081e60000100a00 */
[----:B0-----:R-:W2:Y:S01]  /*9f210*/  LDL.64 R20, [R1+0xf0] ;  /* 0x0000f00001147983 */ /* 0x001ea20000100a00 */
[----:B------:R-:W-:Y:S02]  /*9f220*/  STL.64 [R1+0x7028], R6 ;  /* 0x0070280601007387 */ /* 0x000fe40000100a00 */
[----:B----4-:R0:W-:Y:S02]  /*9f230*/  STL.64 [R1+0x7020], R4 ;  /* 0x0070200401007387 */ /* 0x0101e40000100a00 */
[----:B0-----:R-:W3:Y:S01]  /*9f240*/  LDL.64 R4, [R1+0xe0] ;  /* 0x0000e00001047983 */ /* 0x001ee20000100a00 */
[----:B------:R-:W4:Y:S02]  /*9f250*/  LDL.LU R12, [R1+0x180] ;  /* 0x00018000010c7983 */ /* 0x000f240000300800 */
[----:B------:R-:W4:Y:S02]  /*9f260*/  LDL.LU R13, [R1+0x184] ;  /* 0x00018400010d7983 */ /* 0x000f240000300800 */
[----:B------:R-:W2:Y:S01]  /*9f270*/  LDL.LU R14, [R1+0x188] ;  /* 0x00018800010e7983 */ /* 0x000ea20000300800 */
[----:B------:R-:W2:Y:S04]  /*9f280*/  LDL.LU R15, [R1+0x18c] ;  /* 0x00018c00010f7983 */ /* 0x000ea80000300800 */
[----:B--2---:R-:W-:Y:S01]  /*9f290*/  STL.64 [R1+0x6fe0], R14 ;  /* 0x006fe00e01007387 */ /* 0x004fe20000100a00 */
[----:B----4-:R0:W-:Y:S03]  /*9f2a0*/  STL.64 [R1+0x6fd8], R12 ;  /* 0x006fd80c01007387 */ /* 0x0101e60000100a00 */
[----:B0-----:R-:W2:Y:S04]  /*9f2b0*/  LDL R12, [R1] ;  /* 0x00000000010c7983 */ /* 0x001ea80000100800 */
[----:B------:R-:W2:Y:S01]  /*9f2c0*/  LDL R13, [R1+0x4] ;  /* 0x00000400010d7983 */ /* 0x000ea20000100800 */
[----:B------:R-:W-:Y:S03]  /*9f2d0*/  HMMA.16816.F32.BF16 R16, R24, R20, R16 ;  /* 0x000000141810723c */ /* 0x000fe60000041810 */
[----:B--2---:R0:W-:Y:S04]  /*9f2e0*/  STL.64 [R1+0x7000], R12 ;  /* 0x0070000c01007387 */ /* 0x0041e80000100a00 */
[----:B0-----:R-:W2:Y:S04]  /*9f2f0*/  LDL R12, [R1+0x20] ;  /* 0x00002000010c7983 */ /* 0x001ea80000100800 */
[----:B------:R-:W2:Y:S01]  /*9f300*/  LDL R13, [R1+0x24] ;  /* 0x00002400010d7983 */ /* 0x000ea20000100800 */
[----:B------:R-:W-:Y:S02]  /*9f310*/  STL.64 [R1+0x6fc0], R10 ;  /* 0x006fc00a01007387 */ /* 0x000fe40000100a00 */
[----:B------:R0:W-:Y:S02]  /*9f320*/  STL.64 [R1+0x6fb8], R8 ;  /* 0x006fb80801007387 */ /* 0x0001e40000100a00 */
[----:B0-----:R-:W4:Y:S04]  /*9f330*/  LDL.64 R8, [R1+0x10] ;  /* 0x0000100001087983 */ /* 0x001f280000100a00 */
[----:B----4-:R0:W-:Y:S04]  /*9f340*/  STL.64 [R1+0x7008], R8 ;  /* 0x0070080801007387 */ /* 0x0101e80000100a00 */
[----:B0-----:R-:W2:Y:S01]  /*9f350*/  LDL.LU R8, [R1+0x1b0] ;  /* 0x0001b00001087983 */ /* 0x001ea20000300800 */
[----:B------:R-:W2:Y:S02]  /*9f360*/  LDL.LU R9, [R1+0x1b4] ;  /* 0x0001b40001097983 */ /* 0x000ea40000300800 */
[----:B------:R-:W2:Y:S02]  /*9f370*/  LDL.LU R10, [R1+0x1b8] ;  /* 0x0001b800010a7983 */ /* 0x000ea40000300800 */
[----:B------:R-:W2:Y:S01]  /*9f380*/  LDL.LU R11, [R1+0x1bc] ;  /* 0x0001bc00010b7983 */ /* 0x000ea20000300800 */
[----:B------:R0:W-:Y:S01]  /*9f390*/  STL.64 [R1+0x770], R16 ;  /* 0x0007701001007387 */ /* 0x0001e20000100a00 */
[----:B------:R1:W-:Y:S03]  /*9f3a0*/  STL.64 [R1+0x778], R18 ;  /* 0x0007781201007387 */ /* 0x0003e60000100a00 */
[----:B0-----:R-:W4:Y:S01]  /*9f3b0*/  LDL.LU.64 R16, [R1+0x7048] ;  /* 0x0070480001107983 */ /* 0x001f220000300a00 */
[----:B-1----:R-:W-:-:S02]  /*9f3c0*/  MOV R19, R20 ;  /* 0x0000001400137202 */ /* 0x002fc40000000f00 */
[----:B------:R-:W-:Y:S01]  /*9f3d0*/  MOV R18, R21 ;  /* 0x0000001500127202 */ /* 0x000fe20000000f00 */
[----:B------:R-:W3:Y:S01]  /*9f3e0*/  LDL.LU.64 R22, [R1+0x7040] ;  /* 0x0070400001167983 */ /* 0x000ee20000300a00 */
[----:B------:R-:W3:Y:S03]  /*9f3f0*/  LDL.LU.64 R20, [R1+0x7038] ;  /* 0x0070380001147983 */ /* 0x000ee60000300a00 */
[----:B------:R-:W-:Y:S01]  /*9f400*/  STL.64 [R1+0x6ff0], R18 ;  /* 0x006ff01201007387 */ /* 0x000fe20000100a00 */
[C---:B---3--:R-:W-:Y:S01]  /*9f410*/  HMMA.16816.F32.BF16 R20, R24.reuse, R4, R20 ;  /* 0x000000041814723c */ /* 0x048fe20000041814 */
[----:B----4-:R0:W-:Y:S04]  /*9f420*/  STL.64 [R1+0x6fe8], R16 ;  /* 0x006fe81001007387 */ /* 0x0101e80000100a00 */
[----:B0-----:R-:W3:Y:S01]  /*9f430*/  LDL.LU R16, [R1+0x190] ;  /* 0x0001900001107983 */ /* 0x001ee20000300800 */
[----:B------:R-:W3:Y:S02]  /*9f440*/  LDL.LU R17, [R1+0x194] ;  /* 0x0001940001117983 */ /* 0x000ee40000300800 */
[----:B------:R-:W3:Y:S02]  /*9f450*/  LDL.LU R18, [R1+0x198] ;  /* 0x0001980001127983 */ /* 0x000ee40000300800 */
[----:B------:R-:W3:Y:S11]  /*9f460*/  LDL.LU R19, [R1+0x19c] ;  /* 0x00019c0001137983 */ /* 0x000ef60000300800 */
[----:B------:R-:W-:Y:S02]  /*9f470*/  @!UPT UIADD3 URZ, URZ, URZ, URZ ;  /* 0x0000003f3f3ff290 */ /* 0x000fe4000fffe03f */
[----:B------:R0:W-:Y:S01]  /*9f480*/  STL.64 [R1+0x760], R20 ;  /* 0x0007601401007387 */ /* 0x0001e20000100a00 */
[----:B------:R1:W-:Y:S03]  /*9f490*/  STL.64 [R1+0x768], R22 ;  /* 0x0007681601007387 */ /* 0x0003e60000100a00 */
[----:B0-----:R-:W4:Y:S01]  /*9f4a0*/  LDL.LU.64 R20, [R1+0x7030] ;  /* 0x0070300001147983 */ /* 0x001f220000300a00 */
[----:B-1----:R-:W-:Y:S01]  /*9f4b0*/  MOV R23, R4 ;  /* 0x0000000400177202 */ /* 0x002fe20000000f00 */
[----:B------:R-:W-:Y:S02]  /*9f4c0*/  IMAD.MOV.U32 R22, RZ, RZ, R5 ;  /* 0x000000ffff167224 */ /* 0x000fe400078e0005 */
[----:B------:R-:W4:Y:S01]  /*9f4d0*/  LDL.LU.64 R6, [R1+0x7028] ;  /* 0x0070280001067983 */ /* 0x000f220000300a00 */
[----:B------:R-:W4:Y:S02]  /*9f4e0*/  LDL.LU.64 R4, [R1+0x7020] ;  /* 0x0070200001047983 */ /* 0x000f240000300a00 */
[----:B----4-:R-:W-:Y:S02]  /*9f4f0*/  HMMA.16816.F32.BF16 R24, R24, R20, R4 ;  /* 0x000000141818723c */ /* 0x010fe40000041804 */
[----:B------:R-:W2:Y:S01]  /*9f500*/  LDL.LU.64 R6, [R1+0x7018] ;  /* 0x0070180001067983 */ /* 0x000ea20000300a00 */
[----:B------:R-:W2:Y:S11]  /*9f510*/  LDL.LU.64 R4, [R1+0x7010] ;  /* 0x0070100001047983 */ /* 0x000eb60000300a00 */
[----:B------:R-:W-:Y:S09]  /*9f520*/  @!UPT UIADD3 URZ, URZ, URZ, URZ ;  /* 0x0000003f3f3ff290 */ /* 0x000ff2000fffe03f */
[----:B------:R0:W-:Y:S01]  /*9f530*/  STL.64 [R1+0x740], R24 ;  /* 0x0007401801007387 */ /* 0x0001e20000100a00 */
[----:B------:R1:W-:Y:S03]  /*9f540*/  STL.64 [R1+0x748], R26 ;  /* 0x0007481a01007387 */ /* 0x0003e60000100a00 */
[----:B0-----:R-:W4:Y:S01]  /*9f550*/  LDL.LU R24, [R1+0x1a0] ;  /* 0x0001a00001187983 */ /* 0x001f220000300800 */
[----:B------:R-:W4:Y:S02]  /*9f560*/  LDL.LU R25, [R1+0x1a4] ;  /* 0x0001a40001197983 */ /* 0x000f240000300800 */
[----:B-1----:R-:W4:Y:S02]  /*9f570*/  LDL.LU R26, [R1+0x1a8] ;  /* 0x0001a800011a7983 */ /* 0x002f240000300800 */
[----:B------:R-:W4:Y:S01]  /*9f580*/  LDL.LU R27, [R1+0x1ac] ;  /* 0x0001ac00011b7983 */ /* 0x000f220000300800 */
[----:B------:R-:W-:Y:S01]  /*9f590*/  STL.64 [R1+0x6f10], R20 ;  /* 0x006f101401007387 */ /* 0x000fe20000100a00 */
[C---:B--2---:R-:W-:Y:S03]  /*9f5a0*/  HMMA.16816.F32.BF16 R12, R4.reuse, R12, R8 ;  /* 0x0000000c040c723c */ /* 0x044fe60000041808 */
[----:B------:R-:W4:Y:S11]  /*9f5b0*/  LDL.LU.64 R8, [R1+0x7008] ;  /* 0x0070080001087983 */ /* 0x000f360000300a00 */
[----:B------:R-:W-:Y:S09]  /*9f5c0*/  @!UPT UIADD3 URZ, URZ, URZ, URZ ;  /* 0x0000003f3f3ff290 */ /* 0x000ff2000fffe03f */
[----:B------:R0:W-:Y:S01]  /*9f5d0*/  STL.64 [R1+0x720], R12 ;  /* 0x0007200c01007387 */ /* 0x0001e20000100a00 */
[----:B------:R-:W-:Y:S03]  /*9f5e0*/  STL.64 [R1+0x728], R14 ;  /* 0x0007280e01007387 */ /* 0x000fe60000100a00 */
[----:B0-----:R-:W3:Y:S01]  /*9f5f0*/  LDL.LU.64 R12, [R1+0x7000] ;  /* 0x00700000010c7983 */ /* 0x001ee20000300a00 */
[C---:B----4-:R-:W-:Y:S01]  /*9f600*/  HMMA.16816.F32.BF16 R24, R4.reuse, R8, R24 ;  /* 0x000000080418723c */ /* 0x050fe20000041818 */
[----:B------:R-:W-:Y:S02]  /*9f610*/  MOV R21, R8 ;  /* 0x0000000800157202 */ /* 0x000fe40000000f00 */
[----:B------:R-:W-:Y:S11]  /*9f620*/  MOV R20, R9 ;  /* 0x0000000900147202 */ /* 0x000ff60000000f00 */
[----:B------:R-:W-:Y:S09]  /*9f630*/  @!UPT UIADD3 URZ, URZ, URZ, URZ ;  /* 0x0000003f3f3ff290 */ /* 0x000ff2000fffe03f */
[----:B------:R-:W-:Y:S01]  /*9f640*/  STL.64 [R1+0x710], R24 ;  /* 0x0007101801007387 */ /* 0x000fe20000100a00 */
[----:B------:R-:W-:Y:S02]  /*9f650*/  STL.64 [R1+0x718], R26 ;  /* 0x0007181a01007387 */ /* 0x000fe40000100a00 */
[----:B------:R-:W-:Y:S02]  /*9f660*/  STL.64 [R1+0x6f78], R22 ;  /* 0x006f781601007387 */ /* 0x000fe40000100a00 */
[----:B------:R0:W-:Y:S02]  /*9f670*/  STL.64 [R1+0x6f70], R20 ;  /* 0x006f701401007387 */ /* 0x0001e40000100a00 */
[----:B0-----:R-:W2:Y:S04]  /*9f680*/  LDL R20, [R1+0x140] ;  /* 0x0001400001147983 */ /* 0x001ea80000100800 */
[----:B------:R-:W2:Y:S01]  /*9f690*/  LDL R21, [R1+0x144] ;  /* 0x0001440001157983 */ /* 0x000ea20000100800 */
[----:B------:R-:W4:Y:S02]  /*9f6a0*/  LDL.LU R8, [R1+0x170] ;  /* 0x0001700001087983 */ /* 0x000f240000300800 */
[----:B------:R-:W4:Y:S02]  /*9f6b0*/  LDL.LU R9, [R1+0x174] ;  /* 0x0001740001097983 */ /* 0x000f240000300800 */
[----:B------:R-:W4:Y:S01]  /*9f6c0*/  LDL.LU R10, [R1+0x178] ;  /* 0x00017800010a7983 */ /* 0x000f220000300800 */
[----:B------:R-:W4:Y:S01]  /*9f6d0*/  LDL.LU R11, [R1+0x17c] ;  /* 0x00017c00010b7983 */ /* 0x000f220000300800 */
[----:B------:R-:W4:Y:S02]  /*9f6e0*/  LDL.LU R24, [R1+0x160] ;  /* 0x0001600001187983 */ /* 0x000f240000300800 */
[----:B------:R-:W4:Y:S02]  /*9f6f0*/  LDL.LU R25, [R1+0x164] ;  /* 0x0001640001197983 */ /* 0x000f240000300800 */
[----:B------:R-:W4:Y:S01]  /*9f700*/  LDL.LU R26, [R1+0x168] ;  /* 0x00016800011a7983 */ /* 0x000f220000300800 */
[----:B------:R-:W4:Y:S01]  /*9f710*/  LDL.LU R27, [R1+0x16c] ;  /* 0x00016c00011b7983 */ /* 0x000f220000300800 */
[----:B---3--:R-:W-:Y:S03]  /*9f720*/  HMMA.16816.F32.BF16 R12, R4, R12, R16 ;  /* 0x0000000c040c723c */ /* 0x008fe60000041810 */
[----:B--2---:R0:W-:Y:S04]  /*9f730*/  STL.64 [R1+0x6f88], R20 ;  /* 0x006f881401007387 */ /* 0x0041e80000100a00 */
[----:B0-----:R-:W2:Y:S01]  /*9f740*/  LDL R20, [R1+0x150] ;  /* 0x0001500001147983 */ /* 0x001ea20000100800 */
[----:B------:R-:W-:-:S02]  /*9f750*/  MOV R21, R0 ;  /* 0x0000000000157202 */ /* 0x000fc40000000f00 */
[----:B------:R-:W3:Y:S03]  /*9f760*/  LDL.LU R0, [R1+0x6ff8] ;  /* 0x006ff80001007983 */ /* 0x000ee60000300800 */
[----:B--2---:R0:W-:Y:S04]  /*9f770*/  STL.64 [R1+0x6fa0], R20 ;  /* 0x006fa01401007387 */ /* 0x0041e80000100a00 */
[----:B0-----:R-:W2:Y:S04]  /*9f780*/  LDL R20, [R1+0x30] ;  /* 0x0000300001147983 */ /* 0x001ea80000100800 */
[----:B------:R-:W2:Y:S01]  /*9f790*/  LDL R21, [R1+0x34] ;  /* 0x0000340001157983 */ /* 0x000ea20000100800 */
        /* <DEDUP_REMOVED lines=12> */
[----:B------:R-:W4:Y:S02]  /*9f860*/  LDL.LU.64 R12, [R1+0x6fc8] ;  /* 0x006fc800010c7983 */ /* 0x000f240000300a00 */
[----:B------:R0:W-:Y:S02]  /*9f870*/  STL.64 [R1+0x6f68], R16 ;  /* 0x006f681001007387 */ /* 0x0001e40000100a00 */
[----:B------:R1:W-:Y:S01]  /*9f880*/  STL.64 [R1+0x6f80], R18 ;  /* 0x006f801201007387 */ /* 0x0003e20000100a00 */
        /* <DEDUP_REMOVED lines=20> */
[----:B0-----:R-:W4:Y:S01]  /*9f9d0*/  LDL.LU.64 R10, [R1+0x6fc0] ;  /* 0x006fc000010a7983 */ /* 0x001f220000300a00 */
[----:B------:R-:W2:Y:S02]  /*9f9e0*/  LDL.LU.64 R8, [R1+0x6fb8] ;  /* 0x006fb80001087983 */ /* 0x000ea40000300a00 */
[----:B------:R-:W-:Y:S02]  /*9f9f0*/  STL.64 [R1+0x6ea8], R14 ;  /* 0x006ea80e01007387 */ /* 0x000fe40000100a00 */
[----:B------:R-:W-:Y:S01]  /*9fa00*/  STL.64 [R1+0x6ea0], R12 ;  /* 0x006ea00c01007387 */ /* 0x000fe20000100a00 */
[C---:B--2---:R-:W-:Y:S01]  /*9fa10*/  HMMA.16816.F32.BF16 R24, R4.reuse, R8, R24 ;  /* 0x000000080418723c */ /* 0x044fe20000041818 */
[----:B------:R-:W-:Y:S11]  /*9fa20*/  STL.64 [R1+0x6e98], R8 ;  /* 0x006e980801007387 */ /* 0x000ff60000100a00 */
[----:B------:R-:W-:Y:S11]  /*9fa30*/  @!UPT UIADD3 URZ, URZ, URZ, URZ ;  /* 0x0000003f3f3ff290 */ /* 0x000ff6000fffe03f */
[----:B------:R-:W-:Y:S01]  /*9fa40*/  STL.64 [R1+0x430], R24 ;  /* 0x0004301801007387 */ /* 0x000fe20000100a00 */
[----:B------:R-:W-:Y:S02]  /*9fa50*/  STL.64 [R1+0x438], R26 ;  /* 0x0004381a01007387 */ /* 0x000fe40000100a00 */
[----:B---3--:R-:W0:Y:S01]  /*9fa60*/  LDSM.16.M88.4 R24, [R0+0x43000] ;  /* 0x043000000018783b */ /* 0x008e220000000200 */
[C---:B------:R-:W-:Y:S01]  /*9fa70*/  HMMA.16816.F32.BF16 R20, R4.reuse, R20, R16 ;  /* 0x000000140414723c */ /* 0x040fe20000041810 */
[----:B0-----:R-:W-:Y:S02]  /*9fa80*/  STL.64 [R1+0x6dd8], R26 ;  /* 0x006dd81a01007387 */ /* 0x001fe40000100a00 */
[----:B------:R0:W-:Y:S02]  /*9fa90*/  STL.64 [R1+0x6dd0], R24 ;  /* 0x006dd01801007387 */ /* 0x0001e40000100a00 */
        /* <DEDUP_REMOVED lines=8> */
[----:B0-----:R-:W3:Y:S02]  /*9fb20*/  LDL.LU.64 R20, [R1+0x6fa0] ;  /* 0x006fa00001147983 */ /* 0x001ee40000300a00 */
[----:B---3--:R-:W-:Y:S02]  /*9fb30*/  HMMA.16816.F32.BF16 R20, R4, R20, R16 ;  /* 0x000000140414723c */ /* 0x008fe40000041810 */
[----:B------:R-:W3:Y:S01]  /*9fb40*/  LDL.LU.64 R18, [R1+0x6f98] ;  /* 0x006f980001127983 */ /* 0x000ee20000300a00 */
[----:B------:R-:W3:Y:S11]  /*9fb50*/  LDL.LU.64 R16, [R1+0x6f90] ;  /* 0x006f900001107983 */ /* 0x000ef60000300a00 */
[----:B------:R-:W-:Y:S09]  /*9fb60*/  @!UPT UIADD3 URZ, URZ, URZ, URZ ;  /* 0x0000003f3f3ff290 */ /* 0x000ff2000fffe03f */
[----:B------:R0:W-:Y:S01]  /*9fb70*/  STL.64 [R1+0x6c0], R20 ;  /* 0x0006c01401007387 */ /* 0x0001e20000100a00 */
[----:B------:R3:W-:Y:S03]  /*9fb80*/  STL.64 [R1+0x6c8], R22 ;  /* 0x0006c81601007387 */ /* 0x0007e60000100a00 */
[----:B0-----:R-:W3:Y:S01]  /*9fb90*/  LDL.LU.64 R20, [R1+0x6f88] ;  /* 0x006f880001147983 */ /* 0x001ee20000300a00 */
[----:B------:R-:W-:Y:S01]  /*9fba0*/  IMAD.MOV.U32 R12, RZ, RZ, R29 ;  /* 0x000000ffff0c7224 */ /* 0x000fe200078e001d */
[----:B------:R-:W-:-:S07]  /*9fbb0*/  MOV R13, R28 ;  /* 0x0000001c000d7202 */ /* 0x000fce0000000f00 */
[C---:B--2---:R-:W-:Y:S08]  /*9fbc0*/  HMMA.16816.F32.BF16 R24, R4.reuse, R12, R24 ;  /* 0x0000000c0418723c */ /* 0x044ff00000041818 */
[----:B---3--:R-:W-:Y:S01]  /*9fbd0*/  HMMA.16816.F32.BF16 R20, R4, R20, R16 ;  /* 0x000000140414723c */ /* 0x008fe20000041810 */
[----:B------:R-:W2:Y:S11]  /*9fbe0*/  LDL.LU.64 R18, [R1+0x6f80] ;  /* 0x006f800001127983 */ /* 0x000eb60000300a00 */
[----:B------:R-:W-:Y:S11]  /*9fbf0*/  @!UPT UIADD3 URZ, URZ, URZ, URZ ;  /* 0x0000003f3f3ff290 */ /* 0x000ff6000fffe03f */
[----:B------:R-:W-:Y:S01]  /*9fc00*/  STL.64 [R1+0x6b0], R20 ;  /* 0x0006b01401007387 */ /* 0x000fe20000100a00 */
[----:B------:R0:W-:Y:S03]  /*9fc10*/  STL.64 [R1+0x6b8], R22 ;  /* 0x0006b81601007387 */ /* 0x0001e60000100a00 */
[----:B0-----:R-:W3:Y:S01]  /*9fc20*/  LDL.LU.64 R22, [R1+0x6f78] ;  /* 0x006f780001167983 */ /* 0x001ee20000300a00 */
[----:B------:R-:W2:Y:S02]  /*9fc30*/  LDL.LU.64 R20, [R1+0x6f70] ;  /* 0x006f700001147983 */ /* 0x000ea40000300a00 */
[----:B------:R-:W2:Y:S02]  /*9fc40*/  LDL.LU R12, [R1+0xa40] ;  /* 0x000a4000010c7983 */ /* 0x000ea40000300800 */
[----:B------:R-:W-:Y:S01]  /*9fc50*/  STL.64 [R1+0x6a0], R24 ;  /* 0x0006a01801007387 */ /* 0x000fe20000100a00 */
[----:B------:R-:W-:Y:S01]  /*9fc60*/  STL.64 [R1+0x6a8], R26 ;  /* 0x0006a81a01007387 */ /* 0x000fe20000100a00 */
[----:B------:R-:W2:Y:S02]  /*9fc70*/  LDL.LU R13, [R1+0xa44] ;  /* 0x000a4400010d7983 */ /* 0x000ea40000300800 */
[----:B------:R-:W2:Y:S02]  /*9fc80*/  LDL.LU R14, [R1+0xa48] ;  /* 0x000a4800010e7983 */ /* 0x000ea40000300800 */
[----:B------:R-:W2:Y:S02]  /*9fc90*/  LDL.LU R15, [R1+0xa4c] ;  /* 0x000a4c00010f7983 */ /* 0x000ea40000300800 */
[----:B--2---:R-:W-:Y:S01]  /*9fca0*/  STL.64 [R1+0x6eb8], R14 ;  /* 0x006eb80e01007387 */ /* 0x004fe20000100a00 */
[----:B------:R0:W-:Y:S03]  /*9fcb0*/  STL.64 [R1+0x6eb0], R12 ;  /* 0x006eb00c01007387 */ /* 0x0001e60000100a00 */
[----:B0-----:R-:W2:Y:S01]  /*9fcc0*/  LDL.64 R12, [R1] ;  /* 0x00000000010c7983 */ /* 0x001ea20000100a00 */
[----:B---3--:R-:W-:Y:S01]  /*9fcd0*/  IMAD.MOV.U32 R8, RZ, RZ, R23 ;  /* 0x000000ffff087224 */ /* 0x008fe200078e0017 */
[----:B------:R-:W-:-:S02]  /*9fce0*/  MOV R9, R22 ;  /* 0x0000001600097202 */ /* 0x000fc40000000f00 */
[----:B--2---:R-:W-:Y:S03]  /*9fcf0*/  STL.64 [R1+0x6ed0], R12 ;  /* 0x006ed00c01007387 */ /* 0x004fe60000100a00 */
[----:B------:R0:W-:Y:S02]  /*9fd00*/  STL.64 [R1+0x6f18], R8 ;  /* 0x006f180801007387 */ /* 0x0001e40000100a00 */
[----:B0-----:R-:W-:Y:S02]  /*9fd10*/  MOV R8, R19 ;  /* 0x0000001300087202 */ /* 0x001fe40000000f00 */
[----:B------:R-:W-:Y:S02]  /*9fd20*/  MOV R9, R18 ;  /* 0x0000001200097202 */ /* 0x000fe40000000f00 */
[----:B------:R-:W-:Y:S02]  /*9fd30*/  MOV R13, R20 ;  /* 0x00000014000d7202 */ /* 0x000fe40000000f00 */
[----:B------:R-:W-:Y:S01]  /*9fd40*/  MOV R12, R21 ;  /* 0x00000015000c7202 */ /* 0x000fe20000000f00 */
[----:B------:R4:W-:Y:S01]  /*9fd50*/  STL.64 [R1+0x6f30], R8 ;  /* 0x006f300801007387 */ /* 0x0009e20000100a00 */
[----:B------:R-:W2:Y:S02]  /*9fd60*/  LDL.LU R20, [R1+0x650] ;  /* 0x0006500001147983 */ /* 0x000ea40000300800 */
[----:B------:R-:W2:Y:S02]  /*9fd70*/  LDL.LU R21, [R1+0x654] ;  /* 0x0006540001157983 */ /* 0x000ea40000300800 */
[----:B------:R-:W3:Y:S01]  /*9fd80*/  LDL.LU R22, [R1+0x658] ;  /* 0x0006580001167983 */ /* 0x000ee20000300800 */
[----:B------:R-:W3:Y:S01]  /*9fd90*/  LDL.LU R23, [R1+0x65c] ;  /* 0x00065c0001177983 */ /* 0x000ee20000300800 */
[----:B------:R-:W2:Y:S02]  /*9fda0*/  LDL.LU R16, [R1+0x690] ;  /* 0x0006900001107983 */ /* 0x000ea40000300800 */
[----:B------:R-:W2:Y:S02]  /*9fdb0*/  LDL.LU R17, [R1+0x694] ;  /* 0x0006940001117983 */ /* 0x000ea40000300800 */
[----:B------:R-:W2:Y:S01]  /*9fdc0*/  LDL.LU R18, [R1+0x698] ;  /* 0x0006980001127983 */ /* 0x000ea20000300800 */
[----:B------:R-:W2:Y:S01]  /*9fdd0*/  LDL.LU R19, [R1+0x69c] ;  /* 0x00069c0001137983 */ /* 0x000ea20000300800 */
[----:B----4-:R-:W-:Y:S01]  /*9fde0*/  IMAD.MOV.U32 R8, RZ, RZ, R11 ;  /* 0x000000ffff087224 */ /* 0x010fe200078e000b */
        /* <DEDUP_REMOVED lines=8> */
[----:B------:R-:W-:-:S02]  /*9fe70*/  MOV R8, R3 ;  /* 0x0000000300087202 */ /* 0x000fc40000000f00 */
[----:B------:R-:W-:-:S05]  /*9fe80*/  MOV R9, R2 ;  /* 0x0000000200097202 */ /* 0x000fca0000000f00 */
[----:B------:R0:W-:Y:S04]  /*9fe90*/  STL.64 [R1+0x6f60], R8 ;  /* 0x006f600801007387 */ /* 0x0001e80000100a00 */
[----:B0-----:R-:W4:Y:S04]  /*9fea0*/  LDL.64 R8, [R1+0x120] ;  /* 0x0001200001087983 */ /* 0x001f280000100a00 */
[----:B---3--:R-:W-:Y:S01]  /*9feb0*/  STL.64 [R1+0x6f40], R22 ;  /* 0x006f401601007387 */ /* 0x008fe20000100a00 */
[----:B--2---:R0:W-:Y:S03]  /*9fec0*/  STL.64 [R1+0x6f38], R20 ;  /* 0x006f381401007387 */ /* 0x0041e60000100a00 */
        /* <DEDUP_REMOVED lines=21> */
[----:B------:R0:W-:Y:S04]  /*a0020*/  STL.64 [R1+0x6ee8], R12 ;  /* 0x006ee80c01007387 */ /* 0x0001e80000100a00 */
[----:B0-----:R-:W4:Y:S01]  /*a0030*/  LDL.64 R12, [R1+0x20] ;  /* 0x00002000010c7983 */ /* 0x001f220000100a00 */
[----:B------:R0:W-:Y:S02]  /*a0040*/  STL.64 [R1+0x690], R16 ;  /* 0x0006901001007387 */ /* 0x0001e40000100a00 */
[----:B------:R1:W-:Y:S01]  /*a0050*/  STL.64 [R1+0x698], R18 ;  /* 0x0006981201007387 */ /* 0x0003e20000100a00 */
[----:B0-----:R-:W2:Y:S01]  /*a0060*/  LDL.LU.64 R16, [R1+0x6f68] ;  /* 0x006f680001107983 */ /* 0x001ea20000300a00 */
[----:B-1----:R-:W-:Y:S01]  /*a0070*/  IMAD.MOV.U32 R19, RZ, RZ, R8 ;  /* 0x000000ffff137224 */ /* 0x002fe200078e0008 */
[----:B------:R-:W-:-:S02]  /*a0080*/  MOV R18, R9 ;  /* 0x0000000900127202 */ /* 0x000fc40000000f00 */
[----:B------:R-:W3:Y:S03]  /*a0090*/  LDL.LU.64 R8, [R1+0x6f60] ;  /* 0x006f600001087983 */ /* 0x000ee60000300a00 */
[----:B------:R-:W-:Y:S01]  /*a00a0*/  STL.64 [R1+0x6ec8], R18 ;  /* 0x006ec81201007387 */ /* 0x000fe20000100a00 */
[----:B--2---:R0:W-:Y:S04]  /*a00b0*/  STL.64 [R1+0x6ec0], R16 ;  /* 0x006ec01001007387 */ /* 0x0041e80000100a00 */
        /* <DEDUP_REMOVED lines=21> */
[----:B------:R3:W-:Y:S03]  /*a0210*/  STL.64 [R1+0x678], R10 ;  /* 0x0006780a01007387 */ /* 0x0007e60000100a00 */
        /* <DEDUP_REMOVED lines=17> */
[----:B---3--:R-:W-:Y:S01]  /*a0330*/  HMMA.16816.F32.BF16 R4, R4, R20, R24 ;  /* 0x000000140404723c */ /* 0x008fe20000041818 */
[----:B------:R-:W4:Y:S01]  /*a0340*/  LDL.LU.64 R26, [R1+0x6f08] ;  /* 0x006f0800011a7983 */ /* 0x000f220000300a00 */
[----:B------:R-:W4:Y:S01]  /*a0350*/  LDL.LU.64 R24, [R1+0x6f00] ;  /* 0x006f000001187983 */ /* 0x000f220000300a00 */
[----:B------:R-:W-:-:S02]  /*a0360*/  MOV R3, R20 ;  /* 0x0000001400037202 */ /* 0x000fc40000000f00 */
[----:B------:R-:W-:Y:S11]  /*a0370*/  MOV R2, R21 ;  /* 0x0000001500027202 */ /* 0x000ff60000000f00 */
[----:B------:R-:W-:Y:S07]  /*a0380*/  @!UPT UIADD3 URZ, URZ, URZ, URZ ;  /* 0x0000003f3f3ff290 */ /* 0x000fee000fffe03f */
[----:B------:R0:W-:Y:S01]  /*a0390*/  STL.64 [R1+0x420], R4 ;  /* 0x0004200401007387 */ /* 0x0001e20000100a00 */
[----:B------:R1:W-:Y:S02]  /*a03a0*/  STL.64 [R1+0x428], R6 ;  /* 0x0004280601007387 */ /* 0x0003e40000100a00 */
[----:B------:R-:W4:Y:S02]  /*a03b0*/  LDL.LU.64 R22, [R1+0x6ef8] ;  /* 0x006ef80001167983 */ /* 0x000f240000300a00 */
[----:B------:R-:W4:Y:S01]  /*a03c0*/  LDL.LU.64 R20, [R1+0x6ef0] ;  /* 0x006ef00001147983 */ /* 0x000f220000300a00 */
[----:B0-----:R-:W3:Y:S01]  /*a03d0*/  LDL.LU R4, [R1+0x640] ;  /* 0x0006400001047983 */ /* 0x001ee20000300800 */
[----:B------:R-:W3:Y:S02]  /*a03e0*/  LDL.LU R5, [R1+0x644] ;  /* 0x0006440001057983 */ /* 0x000ee40000300800 */
[----:B-1----:R-:W3:Y:S02]  /*a03f0*/  LDL.LU R6, [R1+0x648] ;  /* 0x0006480001067983 */ /* 0x002ee40000300800 */
[----:B------:R-:W3:Y:S01]  /*a0400*/  LDL.LU R7, [R1+0x64c] ;  /* 0x00064c0001077983 */ /* 0x000ee20000300800 */
[C---:B----4-:R-:W-:Y:S11]  /*a0410*/  HMMA.16816.F32.BF16 R24, R20.reuse, R12, R24 ;  /* 0x0000000c1418723c */ /* 0x050ff60000041818 */
[----:B------:R-:W-:Y:S11]  /*a0420*/  @!UPT UIADD3 URZ, URZ, URZ, URZ ;  /* 0x0000003f3f3ff290 */ /* 0x000ff6000fffe03f */
[----:B------:R-:W-:Y:S01]  /*a0430*/  @!UPT UIADD3 URZ, URZ, URZ, URZ ;  /* 0x0000003f3f3ff290 */ /* 0x000fe2000fffe03f */
[----:B------:R0:W-:Y:S01]  /*a0440*/  STL.64 [R1+0x410], R24 ;  /* 0x0004101801007387 */ /* 0x0001e20000100a00 */
[----:B------:R-:W-:Y:S02]  /*a0450*/  STL.64 [R1+0x418], R26 ;  /* 0x0004181a01007387 */ /* 0x000fe40000100a00 */
[----:B0-----:R-:W-:Y:S01]  /*a0460*/  IMAD.MOV.U32 R25, RZ, RZ, R12 ;  /* 0x000000ffff197224 */ /* 0x001fe200078e000c */
[----:B------:R-:W-:Y:S02]  /*a0470*/  MOV R24, R13 ;  /* 0x0000000d00187202 */ /* 0x000fe40000000f00 */
[----:B------:R-:W2:Y:S02]  /*a0480*/  LDL.LU.64 R12, [R1+0x6ee8] ;  /* 0x006ee800010c7983 */ /* 0x000ea40000300a00 */
[C---:B--2---:R-:W-:Y:S02]  /*a0490*/  HMMA.16816.F32.BF16 R12, R20.reuse, R12, R16 ;  /* 0x0000000c140c723c */ /* 0x044fe40000041810 */
[----:B------:R-:W2:Y:S01]  /*a04a0*/  LDL.LU.64 R18, [R1+0x6ee0] ;  /* 0x006ee00001127983 */ /* 0x000ea20000300a00 */
[----:B------:R-:W2:Y:S11]  /*a04b0*/  LDL.LU.64 R16, [R1+0x6ed8] ;  /* 0x006ed80001107983 */ /* 0x000eb60000300a00 */
[----:B------:R-:W-:Y:S09]  /*a04c0*/  @!UPT UIADD3 URZ, URZ, URZ, URZ ;  /* 0x0000003f3f3ff290 */ /* 0x000ff2000fffe03f */
        /* <DEDUP_REMOVED lines=10> */
[----:B------:R-:W4:Y:S02]  /*a0570*/  LDL.LU.64 R16, [R1+0x6ec0] ;  /* 0x006ec00001107983 */ /* 0x000f240000300a00 */
[----:B------:R-:W4:Y:S02]  /*a0580*/  LDL.LU.64 R14, [R1+0x6eb8] ;  /* 0x006eb800010e7983 */ /* 0x000f240000300a00 */
[----:B------:R-:W4:Y:S01]  /*a0590*/  LDL.LU.64 R12, [R1+0x6eb0] ;  /* 0x006eb000010c7983 */ /* 0x000f220000300a00 */
[----:B------:R-:W-:Y:S01]  /*a05a0*/  STL.64 [R1+0x6e70], R26 ;  /* 0x006e701a01007387 */ /* 0x000fe20000100a00 */
[----:B------:R0:W-:Y:S03]  /*a05b0*/  STL.64 [R1+0x6e68], R24 ;  /* 0x006e681801007387 */ /* 0x0001e60000100a00 */
[----:B0-----:R-:W2:Y:S01]  /*a05c0*/  LDL.64 R24, [R1+0x150] ;  /* 0x0001500001187983 */ /* 0x001ea20000100a00 */
[C---:B----4-:R-:W-:Y:S03]  /*a05d0*/  HMMA.16816.F32.BF16 R12, R20.reuse, R16, R12 ;  /* 0x00000010140c723c */ /* 0x050fe6000004180c */
[----:B--2---:R0:W-:Y:S04]  /*a05e0*/  STL.64 [R1+0x6e80], R24 ;  /* 0x006e801801007387 */ /* 0x0041e80000100a00 */
[----:B0-----:R-:W2:Y:S11]  /*a05f0*/  LDL.64 R24, [R1+0x30] ;  /* 0x0000300001187983 */ /* 0x001eb60000100a00 */
[----:B------:R-:W-:Y:S05]  /*a0600*/  @!UPT UIADD3 URZ, URZ, URZ, URZ ;  /* 0x0000003f3f3ff290 */ /* 0x000fea000fffe03f */
[----:B------:R-:W-:Y:S02]  /*a0610*/  STL.64 [R1+0x3e0], R12 ;  /* 0x0003e00c01007387 */ /* 0x000fe40000100a00 */
[----:B------:R0:W-:Y:S02]  /*a0620*/  STL.64 [R1+0x3e8], R14 ;  /* 0x0003e80e01007387 */ /* 0x0001e40000100a00 */
[----:B0-----:R-:W4:Y:S01]  /*a0630*/  LDL.LU.64 R14, [R1+0x6ea8] ;  /* 0x006ea800010e7983 */ /* 0x001f220000300a00 */
[----:B------:R-:W2:Y:S02]  /*a0640*/  LDL.LU.64 R12, [R1+0x6ea0] ;  /* 0x006ea000010c7983 */ /* 0x000ea40000300a00 */
[----:B------:R0:W-:Y:S02]  /*a0650*/  STL.64 [R1+0x6d88], R16 ;  /* 0x006d881001007387 */ /* 0x0001e40000100a00 */
[----:B------:R1:W-:Y:S01]  /*a0660*/  STL.64 [R1+0x6e78], R18 ;  /* 0x006e781201007387 */ /* 0x0003e20000100a00 */
[----:B0-----:R-:W3:Y:S01]  /*a0670*/  LDL.LU R16, [R1+0xc90] ;  /* 0x000c900001107983 */ /* 0x001ee20000300800 */
[----:B------:R-:W3:Y:S02]  /*a0680*/  LDL.LU R17, [R1+0xc94] ;  /* 0x000c940001117983 */ /* 0x000ee40000300800 */
[----:B-1----:R-:W3:Y:S02]  /*a0690*/  LDL.LU R18, [R1+0xc98] ;  /* 0x000c980001127983 */ /* 0x002ee40000300800 */
        /* <DEDUP_REMOVED lines=10> */
[----:B------:R-:W-:Y:S03]  /*a0740*/  STL.64 [R1+0x3d8], R10 ;  /* 0x0003d80a01007387 */ /* 0x000fe60000100a00 */
[----:B0-----:R-:W3:Y:S01]  /*a0750*/  LDL.LU.64 R8, [R1+0x6e98] ;  /* 0x006e980001087983 */ /* 0x001ee20000300a00 */
[----:B----4-:R-:W-:Y:S02]  /*a0760*/  STL.64 [R1+0x6d80], R14 ;  /* 0x006d800e01007387 */ /* 0x010fe40000100a00 */
[----:B------:R0:W-:Y:S02]  /*a0770*/  STL.64 [R1+0x6d78], R12 ;  /* 0x006d780c01007387 */ /* 0x0001e40000100a00 */
[----:B0-----:R-:W4:Y:S01]  /*a0780*/  LDL.64 R12, [R1+0x140] ;  /* 0x00014000010c7983 */ /* 0x001f220000100a00 */
[C---:B---3--:R-:W-:Y:S08]  /*a0790*/  HMMA.16816.F32.BF16 R4, R20.reuse, R8, R4 ;  /* 0x000000081404723c */ /* 0x048ff00000041804 */
[----:B--2---:R-:W-:Y:S11]  /*a07a0*/  HMMA.16816.F32.BF16 R16, R20, R24, R16 ;  /* 0x000000181410723c */ /* 0x004ff60000041810 */
[----:B------:R-:W-:Y:S04]  /*a07b0*/  @!UPT UIADD3 URZ, URZ, URZ, URZ ;  /* 0x0000003f3f3ff290 */ /* 0x000fe8000fffe03f */
[----:B------:R-:W-:Y:S01]  /*a07c0*/  STL.64 [R1+0x3c0], R4 ;  /* 0x0003c00401007387 */ /* 0x000fe20000100a00 */
[----:B------:R-:W-:Y:S02]  /*a07d0*/  STL.64 [R1+0x3c8], R6 ;  /* 0x0003c80601007387 */ /* 0x000fe40000100a00 */
[----:B------:R-:W0:Y:S04]  /*a07e0*/  LDSM.16.M88.4 R4, [R0+0x44000] ;  /* 0x044000000004783b */ /* 0x000e280000000200 */
[----:B------:R-:W-:Y:S01]  /*a07f0*/  STL [R1+0x6d58], R0 ;  /* 0x006d580001007387 */ /* 0x000fe20000100800 */
[----:B0-----:R-:W-:Y:S01]  /*a0800*/  STL.64 [R1+0x6c80], R6 ;  /* 0x006c800601007387 */ /* 0x001fe20000100a00 */
[----:B------:R0:W-:Y:S02]  /*a0810*/  STL.64 [R1+0x6c78], R4 ;  /* 0x006c780401007387 */ /* 0x0001e40000100a00 */
[----:B------:R-:W-:Y:S02]  /*a0820*/  STL.64 [R1+0x640], R16 ;  /* 0x0006401001007387 */ /* 0x000fe40000100a00 */
[----:B------:R1:W-:Y:S02]  /*a0830*/  STL.64 [R1+0x648], R18 ;  /* 0x0006481201007387 */ /* 0x0003e40000100a00 */
[----:B0-----:R-:W-:Y:S01]  /*a0840*/  IMAD.MOV.U32 R4, RZ, RZ, R3 ;  /* 0x000000ffff047224 */ /* 0x001fe200078e0003 */
[----:B------:R-:W-:Y:S01]  /*a0850*/  MOV R5, R2 ;  /* 0x0000000200057202 */ /* 0x000fe20000000f00 */
[----:B-1----:R-:W2:Y:S01]  /*a0860*/  LDL.LU.64 R18, [R1+0x6e90] ;  /* 0x006e900001127983 */ /* 0x002ea20000300a00 */
[----:B------:R-:W2:Y:S01]  /*a0870*/  LDL.LU.64 R16, [R1+0x6e88] ;  /* 0x006e880001107983 */ /* 0x000ea20000300a00 */
[----:B------:R-:W-:-:S02]  /*a0880*/  MOV R3, R24 ;  /* 0x0000001800037202 */ /* 0x000fc40000000f00 */
[----:B------:R-:W-:Y:S02]  /*a0890*/  MOV R2, R25 ;  /* 0x0000001900027202 */ /* 0x000fe40000000f00 */
[----:B------:R-:W2:Y:S03]  /*a08a0*/  LDL.LU.64 R24, [R1+0x6e80] ;  /* 0x006e800001187983 */ /* 0x000ea60000300a00 */
[----:B------:R-:W-:Y:S02]  /*a08b0*/  STL [R1+0x6d60], R2 ;  /* 0x006d600201007387 */ /* 0x000fe40000100800 */
[----:B------:R-:W-:Y:S01]  /*a08c0*/  STL [R1+0x6d5c], R3 ;  /* 0x006d5c0301007387 */ /* 0x000fe20000100800 */
[----:B--2---:R-:W-:Y:S01]  /*a08d0*/  HMMA.16816.F32.BF16 R16, R20, R24, R16 ;  /* 0x000000181410723c */ /* 0x004fe20000041810 */
[----:B------:R-:W-:Y:S01]  /*a08e0*/  MOV R10, R25 ;  /* 0x00000019000a7202 */ /* 0x000fe20000000f00 */
[----:B------:R-:W-:Y:S11]  /*a08f0*/  IMAD.MOV.U32 R11, RZ, RZ, R24 ;  /* 0x000000ffff0b7224 */ /* 0x000ff600078e0018 */
[----:B------:R-:W-:Y:S10]  /*a0900*/  @!UPT UIADD3 URZ, URZ, URZ, URZ ;  /* 0x0000003f3f3ff290 */ /* 0x000ff4000fffe03f */
[----:B------:R-:W-:Y:S01]  /*a0910*/  STL.64 [R1+0x630], R16 ;  /* 0x0006301001007387 */ /* 0x000fe20000100a00 */
[----:B------:R0:W-:Y:S03]  /*a0920*/  STL.64 [R1+0x638], R18 ;  /* 0x0006381201007387 */ /* 0x0001e60000100a00 */
[----:B0-----:R-:W2:Y:S01]  /*a0930*/  LDL.LU.64 R18, [R1+0x6e78] ;  /* 0x006e780001127983 */ /* 0x001ea20000300a00 */
[----:B------:R-:W3:Y:S02]  /*a0940*/  LDL.LU.64 R26, [R1+0x6e70] ;  /* 0x006e7000011a7983 */ /* 0x000ee40000300a00 */
[----:B------:R-:W2:Y:S02]  /*a0950*/  LDL.LU.64 R24, [R1+0x6e68] ;  /* 0x006e680001187983 */ /* 0x000ea40000300a00 */
[----:B------:R-:W-:Y:S01]  /*a0960*/  STL [R1+0x6d68], R10 ;  /* 0x006d680a01007387 */ /* 0x000fe20000100800 */
[----:B------:R-:W-:Y:S01]  /*a0970*/  STL [R1+0x6d64], R11 ;  /* 0x006d640b01007387 */ /* 0x000fe20000100800 */
[----:B------:R0:W-:Y:S03]  /*a0980*/  STL.64 [R1+0x6e30], R8 ;  /* 0x006e300801007387 */ /* 0x0001e60000100a00 */
[----:B0-----:R-:W2:Y:S01]  /*a0990*/  LDL.LU R8, [R1+0xc80] ;  /* 0x000c800001087983 */ /* 0x001ea20000300800 */
[----:B------:R-:W2:Y:S02]  /*a09a0*/  LDL.LU R9, [R1+0xc84] ;  /* 0x000c840001097983 */ /* 0x000ea40000300800 */
[----:B------:R-:W2:Y:S02]  /*a09b0*/  LDL.LU R10, [R1+0xc88] ;  /* 0x000c8800010a7983 */ /* 0x000ea40000300800 */
[----:B------:R-:W2:Y:S01]  /*a09c0*/  LDL.LU R11, [R1+0xc8c] ;  /* 0x000c8c00010b7983 */ /* 0x000ea20000300800 */
[----:B----4-:R-:W-:-:S02]  /*a09d0*/  MOV R7, R12 ;  /* 0x0000000c00077202 */ /* 0x010fc40000000f00 */
[----:B------:R-:W-:Y:S01]  /*a09e0*/  MOV R6, R13 ;  /* 0x0000000d00067202 */ /* 0x000fe20000000f00 */
[----:B--2---:R-:W-:Y:S01]  /*a09f0*/  HMMA.16816.F32.BF16 R8, R20, R12, R8 ;  /* 0x0000000c1408723c */ /* 0x004fe20000041808 */
[----:B---3--:R-:W-:Y:S01]  /*a0a00*/  IMAD.MOV.U32 R16, RZ, RZ, R27 ;  /* 0x000000ffff107224 */ /* 0x008fe200078e001b */
[----:B------:R-:W-:Y:S11]  /*a0a10*/  MOV R17, R26 ;  /* 0x0000001a00117202 */ /* 0x000ff60000000f00 */
[----:B------:R-:W-:Y:S10]  /*a0a20*/  @!UPT UIADD3 URZ, URZ, URZ, URZ ;  /* 0x0000003f3f3ff290 */ /* 0x000ff4000fffe03f */
[----:B------:R-:W-:Y:S01]  /*a0a30*/  STL.64 [R1+0x620], R8 ;  /* 0x0006200801007387 */ /* 0x000fe20000100a00 */
[----:B------:R-:W-:Y:S02]  /*a0a40*/  STL.64 [R1+0x628], R10 ;  /* 0x0006280a01007387 */ /* 0x000fe40000100a00 */
[----:B------:R0:W-:Y:S02]  /*a0a50*/  STL.64 [R1+0x6da0], R16 ;  /* 0x006da01001007387 */ /* 0x0001e40000100a00 */
[----:B------:R-:W2:Y:S01]  /*a0a60*/  LDL.LU R12, [R1+0x9e0] ;  /* 0x0009e000010c7983 */ /* 0x000ea20000300800 */
[----:B------:R-:W2:Y:S01]  /*a0a70*/  LDL.LU R13, [R1+0x9e4] ;  /* 0x0009e400010d7983 */ /* 0x000ea20000300800 */
[----:B------:R-:W3:Y:S02]  /*a0a80*/  LDL.LU R14, [R1+0x9e8] ;  /* 0x0009e800010e7983 */ /* 0x000ee40000300800 */
[----:B------:R-:W3:Y:S01]  /*a0a90*/  LDL.LU R15, [R1+0x9ec] ;  /* 0x0009ec00010f7983 */ /* 0x000ee20000300800 */
[----:B0-----:R-:W4:Y:S04]  /*a0aa0*/  LDL.64 R16, [R1+0x10] ;  /* 0x0000100001107983 */ /* 0x001f280000100a00 */
[----:B----4-:R0:W-:Y:S01]  /*a0ab0*/  STL.64 [R1+0x6db8], R16 ;  /* 0x006db81001007387 */ /* 0x0101e20000100a00 */
[----:B---3--:R-:W-:Y:S02]  /*a0ac0*/  STL.64 [R1+0x6d98], R14 ;  /* 0x006d980e01007387 */ /* 0x008fe40000100a00 */
[----:B--2---:R1:W-:Y:S01]  /*a0ad0*/  STL.64 [R1+0x6d90], R12 ;  /* 0x006d900c01007387 */ /* 0x0043e20000100a00 */
[----:B0-----:R-:W-:-:S02]  /*a0ae0*/  MOV R16, R25 ;  /* 0x0000001900107202 */ /* 0x001fc40000000f00 */
[----:B------:R-:W-:Y:S01]  /*a0af0*/  MOV R17, R24 ;  /* 0x0000001800117202 */ /* 0x000fe20000000f00 */
[----:B-1----:R-:W2:Y:S01]  /*a0b00*/  LDL.LU R12, [R1+0x9f0] ;  /* 0x0009f000010c7983 */ /* 0x002ea20000300800 */
[----:B------:R-:W2:Y:S02]  /*a0b10*/  LDL.LU R13, [R1+0x9f4] ;  /* 0x0009f400010d7983 */ /* 0x000ea40000300800 */
[----:B------:R-:W3:Y:S02]  /*a0b20*/  LDL.LU R14, [R1+0x9f8] ;  /* 0x0009f800010e7983 */ /* 0x000ee40000300800 */
[----:B------:R-:W3:Y:S01]  /*a0b30*/  LDL.LU R15, [R1+0x9fc] ;  /* 0x0009fc00010f7983 */ /* 0x000ee20000300800 */
[----:B------:R0:W-:Y:S04]  /*a0b40*/  STL.64 [R1+0x6de0], R16 ;  /* 0x006de01001007387 */ /* 0x0001e80000100a00 */
[----:B0-----:R-:W4:Y:S04]  /*a0b50*/  LDL.64 R16, [R1+0xe0] ;  /* 0x0000e00001107983 */ /* 0x001f280000100a00 */
[----:B----4-:R0:W-:Y:S01]  /*a0b60*/  STL.64 [R1+0x6df8], R16 ;  /* 0x006df81001007387 */ /* 0x0101e20000100a00 */
[----:B------:R-:W4:Y:S02]  /*a0b70*/  LDL.LU R24, [R1+0xa20] ;  /* 0x000a200001187983 */ /* 0x000f240000300800 */
[----:B------:R-:W4:Y:S02]  /*a0b80*/  LDL.LU R25, [R1+0xa24] ;  /* 0x000a240001197983 */ /* 0x000f240000300800 */
[----:B------:R-:W2:Y:S01]  /*a0b90*/  LDL.LU R26, [R1+0xa28] ;  /* 0x000a2800011a7983 */ /* 0x000ea20000300800 */
[----:B------:R-:W2:Y:S04]  /*a0ba0*/  LDL.LU R27, [R1+0xa2c] ;  /* 0x000a2c00011b7983 */ /* 0x000ea80000300800 */
[----:B0-----:R-:W2:Y:S04]  /*a0bb0*/  LDL.64 R16, [R1+0xf0] ;  /* 0x0000f00001107983 */ /* 0x001ea80000100a00 */
[----:B--2---:R0:W-:Y:S04]  /*a0bc0*/  STL.64 [R1+0x6e10], R16 ;  /* 0x006e101001007387 */ /* 0x0041e80000100a00 */
[----:B0-----:R-:W2:Y:S04]  /*a0bd0*/  LDL.64 R16, [R1+0x100] ;  /* 0x0001000001107983 */ /* 0x001ea80000100a00 */
[----:B--2---:R-:W-:Y:S01]  /*a0be0*/  STL.64 [R1+0x6e28], R16 ;  /* 0x006e281001007387 */ /* 0x004fe20000100a00 */
[----:B------:R-:W-:Y:S02]  /*a0bf0*/  STL.64 [R1+0x6df0], R26 ;  /* 0x006df01a01007387 */ /* 0x000fe40000100a00 */
[----:B----4-:R0:W-:Y:S02]  /*a0c00*/  STL.64 [R1+0x6de8], R24 ;  /* 0x006de81801007387 */ /* 0x0101e40000100a00 */
        /* <DEDUP_REMOVED lines=9> */
[----:B------:R0:W-:Y:S02]  /*a0ca0*/  STL.64 [R1+0x6e38], R8 ;  /* 0x006e380801007387 */ /* 0x0001e40000100a00 */
[----:B0-----:R-:W-:Y:S01]  /*a0cb0*/  IMAD.MOV.U32 R8, RZ, RZ, R19 ;  /* 0x000000ffff087224 */ /* 0x001fe200078e0013 */
[----:B------:R-:W-:-:S05]  /*a0cc0*/  MOV R9, R18 ;  /* 0x0000001200097202 */ /* 0x000fca0000000f00 */
[----:B------:R0:W-:Y:S01]  /*a0cd0*/  STL.64 [R1+0x6e50], R8 ;  /* 0x006e500801007387 */ /* 0x0001e20000100a00 */
[----:B------:R-:W2:Y:S03]  /*a0ce0*/  LDL.64 R16, [R1+0x110] ;  /* 0x0001100001107983 */ /* 0x000ea60000100a00 */
[----:B0-----:R-:W3:Y:S04]  /*a0cf0*/  LDL.64 R8, [R1+0x130] ;  /* 0x0001300001087983 */ /* 0x001ee80000100a00 */
[----:B--2---:R0:W-:Y:S04]  /*a0d00*/  STL.64 [R1+0x6e48], R16 ;  /* 0x006e481001007387 */ /* 0x0041e80000100a00 */
        /* <DEDUP_REMOVED lines=10> */
[----:B----4-:R-:W-:Y:S01]  /*a0db0*/  STL.64 [R1+0x6e08], R26 ;  /* 0x006e081a01007387 */ /* 0x010fe20000100a00 */
        /* <DEDUP_REMOVED lines=16> */
[----:B------:R-:W4:Y:S01]  /*a0ec0*/  LDL.LU R15, [R1+0xa0c] ;  /* 0x000a0c00010f7983 */ /* 0x000f220000300800 */
[----:B------:R-:W-:Y:S01]  /*a0ed0*/  HMMA.16816.F32.BF16 R16, R20, R8, R16 ;  /* 0x000000081410723c */ /* 0x000fe20000041810 */
[----:B------:R-:W-:-:S02]  /*a0ee0*/  MOV R3, R8 ;  /* 0x0000000800037202 */ /* 0x000fc40000000f00 */
[----:B------:R-:W-:Y:S01]  /*a0ef0*/  MOV R0, R9 ;  /* 0x0000000900007202 */ /* 0x000fe20000000f00 */
[----:B----4-:R-:W-:Y:S01]  /*a0f00*/  STL.64 [R1+0x6dc8], R14 ;  /* 0x006dc80e01007387 */ /* 0x010fe20000100a00 */
[----:B---3--:R0:W-:Y:S03]  /*a0f10*/  STL.64 [R1+0x6dc0], R12 ;  /* 0x006dc00c01007387 */ /* 0x0081e60000100a00 */
[----:B0-----:R-:W3:Y:S01]  /*a0f20*/  LDL.LU R12, [R1+0xa10] ;  /* 0x000a1000010c7983 */ /* 0x001ee20000300800 */
[----:B------:R-:W3:Y:S02]  /*a0f30*/  LDL.LU R13, [R1+0xa14] ;  /* 0x000a1400010d7983 */ /* 0x000ee40000300800 */
[----:B------:R-:W3:Y:S02]  /*a0f40*/  LDL.LU R14, [R1+0xa18] ;  /* 0x000a1800010e7983 */ /* 0x000ee40000300800 */
[----:B------:R-:W3:Y:S01]  /*a0f50*/  LDL.LU R15, [R1+0xa1c] ;  /* 0x000a1c00010f7983 */ /* 0x000ee20000300800 */
[----:B------:R-:W-:Y:S01]  /*a0f60*/  STL [R1+0x6d70], R6 ;  /* 0x006d700601007387 */ /* 0x000fe20000100800 */
[----:B------:R-:W-:Y:S08]  /*a0f70*/  STL [R1+0x6d6c], R7 ;  /* 0x006d6c0701007387 */ /* 0x000ff00000100800 */
[----:B------:R-:W-:Y:S02]  /*a0f80*/  STL.64 [R1+0x610], R16 ;  /* 0x0006101001007387 */ /* 0x000fe40000100a00 */
[----:B------:R0:W-:Y:S02]  /*a0f90*/  STL.64 [R1+0x618], R18 ;  /* 0x0006181201007387 */ /* 0x0001e40000100a00 */
[----:B0-----:R-:W4:Y:S01]  /*a0fa0*/  LDL.LU.64 R18, [R1+0x6e60] ;  /* 0x006e600001127983 */ /* 0x001f220000300a00 */
[----:B------:R-:W4:Y:S02]  /*a0fb0*/  LDL.LU.64 R16, [R1+0x6e58] ;  /* 0x006e580001107983 */ /* 0x000f240000300a00 */
[----:B------:R-:W4:Y:S02]  /*a0fc0*/  LDL.LU.64 R8, [R1+0x6e50] ;  /* 0x006e500001087983 */ /* 0x000f240000300a00 */
[----:B------:R-:W-:Y:S01]  /*a0fd0*/  STL [R1+0x6d74], R3 ;  /* 0x006d740301007387 */ /* 0x000fe20000100800 */
[C---:B----4-:R-:W-:Y:S01]  /*a0fe0*/  HMMA.16816.F32.BF16 R8, R20.reuse, R8, R16 ;  /* 0x000000081408723c */ /* 0x050fe20000041810 */
[----:B------:R-:W4:Y:S11]  /*a0ff0*/  LDL.LU.64 R16, [R1+0x6e48] ;  /* 0x006e480001107983 */ /* 0x000f360000300a00 */
[----:B------:R-:W-:Y:S11]  /*a1000*/  @!UPT UIADD3 URZ, URZ, URZ, URZ ;  /* 0x0000003f3f3ff290 */ /* 0x000ff6000fffe03f */
[----:B------:R-:W-:Y:S01]  /*a1010*/  STL.64 [R1+0x600], R8 ;  /* 0x0006000801007387 */ /* 0x000fe20000100a00 */
[----:B------:R0:W-:Y:S03]  /*a1020*/  STL.64 [R1+0x608], R10 ;  /* 0x0006080a01007387 */ /* 0x0001e60000100a00 */
[----:B0-----:R-:W2:Y:S01]  /*a1030*/  LDL.LU.64 R10, [R1+0x6e40] ;  /* 0x006e4000010a7983 */ /* 0x001ea20000300a00 */
[----:B------:R-:W2:Y:S01]  /*a1040*/  LDL.LU.64 R8, [R1+0x6e38] ;  /* 0x006e380001087983 */ /* 0x000ea20000300a00 */
[----:B----4-:R-:W-:Y:S01]  /*a1050*/  MOV R2, R17 ;  /* 0x0000001100027202 */ /* 0x010fe20000000f00 */
[C---:B--2---:R-:W-:Y:S11]  /*a1060*/  HMMA.16816.F32.BF16 R8, R20.reuse, R16, R8 ;  /* 0x000000101408723c */ /* 0x044ff60000041808 */
[----:B------:R-:W-:Y:S11]  /*a1070*/  @!UPT UIADD3 URZ, URZ, URZ, URZ ;  /* 0x0000003f3f3ff290 */ /* 0x000ff6000fffe03f */
[----:B------:R-:W-:Y:S01]  /*a1080*/  @!UPT UIADD3 URZ, URZ, URZ, URZ ;  /* 0x0000003f3f3ff290 */ /* 0x000fe2000fffe03f */
[----:B------:R0:W-:Y:S01]  /*a1090*/  STL.64 [R1+0x5f0], R8 ;  /* 0x0005f00801007387 */ /* 0x0001e20000100a00 */
[----:B------:R1:W-:Y:S03]  /*a10a0*/  STL.64 [R1+0x5f8], R10 ;  /* 0x0005f80a01007387 */ /* 0x0003e60000100a00 */
[----:B0-----:R-:W2:Y:S01]  /*a10b0*/  LDL.LU.64 R8, [R1+0x6e30] ;  /* 0x006e300001087983 */ /* 0x001ea20000300a00 */
[----:B-1----:R-:W-:Y:S02]  /*a10c0*/  IMAD.MOV.U32 R11, RZ, RZ, R16 ;  /* 0x000000ffff0b7224 */ /* 0x002fe400078e0010 */
[----:B------:R-:W4:Y:S02]  /*a10d0*/  LDL.LU.64 R16, [R1+0x6e28] ;  /* 0x006e280001107983 */ /* 0x000f240000300a00 */
        /* <DEDUP_REMOVED lines=27> */
[----:B------:R-:W3:Y:S01]  /*a1290*/  LDL.LU.64 R16, [R1+0x6de0] ;  /* 0x006de00001107983 */ /* 0x000ee20000300a00 */
[----:B----4-:R-:W-:Y:S03]  /*a12a0*/  HMMA.16816.F32.BF16 R20, R20, R4, R24 ;  /* 0x000000041414723c */ /* 0x010fe60000041818 */
[----:B------:R-:W3:Y:S01]  /*a12b0*/  LDL.LU.64 R26, [R1+0x6dd8] ;  /* 0x006dd800011a7983 */ /* 0x000ee20000300a00 */
[----:B------:R-:W3:Y:S11]  /*a12c0*/  LDL.LU.64 R24, [R1+0x6dd0] ;  /* 0x006dd00001187983 */ /* 0x000ef60000300a00 */
[----:B------:R-:W-:Y:S08]  /*a12d0*/  @!UPT UIADD3 URZ, URZ, URZ, URZ ;  /* 0x0000003f3f3ff290 */ /* 0x000ff0000fffe03f */
[----:B------:R0:W-:Y:S01]  /*a12e0*/  STL.64 [R1+0x3b0], R20 ;  /* 0x0003b01401007387 */ /* 0x0001e20000100a00 */
[----:B------:R1:W-:Y:S03]  /*a12f0*/  STL.64 [R1+0x3b8], R22 ;  /* 0x0003b81601007387 */ /* 0x0003e60000100a00 */
[----:B0-----:R-:W2:Y:S01]  /*a1300*/  LDL.LU R20, [R1+0x9c0] ;  /* 0x0009c00001147983 */ /* 0x001ea20000300800 */
[----:B------:R-:W2:Y:S02]  /*a1310*/  LDL.LU R21, [R1+0x9c4] ;  /* 0x0009c40001157983 */ /* 0x000ea40000300800 */
[----:B-1----:R-:W2:Y:S02]  /*a1320*/  LDL.LU R22, [R1+0x9c8] ;  /* 0x0009c80001167983 */ /* 0x002ea40000300800 */
[----:B------:R-:W2:Y:S01]  /*a1330*/  LDL.LU R23, [R1+0x9cc] ;  /* 0x0009cc0001177983 */ /* 0x000ea20000300800 */
[----:B------:R-:W-:Y:S01]  /*a1340*/  STL.64 [R1+0x6c98], R4 ;  /* 0x006c980401007387 */ /* 0x000fe20000100a00 */
[C---:B---3--:R-:W-:Y:S03]  /*a1350*/  HMMA.16816.F32.BF16 R16, R24.reuse, R16, R12 ;  /* 0x000000101810723c */ /* 0x048fe6000004180c */
[----:B------:R-:W3:Y:S01]  /*a1360*/  LDL.LU.64 R14, [R1+0x6dc8] ;  /* 0x006dc800010e7983 */ /* 0x000ee20000300a00 */
[----:B------:R-:W3:Y:S11]  /*a1370*/  LDL.LU.64 R12, [R1+0x6dc0] ;  /* 0x006dc000010c7983 */ /* 0x000ef60000300a00 */
[----:B------:R-:W-:Y:S08]  /*a1380*/  @!UPT UIADD3 URZ, URZ, URZ, URZ ;  /* 0x0000003f3f3ff290 */ /* 0x000ff0000fffe03f */
        /* <DEDUP_REMOVED lines=24> */
[----:B0-----:R-:W3:Y:S01]  /*a1510*/  LDL.LU.64 R14, [R1+0x6d80] ;  /* 0x006d8000010e7983 */ /* 0x001ee20000300a00 */
[----:B------:R-:W4:Y:S02]  /*a1520*/  LDL.LU.64 R12, [R1+0x6d78] ;  /* 0x006d7800010c7983 */ /* 0x000f240000300a00 */
[----:B------:R0:W-:Y:S02]  /*a1530*/  STL.64 [R1+0x6c70], R16 ;  /* 0x006c701001007387 */ /* 0x0001e40000100a00 */
[----:B0-----:R-:W2:Y:S01]  /*a1540*/  LDL.LU R16, [R1+0x9d0] ;  /* 0x0009d00001107983 */ /* 0x001ea20000300800 */
[----:B------:R-:W2:Y:S02]  /*a1550*/  LDL.LU R17, [R1+0x9d4] ;  /* 0x0009d40001117983 */ /* 0x000ea40000300800 */
[----:B------:R-:W2:Y:S02]  /*a1560*/  LDL.LU R18, [R1+0x9d8] ;  /* 0x0009d80001127983 */ /* 0x000ea40000300800 */
[----:B------:R-:W2:Y:S01]  /*a1570*/  LDL.LU R19, [R1+0x9dc] ;  /* 0x0009dc0001137983 */ /* 0x000ea20000300800 */
[----:B---3--:R-:W-:Y:S01]  /*a1580*/  STL.64 [R1+0x6c48], R14 ;  /* 0x006c480e01007387 */ /* 0x008fe20000100a00 */
[----:B----4-:R0:W-:Y:S01]  /*a1590*/  STL.64 [R1+0x6c40], R12 ;  /* 0x006c400c01007387 */ /* 0x0101e20000100a00 */
[C---:B--2---:R-:W-:Y:S08]  /*a15a0*/  HMMA.16816.F32.BF16 R16, R24.reuse, R12, R16 ;  /* 0x0000000c1810723c */ /* 0x044ff00000041810 */
[----:B0-----:R-:W-:Y:S11]  /*a15b0*/  HMMA.16816.F32.BF16 R12, R24, R8, R20 ;  /* 0x00000008180c723c */ /* 0x001ff60000041814 */
[----:B------:R-:W-:Y:S04]  /*a15c0*/  @!UPT UIADD3 URZ, URZ, URZ, URZ ;  /* 0x0000003f3f3ff290 */ /* 0x000fe8000fffe03f */
[----:B------:R0:W-:Y:S01]  /*a15d0*/  STL.64 [R1+0x360], R16 ;  /* 0x0003601001007387 */ /* 0x0001e20000100a00 */
[----:B------:R1:W-:Y:S02]  /*a15e0*/  STL.64 [R1+0x368], R18 ;  /* 0x0003681201007387 */ /* 0x0003e40000100a00 */
[----:B------:R2:W-:Y:S05]  /*a15f0*/  STL.64 [R1+0x6c38], R8 ;  /* 0x006c380801007387 */ /* 0x0005ea0000100a00 */
[----:B------:R-:W-:Y:S01]  /*a1600*/  STL.64 [R1+0x350], R12 ;  /* 0x0003500c01007387 */ /* 0x000fe20000100a00 */
[----:B------:R-:W-:Y:S04]  /*a1610*/  STL.64 [R1+0x358], R14 ;  /* 0x0003580e01007387 */ /* 0x000fe80000100a00 */
[----:B0-----:R-:W3:Y:S01]  /*a1620*/  LDL.LU R16, [R1+0x520] ;  /* 0x0005200001107983 */ /* 0x001ee20000300800 */
[----:B------:R-:W3:Y:S02]  /*a1630*/  LDL.LU R17, [R1+0x524] ;  /* 0x0005240001117983 */ /* 0x000ee40000300800 */
[----:B-1----:R-:W4:Y:S02]  /*a1640*/  LDL.LU R18, [R1+0x528] ;  /* 0x0005280001127983 */ /* 0x002f240000300800 */
[----:B------:R-:W4:Y:S01]  /*a1650*/  LDL.LU R19, [R1+0x52c] ;  /* 0x00052c0001137983 */ /* 0x000f220000300800 */
[----:B--2---:R-:W-:-:S02]  /*a1660*/  MOV R8, R5 ;  /* 0x0000000500087202 */ /* 0x004fc40000000f00 */
[----:B------:R-:W-:Y:S01]  /*a1670*/  MOV R9, R4 ;  /* 0x0000000400097202 */ /* 0x000fe20000000f00 */
[----:B------:R-:W-:Y:S01]  /*a1680*/  IMAD.MOV.U32 R4, RZ, RZ, R3 ;  /* 0x000000ffff047224 */ /* 0x000fe200078e0003 */
[----:B------:R-:W-:Y:S01]  /*a1690*/  MOV R5, R6 ;  /* 0x0000000600057202 */ /* 0x000fe20000000f00 */
[----:B------:R-:W2:Y:S01]  /*a16a0*/  LDL.LU R3, [R1+0x6d74] ;  /* 0x006d740001037983 */ /* 0x000ea20000300800 */
[----:B------:R-:W2:Y:S03]  /*a16b0*/  LDL.LU R6, [R1+0x6d70] ;  /* 0x006d700001067983 */ /* 0x000ea60000300800 */
[----:B------:R-:W-:Y:S04]  /*a16c0*/  STL.64 [R1+0x6cb0], R4 ;  /* 0x006cb00401007387 */ /* 0x000fe80000100a00 */
[----:B----4-:R-:W-:Y:S01]  /*a16d0*/  STL.64 [R1+0x6c90], R18 ;  /* 0x006c901201007387 */ /* 0x010fe20000100a00 */
[----:B---3--:R0:W-:Y:S03]  /*a16e0*/  STL.64 [R1+0x6c88], R16 ;  /* 0x006c881001007387 */ /* 0x0081e60000100a00 */
[----:B0-----:R-:W3:Y:S01]  /*a16f0*/  LDL.LU R16, [R1+0x530] ;  /* 0x0005300001107983 */ /* 0x001ee20000300800 */
[----:B------:R-:W3:Y:S02]  /*a1700*/  LDL.LU R17, [R1+0x534] ;  /* 0x0005340001117983 */ /* 0x000ee40000300800 */
[----:B------:R-:W4:Y:S02]  /*a1710*/  LDL.LU R18, [R1+0x538] ;  /* 0x0005380001127983 */ /* 0x000f240000300800 */
[----:B------:R-:W4:Y:S01]  /*a1720*/  LDL.LU R19, [R1+0x53c] ;  /* 0x00053c0001137983 */ /* 0x000f220000300800 */
[----:B------:R-:W-:-:S02]  /*a1730*/  MOV R4, R7 ;  /* 0x0000000700047202 */ /* 0x000fc40000000f00 */
[----:B------:R-:W-:Y:S01]  /*a1740*/  MOV R5, R10 ;  /* 0x0000000a00057202 */ /* 0x000fe20000000f00 */
[----:B------:R-:W2:Y:S01]  /*a1750*/  LDL.LU R7, [R1+0x6d6c] ;  /* 0x006d6c0001077983 */ /* 0x000ea20000300800 */
[----:B------:R-:W2:Y:S03]  /*a1760*/  LDL.LU R10, [R1+0x6d68] ;  /* 0x006d6800010a7983 */ /* 0x000ea60000300800 */
[----:B------:R-:W-:Y:S01]  /*a1770*/  STL.64 [R1+0x6cc8], R4 ;  /* 0x006cc80401007387 */ /* 0x000fe20000100a00 */
[----:B------:R-:W-:Y:S01]  /*a1780*/  IMAD.MOV.U32 R12, RZ, RZ, R11 ;  /* 0x000000ffff0c7224 */ /* 0x000fe200078e000b */
[----:B------:R-:W-:Y:S02]  /*a1790*/  MOV R13, R2 ;  /* 0x00000002000d7202 */ /* 0x000fe40000000f00 */
        /* <DEDUP_REMOVED lines=8> */
[----:B------:R0:W-:Y:S02]  /*a1820*/  STL.64 [R1+0x6ce8], R12 ;  /* 0x006ce80c01007387 */ /* 0x0001e40000100a00 */
[----:B0-----:R-:W2:Y:S01]  /*a1830*/  LDL.LU R12, [R1+0xbd0] ;  /* 0x000bd000010c7983 */ /* 0x001ea20000300800 */
[----:B------:R-:W2:Y:S02]  /*a1840*/  LDL.LU R13, [R1+0xbd4] ;  /* 0x000bd400010d7983 */ /* 0x000ea40000300800 */
[----:B------:R-:W2:Y:S02]  /*a1850*/  LDL.LU R14, [R1+0xbd8] ;  /* 0x000bd800010e7983 */ /* 0x000ea40000300800 */
[----:B------:R-:W2:Y:S02]  /*a1860*/  LDL.LU R15, [R1+0xbdc] ;  /* 0x000bdc00010f7983 */ /* 0x000ea40000300800 */
[----:B------:R-:W-:Y:S01]  /*a1870*/  IMAD.MOV.U32 R4, RZ, RZ, R29 ;  /* 0x000000ffff047224 */ /* 0x000fe200078e001d */
[----:B------:R-:W-:Y:S01]  /*a1880*/  MOV R5, R28 ;  /* 0x0000001c00057202 */ /* 0x000fe20000000f00 */
[----:B--2---:R-:W-:Y:S01]  /*a1890*/  STL.64 [R1+0x6cf8], R14 ;  /* 0x006cf80e01007387 */ /* 0x004fe20000100a00 */
[----:B------:R0:W-:Y:S02]  /*a18a0*/  STL.64 [R1+0x6cf0], R12 ;  /* 0x006cf00c01007387 */ /* 0x0001e40000100a00 */
[----:B0-----:R-:W-:-:S02]  /*a18b0*/  MOV R12, R3 ;  /* 0x00000003000c7202 */ /* 0x001fc40000000f00 */
[----:B------:R-:W-:Y:S01]  /*a18c0*/  MOV R13, R0 ;  /* 0x00000000000d7202 */ /* 0x000fe20000000f00 */
[----:B------:R-:W2:Y:S01]  /*a18d0*/  LDL.LU R3, [R1+0x6d5c] ;  /* 0x006d5c0001037983 */ /* 0x000ea20000300800 */
[----:B------:R-:W2:Y:S03]  /*a18e0*/  LDL.LU R0, [R1+0x6d58] ;  /* 0x006d580001007983 */ /* 0x000ea60000300800 */
[----:B------:R0:W-:Y:S02]  /*a18f0*/  STL.64 [R1+0x6d10], R12 ;  /* 0x006d100c01007387 */ /* 0x0001e40000100a00 */
[----:B0-----:R-:W-:Y:S02]  /*a1900*/  MOV R12, R7 ;  /* 0x00000007000c7202 */ /* 0x001fe40000000f00 */
[----:B------:R-:W-:-:S05]  /*a1910*/  MOV R13, R6 ;  /* 0x00000006000d7202 */ /* 0x000fca0000000f00 */
[----:B------:R-:W-:Y:S01]  /*a1920*/  STL.64 [R1+0x6d28], R12 ;  /* 0x006d280c01007387 */ /* 0x000fe20000100a00 */
[----:B------:R0:W-:Y:S03]  /*a1930*/  STL.64 [R1+0x6ce0], R4 ;  /* 0x006ce00401007387 */ /* 0x0001e60000100a00 */
[----:B0-----:R-:W3:Y:S01]  /*a1940*/  LDL.LU R4, [R1+0xbc0] ;  /* 0x000bc00001047983 */ /* 0x001ee20000300800 */
[----:B------:R-:W3:Y:S02]  /*a1950*/  LDL.LU R5, [R1+0xbc4] ;  /* 0x000bc40001057983 */ /* 0x000ee40000300800 */
[----:B------:R-:W3:Y:S02]  /*a1960*/  LDL.LU R6, [R1+0xbc8] ;  /* 0x000bc80001067983 */ /* 0x000ee40000300800 */
[----:B------:R-:W3:Y:S02]  /*a1970*/  LDL.LU R7, [R1+0xbcc] ;  /* 0x000bcc0001077983 */ /* 0x000ee40000300800 */
[----:B------:R-:W-:Y:S01]  /*a1980*/  IMAD.MOV.U32 R12, RZ, RZ, R11 ;  /* 0x000000ffff0c7224 */ /* 0x000fe200078e000b */
[----:B------:R-:W-:-:S05]  /*a1990*/  MOV R13, R10 ;  /* 0x0000000a000d7202 */ /* 0x000fca0000000f00 */
[----:B------:R-:W-:Y:S04]  /*a19a0*/  STL.64 [R1+0x6d40], R12 ;  /* 0x006d400c01007387 */ /* 0x000fe80000100a00 */
[----:B--2---:R-:W0:Y:S04]  /*a19b0*/  LDSM.16.M88.4 R20, [R0+0x45000] ;  /* 0x045000000014783b */ /* 0x004e280000000200 */
[----:B---3--:R-:W-:Y:S01]  /*a19c0*/  STL.64 [R1+0x6d08], R6 ;  /* 0x006d080601007387 */ /* 0x008fe20000100a00 */
[----:B------:R1:W-:Y:S03]  /*a19d0*/  STL.64 [R1+0x6d00], R4 ;  /* 0x006d000401007387 */ /* 0x0003e60000100a00 */
        /* <DEDUP_REMOVED lines=15> */
[----:B------:R-:W3:Y:S01]  /*a1ad0*/  LDL.LU R7, [R1+0xc0c] ;  /* 0x000c0c0001077983 */ /* 0x000ee20000300800 */
[----:B------:R-:W-:-:S02]  /*a1ae0*/  MOV R12, R3 ;  /* 0x00000003000c7202 */ /* 0x000fc40000000f00 */
[----:B------:R-:W-:Y:S01]  /*a1af0*/  MOV R13, R2 ;  /* 0x00000002000d7202 */ /* 0x000fe20000000f00 */
[----:B---3--:R-:W-:Y:S01]  /*a1b00*/  STL.64 [R1+0x6d50], R6 ;  /* 0x006d500601007387 */ /* 0x008fe20000100a00 */
[----:B--2---:R1:W-:Y:S03]  /*a1b10*/  STL.64 [R1+0x6d48], R4 ;  /* 0x006d480401007387 */ /* 0x0043e60000100a00 */
[----:B-1----:R-:W2:Y:S01]  /*a1b20*/  LDL.LU R4, [R1+0xc10] ;  /* 0x000c100001047983 */ /* 0x002ea20000300800 */
[----:B------:R-:W2:Y:S02]  /*a1b30*/  LDL.LU R5, [R1+0xc14] ;  /* 0x000c140001057983 */ /* 0x000ea40000300800 */
[----:B------:R-:W2:Y:S02]  /*a1b40*/  LDL.LU R6, [R1+0xc18] ;  /* 0x000c180001067983 */ /* 0x000ea40000300800 */
[----:B------:R-:W2:Y:S01]  /*a1b50*/  LDL.LU R7, [R1+0xc1c] ;  /* 0x000c1c0001077983 */ /* 0x000ea20000300800 */
[----:B----4-:R-:W-:Y:S01]  /*a1b60*/  STL.64 [R1+0x6cc0], R18 ;  /* 0x006cc01201007387 */ /* 0x010fe20000100a00 */
[----:B------:R1:W-:Y:S03]  /*a1b70*/  STL.64 [R1+0x6cb8], R16 ;  /* 0x006cb81001007387 */ /* 0x0003e60000100a00 */
[----:B-1----:R-:W3:Y:S01]  /*a1b80*/  LDL.LU R16, [R1+0xba0] ;  /* 0x000ba00001107983 */ /* 0x002ee20000300800 */
[----:B------:R-:W3:Y:S02]  /*a1b90*/  LDL.LU R17, [R1+0xba4] ;  /* 0x000ba40001117983 */ /* 0x000ee40000300800 */
[----:B------:R-:W4:Y:S02]  /*a1ba0*/  LDL.LU R18, [R1+0xba8] ;  /* 0x000ba80001127983 */ /* 0x000f240000300800 */
[----:B------:R-:W4:Y:S01]  /*a1bb0*/  LDL.LU R19, [R1+0xbac] ;  /* 0x000bac0001137983 */ /* 0x000f220000300800 */
[C---:B--2---:R-:W-:Y:S01]  /*a1bc0*/  HMMA.16816.F32.BF16 R12, R24.reuse, R12, R4 ;  /* 0x0000000c180c723c */ /* 0x044fe20000041804 */
[----:B----4-:R-:W-:Y:S01]  /*a1bd0*/  STL.64 [R1+0x6cd8], R18 ;  /* 0x006cd81201007387 */ /* 0x010fe20000100a00 */
[----:B---3--:R1:W-:Y:S03]  /*a1be0*/  STL.64 [R1+0x6cd0], R16 ;  /* 0x006cd01001007387 */ /* 0x0083e60000100a00 */
[----:B-1----:R-:W2:Y:S01]  /*a1bf0*/  LDL.LU R16, [R1+0xbb0] ;  /* 0x000bb00001107983 */ /* 0x002ea20000300800 */
[----:B------:R-:W2:Y:S02]  /*a1c00*/  LDL.LU R17, [R1+0xbb4] ;  /* 0x000bb40001117983 */ /* 0x000ea40000300800 */
[----:B------:R-:W2:Y:S02]  /*a1c10*/  LDL.LU R18, [R1+0xbb8] ;  /* 0x000bb80001127983 */ /* 0x000ea40000300800 */
[----:B------:R-:W2:Y:S01]  /*a1c20*/  LDL.LU R19, [R1+0xbbc] ;  /* 0x000bbc0001137983 */ /* 0x000ea20000300800 */
[----:B------:R1:W-:Y:S04]  /*a1c30*/  STL.64 [R1+0x6c68], R8 ;  /* 0x006c680801007387 */ /* 0x0003e80000100a00 */
[----:B-1----:R-:W3:Y:S01]  /*a1c40*/  LDL.64 R8, [R1+0x20] ;  /* 0x0000200001087983 */ /* 0x002ee20000100a00 */
[----:B0-----:R-:W-:Y:S02]  /*a1c50*/  STL.64 [R1+0x6ba0], R22 ;  /* 0x006ba01601007387 */ /* 0x001fe40000100a00 */
[----:B------:R0:W-:Y:S02]  /*a1c60*/  STL.64 [R1+0x6b98], R20 ;  /* 0x006b981401007387 */ /* 0x0001e40000100a00 */
[----:B0-----:R-:W4:Y:S01]  /*a1c70*/  LDL.64 R20, [R1+0x120] ;  /* 0x0001200001147983 */ /* 0x001f220000100a00 */
[----:B------:R-:W2:Y:S02]  /*a1c80*/  LDL.LU.64 R6, [R1+0x6d50] ;  /* 0x006d500001067983 */ /* 0x000ea40000300a00 */
[----:B------:R-:W2:Y:S02]  /*a1c90*/  LDL.LU.64 R4, [R1+0x6d48] ;  /* 0x006d480001047983 */ /* 0x000ea40000300a00 */
[----:B------:R0:W-:Y:S01]  /*a1ca0*/  STL.64 [R1+0x340], R12 ;  /* 0x0003400c01007387 */ /* 0x0001e20000100a00 */
[----:B------:R2:W-:Y:S04]  /*a1cb0*/  STL.64 [R1+0x348], R14 ;  /* 0x0003480e01007387 */ /* 0x0005e80000100a00 */
        /* <DEDUP_REMOVED lines=34> */
[C---:B--2---:R-:W-:Y:S01]  /*a1ee0*/  HMMA.16816.F32.BF16 R12, R24.reuse, R12, R4 ;  /* 0x0000000c180c723c */ /* 0x044fe20000041804 */
[----:B------:R-:W2:Y:S11]  /*a1ef0*/  LDL.LU.64 R4, [R1+0x6ce0] ;  /* 0x006ce00001047983 */ /* 0x000eb60000300a00 */
[----:B------:R-:W-:Y:S11]  /*a1f00*/  @!UPT UIADD3 URZ, URZ, URZ, URZ ;  /* 0x0000003f3f3ff290 */ /* 0x000ff6000fffe03f */
[----:B------:R0:W-:Y:S01]  /*a1f10*/  STL.64 [R1+0x2f0], R12 ;  /* 0x0002f00c01007387 */ /* 0x0001e20000100a00 */
[----:B------:R1:W-:Y:S03]  /*a1f20*/  STL.64 [R1+0x2f8], R14 ;  /* 0x0002f80e01007387 */ /* 0x0003e60000100a00 */
[----:B0-----:R-:W3:Y:S01]  /*a1f30*/  LDL.LU R12, [R1+0x4f0] ;  /* 0x0004f000010c7983 */ /* 0x001ee20000300800 */
[----:B------:R-:W3:Y:S02]  /*a1f40*/  LDL.LU R13, [R1+0x4f4] ;  /* 0x0004f400010d7983 */ /* 0x000ee40000300800 */
[----:B-1----:R-:W3:Y:S02]  /*a1f50*/  LDL.LU R14, [R1+0x4f8] ;  /* 0x0004f800010e7983 */ /* 0x002ee40000300800 */
[----:B------:R-:W3:Y:S01]  /*a1f60*/  LDL.LU R15, [R1+0x4fc] ;  /* 0x0004fc00010f7983 */ /* 0x000ee20000300800 */
[C---:B--2---:R-:W-:Y:S01]  /*a1f70*/  HMMA.16816.F32.BF16 R4, R24.reuse, R4, R16 ;  /* 0x000000041804723c */ /* 0x044fe20000041810 */
[----:B---3--:R-:W-:Y:S01]  /*a1f80*/  STL.64 [R1+0x6c58], R14 ;  /* 0x006c580e01007387 */ /* 0x008fe20000100a00 */
[----:B------:R0:W-:Y:S03]  /*a1f90*/  STL.64 [R1+0x6c50], R12 ;  /* 0x006c500c01007387 */ /* 0x0001e60000100a00 */
[----:B0-----:R-:W4:Y:S01]  /*a1fa0*/  LDL.64 R12, [R1] ;  /* 0x00000000010c7983 */ /* 0x001f220000100a00 */
[----:B------:R-:W2:Y:S02]  /*a1fb0*/  LDL.LU.64 R18, [R1+0x6cd8] ;  /* 0x006cd80001127983 */ /* 0x000ea40000300a00 */
[----:B------:R-:W2:Y:S11]  /*a1fc0*/  LDL.LU.64 R16, [R1+0x6cd0] ;  /* 0x006cd00001107983 */ /* 0x000eb60000300a00 */
[----:B------:R-:W-:Y:S04]  /*a1fd0*/  @!UPT UIADD3 URZ, URZ, URZ, URZ ;  /* 0x0000003f3f3ff290 */ /* 0x000fe8000fffe03f */
        /* <DEDUP_REMOVED lines=32> */
[----:B------:R0:W-:Y:S01]  /*a21e0*/  STL.64 [R1+0x2b0], R16 ;  /* 0x0002b01001007387 */ /* 0x0001e20000100a00 */
[----:B------:R1:W-:Y:S03]  /*a21f0*/  STL.64 [R1+0x2b8], R18 ;  /* 0x0002b81201007387 */ /* 0x0003e60000100a00 */
[----:B0-----:R-:W2:Y:S01]  /*a2200*/  LDL.LU.64 R16, [R1+0x6c70] ;  /* 0x006c700001107983 */ /* 0x001ea20000300a00 */
[----:B-1----:R-:W-:Y:S01]  /*a2210*/  IMAD.MOV.U32 R19, RZ, RZ, R8 ;  /* 0x000000ffff137224 */ /* 0x002fe200078e0008 */
[----:B------:R-:W-:Y:S02]  /*a2220*/  MOV R18, R9 ;  /* 0x0000000900127202 */ /* 0x000fe40000000f00 */
[----:B------:R-:W3:Y:S01]  /*a2230*/  LDL.LU.64 R8, [R1+0x6c68] ;  /* 0x006c680001087983 */ /* 0x000ee20000300a00 */
[C---:B----4-:R-:W-:Y:S08]  /*a2240*/  HMMA.16816.F32.BF16 R20, R4.reuse, R12, R20 ;  /* 0x0000000c0414723c */ /* 0x050ff00000041814 */
[----:B---3--:R-:W-:Y:S01]  /*a2250*/  HMMA.16816.F32.BF16 R24, R4, R8, R24 ;  /* 0x000000080418723c */ /* 0x008fe20000041818 */
[----:B------:R-:W3:Y:S11]  /*a2260*/  LDL.LU R8, [R1+0x4e0] ;  /* 0x0004e00001087983 */ /* 0x000ef60000300800 */
[----:B------:R-:W-:Y:S11]  /*a2270*/  @!UPT UIADD3 URZ, URZ, URZ, URZ ;  /* 0x0000003f3f3ff290 */ /* 0x000ff6000fffe03f */
[----:B------:R0:W-:Y:S01]  /*a2280*/  STL.64 [R1+0x2a0], R24 ;  /* 0x0002a01801007387 */ /* 0x0001e20000100a00 */
[----:B------:R1:W-:Y:S02]  /*a2290*/  STL.64 [R1+0x2a8], R26 ;  /* 0x0002a81a01007387 */ /* 0x0003e40000100a00 */
[----:B------:R-:W3:Y:S02]  /*a22a0*/  LDL.LU R9, [R1+0x4e4] ;  /* 0x0004e40001097983 */ /* 0x000ee40000300800 */
[----:B------:R-:W3:Y:S01]  /*a22b0*/  LDL.LU R10, [R1+0x4e8] ;  /* 0x0004e800010a7983 */ /* 0x000ee20000300800 */
[----:B------:R-:W3:Y:S04]  /*a22c0*/  LDL.LU R11, [R1+0x4ec] ;  /* 0x0004ec00010b7983 */ /* 0x000ee80000300800 */
[----:B0-----:R-:W4:Y:S01]  /*a22d0*/  LDL.LU R24, [R1+0x4d0] ;  /* 0x0004d00001187983 */ /* 0x001f220000300800 */
[----:B------:R-:W4:Y:S02]  /*a22e0*/  LDL.LU R25, [R1+0x4d4] ;  /* 0x0004d40001197983 */ /* 0x000f240000300800 */
[----:B-1----:R-:W4:Y:S02]  /*a22f0*/  LDL.LU R26, [R1+0x4d8] ;  /* 0x0004d800011a7983 */ /* 0x002f240000300800 */
[----:B------:R-:W4:Y:S01]  /*a2300*/  LDL.LU R27, [R1+0x4dc] ;  /* 0x0004dc00011b7983 */ /* 0x000f220000300800 */
[----:B------:R0:W-:Y:S01]  /*a2310*/  STL.64 [R1+0x290], R20 ;  /* 0x0002901401007387 */ /* 0x0001e20000100a00 */
[----:B------:R1:W-:Y:S03]  /*a2320*/  STL.64 [R1+0x298], R22 ;  /* 0x0002981601007387 */ /* 0x0003e60000100a00 */
[----:B0-----:R-:W2:Y:S01]  /*a2330*/  LDL.LU.64 R20, [R1+0x6c60] ;  /* 0x006c600001147983 */ /* 0x001ea20000300a00 */
[----:B-1----:R-:W-:-:S02]  /*a2340*/  MOV R23, R12 ;  /* 0x0000000c00177202 */ /* 0x002fc40000000f00 */
[----:B------:R-:W-:Y:S01]  /*a2350*/  MOV R22, R13 ;  /* 0x0000000d00167202 */ /* 0x000fe20000000f00 */
[----:B------:R-:W3:Y:S01]  /*a2360*/  LDL.LU.64 R14, [R1+0x6c58] ;  /* 0x006c5800010e7983 */ /* 0x000ee20000300a00 */
        /* <DEDUP_REMOVED lines=10> */
[----:B0-----:R-:W2:Y:S04]  /*a2410*/  LDL.64 R20, [R1+0x150] ;  /* 0x0001500001147983 */ /* 0x001ea80000100a00 */
[----:B--2---:R0:W-:Y:S04]  /*a2420*/  STL.64 [R1+0x6c20], R20 ;  /* 0x006c201401007387 */ /* 0x0041e80000100a00 */
[----:B0-----:R-:W2:Y:S10]  /*a2430*/  LDL.64 R20, [R1+0x30] ;  /* 0x0000300001147983 */ /* 0x001eb40000100a00 */
[----:B------:R-:W-:Y:S02]  /*a2440*/  STL.64 [R1+0x280], R12 ;  /* 0x0002800c01007387 */ /* 0x000fe40000100a00 */
[----:B------:R0:W-:Y:S02]  /*a2450*/  STL.64 [R1+0x288], R14 ;  /* 0x0002880e01007387 */ /* 0x0001e40000100a00 */
[----:B0-----:R-:W3:Y:S01]  /*a2460*/  LDL.LU.64 R14, [R1+0x6c48] ;  /* 0x006c4800010e7983 */ /* 0x001ee20000300a00 */
        /* <DEDUP_REMOVED lines=17> */
[----:B0-----:R-:W4:Y:S01]  /*a2580*/  LDL.LU.64 R8, [R1+0x6c38] ;  /* 0x006c380001087983 */ /* 0x001f220000300a00 */
[----:B------:R-:W-:Y:S02]  /*a2590*/  STL.64 [R1+0x6b50], R14 ;  /* 0x006b500e01007387 */ /* 0x000fe40000100a00 */
[----:B------:R0:W-:Y:S02]  /*a25a0*/  STL.64 [R1+0x6b48], R12 ;  /* 0x006b480c01007387 */ /* 0x0001e40000100a00 */
[----:B0-----:R-:W3:Y:S01]  /*a25b0*/  LDL.64 R12, [R1+0x140] ;  /* 0x00014000010c7983 */ /* 0x001ee20000100a00 */
[----:B------:R-:W-:Y:S01]  /*a25c0*/  IMAD.MOV.U32 R3, RZ, RZ, R20 ;  /* 0x000000ffff037224 */ /* 0x000fe200078e0014 */
[----:B------:R-:W-:Y:S01]  /*a25d0*/  MOV R2, R21 ;  /* 0x0000001500027202 */ /* 0x000fe20000000f00 */
[C---:B----4-:R-:W-:Y:S08]  /*a25e0*/  HMMA.16816.F32.BF16 R24, R4.reuse, R8, R24 ;  /* 0x000000080418723c */ /* 0x050ff00000041818 */
[C---:B--2---:R-:W-:Y:S11]  /*a25f0*/  HMMA.16816.F32.BF16 R16, R4.reuse, R20, R16 ;  /* 0x000000140410723c */ /* 0x044ff60000041810 */
[----:B------:R-:W-:Y:S04]  /*a2600*/  @!UPT UIADD3 URZ, URZ, URZ, URZ ;  /* 0x0000003f3f3ff290 */ /* 0x000fe8000fffe03f */
[----:B------:R-:W-:Y:S01]  /*a2610*/  STL.64 [R1+0x260], R24 ;  /* 0x0002601801007387 */ /* 0x000fe20000100a00 */
[----:B------:R-:W-:Y:S02]  /*a2620*/  STL.64 [R1+0x268], R26 ;  /* 0x0002681a01007387 */ /* 0x000fe40000100a00 */
[----:B------:R-:W0:Y:S04]  /*a2630*/  LDSM.16.M88.4 R24, [R0+0x46000] ;  /* 0x046000000018783b */ /* 0x000e280000000200 */
[----:B------:R-:W-:Y:S01]  /*a2640*/  STL [R1+0x6b18], R0 ;  /* 0x006b180001007387 */ /* 0x000fe20000100800 */
[----:B0-----:R-:W-:Y:S01]  /*a2650*/  STL.64 [R1+0x6a28], R26 ;  /* 0x006a281a01007387 */ /* 0x001fe20000100a00 */
[----:B------:R0:W-:Y:S03]  /*a2660*/  STL.64 [R1+0x6a20], R24 ;  /* 0x006a201801007387 */ /* 0x0001e60000100a00 */
[----:B0-----:R-:W2:Y:S01]  /*a2670*/  LDL.LU.64 R24, [R1+0xd0] ;  /* 0x0000d00001187983 */ /* 0x001ea20000300a00 */
[----:B------:R-:W-:Y:S02]  /*a2680*/  STL.64 [R1+0x250], R16 ;  /* 0x0002501001007387 */ /* 0x000fe40000100a00 */
[----:B------:R0:W-:Y:S02]  /*a2690*/  STL.64 [R1+0x258], R18 ;  /* 0x0002581201007387 */ /* 0x0001e40000100a00 */
[----:B0-----:R-:W4:Y:S01]  /*a26a0*/  LDL.LU.64 R18, [R1+0x6c30] ;  /* 0x006c300001127983 */ /* 0x001f220000300a00 */
[----:B------:R-:W4:Y:S02]  /*a26b0*/  LDL.LU.64 R16, [R1+0x6c28] ;  /* 0x006c280001107983 */ /* 0x000f240000300a00 */
[----:B------:R-:W4:Y:S02]  /*a26c0*/  LDL.LU.64 R20, [R1+0x6c20] ;  /* 0x006c200001147983 */ /* 0x000f240000300a00 */
[----:B------:R-:W-:Y:S01]  /*a26d0*/  STL [R1+0x6b20], R2 ;  /* 0x006b200201007387 */ /* 0x000fe20000100800 */
[----:B------:R-:W-:Y:S01]  /*a26e0*/  STL [R1+0x6b1c], R3 ;  /* 0x006b1c0301007387 */ /* 0x000fe20000100800 */
[----:B----4-:R-:W-:Y:S01]  /*a26f0*/  HMMA.16816.F32.BF16 R16, R4, R20, R16 ;  /* 0x000000140410723c */ /* 0x010fe20000041810 */
[----:B------:R-:W-:-:S02]  /*a2700*/  MOV R11, R20 ;  /* 0x00000014000b7202 */ /* 0x000fc40000000f00 */
[----:B------:R-:W-:Y:S11]  /*a2710*/  MOV R10, R21 ;  /* 0x00000015000a7202 */ /* 0x000ff60000000f00 */
[----:B------:R-:W-:Y:S09]  /*a2720*/  @!UPT UIADD3 URZ, URZ, URZ, URZ ;  /* 0x0000003f3f3ff290 */ /* 0x000ff2000fffe03f */
[----:B------:R-:W-:Y:S01]  /*a2730*/  STL.64 [R1+0x5a0], R16 ;  /* 0x0005a01001007387 */ /* 0x000fe20000100a00 */
[----:B------:R0:W-:Y:S03]  /*a2740*/  STL.64 [R1+0x5a8], R18 ;  /* 0x0005a81201007387 */ /* 0x0001e60000100a00 */
[----:B0-----:R-:W4:Y:S01]  /*a2750*/  LDL.LU.64 R18, [R1+0x6c18] ;  /* 0x006c180001127983 */ /* 0x001f220000300a00 */
[----:B------:R-:W2:Y:S02]  /*a2760*/  LDL.LU.64 R22, [R1+0x6c10] ;  /* 0x006c100001167983 */ /* 0x000ea40000300a00 */
[----:B------:R-:W2:Y:S02]  /*a2770*/  LDL.LU.64 R20, [R1+0x6c08] ;  /* 0x006c080001147983 */ /* 0x000ea40000300a00 */
[----:B------:R-:W-:Y:S01]  /*a2780*/  STL [R1+0x6b28], R10 ;  /* 0x006b280a01007387 */ /* 0x000fe20000100800 */
[----:B------:R-:W-:Y:S01]  /*a2790*/  STL [R1+0x6b24], R11 ;  /* 0x006b240b01007387 */ /* 0x000fe20000100800 */
[----:B------:R0:W-:Y:S02]  /*a27a0*/  STL.64 [R1+0x6bf0], R8 ;  /* 0x006bf00801007387 */ /* 0x0001e40000100a00 */
[----:B---3--:R-:W-:Y:S01]  /*a27b0*/  IMAD.MOV.U32 R27, RZ, RZ, R12 ;  /* 0x000000ffff1b7224 */ /* 0x008fe200078e000c */
[----:B------:R-:W-:Y:S01]  /*a27c0*/  MOV R26, R13 ;  /* 0x0000000d001a7202 */ /* 0x000fe20000000f00 */
[----:B0-----:R-:W3:Y:S01]  /*a27d0*/  LDL.64 R8, [R1+0x130] ;  /* 0x0001300001087983 */ /* 0x001ee20000100a00 */
[----:B--2---:R-:W-:Y:S11]  /*a27e0*/  HMMA.16816.F32.BF16 R20, R4, R12, R20 ;  /* 0x0000000c0414723c */ /* 0x004ff60000041814 */
[----:B------:R-:W-:Y:S11]  /*a27f0*/  @!UPT UIADD3 URZ, URZ, URZ, URZ ;  /* 0x0000003f3f3ff290 */ /* 0x000ff6000fffe03f */
[----:B------:R-:W-:Y:S01]  /*a2800*/  @!UPT UIADD3 URZ, URZ, URZ, URZ ;  /* 0x0000003f3f3ff290 */ /* 0x000fe2000fffe03f */
[----:B------:R-:W-:Y:S01]  /*a2810*/  STL.64 [R1+0x590], R20 ;  /* 0x0005901401007387 */ /* 0x000fe20000100a00 */
[----:B------:R0:W-:Y:S03]  /*a2820*/  STL.64 [R1+0x598], R22 ;  /* 0x0005981601007387 */ /* 0x0001e60000100a00 */
[----:B0-----:R-:W2:Y:S01]  /*a2830*/  LDL.LU.64 R22, [R1+0x6c00] ;  /* 0x006c000001167983 */ /* 0x001ea20000300a00 */
[----:B------:R-:W2:Y:S02]  /*a2840*/  LDL.LU.64 R20, [R1+0x6bf8] ;  /* 0x006bf80001147983 */ /* 0x000ea40000300a00 */
[----:B------:R-:W2:Y:S02]  /*a2850*/  LDL.LU R12, [R1+0x460] ;  /* 0x00046000010c7983 */ /* 0x000ea40000300800 */
[----:B------:R-:W2:Y:S01]  /*a2860*/  LDL.LU R13, [R1+0x464] ;  /* 0x00046400010d7983 */ /* 0x000ea20000300800 */
[----:B------:R-:W2:Y:S01]  /*a2870*/  LDL.LU R14, [R1+0x468] ;  /* 0x00046800010e7983 */ /* 0x000ea20000300800 */
[----:B------:R-:W2:Y:S03]  /*a2880*/  LDL.LU R15, [R1+0x46c] ;  /* 0x00046c00010f7983 */ /* 0x000ea60000300800 */
[----:B--2---:R-:W-:Y:S01]  /*a2890*/  STL.64 [R1+0x6b60], R14 ;  /* 0x006b600e01007387 */ /* 0x004fe20000100a00 */
[----:B------:R0:W-:Y:S02]  /*a28a0*/  STL.64 [R1+0x6b58], R12 ;  /* 0x006b580c01007387 */ /* 0x0001e40000100a00 */
[----:B0-----:R-:W-:-:S02]  /*a28b0*/  MOV R12, R23 ;  /* 0x00000017000c7202 */ /* 0x001fc40000000f00 */
[----:B------:R-:W-:-:S05]  /*a28c0*/  MOV R13, R22 ;  /* 0x00000016000d7202 */ /* 0x000fca0000000f00 */
[----:B------:R0:W-:Y:S04]  /*a28d0*/  STL.64 [R1+0x6b78], R12 ;  /* 0x006b780c01007387 */ /* 0x0001e80000100a00 */
[----:B0-----:R-:W3:Y:S01]  /*a28e0*/  LDL.LU R12, [R1+0x580] ;  /* 0x00058000010c7983 */ /* 0x001ee20000300800 */
[----:B------:R-:W3:Y:S02]  /*a28f0*/  LDL.LU R13, [R1+0x584] ;  /* 0x00058400010d7983 */ /* 0x000ee40000300800 */
[----:B------:R-:W3:Y:S02]  /*a2900*/  LDL.LU R14, [R1+0x588] ;  /* 0x00058800010e7983 */ /* 0x000ee40000300800 */
[----:B------:R-:W3:Y:S01]  /*a2910*/  LDL.LU R15, [R1+0x58c] ;  /* 0x00058c00010f7983 */ /* 0x000ee20000300800 */
[----:B------:R-:W-:Y:S01]  /*a2920*/  STL [R1+0x6b30], R26 ;  /* 0x006b301a01007387 */ /* 0x000fe20000100800 */
[----:B------:R-:W-:Y:S02]  /*a2930*/  STL [R1+0x6b2c], R27 ;  /* 0x006b2c1b01007387 */ /* 0x000fe40000100800 */
[----:B------:R0:W-:Y:S01]  /*a2940*/  STL.64 [R1+0x6bd8], R24 ;  /* 0x006bd81801007387 */ /* 0x0001e20000100a00 */
[C---:B---3--:R-:W-:Y:S11]  /*a2950*/  HMMA.16816.F32.BF16 R12, R4.reuse, R8, R12 ;  /* 0x00000008040c723c */ /* 0x048ff6000004180c */
[----:B------:R-:W-:Y:S11]  /*a2960*/  @!UPT UIADD3 URZ, URZ, URZ, URZ ;  /* 0x0000003f3f3ff290 */ /* 0x000ff6000fffe03f */
[----:B------:R-:W-:Y:S01]  /*a2970*/  @!UPT UIADD3 URZ, URZ, URZ, URZ ;  /* 0x0000003f3f3ff290 */ /* 0x000fe2000fffe03f */
[----:B------:R1:W-:Y:S01]  /*a2980*/  STL.64 [R1+0x580], R12 ;  /* 0x0005800c01007387 */ /* 0x0003e20000100a00 */
[----:B------:R-:W-:Y:S02]  /*a2990*/  STL.64 [R1+0x588], R14 ;  /* 0x0005880e01007387 */ /* 0x000fe40000100a00 */
[----:B0-----:R-:W2:Y:S02]  /*a29a0*/  LDL.LU R24, [R1+0x550] ;  /* 0x0005500001187983 */ /* 0x001ea40000300800 */
[----:B------:R-:W2:Y:S01]  /*a29b0*/  LDL.LU R25, [R1+0x554] ;  /* 0x0005540001197983 */ /* 0x000ea20000300800 */
[----:B------:R-:W3:Y:S01]  /*a29c0*/  LDL.LU R26, [R1+0x558] ;  /* 0x00055800011a7983 */ /* 0x000ee20000300800 */
[----:B------:R-:W3:Y:S02]  /*a29d0*/  LDL.LU R27, [R1+0x55c] ;  /* 0x00055c00011b7983 */ /* 0x000ee40000300800 */
[----:B------:R-:W-:Y:S01]  /*a29e0*/  IMAD.MOV.U32 R29, RZ, RZ, R8 ;  /* 0x000000ffff1d7224 */ /* 0x000fe200078e0008 */
[----:B------:R-:W-:Y:S01]  /*a29f0*/  MOV R28, R9 ;  /* 0x00000009001c7202 */ /* 0x000fe20000000f00 */
[----:B------:R-:W4:Y:S01]  /*a2a00*/  LDL.LU R8, [R1+0x560] ;  /* 0x0005600001087983 */ /* 0x000f220000300800 */
[----:B------:R-:W4:Y:S02]  /*a2a10*/  LDL.LU R9, [R1+0x564] ;  /* 0x0005640001097983 */ /* 0x000f240000300800 */
[----:B------:R-:W4:Y:S02]  /*a2a20*/  LDL.LU R10, [R1+0x568] ;  /* 0x00056800010a7983 */ /* 0x000f240000300800 */
[----:B------:R-:W4:Y:S01]  /*a2a30*/  LDL.LU R11, [R1+0x56c] ;  /* 0x00056c00010b7983 */ /* 0x000f220000300800 */
[----:B---3--:R-:W-:Y:S01]  /*a2a40*/  STL.64 [R1+0x6be8], R26 ;  /* 0x006be81a01007387 */ /* 0x008fe20000100a00 */
[----:B--2---:R0:W-:Y:S02]  /*a2a50*/  STL.64 [R1+0x6be0], R24 ;  /* 0x006be01801007387 */ /* 0x0041e40000100a00 */
[----:B-1----:R-:W2:Y:S01]  /*a2a60*/  LDL.64 R12, [R1+0x10] ;  /* 0x00001000010c7983 */ /* 0x002ea20000100a00 */
[----:B0-----:R-:W3:Y:S04]  /*a2a70*/  LDL.64 R24, [R1+0x110] ;  /* 0x0001100001187983 */ /* 0x001ee80000100a00 */
[----:B--2---:R0:W-:Y:S04]  /*a2a80*/  STL.64 [R1+0x6b80], R12 ;  /* 0x006b800c01007387 */ /* 0x0041e80000100a00 */
[----:B0-----:R-:W2:Y:S01]  /*a2a90*/  LDL.LU R12, [R1+0x570] ;  /* 0x00057000010c7983 */ /* 0x001ea20000300800 */
[----:B------:R-:W2:Y:S02]  /*a2aa0*/  LDL.LU R13, [R1+0x574] ;  /* 0x00057400010d7983 */ /* 0x000ea40000300800 */
[----:B------:R-:W2:Y:S02]  /*a2ab0*/  LDL.LU R14, [R1+0x578] ;  /* 0x00057800010e7983 */ /* 0x000ea40000300800 */
[----:B------:R-:W2:Y:S01]  /*a2ac0*/  LDL.LU R15, [R1+0x57c] ;  /* 0x00057c00010f7983 */ /* 0x000ea20000300800 */
[----:B------:R-:W-:Y:S01]  /*a2ad0*/  STL [R1+0x6b34], R29 ;  /* 0x006b341d01007387 */ /* 0x000fe20000100800 */
[C---:B--2---:R-:W-:Y:S11]  /*a2ae0*/  HMMA.16816.F32.BF16 R12, R4.reuse, R20, R12 ;  /* 0x00000014040c723c */ /* 0x044ff6000004180c */
[----:B------:R-:W-:Y:S11]  /*a2af0*/  @!UPT UIADD3 URZ, URZ, URZ, URZ ;  /* 0x0000003f3f3ff290 */ /* 0x000ff6000fffe03f */
[----:B------:R-:W-:Y:S01]  /*a2b00*/  @!UPT UIADD3 URZ, URZ, URZ, URZ ;  /* 0x0000003f3f3ff290 */ /* 0x000fe2000fffe03f */
[----:B------:R4:W-:Y:S01]  /*a2b10*/  STL.64 [R1+0x570], R12 ;  /* 0x0005700c01007387 */ /* 0x0009e20000100a00 */
[----:B------:R-:W-:Y:S02]  /*a2b20*/  STL.64 [R1+0x578], R14 ;  /* 0x0005780e01007387 */ /* 0x000fe40000100a00 */
[----:B------:R-:W2:Y:S02]  /*a2b30*/  LDL.LU R16, [R1+0xb80] ;  /* 0x000b800001107983 */ /* 0x000ea40000300800 */
[----:B------:R-:W2:Y:S01]  /*a2b40*/  LDL.LU R17, [R1+0xb84] ;  /* 0x000b840001117983 */ /* 0x000ea20000300800 */
[----:B----4-:R-:W-:Y:S01]  /*a2b50*/  MOV R13, R18 ;  /* 0x00000012000d7202 */ /* 0x010fe20000000f00 */
[----:B------:R-:W-:Y:S01]  /*a2b60*/  IMAD.MOV.U32 R12, RZ, RZ, R19 ;  /* 0x000000ffff0c7224 */ /* 0x000fe200078e0013 */
[----:B------:R-:W4:Y:S01]  /*a2b70*/  LDL.LU R18, [R1+0xb88] ;  /* 0x000b880001127983 */ /* 0x000f220000300800 */
[----:B------:R-:W4:Y:S03]  /*a2b80*/  LDL.LU R19, [R1+0xb8c] ;  /* 0x000b8c0001137983 */ /* 0x000f260000300800 */
[----:B----4-:R-:W-:Y:S01]  /*a2b90*/  STL.64 [R1+0x6bc0], R18 ;  /* 0x006bc01201007387 */ /* 0x010fe20000100a00 */
[----:B--2---:R0:W-:Y:S03]  /*a2ba0*/  STL.64 [R1+0x6bb8], R16 ;  /* 0x006bb81001007387 */ /* 0x0041e60000100a00 */
[----:B0-----:R-:W2:Y:S01]  /*a2bb0*/  LDL.64 R16, [R1+0xf0] ;  /* 0x0000f00001107983 */ /* 0x001ea20000100a00 */
[----:B---3--:R-:W-:Y:S03]  /*a2bc0*/  HMMA.16816.F32.BF16 R8, R4, R24, R8 ;  /* 0x000000180408723c */ /* 0x008fe60000041808 */
[----:B--2---:R0:W-:Y:S04]  /*a2bd0*/  STL.64 [R1+0x6bd0], R16 ;  /* 0x006bd01001007387 */ /* 0x0041e80000100a00 */
[----:B0-----:R-:W2:Y:S01]  /*a2be0*/  LDL.64 R16, [R1+0x100] ;  /* 0x0001000001107983 */ /* 0x001ea20000100a00 */
[----:B------:R0:W-:Y:S03]  /*a2bf0*/  STL.64 [R1+0x6ba8], R12 ;  /* 0x006ba80c01007387 */ /* 0x0001e60000100a00 */
[----:B0-----:R-:W3:Y:S01]  /*a2c00*/  LDL.64 R12, [R1+0xe0] ;  /* 0x0000e000010c7983 */ /* 0x001ee20000100a00 */
[----:B------:R-:W-:-:S02]  /*a2c10*/  MOV R3, R20 ;  /* 0x0000001400037202 */ /* 0x000fc40000000f00 */
[----:B------:R-:W-:Y:S02]  /*a2c20*/  MOV R0, R21 ;  /* 0x0000001500007202 */ /* 0x000fe40000000f00 */
[----:B------:R-:W-:Y:S01]  /*a2c30*/  MOV R2, R25 ;  /* 0x0000001900027202 */ /* 0x000fe20000000f00 */
[----:B---3--:R0:W-:Y:S04]  /*a2c40*/  STL.64 [R1+0x6bc8], R12 ;  /* 0x006bc80c01007387 */ /* 0x0081e80000100a00 */
        /* <DEDUP_REMOVED lines=8> */
[----:B------:R0:W-:Y:S01]  /*a2cd0*/  STL.64 [R1+0x560], R8 ;  /* 0x0005600801007387 */ /* 0x0001e20000100a00 */
[----:B------:R1:W-:Y:S03]  /*a2ce0*/  STL.64 [R1+0x568], R10 ;  /* 0x0005680a01007387 */ /* 0x0003e60000100a00 */
[----:B0-----:R-:W3:Y:S01]  /*a2cf0*/  LDL.LU.64 R8, [R1+0x6bf0] ;  /* 0x006bf00001087983 */ /* 0x001ee20000300a00 */
[----:B-1----:R-:W-:Y:S01]  /*a2d00*/  MOV R11, R24 ;  /* 0x00000018000b7202 */ /* 0x002fe20000000f00 */
[----:B------:R-:W3:Y:S02]  /*a2d10*/  LDL.LU.64 R26, [R1+0x6be8] ;  /* 0x006be800011a7983 */ /* 0x000ee40000300a00 */
[----:B------:R-:W3:Y:S01]  /*a2d20*/  LDL.LU.64 R24, [R1+0x6be0] ;  /* 0x006be00001187983 */ /* 0x000ee20000300a00 */
[----:B--2---:R-:W-:Y:S01]  /*a2d30*/  MOV R10, R17 ;  /* 0x00000011000a7202 */ /* 0x004fe20000000f00 */
[C---:B---3--:R-:W-:Y:S11]  /*a2d40*/  HMMA.16816.F32.BF16 R24, R4.reuse, R16, R24 ;  /* 0x000000100418723c */ /* 0x048ff60000041818 */
[----:B------:R-:W-:Y:S11]  /*a2d50*/  @!UPT UIADD3 URZ, URZ, URZ, URZ ;  /* 0x0000003f3f3ff290 */ /* 0x000ff6000fffe03f */
[----:B------:R-:W-:Y:S01]  /*a2d60*/  @!UPT UIADD3 URZ, URZ, URZ, URZ ;  /* 0x0000003f3f3ff290 */ /* 0x000fe2000fffe03f */
[----:B------:R0:W-:Y:S01]  /*a2d70*/  STL.64 [R1+0x550], R24 ;  /* 0x0005501801007387 */ /* 0x0001e20000100a00 */
[----:B------:R1:W-:Y:S03]  /*a2d80*/  STL.64 [R1+0x558], R26 ;  /* 0x0005581a01007387 */ /* 0x0003e60000100a00 */
[----:B0-----:R-:W4:Y:S01]  /*a2d90*/  LDL.LU.64 R24, [R1+0x6bd8] ;  /* 0x006bd80001187983 */ /* 0x001f220000300a00 */
[----:B-1----:R-:W-:Y:S02]  /*a2da0*/  IMAD.MOV.U32 R27, RZ, RZ, R16 ;  /* 0x000000ffff1b7224 */ /* 0x002fe400078e0010 */
[----:B------:R-:W2:Y:S02]  /*a2db0*/  LDL.LU.64 R16, [R1+0x6bd0] ;  /* 0x006bd00001107983 */ /* 0x000ea40000300a00 */
[----:B------:R-:W-:Y:S01]  /*a2dc0*/  STL.64 [R1+0x6b40], R10 ;  /* 0x006b400a01007387 */ /* 0x000fe20000100a00 */
        /* <DEDUP_REMOVED lines=11> */
[----:B------:R-:W-:Y:S01]  /*a2e80*/  HMMA.16816.F32.BF16 R12, R4, R16, R12 ;  /* 0x00000010040c723c */ /* 0x000fe2000004180c */
[----:B------:R-:W-:-:S02]  /*a2e90*/  MOV R29, R16 ;  /* 0x00000010001d7202 */ /* 0x000fc40000000f00 */
[----:B------:R-:W-:Y:S01]  /*a2ea0*/  MOV R26, R17 ;  /* 0x00000011001a7202 */ /* 0x000fe20000000f00 */
[----:B---3--:R-:W-:Y:S01]  /*a2eb0*/  STL.64 [R1+0x6b90], R10 ;  /* 0x006b900a01007387 */ /* 0x008fe20000100a00 */
[----:B--2---:R0:W-:Y:S03]  /*a2ec0*/  STL.64 [R1+0x6b88], R8 ;  /* 0x006b880801007387 */ /* 0x0041e60000100a00 */
[----:B0-----:R-:W2:Y:S01]  /*a2ed0*/  LDL.LU R8, [R1+0x490] ;  /* 0x0004900001087983 */ /* 0x001ea20000300800 */
[----:B------:R-:W2:Y:S02]  /*a2ee0*/  LDL.LU R9, [R1+0x494] ;  /* 0x0004940001097983 */ /* 0x000ea40000300800 */
[----:B------:R-:W2:Y:S02]  /*a2ef0*/  LDL.LU R10, [R1+0x498] ;  /* 0x00049800010a7983 */ /* 0x000ea40000300800 */
[----:B------:R-:W2:Y:S10]  /*a2f00*/  LDL.LU R11, [R1+0x49c] ;  /* 0x00049c00010b7983 */ /* 0x000eb40000300800 */
[----:B------:R0:W-:Y:S01]  /*a2f10*/  STL.64 [R1+0x540], R12 ;  /* 0x0005400c01007387 */ /* 0x0001e20000100a00 */
[----:B------:R-:W-:Y:S03]  /*a2f20*/  STL.64 [R1+0x548], R14 ;  /* 0x0005480e01007387 */ /* 0x000fe60000100a00 */
[----:B0-----:R-:W3:Y:S01]  /*a2f30*/  LDL.LU.64 R12, [R1+0x6bc8] ;  /* 0x006bc800010c7983 */ /* 0x001ee20000300a00 */
[----:B------:R-:W3:Y:S02]  /*a2f40*/  LDL.LU.64 R18, [R1+0x6bc0] ;  /* 0x006bc00001127983 */ /* 0x000ee40000300a00 */
[----:B------:R-:W3:Y:S02]  /*a2f50*/  LDL.LU.64 R16, [R1+0x6bb8] ;  /* 0x006bb80001107983 */ /* 0x000ee40000300a00 */
[C---:B---3--:R-:W-:Y:S08]  /*a2f60*/  HMMA.16816.F32.BF16 R16, R4.reuse, R12, R16 ;  /* 0x0000000c0410723c */ /* 0x048ff00000041810 */
[----:B----4-:R-:W-:Y:S11]  /*a2f70*/  HMMA.16816.F32.BF16 R4, R4, R24, R20 ;  /* 0x000000180404723c */ /* 0x010ff60000041814 */
[----:B------:R-:W-:Y:S04]  /*a2f80*/  @!UPT UIADD3 URZ, URZ, URZ, URZ ;  /* 0x0000003f3f3ff290 */ /* 0x000fe8000fffe03f */
[----:B------:R0:W-:Y:S01]  /*a2f90*/  STL.64 [R1+0x530], R16 ;  /* 0x0005301001007387 */ /* 0x0001e20000100a00 */
[----:B------:R1:W-:Y:S03]  /*a2fa0*/  STL.64 [R1+0x538], R18 ;  /* 0x0005381201007387 */ /* 0x0003e60000100a00 */
[----:B0-----:R-:W3:Y:S01]  /*a2fb0*/  LDL.LU.64 R16, [R1+0x6bb0] ;  /* 0x006bb00001107983 */ /* 0x001ee20000300a00 */
[----:B-1----:R-:W-:Y:S01]  /*a2fc0*/  IMAD.MOV.U32 R19, RZ, RZ, R12 ;  /* 0x000000ffff137224 */ /* 0x002fe200078e000c */
[----:B------:R-:W-:Y:S02]  /*a2fd0*/  MOV R18, R13 ;  /* 0x0000000d00127202 */ /* 0x000fe40000000f00 */
[----:B------:R-:W2:Y:S01]  /*a2fe0*/  LDL.LU.64 R12, [R1+0x6ba8] ;  /* 0x006ba800010c7983 */ /* 0x000ea20000300a00 */
[----:B------:R-:W2:Y:S02]  /*a2ff0*/  LDL.LU.64 R22, [R1+0x6ba0] ;  /* 0x006ba00001167983 */ /* 0x000ea40000300a00 */
[----:B------:R-:W2:Y:S02]  /*a3000*/  LDL.LU.64 R20, [R1+0x6b98] ;  /* 0x006b980001147983 */ /* 0x000ea40000300a00 */
[----:B------:R0:W-:Y:S01]  /*a3010*/  STL.64 [R1+0x240], R4 ;  /* 0x0002400401007387 */ /* 0x0001e20000100a00 */
[----:B------:R1:W-:Y:S04]  /*a3020*/  STL.64 [R1+0x248], R6 ;  /* 0x0002480601007387 */ /* 0x0003e80000100a00 */
[----:B0-----:R-:W4:Y:S01]  /*a3030*/  LDL.LU R4, [R1+0x480] ;  /* 0x0004800001047983 */ /* 0x001f220000300800 */
[----:B------:R-:W4:Y:S02]  /*a3040*/  LDL.LU R5, [R1+0x484] ;  /* 0x0004840001057983 */ /* 0x000f240000300800 */
[----:B-1----:R-:W4:Y:S02]  /*a3050*/  LDL.LU R6, [R1+0x488] ;  /* 0x0004880001067983 */ /* 0x002f240000300800 */
[----:B------:R-:W4:Y:S01]  /*a3060*/  LDL.LU R7, [R1+0x48c] ;  /* 0x00048c0001077983 */ /* 0x000f220000300800 */
[----:B------:R-:W-:Y:S01]  /*a3070*/  STL.64 [R1+0x6a40], R24 ;  /* 0x006a401801007387 */ /* 0x000fe20000100a00 */
[C---:B--2---:R-:W-:Y:S03]  /*a3080*/  HMMA.16816.F32.BF16 R12, R20.reuse, R12, R8 ;  /* 0x0000000c140c723c */ /* 0x044fe60000041808 */
[----:B------:R-:W2:Y:S01]  /*a3090*/  LDL.LU.64 R10, [R1+0x6b90] ;  /* 0x006b9000010a7983 */ /* 0x000ea20000300a00 */
[----:B------:R-:W2:Y:S11]  /*a30a0*/  LDL.LU.64 R8, [R1+0x6b88] ;  /* 0x006b880001087983 */ /* 0x000eb60000300a00 */
[----:B------:R-:W-:Y:S08]  /*a30b0*/  @!UPT UIADD3 URZ, URZ, URZ, URZ ;  /* 0x0000003f3f3ff290 */ /* 0x000ff0000fffe03f */
[----:B------:R0:W-:Y:S01]  /*a30c0*/  STL.64 [R1+0x520], R12 ;  /* 0x0005200c01007387 */ /* 0x0001e20000100a00 */
[----:B------:R-:W-:Y:S03]  /*a30d0*/  STL.64 [R1+0x528], R14 ;  /* 0x0005280e01007387 */ /* 0x000fe60000100a00 */
[----:B0-----:R-:W4:Y:S02]  /*a30e0*/  LDL.LU.64 R12, [R1+0x6b80] ;  /* 0x006b8000010c7983 */ /* 0x001f240000300a00 */
[C---:B----4-:R-:W-:Y:S11]  /*a30f0*/  HMMA.16816.F32.BF16 R4, R20.reuse, R12, R4 ;  /* 0x0000000c1404723c */ /* 0x050ff60000041804 */
[----:B------:R-:W-:Y:S11]  /*a3100*/  @!UPT UIADD3 URZ, URZ, URZ, URZ ;  /* 0x0000003f3f3ff290 */ /* 0x000ff6000fffe03f */
[----:B------:R-:W-:Y:S01]  /*a3110*/  @!UPT UIADD3 URZ, URZ, URZ, URZ ;  /* 0x0000003f3f3ff290 */ /* 0x000fe2000fffe03f */
[----:B------:R0:W-:Y:S01]  /*a3120*/  STL.64 [R1+0x510], R4 ;  /* 0x0005100401007387 */ /* 0x0001e20000100a00 */
[----:B------:R-:W-:Y:S01]  /*a3130*/  STL.64 [R1+0x518], R6 ;  /* 0x0005180601007387 */ /* 0x000fe20000100a00 */
[----:B0-----:R-:W-:Y:S02]  /*a3140*/  MOV R5, R12 ;  /* 0x0000000c00057202 */ /* 0x001fe40000000f00 */
[----:B------:R-:W-:Y:S02]  /*a3150*/  MOV R4, R13 ;  /* 0x0000000d00047202 */ /* 0x000fe40000000f00 */
[----:B------:R-:W2:Y:S02]  /*a3160*/  LDL.LU.64 R12, [R1+0x6b78] ;  /* 0x006b7800010c7983 */ /* 0x000ea40000300a00 */
        /* <DEDUP_REMOVED lines=22> */
[----:B------:R-:W4:Y:S02]  /*a32d0*/  LDL.LU.64 R8, [R1+0x6b38] ;  /* 0x006b380001087983 */ /* 0x000f240000300a00 */
[----:B---3--:R-:W-:Y:S02]  /*a32e0*/  STL.64 [R1+0x69d8], R14 ;  /* 0x0069d80e01007387 */ /* 0x008fe40000100a00 */
[----:B------:R0:W-:Y:S02]  /*a32f0*/  STL.64 [R1+0x69d0], R12 ;  /* 0x0069d00c01007387 */ /* 0x0001e40000100a00 */
[----:B0-----:R-:W3:Y:S01]  /*a3300*/  LDL.LU R12, [R1+0x440] ;  /* 0x00044000010c7983 */ /* 0x001ee20000300800 */
[----:B------:R-:W3:Y:S02]  /*a3310*/  LDL.LU R13, [R1+0x444] ;  /* 0x00044400010d7983 */ /* 0x000ee40000300800 */
[----:B------:R-:W3:Y:S02]  /*a3320*/  LDL.LU R14, [R1+0x448] ;  /* 0x00044800010e7983 */ /* 0x000ee40000300800 */
[----:B------:R-:W3:Y:S01]  /*a3330*/  LDL.LU R15, [R1+0x44c] ;  /* 0x00044c00010f7983 */ /* 0x000ee20000300800 */
[----:B----4-:R-:W-:Y:S01]  /*a3340*/  STL.64 [R1+0x6a10], R8 ;  /* 0x006a100801007387 */ /* 0x010fe20000100a00 */
[----:B------:R-:W4:Y:S01]  /*a3350*/  LDL.64 R16, [R1] ;  /* 0x0000000001107983 */ /* 0x000f220000100a00 */
[----:B---3--:R-:W-:Y:S11]  /*a3360*/  HMMA.16816.F32.BF16 R12, R20, R8, R12 ;  /* 0x00000008140c723c */ /* 0x008ff6000004180c */
[----:B------:R-:W-:Y:S11]  /*a3370*/  @!UPT UIADD3 URZ, URZ, URZ, URZ ;  /* 0x0000003f3f3ff290 */ /* 0x000ff6000fffe03f */
[----:B------:R-:W-:Y:S01]  /*a3380*/  @!UPT UIADD3 URZ, URZ, URZ, URZ ;  /* 0x0000003f3f3ff290 */ /* 0x000fe2000fffe03f */
[----:B------:R0:W-:Y:S01]  /*a3390*/  STL.64 [R1+0x4d0], R12 ;  /* 0x0004d00c01007387 */ /* 0x0001e20000100a00 */
[----:B------:R1:W-:Y:S03]  /*a33a0*/  STL.64 [R1+0x4d8], R14 ;  /* 0x0004d80e01007387 */ /* 0x0003e60000100a00 */
[----:B----4-:R3:W-:Y:S01]  /*a33b0*/  STL.64 [R1+0x69f8], R16 ;  /* 0x0069f81001007387 */ /* 0x0107e20000100a00 */
[----:B0-----:R-:W4:Y:S02]  /*a33c0*/  LDL.LU R12, [R1+0x970] ;  /* 0x00097000010c7983 */ /* 0x001f240000300800 */
[----:B------:R-:W4:Y:S02]  /*a33d0*/  LDL.LU R13, [R1+0x974] ;  /* 0x00097400010d7983 */ /* 0x000f240000300800 */
[----:B-1----:R-:W2:Y:S01]  /*a33e0*/  LDL.LU R14, [R1+0x978] ;  /* 0x00097800010e7983 */ /* 0x002ea20000300800 */
[----:B------:R-:W2:Y:S01]  /*a33f0*/  LDL.LU R15, [R1+0x97c] ;  /* 0x00097c00010f7983 */ /* 0x000ea20000300800 */
[----:B------:R-:W-:Y:S01]  /*a3400*/  MOV R24, R19 ;  /* 0x0000001300187202 */ /* 0x000fe20000000f00 */
[----:B---3--:R-:W-:Y:S01]  /*a3410*/  IMAD.MOV.U32 R16, RZ, RZ, R5 ;  /* 0x000000ffff107224 */ /* 0x008fe200078e0005 */
[----:B------:R-:W-:-:S02]  /*a3420*/  MOV R17, R4 ;  /* 0x0000000400117202 */ /* 0x000fc40000000f00 */
[----:B------:R-:W-:-:S03]  /*a3430*/  MOV R25, R18 ;  /* 0x0000001200197202 */ /* 0x000fc60000000f00 */
[----:B------:R-:W-:Y:S04]  /*a3440*/  STL.64 [R1+0x6a18], R16 ;  /* 0x006a181001007387 */ /* 0x000fe80000100a00 */
[----:B--2---:R-:W-:Y:S01]  /*a3450*/  STL.64 [R1+0x69f0], R14 ;  /* 0x0069f00e01007387 */ /* 0x004fe20000100a00 */
[----:B----4-:R0:W-:Y:S03]  /*a3460*/  STL.64 [R1+0x69e8], R12 ;  /* 0x0069e80c01007387 */ /* 0x0101e60000100a00 */
[----:B0-----:R-:W2:Y:S01]  /*a3470*/  LDL.LU R12, [R1+0x980] ;  /* 0x00098000010c7983 */ /* 0x001ea20000300800 */
[----:B------:R-:W2:Y:S02]  /*a3480*/  LDL.LU R13, [R1+0x984] ;  /* 0x00098400010d7983 */ /* 0x000ea40000300800 */
[----:B------:R-:W3:Y:S02]  /*a3490*/  LDL.LU R14, [R1+0x988] ;  /* 0x00098800010e7983 */ /* 0x000ee40000300800 */
[----:B------:R-:W3:Y:S01]  /*a34a0*/  LDL.LU R15, [R1+0x98c] ;  /* 0x00098c00010f7983 */ /* 0x000ee20000300800 */
[----:B------:R0:W-:Y:S01]  /*a34b0*/  STL.64 [R1+0x6a58], R24 ;  /* 0x006a581801007387 */ /* 0x0001e20000100a00 */
[----:B------:R-:W4:Y:S02]  /*a34c0*/  LDL.LU R16, [R1+0x9a0] ;  /* 0x0009a00001107983 */ /* 0x000f240000300800 */
[----:B------:R-:W4:Y:S02]  /*a34d0*/  LDL.LU R17, [R1+0x9a4] ;  /* 0x0009a40001117983 */ /* 0x000f240000300800 */
[----:B------:R-:W2:Y:S01]  /*a34e0*/  LDL.LU R18, [R1+0x9a8] ;  /* 0x0009a80001127983 */ /* 0x000ea20000300800 */
[----:B------:R-:W2:Y:S01]  /*a34f0*/  LDL.LU R19, [R1+0x9ac] ;  /* 0x0009ac0001137983 */ /* 0x000ea20000300800 */
[----:B0-----:R-:W-:Y:S01]  /*a3500*/  IMAD.MOV.U32 R24, RZ, RZ, R29 ;  /* 0x000000ffff187224 */ /* 0x001fe200078e001d */
[----:B------:R-:W-:-:S02]  /*a3510*/  MOV R25, R26 ;  /* 0x0000001a00197202 */ /* 0x000fc40000000f00 */
[----:B------:R-:W3:Y:S01]  /*a3520*/  LDL.LU R29, [R1+0x6b34] ;  /* 0x006b3400011d7983 */ /* 0x000ee20000300800 */
[----:B------:R-:W3:Y:S03]  /*a3530*/  LDL.LU R26, [R1+0x6b30] ;  /* 0x006b3000011a7983 */ /* 0x000ee60000300800 */
[----:B------:R-:W-:Y:S04]  /*a3540*/  STL.64 [R1+0x6a70], R24 ;  /* 0x006a701801007387 */ /* 0x000fe80000100a00 */
[----:B--2---:R-:W-:Y:S01]  /*a3550*/  STL.64 [R1+0x6a38], R18 ;  /* 0x006a381201007387 */ /* 0x004fe20000100a00 */
[----:B----4-:R0:W-:Y:S03]  /*a3560*/  STL.64 [R1+0x6a30], R16 ;  /* 0x006a301001007387 */ /* 0x0101e60000100a00 */
[----:B0-----:R-:W2:Y:S01]  /*a3570*/  LDL.LU R16, [R1+0x9b0] ;  /* 0x0009b00001107983 */ /* 0x001ea20000300800 */
[----:B------:R-:W2:Y:S02]  /*a3580*/  LDL.LU R17, [R1+0x9b4] ;  /* 0x0009b40001117983 */ /* 0x000ea40000300800 */
[----:B------:R-:W4:Y:S02]  /*a3590*/  LDL.LU R18, [R1+0x9b8] ;  /* 0x0009b80001127983 */ /* 0x000f240000300800 */
[----:B------:R-:W4:Y:S01]  /*a35a0*/  LDL.LU R19, [R1+0x9bc] ;  /* 0x0009bc0001137983 */ /* 0x000f220000300800 */
[----:B------:R-:W-:-:S02]  /*a35b0*/  MOV R24, R27 ;  /* 0x0000001b00187202 */ /* 0x000fc40000000f00 */
        /* <DEDUP_REMOVED lines=28> */
[----:B---3--:R-:W1:Y:S04]  /*a3780*/  LDSM.16.M88.4 R4, [R0+0x47000] ;  /* 0x047000000004783b */ /* 0x008e680000000200 */
        /* <DEDUP_REMOVED lines=15> */
[----:B------:R-:W3:Y:S02]  /*a3880*/  LDL.LU R19, [R1+0xb4c] ;  /* 0x000b4c0001137983 */ /* 0x000ee40000300800 */
[----:B------:R-:W-:Y:S01]  /*a3890*/  IMAD.MOV.U32 R24, RZ, RZ, R11 ;  /* 0x000000ffff187224 */ /* 0x000fe200078e000b */
        /* <DEDUP_REMOVED lines=34> */
[----:B------:R-:W3:Y:S01]  /*a3ac0*/  LDL.64 R8, [R1+0x20] ;  /* 0x0000200001087983 */ /* 0x000ee20000100a00 */
[----:B------:R-:W-:Y:S02]  /*a3ad0*/  STL.64 [R1+0x6a08], R14 ;  /* 0x006a080e01007387 */ /* 0x000fe40000100a00 */
[----:B------:R0:W-:Y:S02]  /*a3ae0*/  STL.64 [R1+0x6a00], R12 ;  /* 0x006a000c01007387 */ /* 0x0001e40000100a00 */
[----:B0-----:R-:W4:Y:S01]  /*a3af0*/  LDL.LU R12, [R1+0x990] ;  /* 0x00099000010c7983 */ /* 0x001f220000300800 */
[----:B------:R-:W4:Y:S02]  /*a3b00*/  LDL.LU R13, [R1+0x994] ;  /* 0x00099400010d7983 */ /* 0x000f240000300800 */
[----:B------:R-:W4:Y:S02]  /*a3b10*/  LDL.LU R14, [R1+0x998] ;  /* 0x00099800010e7983 */ /* 0x000f240000300800 */
[----:B------:R-:W4:Y:S01]  /*a3b20*/  LDL.LU R15, [R1+0x99c] ;  /* 0x00099c00010f7983 */ /* 0x000f220000300800 */
[----:B-1----:R-:W-:Y:S01]  /*a3b30*/  STL [R1+0x690c], R6 ;  /* 0x00690c0601007387 */ /* 0x002fe20000100800 */
[----:B------:R-:W-:Y:S02]  /*a3b40*/  STL [R1+0x6908], R7 ;  /* 0x0069080701007387 */ /* 0x000fe40000100800 */
[----:B------:R0:W-:Y:S02]  /*a3b50*/  STL.64 [R1+0x69c8], R4 ;  /* 0x0069c80401007387 */ /* 0x0001e40000100a00 */
        /* <DEDUP_REMOVED lines=68> */
[----:B------:R-:W3:Y:S01]  /*a3fa0*/  LDL.LU.64 R18, [R1+0x6a38] ;  /* 0x006a380001127983 */ /* 0x000ee20000300a00 */
[----:B------:R-:W3:Y:S02]  /*a3fb0*/  LDL.LU.64 R16, [R1+0x6a30] ;  /* 0x006a300001107983 */ /* 0x000ee40000300a00 */
[----:B------:R-:W-:Y:S01]  /*a3fc0*/  IMAD.MOV.U32 R2, RZ, RZ, R24 ;  /* 0x000000ffff027224 */ /* 0x000fe200078e0018 */
[----:B------:R-:W-:Y:S11]  /*a3fd0*/  MOV R0, R25 ;  /* 0x0000001900007202 */ /* 0x000ff60000000f00 */
[----:B------:R-:W-:Y:S06]  /*a3fe0*/  @!UPT UIADD3 URZ, URZ, URZ, URZ ;  /* 0x0000003f3f3ff290 */ /* 0x000fec000fffe03f */
[----:B------:R0:W-:Y:S01]  /*a3ff0*/  STL.64 [R1+0x230], R20 ;  /* 0x0002301401007387 */ /* 0x0001e20000100a00 */
[----:B------:R2:W-:Y:S02]  /*a4000*/  STL.64 [R1+0x238], R22 ;  /* 0x0002381601007387 */ /* 0x0005e40000100a00 */
[----:B-1----:R-:W3:Y:S02]  /*a4010*/  LDL.LU.64 R26, [R1+0x6a28] ;  /* 0x006a2800011a7983 */ /* 0x002ee40000300a00 */
[----:B------:R-:W3:Y:S01]  /*a4020*/  LDL.LU.64 R24, [R1+0x6a20] ;  /* 0x006a200001187983 */ /* 0x000ee20000300a00 */
[----:B0-----:R-:W4:Y:S01]  /*a4030*/  LDL.LU R20, [R1+0x960] ;  /* 0x0009600001147983 */ /* 0x001f220000300800 */
[----:B------:R-:W4:Y:S02]  /*a4040*/  LDL.LU R21, [R1+0x964] ;  /* 0x0009640001157983 */ /* 0x000f240000300800 */
[----:B--2---:R-:W2:Y:S02]  /*a4050*/  LDL.LU R22, [R1+0x968] ;  /* 0x0009680001167983 */ /* 0x004ea40000300800 */
[----:B------:R-:W2:Y:S01]  /*a4060*/  LDL.LU R23, [R1+0x96c] ;  /* 0x00096c0001177983 */ /* 0x000ea20000300800 */
[C---:B---3--:R-:W-:Y:S11]  /*a4070*/  HMMA.16816.F32.BF16 R16, R24.reuse, R8, R16 ;  /* 0x000000081810723c */ /* 0x048ff60000041810 */
[----:B------:R-:W-:Y:S11]  /*a4080*/  @!UPT UIADD3 URZ, URZ, URZ, URZ ;  /* 0x0000003f3f3ff290 */ /* 0x000ff6000fffe03f */
[----:B------:R-:W-:Y:S01]  /*a4090*/  @!UPT UIADD3 URZ, URZ, URZ, URZ ;  /* 0x0000003f3f3ff290 */ /* 0x000fe2000fffe03f */
[----:B------:R0:W-:Y:S01]  /*a40a0*/  STL.64 [R1+0x220], R16 ;  /* 0x0002201001007387 */ /* 0x0001e20000100a00 */
[----:B------:R4:W-:Y:S03]  /*a40b0*/  STL.64 [R1+0x228], R18 ;  /* 0x0002281201007387 */ /* 0x0009e60000100a00 */
[----:B0-----:R-:W4:Y:S01]  /*a40c0*/  LDL.LU.64 R16, [R1+0x6a18] ;  /* 0x006a180001107983 */ /* 0x001f220000300a00 */
[----:B------:R-:W-:Y:S02]  /*a40d0*/  MOV R11, R9 ;  /* 0x00000009000b7202 */ /* 0x000fe40000000f00 */
[----:B------:R-:W3:Y:S03]  /*a40e0*/  LDL.LU.64 R8, [R1+0x6a10] ;  /* 0x006a100001087983 */ /* 0x000ee60000300a00 */
[----:B------:R-:W-:Y:S01]  /*a40f0*/  STL [R1+0x6968], R11 ;  /* 0x0069680b01007387 */ /* 0x000fe20000100800 */
[C---:B----4-:R-:W-:Y:S03]  /*a4100*/  HMMA.16816.F32.BF16 R16, R24.reuse, R16, R12 ;  /* 0x000000101810723c */ /* 0x050fe6000004180c */
[----:B------:R-:W4:Y:S01]  /*a4110*/  LDL.LU.64 R14, [R1+0x6a08] ;  /* 0x006a0800010e7983 */ /* 0x000f220000300a00 */
[----:B------:R-:W4:Y:S11]  /*a4120*/  LDL.LU.64 R12, [R1+0x6a00] ;  /* 0x006a0000010c7983 */ /* 0x000f360000300a00 */
[----:B------:R-:W-:Y:S08]  /*a4130*/  @!UPT UIADD3 URZ, URZ, URZ, URZ ;  /* 0x0000003f3f3ff290 */ /* 0x000ff0000fffe03f */
[----:B------:R0:W-:Y:S01]  /*a4140*/  STL.64 [R1+0x210], R16 ;  /* 0x0002101001007387 */ /* 0x0001e20000100a00 */
[----:B------:R-:W-:Y:S03]  /*a4150*/  STL.64 [R1+0x218], R18 ;  /* 0x0002181201007387 */ /* 0x000fe60000100a00 */
[----:B0-----:R-:W4:Y:S02]  /*a4160*/  LDL.LU.64 R16, [R1+0x69f8] ;  /* 0x0069f80001107983 */ /* 0x001f240000300a00 */
[C---:B----4-:R-:W-:Y:S01]  /*a4170*/  HMMA.16816.F32.BF16 R12, R24.reuse, R16, R12 ;  /* 0x00000010180c723c */ /* 0x050fe2000004180c */
[----:B------:R-:W-:Y:S11]  /*a4180*/  MOV R11, R17 ;  /* 0x00000011000b7202 */ /* 0x000ff60000000f00 */
[----:B------:R-:W-:Y:S11]  /*a4190*/  @!UPT UIADD3 URZ, URZ, URZ, URZ ;  /* 0x0000003f3f3ff290 */ /* 0x000ff6000fffe03f */
        /* <DEDUP_REMOVED lines=11> */
[----:B------:R-:W2:Y:S02]  /*a4250*/  LDL.LU.64 R12, [R1+0x69d0] ;  /* 0x0069d000010c7983 */ /* 0x000ea40000300a00 */
[----:B------:R2:W-:Y:S01]  /*a4260*/  STL.64 [R1+0x6970], R16 ;  /* 0x0069701001007387 */ /* 0x0005e20000100a00 */
[----:B----4-:R-:W-:Y:S01]  /*a4270*/  STL.64 [R1+0x68b0], R14 ;  /* 0x0068b00e01007387 */ /* 0x010fe20000100a00 */
[C---:B--2---:R-:W-:Y:S01]  /*a4280*/  HMMA.16816.F32.BF16 R16, R24.reuse, R12, R20 ;  /* 0x0000000c1810723c */ /* 0x044fe20000041814 */
[----:B------:R3:W-:Y:S07]  /*a4290*/  STL.64 [R1+0x68a8], R12 ;  /* 0x0068a80c01007387 */ /* 0x0007ee0000100a00 */
[C---:B---3--:R-:W-:Y:S11]  /*a42a0*/  HMMA.16816.F32.BF16 R12, R24.reuse, R8, R4 ;  /* 0x00000008180c723c */ /* 0x048ff60000041804 */
[----:B------:R-:W-:Y:S04]  /*a42b0*/  @!UPT UIADD3 URZ, URZ, URZ, URZ ;  /* 0x0000003f3f3ff290 */ /* 0x000fe8000fffe03f */
[----:B------:R-:W-:Y:S01]  /*a42c0*/  STL.64 [R1+0x1e0], R16 ;  /* 0x0001e01001007387 */ /* 0x000fe20000100a00 */
[----:B------:R-:W-:Y:S02]  /*a42d0*/  STL.64 [R1+0x1e8], R18 ;  /* 0x0001e81201007387 */ /* 0x000fe40000100a00 */
[----:B------:R-:W2:Y:S05]  /*a42e0*/  LDL.LU R4, [R1+0x940] ;  /* 0x0009400001047983 */ /* 0x000eaa0000300800 */
[----:B------:R-:W-:Y:S01]  /*a42f0*/  STL.64 [R1+0x1d0], R12 ;  /* 0x0001d00c01007387 */ /* 0x000fe20000100a00 */
[----:B------:R-:W-:Y:S02]  /*a4300*/  STL.64 [R1+0x1d8], R14 ;  /* 0x0001d80e01007387 */ /* 0x000fe40000100a00 */
[----:B------:R-:W2:Y:S02]  /*a4310*/  LDL.LU R5, [R1+0x944] ;  /* 0x0009440001057983 */ /* 0x000ea40000300800 */
[----:B------:R-:W2:Y:S01]  /*a4320*/  LDL.LU R6, [R1+0x948] ;  /* 0x0009480001067983 */ /* 0x000ea20000300800 */
[----:B------:R-:W2:Y:S01]  /*a4330*/  LDL.LU R7, [R1+0x94c] ;  /* 0x00094c0001077983 */ /* 0x000ea20000300800 */
[----:B------:R-:W2:Y:S02]  /*a4340*/  LDL.LU.64 R20, [R1+0x30] ;  /* 0x0000300001147983 */ /* 0x000ea40000300a00 */
[----:B------:R-:W-:Y:S02]  /*a4350*/  STL [R1+0x6980], R11 ;  /* 0x0069800b01007387 */ /* 0x000fe40000100800 */
[----:B------:R0:W-:Y:S02]  /*a4360*/  STL.64 [R1+0x6978], R8 ;  /* 0x0069780801007387 */ /* 0x0001e40000100a00 */
[----:B0-----:R-:W3:Y:S04]  /*a4370*/  LDL.LU.64 R8, [R1+0x130] ;  /* 0x0001300001087983 */ /* 0x001ee80000300a00 */
[----:B---3--:R0:W-:Y:S04]  /*a4380*/  STL.64 [R1+0x6998], R8 ;  /* 0x0069980801007387 */ /* 0x0081e80000100a00 */
[----:B0-----:R-:W3:Y:S04]  /*a4390*/  LDL.LU.64 R8, [R1+0x140] ;  /* 0x0001400001087983 */ /* 0x001ee80000300a00 */
[----:B---3--:R0:W-:Y:S04]  /*a43a0*/  STL.64 [R1+0x69b0], R8 ;  /* 0x0069b00801007387 */ /* 0x0081e80000100a00 */
[----:B0-----:R-:W3:Y:S01]  /*a43b0*/  LDL.LU.64 R8, [R1+0x150] ;  /* 0x0001500001087983 */ /* 0x001ee20000300a00 */
        /* <DEDUP_REMOVED lines=16> */
[----:B------:R-:W2:Y:S01]  /*a44c0*/  LDL R3, [R1+0x27f8] ;  /* 0x0027f80001037983 */ /* 0x000ea20000100800 */
[----:B------:R-:W-:Y:S03]  /*a44d0*/  HMMA.16816.F32.BF16 R4, R24, R20, R4 ;  /* 0x000000141804723c */ /* 0x000fe60000041804 */
[----:B----4-:R-:W-:Y:S01]  /*a44e0*/  STL.64 [R1+0x69c0], R18 ;  /* 0x0069c01201007387 */ /* 0x010fe20000100a00 */
[----:B--2---:R0:W-:Y:S03]  /*a44f0*/  STL.64 [R1+0x69b8], R16 ;  /* 0x0069b81001007387 */ /* 0x0041e60000100a00 */
[----:B0-----:R-:W3:Y:S01]  /*a4500*/  LDL.LU R16, [R1+0xb00] ;  /* 0x000b000001107983 */ /* 0x001ee20000300800 */
[----:B------:R-:W3:Y:S02]  /*a4510*/  LDL.LU R17, [R1+0xb04] ;  /* 0x000b040001117983 */ /* 0x000ee40000300800 */
[----:B------:R-:W3:Y:S02]  /*a4520*/  LDL.LU R18, [R1+0xb08] ;  /* 0x000b080001127983 */ /* 0x000ee40000300800 */
[----:B------:R-:W3:Y:S01]  /*a4530*/  LDL.LU R19, [R1+0xb0c] ;  /* 0x000b0c0001137983 */ /* 0x000ee20000300800 */
[----:B------:R-:W2:Y:S10]  /*a4540*/  LDL.LU.64 R12, [R1+0x110] ;  /* 0x00011000010c7983 */ /* 0x000eb40000300a00 */
[----:B------:R0:W-:Y:S02]  /*a4550*/  STL.64 [R1+0x1c0], R4 ;  /* 0x0001c00401007387 */ /* 0x0001e40000100a00 */
[----:B------:R1:W-:Y:S01]  /*a4560*/  STL.64 [R1+0x1c8], R6 ;  /* 0x0001c80601007387 */ /* 0x0003e20000100a00 */
[----:B0-----:R-:W4:Y:S01]  /*a4570*/  LDL.LU.64 R4, [R1+0x69c8] ;  /* 0x0069c80001047983 */ /* 0x001f220000300a00 */
[----:B-1----:R-:W-:Y:S01]  /*a4580*/  IMAD.MOV.U32 R6, RZ, RZ, R20 ;  /* 0x000000ffff067224 */ /* 0x002fe200078e0014 */
[----:B------:R-:W-:-:S02]  /*a4590*/  MOV R7, R21 ;  /* 0x0000001500077202 */ /* 0x000fc40000000f00 */
[----:B------:R-:W0:Y:S04]  /*a45a0*/  LDSM.16.M88.4 R20, [R3+0x40000] ;  /* 0x040000000314783b */ /* 0x000e280000000200 */
[----:B------:R-:W-:Y:S01]  /*a45b0*/  STL.64 [R1+0x6918], R6 ;  /* 0x0069180601007387 */ /* 0x000fe20000100a00 */
[----:B---3--:R-:W-:Y:S03]  /*a45c0*/  HMMA.16816.F32.BF16 R16, R24, R8, R16 ;  /* 0x000000081810723c */ /* 0x008fe60000041810 */
[----:B----4-:R1:W-:Y:S04]  /*a45d0*/  STL.64 [R1+0x6910], R4 ;  /* 0x0069100401007387 */ /* 0x0103e80000100a00 */
[----:B-1----:R-:W2:Y:S01]  /*a45e0*/  LDL.LU R4, [R1+0xac0] ;  /* 0x000ac00001047983 */ /* 0x002ea20000300800 */
[----:B------:R-:W2:Y:S02]  /*a45f0*/  LDL.LU R5, [R1+0xac4] ;  /* 0x000ac40001057983 */ /* 0x000ea40000300800 */
[----:B------:R-:W2:Y:S02]  /*a4600*/  LDL.LU R6, [R1+0xac8] ;  /* 0x000ac80001067983 */ /* 0x000ea40000300800 */
[----:B------:R-:W2:Y:S01]  /*a4610*/  LDL.LU R7, [R1+0xacc] ;  /* 0x000acc0001077983 */ /* 0x000ea20000300800 */
[----:B0-----:R0:W-:Y:S01]  /*a4620*/  STL.64 [R1+0x6780], R22 ;  /* 0x0067801601007387 */ /* 0x0011e20000100a00 */
[----:B------:R-:W-:Y:S09]  /*a4630*/  STL.64 [R1+0x6778], R20 ;  /* 0x0067781401007387 */ /* 0x000ff20000100a00 */
[----:B------:R-:W-:Y:S02]  /*a4640*/  STL.64 [R1+0x1b0], R16 ;  /* 0x0001b01001007387 */ /* 0x000fe40000100a00 */
[----:B------:R1:W-:Y:S02]  /*a4650*/  STL.64 [R1+0x1b8], R18 ;  /* 0x0001b81201007387 */ /* 0x0003e40000100a00 */
[----:B0-----:R-:W-:Y:S01]  /*a4660*/  IMAD.MOV.U32 R23, RZ, RZ, R8 ;  /* 0x000000ffff177224 */ /* 0x001fe200078e0008 */
[----:B------:R-:W-:Y:S01]  /*a4670*/  MOV R22, R9 ;  /* 0x0000000900167202 */ /* 0x000fe20000000f00 */
[----:B-1----:R-:W3:Y:S01]  /*a4680*/  LDL.LU.64 R18, [R1+0x69c0] ;  /* 0x0069c00001127983 */ /* 0x002ee20000300a00 */
[----:B------:R-:W3:Y:S02]  /*a4690*/  LDL.LU.64 R16, [R1+0x69b8] ;  /* 0x0069b80001107983 */ /* 0x000ee40000300a00 */
[----:B------:R-:W3:Y:S01]  /*a46a0*/  LDL.LU.64 R8, [R1+0x69b0] ;  /* 0x0069b00001087983 */ /* 0x000ee20000300a00 */
[----:B------:R-:W-:-:S02]  /*a46b0*/  MOV R20, R2 ;  /* 0x0000000200147202 */ /* 0x000fc40000000f00 */
[----:B------:R-:W-:Y:S01]  /*a46c0*/  MOV R21, R0 ;  /* 0x0000000000157202 */ /* 0x000fe20000000f00 */
[----:B------:R-:W-:Y:S01]  /*a46d0*/  STL [R1+0x6878], R22 ;  /* 0x0068781601007387 */ /* 0x000fe20000100800 */
[----:B------:R-:W-:Y:S03]  /*a46e0*/  STL [R1+0x6874], R23 ;  /* 0x0068741701007387 */ /* 0x000fe60000100800 */
[----:B------:R0:W-:Y:S04]  /*a46f0*/  STL.64 [R1+0x6960], R20 ;  /* 0x0069601401007387 */ /* 0x0001e80000100a00 */
[----:B0-----:R-:W4:Y:S01]  /*a4700*/  LDL.LU.64 R20, [R1+0x120] ;  /* 0x0001200001147983 */ /* 0x001f220000300a00 */
        /* <DEDUP_REMOVED lines=10> */
[----:B------:R-:W-:Y:S01]  /*a47b0*/  STL [R1+0x687c], R0 ;  /* 0x00687c0001007387 */ /* 0x000fe20000100800 */
[C---:B---3--:R-:W-:Y:S11]  /*a47c0*/  HMMA.16816.F32.BF16 R16, R24.reuse, R8, R16 ;  /* 0x000000081810723c */ /* 0x048ff60000041810 */
[----:B------:R-:W-:Y:S11]  /*a47d0*/  @!UPT UIADD3 URZ, URZ, URZ, URZ ;  /* 0x0000003f3f3ff290 */ /* 0x000ff6000fffe03f */
[----:B------:R-:W-:Y:S01]  /*a47e0*/  @!UPT UIADD3 URZ, URZ, URZ, URZ ;  /* 0x0000003f3f3ff290 */ /* 0x000fe2000fffe03f */
[----:B------:R-:W-:Y:S01]  /*a47f0*/  STL.64 [R1+0x190], R16 ;  /* 0x0001901001007387 */ /* 0x000fe20000100a00 */
[----:B------:R0:W-:Y:S03]  /*a4800*/  STL.64 [R1+0x198], R18 ;  /* 0x0001981201007387 */ /* 0x0001e60000100a00 */
[----:B0-----:R-:W4:Y:S01]  /*a4810*/  LDL.LU.64 R18, [R1+0x6990] ;  /* 0x0069900001127983 */ /* 0x001f220000300a00 */
[----:B------:R-:W4:Y:S02]  /*a4820*/  LDL.LU.64 R16, [R1+0x6988] ;  /* 0x0069880001107983 */ /* 0x000f240000300a00 */
[----:B------:R-:W-:Y:S01]  /*a4830*/  IMAD.MOV.U32 R28, RZ, RZ, R8 ;  /* 0x000000ffff1c7224 */ /* 0x000fe200078e0008 */
[----:B------:R-:W-:Y:S01]  /*a4840*/  MOV R3, R9 ;  /* 0x0000000900037202 */ /* 0x000fe20000000f00 */
[----:B------:R-:W3:Y:S01]  /*a4850*/  LDL.LU R11, [R1+0x6980] ;  /* 0x00698000010b7983 */ /* 0x000ee20000300800 */
[----:B------:R-:W2:Y:S02]  /*a4860*/  LDL.LU.64 R8, [R1+0x6978] ;  /* 0x0069780001087983 */ /* 0x000ea40000300a00 */
[----:B------:R-:W-:Y:S01]  /*a4870*/  STL [R1+0x6884], R28 ;  /* 0x0068841c01007387 */ /* 0x000fe20000100800 */
[C---:B----4-:R-:W-:Y:S11]  /*a4880*/  HMMA.16816.F32.BF16 R16, R24.reuse, R20, R16 ;  /* 0x000000141810723c */ /* 0x050ff60000041810 */
[----:B------:R-:W-:Y:S11]  /*a4890*/  @!UPT UIADD3 URZ, URZ, URZ, URZ ;  /* 0x0000003f3f3ff290 */ /* 0x000ff6000fffe03f */
[----:B------:R-:W-:Y:S01]  /*a48a0*/  @!UPT UIADD3 URZ, URZ, URZ, URZ ;  /* 0x0000003f3f3ff290 */ /* 0x000fe2000fffe03f */
[----:B------:R0:W-:Y:S01]  /*a48b0*/  STL.64 [R1+0x180], R16 ;  /* 0x0001801001007387 */ /* 0x0001e20000100a00 */
[----:B------:R1:W-:Y:S03]  /*a48c0*/  STL.64 [R1+0x188], R18 ;  /* 0x0001881201007387 */ /* 0x0003e60000100a00 */
[----:B0-----:R-:W4:Y:S01]  /*a48d0*/  LDL.LU.64 R16, [R1+0x6970] ;  /* 0x0069700001107983 */ /* 0x001f220000300a00 */
[----:B--2---:R-:W-:Y:S01]  /*a48e0*/  HMMA.16816.F32.BF16 R4, R24, R12, R4 ;  /* 0x0000000c1804723c */ /* 0x004fe20000041804 */
[----:B-1----:R-:W-:Y:S02]  /*a48f0*/  MOV R19, R20 ;  /* 0x0000001400137202 */ /* 0x002fe40000000f00 */
[----:B------:R-:W-:Y:S01]  /*a4900*/  MOV R18, R21 ;  /* 0x0000001500127202 */ /* 0x000fe20000000f00 */
[----:B------:R-:W-:-:S04]  /*a4910*/  IMAD.MOV.U32 R10, RZ, RZ, R12 ;  /* 0x000000ffff0a7224 */ /* 0x000fc800078e000c */
[----:B------:R-:W-:Y:S01]  /*a4920*/  STL.64 [R1+0x68c0], R18 ;  /* 0x0068c01201007387 */ /* 0x000fe20000100a00 */
[----:B------:R-:W-:-:S03]  /*a4930*/  MOV R29, R13 ;  /* 0x0000000d001d7202 */ /* 0x000fc60000000f00 */
[----:B----4-:R0:W-:Y:S11]  /*a4940*/  STL.64 [R1+0x68b8], R16 ;  /* 0x0068b81001007387 */ /* 0x0101f60000100a00 */
[----:B------:R-:W-:Y:S02]  /*a4950*/  STL.64 [R1+0x170], R4 ;  /* 0x0001700401007387 */ /* 0x000fe40000100a00 */
[----:B------:R-:W-:Y:S02]  /*a4960*/  STL.64 [R1+0x178], R6 ;  /* 0x0001780601007387 */ /* 0x000fe40000100a00 */
[----:B------:R-:W-:Y:S01]  /*a4970*/  STL [R1+0x6958], R10 ;  /* 0x0069580a01007387 */ /* 0x000fe20000100800 */
[----:B------:R-:W-:Y:S01]  /*a4980*/  STL.64 [R1+0x6950], R8 ;  /* 0x0069500801007387 */ /* 0x000fe20000100a00 */
[----:B------:R-:W2:Y:S02]  /*a4990*/  LDL.LU R12, [R1+0x8f0] ;  /* 0x0008f000010c7983 */ /* 0x000ea40000300800 */
[----:B------:R-:W2:Y:S02]  /*a49a0*/  LDL.LU R13, [R1+0x8f4] ;  /* 0x0008f400010d7983 */ /* 0x000ea40000300800 */
[----:B------:R-:W4:Y:S01]  /*a49b0*/  LDL.LU R14, [R1+0x8f8] ;  /* 0x0008f800010e7983 */ /* 0x000f220000300800 */
[----:B------:R-:W4:Y:S04]  /*a49c0*/  LDL.LU R15, [R1+0x8fc] ;  /* 0x0008fc00010f7983 */ /* 0x000f280000300800 */
[----:B----4-:R-:W-:Y:S01]  /*a49d0*/  STL.64 [R1+0x68d0], R14 ;  /* 0x0068d00e01007387 */ /* 0x010fe20000100a00 */
[----:B--2---:R1:W-:Y:S02]  /*a49e0*/  STL.64 [R1+0x68c8], R12 ;  /* 0x0068c80c01007387 */ /* 0x0043e40000100a00 */
[----:B0-----:R-:W2:Y:S01]  /*a49f0*/  LDL.LU R16, [R1] ;  /* 0x0000000001107983 */ /* 0x001ea20000300800 */
[----:B---3--:R-:W-:-:S02]  /*a4a00*/  MOV R17, R11 ;  /* 0x0000000b00117202 */ /* 0x008fc40000000f00 */
[----:B------:R-:W3:Y:S04]  /*a4a10*/  LDL.LU R11, [R1+0x6968] ;  /* 0x00696800010b7983 */ /* 0x000ee80000300800 */
[----:B--2---:R-:W-:Y:S01]  /*a4a20*/  STL.64 [R1+0x68d8], R16 ;  /* 0x0068d81001007387 */ /* 0x004fe20000100a00 */
[----:B-1----:R-:W2:Y:S02]  /*a4a30*/  LDL.LU R12, [R1+0x900] ;  /* 0x00090000010c7983 */ /* 0x002ea40000300800 */
[----:B------:R-:W2:Y:S02]  /*a4a40*/  LDL.LU R13, [R1+0x904] ;  /* 0x00090400010d7983 */ /* 0x000ea40000300800 */
[----:B------:R-:W4:Y:S01]  /*a4a50*/  LDL.LU R14, [R1+0x908] ;  /* 0x00090800010e7983 */ /* 0x000f220000300800 */
[----:B------:R-:W4:Y:S01]  /*a4a60*/  LDL.LU R15, [R1+0x90c] ;  /* 0x00090c00010f7983 */ /* 0x000f220000300800 */
[----:B------:R-:W2:Y:S02]  /*a4a70*/  LDL.LU R4, [R1+0x930] ;  /* 0x0009300001047983 */ /* 0x000ea40000300800 */
[----:B------:R-:W2:Y:S02]  /*a4a80*/  LDL.LU R5, [R1+0x934] ;  /* 0x0009340001057983 */ /* 0x000ea40000300800 */
[----:B------:R-:W2:Y:S01]  /*a4a90*/  LDL.LU R6, [R1+0x938] ;  /* 0x0009380001067983 */ /* 0x000ea20000300800 */
[----:B------:R-:W2:Y:S01]  /*a4aa0*/  LDL.LU R7, [R1+0x93c] ;  /* 0x00093c0001077983 */ /* 0x000ea20000300800 */
[----:B------:R-:W3:Y:S02]  /*a4ab0*/  LDL.LU R20, [R1+0xab0] ;  /* 0x000ab00001147983 */ /* 0x000ee40000300800 */
[----:B------:R-:W3:Y:S02]  /*a4ac0*/  LDL.LU R21, [R1+0xab4] ;  /* 0x000ab40001157983 */ /* 0x000ee40000300800 */
[----:B------:R-:W3:Y:S01]  /*a4ad0*/  LDL.LU R22, [R1+0xab8] ;  /* 0x000ab80001167983 */ /* 0x000ee20000300800 */
[----:B------:R-:W3:Y:S01]  /*a4ae0*/  LDL.LU R23, [R1+0xabc] ;  /* 0x000abc0001177983 */ /* 0x000ee20000300800 */
[----:B------:R-:W3:Y:S03]  /*a4af0*/  LDL.LU.64 R8, [R1+0x100] ;  /* 0x0001000001087983 */ /* 0x000ee60000300a00 */
[----:B--2---:R-:W-:Y:S01]  /*a4b00*/  STL.64 [R1+0x6928], R6 ;  /* 0x0069280601007387 */ /* 0x004fe20000100a00 */
[----:B------:R0:W-:Y:S03]  /*a4b10*/  STL.64 [R1+0x6920], R4 ;  /* 0x0069200401007387 */ /* 0x0001e60000100a00 */
[----:B0-----:R-:W2:Y:S04]  /*a4b20*/  LDL.LU.64 R4, [R1+0xe0] ;  /* 0x0000e00001047983 */ /* 0x001ea80000300a00 */
[----:B--2---:R0:W-:Y:S04]  /*a4b30*/  STL.64 [R1+0x6938], R4 ;  /* 0x0069380401007387 */ /* 0x0041e80000100a00 */
[----:B0-----:R-:W2:Y:S01]  /*a4b40*/  LDL.LU.64 R4, [R1+0xf0] ;  /* 0x0000f00001047983 */ /* 0x001ea20000300a00 */
[----:B----4-:R-:W-:Y:S02]  /*a4b50*/  STL.64 [R1+0x68e8], R14 ;  /* 0x0068e80e01007387 */ /* 0x010fe40000100a00 */
[----:B------:R-:W-:Y:S02]  /*a4b60*/  STL.64 [R1+0x68e0], R12 ;  /* 0x0068e00c01007387 */ /* 0x000fe40000100a00 */
[----:B------:R-:W4:Y:S01]  /*a4b70*/  LDL.LU R16, [R1+0x10] ;  /* 0x0000100001107983 */ /* 0x000f220000300800 */
[----:B------:R-:W4:Y:S04]  /*a4b80*/  LDL.LU R17, [R1+0x14] ;  /* 0x0000140001117983 */ /* 0x000f280000300800 */
[----:B----4-:R0:W-:Y:S04]  /*a4b90*/  STL.64 [R1+0x68f0], R16 ;  /* 0x0068f01001007387 */ /* 0x0101e80000100a00 */
[----:B0-----:R-:W4:Y:S01]  /*a4ba0*/  LDL.LU R16, [R1+0x20] ;  /* 0x0000200001107983 */ /* 0x001f220000300800 */
[----:B---3--:R-:W-:-:S05]  /*a4bb0*/  MOV R17, R11 ;  /* 0x0000000b00117202 */ /* 0x008fca0000000f00 */
[----:B----4-:R0:W-:Y:S04]  /*a4bc0*/  STL.64 [R1+0x6930], R16 ;  /* 0x0069301001007387 */ /* 0x0101e80000100a00 */
[----:B0-----:R-:W3:Y:S01]  /*a4bd0*/  LDL.LU R16, [R1+0xa90] ;  /* 0x000a900001107983 */ /* 0x001ee20000300800 */
[----:B------:R-:W3:Y:S02]  /*a4be0*/  LDL.LU R17, [R1+0xa94] ;  /* 0x000a940001117983 */ /* 0x000ee40000300800 */
[----:B------:R-:W4:Y:S02]  /*a4bf0*/  LDL.LU R18, [R1+0xa98] ;  /* 0x000a980001127983 */ /* 0x000f240000300800 */
[----:B------:R-:W4:Y:S01]  /*a4c00*/  LDL.LU R19, [R1+0xa9c] ;  /* 0x000a9c0001137983 */ /* 0x000f220000300800 */
[----:B------:R-:W-:Y:S01]  /*a4c10*/  HMMA.16816.F32.BF16 R20, R24, R8, R20 ;  /* 0x000000081814723c */ /* 0x000fe20000041814 */
[----:B----4-:R-:W-:Y:S01]  /*a4c20*/  STL.64 [R1+0x6948], R18 ;  /* 0x0069481201007387 */ /* 0x010fe20000100a00 */
[----:B---3--:R0:W-:Y:S03]  /*a4c30*/  STL.64 [R1+0x6940], R16 ;  /* 0x0069401001007387 */ /* 0x0081e60000100a00 */
        /* <DEDUP_REMOVED lines=8> */
[----:B------:R-:W-:Y:S01]  /*a4cc0*/  MOV R11, R9 ;  /* 0x00000009000b7202 */ /* 0x000fe20000000f00 */
[----:B----4-:R-:W-:Y:S01]  /*a4cd0*/  STL.64 [R1+0x6900], R14 ;  /* 0x0069000e01007387 */ /* 0x010fe20000100a00 */
[----:B---3--:R0:W-:Y:S03]  /*a4ce0*/  STL.64 [R1+0x68f8], R12 ;  /* 0x0068f80c01007387 */ /* 0x0081e60000100a00 */
[----:B0-----:R-:W3:Y:S01]  /*a4cf0*/  LDL.LU R12, [R1+0x920] ;  /* 0x00092000010c7983 */ /* 0x001ee20000300800 */
[----:B------:R-:W3:Y:S02]  /*a4d00*/  LDL.LU R13, [R1+0x924] ;  /* 0x00092400010d7983 */ /* 0x000ee40000300800 */
[----:B------:R-:W3:Y:S02]  /*a4d10*/  LDL.LU R14, [R1+0x928] ;  /* 0x00092800010e7983 */ /* 0x000ee40000300800 */
[----:B------:R-:W3:Y:S01]  /*a4d20*/  LDL.LU R15, [R1+0x92c] ;  /* 0x00092c00010f7983 */ /* 0x000ee20000300800 */
[----:B------:R0:W-:Y:S01]  /*a4d30*/  STL.64 [R1+0x160], R20 ;  /* 0x0001601401007387 */ /* 0x0001e20000100a00 */
[----:B------:R1:W-:Y:S03]  /*a4d40*/  STL.64 [R1+0x168], R22 ;  /* 0x0001681601007387 */ /* 0x0003e60000100a00 */
[----:B0-----:R-:W4:Y:S01]  /*a4d50*/  LDL.LU.64 R20, [R1+0x6960] ;  /* 0x0069600001147983 */ /* 0x001f220000300a00 */
[----:B-1----:R-:W-:-:S02]  /*a4d60*/  IMAD.MOV.U32 R23, RZ, RZ, R8 ;  /* 0x000000ffff177224 */ /* 0x002fc400078e0008 */
[----:B------:R-:W3:Y:S02]  /*a4d70*/  LDL.LU R10, [R1+0x6958] ;  /* 0x00695800010a7983 */ /* 0x000ee40000300800 */
[----:B------:R-:W4:Y:S01]  /*a4d80*/  LDL.LU.64 R8, [R1+0x6950] ;  /* 0x0069500001087983 */ /* 0x000f220000300a00 */
[C---:B--2---:R-:W-:Y:S01]  /*a4d90*/  HMMA.16816.F32.BF16 R16, R24.reuse, R4, R16 ;  /* 0x000000041810723c */ /* 0x044fe20000041810 */
[----:B------:R-:W-:Y:S02]  /*a4da0*/  MOV R0, R4 ;  /* 0x0000000400007202 */ /* 0x000fe40000000f00 */
[----:B------:R-:W-:Y:S01]  /*a4db0*/  MOV R22, R5 ;  /* 0x0000000500167202 */ /* 0x000fe20000000f00 */
[----:B---3--:R-:W-:Y:S01]  /*a4dc0*/  STL.64 [R1+0x68a0], R10 ;  /* 0x0068a00a01007387 */ /* 0x008fe20000100a00 */
[----:B----4-:R0:W-:Y:S03]  /*a4dd0*/  STL.64 [R1+0x6898], R8 ;  /* 0x0068980801007387 */ /* 0x0101e60000100a00 */
[----:B0-----:R-:W2:Y:S01]  /*a4de0*/  LDL.LU R8, [R1+0x8e0] ;  /* 0x0008e00001087983 */ /* 0x001ea20000300800 */
[----:B------:R-:W2:Y:S02]  /*a4df0*/  LDL.LU R9, [R1+0x8e4] ;  /* 0x0008e40001097983 */ /* 0x000ea40000300800 */
[----:B------:R-:W2:Y:S02]  /*a4e00*/  LDL.LU R10, [R1+0x8e8] ;  /* 0x0008e800010a7983 */ /* 0x000ea40000300800 */
[----:B------:R-:W2:Y:S10]  /*a4e10*/  LDL.LU R11, [R1+0x8ec] ;  /* 0x0008ec00010b7983 */ /* 0x000eb40000300800 */
        /* <DEDUP_REMOVED lines=9> */
[----:B------:R0:W-:Y:S01]  /*a4eb0*/  STL.64 [R1+0xb0], R16 ;  /* 0x0000b01001007387 */ /* 0x0001e20000100a00 */
[----:B------:R-:W-:Y:S03]  /*a4ec0*/  STL.64 [R1+0xb8], R18 ;  /* 0x0000b81201007387 */ /* 0x000fe60000100a00 */
[----:B0-----:R-:W3:Y:S01]  /*a4ed0*/  LDL.LU.64 R16, [R1+0x6930] ;  /* 0x0069300001107983 */ /* 0x001ee20000300a00 */
[----:B------:R-:W4:Y:S02]  /*a4ee0*/  LDL.LU.64 R6, [R1+0x6928] ;  /* 0x0069280001067983 */ /* 0x000f240000300a00 */
[----:B------:R-:W4:Y:S02]  /*a4ef0*/  LDL.LU.64 R4, [R1+0x6920] ;  /* 0x0069200001047983 */ /* 0x000f240000300a00 */
[----:B----4-:R-:W-:Y:S01]  /*a4f00*/  HMMA.16816.F32.BF16 R24, R24, R20, R4 ;  /* 0x000000141818723c */ /* 0x010fe20000041804 */
[----:B------:R-:W4:Y:S01]  /*a4f10*/  LDL.LU.64 R6, [R1+0x6918] ;  /* 0x0069180001067983 */ /* 0x000f220000300a00 */
[----:B------:R-:W3:Y:S11]  /*a4f20*/  LDL.LU.64 R4, [R1+0x6910] ;  /* 0x0069100001047983 */ /* 0x000ef60000300a00 */
[----:B------:R-:W-:Y:S10]  /*a4f30*/  @!UPT UIADD3 URZ, URZ, URZ, URZ ;  /* 0x0000003f3f3ff290 */ /* 0x000ff4000fffe03f */
[----:B------:R4:W-:Y:S01]  /*a4f40*/  STL.64 [R1+0xa0], R24 ;  /* 0x0000a01801007387 */ /* 0x0009e20000100a00 */
[----:B------:R-:W-:Y:S01]  /*a4f50*/  STL.64 [R1+0xa8], R26 ;  /* 0x0000a81a01007387 */ /* 0x000fe20000100a00 */
[----:B----4-:R-:W-:Y:S02]  /*a4f60*/  MOV R24, R6 ;  /* 0x0000000600187202 */ /* 0x010fe40000000f00 */
[----:B------:R-:W-:Y:S01]  /*a4f70*/  MOV R25, R7 ;  /* 0x0000000700197202 */ /* 0x000fe20000000f00 */
[----:B------:R-:W3:Y:S01]  /*a4f80*/  LDL.LU R6, [R1+0x690c] ;  /* 0x00690c0001067983 */ /* 0x000ee20000300800 */
[----:B------:R-:W3:Y:S03]  /*a4f90*/  LDL.LU R7, [R1+0x6908] ;  /* 0x0069080001077983 */ /* 0x000ee60000300800 */
[----:B------:R0:W-:Y:S04]  /*a4fa0*/  STL.64 [R1+0x6890], R24 ;  /* 0x0068901801007387 */ /* 0x0001e80000100a00 */
[----:B0-----:R-:W4:Y:S01]  /*a4fb0*/  LDL.LU R24, [R1+0x8d0] ;  /* 0x0008d00001187983 */ /* 0x001f220000300800 */
[----:B------:R-:W4:Y:S02]  /*a4fc0*/  LDL.LU R25, [R1+0x8d4] ;  /* 0x0008d40001197983 */ /* 0x000f240000300800 */
[----:B------:R-:W4:Y:S02]  /*a4fd0*/  LDL.LU R26, [R1+0x8d8] ;  /* 0x0008d800011a7983 */ /* 0x000f240000300800 */
[----:B------:R-:W4:Y:S01]  /*a4fe0*/  LDL.LU R27, [R1+0x8dc] ;  /* 0x0008dc00011b7983 */ /* 0x000f220000300800 */
        /* <DEDUP_REMOVED lines=26> */
[----:B0-----:R-:W2:Y:S01]  /*a5190*/  LDL.LU.64 R18, [R1+0x68c0] ;  /* 0x0068c00001127983 */ /* 0x001ea20000300a00 */
        /* <DEDUP_REMOVED lines=8> */
[----:B------:R-:W3:Y:S01]  /*a5220*/  LDL R17, [R1+0x27f8] ;  /* 0x0027f80001117983 */ /* 0x000ee20000100800 */
[C---:B--2---:R-:W-:Y:S11]  /*a5230*/  HMMA.16816.F32.BF16 R8, R4.reuse, R12, R8 ;  /* 0x0000000c0408723c */ /* 0x044ff60000041808 */
[----:B------:R-:W-:Y:S11]  /*a5240*/  @!UPT UIADD3 URZ, URZ, URZ, URZ ;  /* 0x0000003f3f3ff290 */ /* 0x000ff6000fffe03f */
[----:B------:R-:W-:Y:S01]  /*a5250*/  @!UPT UIADD3 URZ, URZ, URZ, URZ ;  /* 0x0000003f3f3ff290 */ /* 0x000fe2000fffe03f */
[----:B------:R-:W-:Y:S01]  /*a5260*/  STL.64 [R1+0x50], R8 ;  /* 0x0000500801007387 */ /* 0x000fe20000100a00 */
[----:B------:R0:W-:Y:S03]  /*a5270*/  STL.64 [R1+0x58], R10 ;  /* 0x0000580a01007387 */ /* 0x0001e60000100a00 */
[----:B0-----:R-:W2:Y:S01]  /*a5280*/  LDL.LU.64 R10, [R1+0x68a0] ;  /* 0x0068a000010a7983 */ /* 0x001ea20000300a00 */
[----:B------:R-:W4:Y:S02]  /*a5290*/  LDL.LU.64 R8, [R1+0x6898] ;  /* 0x0068980001087983 */ /* 0x000f240000300a00 */
[C---:B----4-:R-:W-:Y:S11]  /*a52a0*/  HMMA.16816.F32.BF16 R24, R4.reuse, R8, R24 ;  /* 0x000000080418723c */ /* 0x050ff60000041818 */
[----:B------:R-:W-:Y:S11]  /*a52b0*/  @!UPT UIADD3 URZ, URZ, URZ, URZ ;  /* 0x0000003f3f3ff290 */ /* 0x000ff6000fffe03f */
[----:B------:R-:W-:Y:S01]  /*a52c0*/  @!UPT UIADD3 URZ, URZ, URZ, URZ ;  /* 0x0000003f3f3ff290 */ /* 0x000fe2000fffe03f */
[----:B------:R0:W-:Y:S01]  /*a52d0*/  STL.64 [R1+0x40], R24 ;  /* 0x0000401801007387 */ /* 0x0001e20000100a00 */
[----:B------:R1:W-:Y:S03]  /*a52e0*/  STL.64 [R1+0x48], R26 ;  /* 0x0000481a01007387 */ /* 0x0003e60000100a00 */
[----:B0-----:R-:W1:Y:S02]  /*a52f0*/  LDL.LU.64 R24, [R1+0x6890] ;  /* 0x0068900001187983 */ /* 0x001e640000300a00 */
[----:B-1----:R-:W-:Y:S02]  /*a5300*/  HMMA.16816.F32.BF16 R24, R4, R24, R20 ;  /* 0x000000180418723c */ /* 0x002fe40000041814 */
[----:B------:R-:W4:Y:S05]  /*a5310*/  LDL.LU.64 R22, [R1+0x6888] ;  /* 0x0068880001167983 */ /* 0x000f2a0000300a00 */
[----:B------:R-:W-:Y:S01]  /*a5320*/  IMAD.MOV.U32 R20, RZ, RZ, R28 ;  /* 0x000000ffff147224 */ /* 0x000fe200078e001c */
[----:B------:R-:W-:Y:S01]  /*a5330*/  MOV R21, R2 ;  /* 0x0000000200157202 */ /* 0x000fe20000000f00 */
[----:B------:R-:W2:Y:S01]  /*a5340*/  LDL.LU R28, [R1+0x6884] ;  /* 0x00688400011c7983 */ /* 0x000ea20000300800 */
[----:B------:R-:W2:Y:S03]  /*a5350*/  LDL.LU R2, [R1+0x6880] ;  /* 0x0068800001027983 */ /* 0x000ea60000300800 */
[----:B------:R-:W-:Y:S01]  /*a5360*/  STL.64 [R1+0x67a8], R20 ;  /* 0x0067a81401007387 */ /* 0x000fe20000100a00 */
[----:B---3--:R0:W-:Y:S10]  /*a5370*/  STL.64 [R1+0x6748], R14 ;  /* 0x0067480e01007387 */ /* 0x0081f40000100a00 */
[----:B------:R-:W-:Y:S01]  /*a5380*/  IMAD.MOV.U32 R13, RZ, RZ, R24 ;  /* 0x000000ffff0d7224 */ /* 0x000fe200078e0018 */
[----:B------:R-:W-:-:S05]  /*a5390*/  MOV R12, R25 ;  /* 0x00000019000c7202 */ /* 0x000fca0000000f00 */
[----:B------:R-:W-:Y:S01]  /*a53a0*/  STL.64 [R1+0x6740], R12 ;  /* 0x0067400c01007387 */ /* 0x000fe20000100a00 */
[----:B0-----:R-:W3:Y:S03]  /*a53b0*/  LDL.64 R14, [R1+0x8] ;  /* 0x00000800010e7983 */ /* 0x001ee60000100a00 */
[----:B---3--:R0:W-:Y:S04]  /*a53c0*/  STL.64 [R1+0x6770], R14 ;  /* 0x0067700e01007387 */ /* 0x0081e80000100a00 */
[----:B0-----:R-:W3:Y:S01]  /*a53d0*/  LDL.64 R14, [R1+0x28] ;  /* 0x00002800010e7983 */ /* 0x001ee20000100a00 */
[----:B------:R-:W-:Y:S02]  /*a53e0*/  MOV R20, R0 ;  /* 0x0000000000147202 */ /* 0x000fe40000000f00 */
[----:B----4-:R-:W-:Y:S01]  /*a53f0*/  MOV R21, R22 ;  /* 0x0000001600157202 */ /* 0x010fe20000000f00 */
[----:B---3--:R0:W-:Y:S01]  /*a5400*/  STL.64 [R1+0x6788], R14 ;  /* 0x0067880e01007387 */ /* 0x0081e20000100a00 */
[----:B------:R-:W3:Y:S02]  /*a5410*/  LDL.LU R12, [R1+0x840] ;  /* 0x00084000010c7983 */ /* 0x000ee40000300800 */
[----:B------:R-:W3:Y:S01]  /*a5420*/  LDL.LU R13, [R1+0x844] ;  /* 0x00084400010d7983 */ /* 0x000ee20000300800 */
[----:B0-----:R-:W4:Y:S01]  /*a5430*/  LDL.LU R14, [R1+0x848] ;  /* 0x00084800010e7983 */ /* 0x001f220000300800 */
[----:B------:R-:W4:Y:S02]  /*a5440*/  LDL.LU R15, [R1+0x84c] ;  /* 0x00084c00010f7983 */ /* 0x000f240000300800 */
[----:B------:R-:W2:Y:S02]  /*a5450*/  LDL.LU R0, [R1+0x687c] ;  /* 0x00687c0001007983 */ /* 0x000ea40000300800 */
[----:B------:R-:W2:Y:S01]  /*a5460*/  LDL.LU R22, [R1+0x6878] ;  /* 0x0068780001167983 */ /* 0x000ea20000300800 */
[----:B------:R-:W-:Y:S04]  /*a5470*/  STL.64 [R1+0x67c0], R20 ;  /* 0x0067c01401007387 */ /* 0x000fe80000100a00 */
[----:B----4-:R-:W-:Y:S01]  /*a5480*/  STL.64 [R1+0x67a0], R14 ;  /* 0x0067a00e01007387 */ /* 0x010fe20000100a00 */
[----:B---3--:R0:W-:Y:S03]  /*a5490*/  STL.64 [R1+0x6798], R12 ;  /* 0x0067980c01007387 */ /* 0x0081e60000100a00 */
[----:B0-----:R-:W3:Y:S01]  /*a54a0*/  LDL.LU R12, [R1+0x850] ;  /* 0x00085000010c7983 */ /* 0x001ee20000300800 */
[----:B------:R-:W3:Y:S02]  /*a54b0*/  LDL.LU R13, [R1+0x854] ;  /* 0x00085400010d7983 */ /* 0x000ee40000300800 */
[----:B------:R-:W4:Y:S02]  /*a54c0*/  LDL.LU R14, [R1+0x858] ;  /* 0x00085800010e7983 */ /* 0x000f240000300800 */
[----:B------:R-:W4:Y:S02]  /*a54d0*/  LDL.LU R15, [R1+0x85c] ;  /* 0x00085c00010f7983 */ /* 0x000f240000300800 */
[----:B------:R-:W-:Y:S01]  /*a54e0*/  IMAD.MOV.U32 R20, RZ, RZ, R23 ;  /* 0x000000ffff147224 */ /* 0x000fe200078e0017 */
[----:B--2---:R-:W-:Y:S01]  /*a54f0*/  MOV R21, R11 ;  /* 0x0000000b00157202 */ /* 0x004fe20000000f00 */
[----:B------:R-:W2:Y:S01]  /*a5500*/  LDL.LU R23, [R1+0x6874] ;  /* 0x0068740001177983 */ /* 0x000ea20000300800 */
[----:B------:R-:W2:Y:S03]  /*a5510*/  LDL.LU R11, [R1+0x6870] ;  /* 0x00687000010b7983 */ /* 0x000ea60000300800 */
[----:B------:R0:W-:Y:S02]  /*a5520*/  STL.64 [R1+0x67d8], R20 ;  /* 0x0067d81401007387 */ /* 0x0001e40000100a00 */
[----:B0-----:R-:W-:-:S02]  /*a5530*/  MOV R20, R10 ;  /* 0x0000000a00147202 */ /* 0x001fc40000000f00 */
        /* <DEDUP_REMOVED lines=56> */
[----:B------:R-:W-:Y:S02]  /*a58c0*/  MOV R8, R27 ;  /* 0x0000001b00087202 */ /* 0x000fe40000000f00 */
[----:B------:R-:W0:Y:S04]  /*a58d0*/  LDSM.16.M88.4 R24, [R17+0x41000] ;  /* 0x041000001118783b */ /* 0x000e280000000200 */
[----:B----4-:R-:W-:Y:S01]  /*a58e0*/  STL.64 [R1+0x6848], R14 ;  /* 0x0068480e01007387 */ /* 0x010fe20000100a00 */
[----:B---3--:R1:W-:Y:S03]  /*a58f0*/  STL.64 [R1+0x6840], R12 ;  /* 0x0068400c01007387 */ /* 0x0083e60000100a00 */
[----:B-1----:R-:W3:Y:S01]  /*a5900*/  LDL.LU R12, [R1+0x8c0] ;  /* 0x0008c000010c7983 */ /* 0x002ee20000300800 */
[----:B------:R-:W3:Y:S02]  /*a5910*/  LDL.LU R13, [R1+0x8c4] ;  /* 0x0008c400010d7983 */ /* 0x000ee40000300800 */
[----:B------:R-:W3:Y:S02]  /*a5920*/  LDL.LU R14, [R1+0x8c8] ;  /* 0x0008c800010e7983 */ /* 0x000ee40000300800 */
[----:B------:R-:W3:Y:S01]  /*a5930*/  LDL.LU R15, [R1+0x8cc] ;  /* 0x0008cc00010f7983 */ /* 0x000ee20000300800 */
[----:B--2---:R-:W-:Y:S01]  /*a5940*/  STL.64 [R1+0x6738], R10 ;  /* 0x0067380a01007387 */ /* 0x004fe20000100a00 */
[----:B------:R1:W-:Y:S03]  /*a5950*/  STL.64 [R1+0x6730], R8 ;  /* 0x0067300801007387 */ /* 0x0003e60000100a00 */
[----:B-1----:R-:W2:Y:S01]  /*a5960*/  LDL.LU R8, [R1+0x7f0] ;  /* 0x0007f00001087983 */ /* 0x002ea20000300800 */
        /* <DEDUP_REMOVED lines=16> */
[----:B------:R-:W3:Y:S02]  /*a5a70*/  LDL.LU R26, [R1+0x838] ;  /* 0x00083800011a7983 */ /* 0x000ee40000300800 */
[----:B------:R-:W3:Y:S01]  /*a5a80*/  LDL.LU R27, [R1+0x83c] ;  /* 0x00083c00011b7983 */ /* 0x000ee20000300800 */
[----:B------:R-:W4:Y:S01]  /*a5a90*/  LDL.LU.64 R14, [R1+0x6848] ;  /* 0x00684800010e7983 */ /* 0x000f220000300a00 */
[----:B------:R-:W4:Y:S02]  /*a5aa0*/  LDL.LU.64 R12, [R1+0x6840] ;  /* 0x00684000010c7983 */ /* 0x000f240000300a00 */
[----:B------:R0:W-:Y:S02]  /*a5ab0*/  STL.64 [R1+0x8c0], R20 ;  /* 0x0008c01401007387 */ /* 0x0001e40000100a00 */
[----:B------:R4:W-:Y:S01]  /*a5ac0*/  STL.64 [R1+0x8c8], R22 ;  /* 0x0008c81601007387 */ /* 0x0009e20000100a00 */
[----:B0-----:R-:W4:Y:S02]  /*a5ad0*/  LDL.LU.64 R20, [R1+0x6838] ;  /* 0x0068380001147983 */ /* 0x001f240000300a00 */
[C---:B----4-:R-:W-:Y:S02]  /*a5ae0*/  HMMA.16816.F32.BF16 R20, R4.reuse, R20, R12 ;  /* 0x000000140414723c */ /* 0x050fe4000004180c */
[----:B------:R-:W4:Y:S01]  /*a5af0*/  LDL.LU.64 R14, [R1+0x6830] ;  /* 0x00683000010e7983 */ /* 0x000f220000300a00 */
[----:B------:R-:W4:Y:S11]  /*a5b00*/  LDL.LU.64 R12, [R1+0x6828] ;  /* 0x00682800010c7983 */ /* 0x000f360000300a00 */
[----:B------:R-:W-:Y:S09]  /*a5b10*/  @!UPT UIADD3 URZ, URZ, URZ, URZ ;  /* 0x0000003f3f3ff290 */ /* 0x000ff2000fffe03f */
[----:B------:R0:W-:Y:S01]  /*a5b20*/  STL.64 [R1+0x8b0], R20 ;  /* 0x0008b01401007387 */ /* 0x0001e20000100a00 */
[----:B------:R4:W-:Y:S03]  /*a5b30*/  STL.64 [R1+0x8b8], R22 ;  /* 0x0008b81601007387 */ /* 0x0009e60000100a00 */
        /* <DEDUP_REMOVED lines=43> */
[----:B----4-:R-:W-:Y:S02]  /*a5df0*/  HMMA.16816.F32.BF16 R4, R4, R20, R12 ;  /* 0x000000140404723c */ /* 0x010fe4000004180c */
[----:B------:R-:W3:Y:S01]  /*a5e00*/  LDL.LU.64 R14, [R1+0x6788] ;  /* 0x00678800010e7983 */ /* 0x000ee20000300a00 */
[----:B-1----:R-:W3:Y:S02]  /*a5e10*/  LDL.LU.64 R22, [R1+0x6780] ;  /* 0x0067800001167983 */ /* 0x002ee40000300a00 */
[----:B------:R-:W3:Y:S11]  /*a5e20*/  LDL.LU.64 R20, [R1+0x6778] ;  /* 0x0067780001147983 */ /* 0x000ef60000300a00 */
[----:B------:R-:W-:Y:S07]  /*a5e30*/  @!UPT UIADD3 URZ, URZ, URZ, URZ ;  /* 0x0000003f3f3ff290 */ /* 0x000fee000fffe03f */
[----:B------:R-:W-:Y:S01]  /*a5e40*/  STL.64 [R1+0x900], R4 ;  /* 0x0009000401007387 */ /* 0x000fe20000100a00 */
[----:B------:R0:W-:Y:S03]  /*a5e50*/  STL.64 [R1+0x908], R6 ;  /* 0x0009080601007387 */ /* 0x0001e60000100a00 */
[----:B0-----:R-:W4:Y:S01]  /*a5e60*/  LDL.64 R6, [R1+0x18] ;  /* 0x0000180001067983 */ /* 0x001f220000100a00 */
[C---:B---3--:R-:W-:Y:S11]  /*a5e70*/  HMMA.16816.F32.BF16 R24, R20.reuse, R14, R24 ;  /* 0x0000000e1418723c */ /* 0x048ff60000041818 */
[----:B------:R-:W-:Y:S11]  /*a5e80*/  @!UPT UIADD3 URZ, URZ, URZ, URZ ;  /* 0x0000003f3f3ff290 */ /* 0x000ff6000fffe03f */
[----:B------:R-:W-:Y:S01]  /*a5e90*/  @!UPT UIADD3 URZ, URZ, URZ, URZ ;  /* 0x0000003f3f3ff290 */ /* 0x000fe2000fffe03f */
[----:B------:R0:W-:Y:S01]  /*a5ea0*/  STL.64 [R1+0x830], R24 ;  /* 0x0008301801007387 */ /* 0x0001e20000100a00 */
[----:B------:R-:W-:Y:S01]  /*a5eb0*/  STL.64 [R1+0x838], R26 ;  /* 0x0008381a01007387 */ /* 0x000fe20000100a00 */
[----:B0-----:R-:W-:Y:S01]  /*a5ec0*/  MOV R24, R15 ;  /* 0x0000000f00187202 */ /* 0x001fe20000000f00 */
[----:B------:R-:W-:Y:S02]  /*a5ed0*/  IMAD.MOV.U32 R25, RZ, RZ, R14 ;  /* 0x000000ffff197224 */ /* 0x000fe400078e000e */
[----:B------:R-:W2:Y:S02]  /*a5ee0*/  LDL.LU.64 R14, [R1+0x6770] ;  /* 0x00677000010e7983 */ /* 0x000ea40000300a00 */
[----:B------:R0:W-:Y:S02]  /*a5ef0*/  STL [R1+0x66f4], R24 ;  /* 0x0066f41801007387 */ /* 0x0001e40000100800 */
[----:B------:R1:W-:Y:S01]  /*a5f00*/  STL [R1+0x66f0], R25 ;  /* 0x0066f01901007387 */ /* 0x0003e20000100800 */
[----:B0-----:R-:W4:Y:S01]  /*a5f10*/  LDL.LU R24, [R1+0x820] ;  /* 0x0008200001187983 */ /* 0x001f220000300800 */
[----:B-1----:R-:W4:Y:S02]  /*a5f20*/  LDL.LU R25, [R1+0x824] ;  /* 0x0008240001197983 */ /* 0x002f240000300800 */
[----:B------:R-:W4:Y:S02]  /*a5f30*/  LDL.LU R26, [R1+0x828] ;  /* 0x00082800011a7983 */ /* 0x000f240000300800 */
[----:B------:R-:W4:Y:S02]  /*a5f40*/  LDL.LU R27, [R1+0x82c] ;  /* 0x00082c00011b7983 */ /* 0x000f240000300800 */
[----:B------:R-:W-:Y:S01]  /*a5f50*/  IMAD.MOV.U32 R4, RZ, RZ, R3 ;  /* 0x000000ffff047224 */ /* 0x000fe200078e0003 */
[----:B------:R-:W-:Y:S01]  /*a5f60*/  MOV R5, R28 ;  /* 0x0000001c00057202 */ /* 0x000fe20000000f00 */
[C---:B----4-:R-:W-:Y:S11]  /*a5f70*/  HMMA.16816.F32.BF16 R24, R20.reuse, R6, R24 ;  /* 0x000000061418723c */ /* 0x050ff60000041818 */
[----:B------:R-:W-:Y:S11]  /*a5f80*/  @!UPT UIADD3 URZ, URZ, URZ, URZ ;  /* 0x0000003f3f3ff290 */ /* 0x000ff6000fffe03f */
[----:B------:R-:W-:Y:S01]  /*a5f90*/  @!UPT UIADD3 URZ, URZ, URZ, URZ ;  /* 0x0000003f3f3ff290 */ /* 0x000fe2000fffe03f */
[----:B------:R-:W-:Y:S01]  /*a5fa0*/  STL.64 [R1+0x820], R24 ;  /* 0x0008201801007387 */ /* 0x000fe20000100a00 */
[----:B------:R0:W-:Y:S02]  /*a5fb0*/  STL.64 [R1+0x828], R26 ;  /* 0x0008281a01007387 */ /* 0x0001e40000100a00 */
[----:B------:R-:W3:Y:S02]  /*a5fc0*/  LDL.LU R3, [R1+0x676c] ;  /* 0x00676c0001037983 */ /* 0x000ee40000300800 */
[----:B------:R-:W4:Y:S01]  /*a5fd0*/  LDL.LU R28, [R1+0x6768] ;  /* 0x00676800011c7983 */ /* 0x000f220000300800 */
[----:B0-----:R-:W-:Y:S02]  /*a5fe0*/  MOV R27, R6 ;  /* 0x00000006001b7202 */ /* 0x001fe40000000f00 */
[----:B------:R-:W-:Y:S01]  /*a5ff0*/  MOV R26, R7 ;  /* 0x00000007001a7202 */ /* 0x000fe20000000f00 */
[----:B------:R-:W-:Y:S01]  /*a6000*/  MOV R6, R18 ;  /* 0x0000001200067202 */ /* 0x000fe20000000f00 */
[----:B------:R-:W-:Y:S01]  /*a6010*/  MOV R7, R19 ;  /* 0x0000001300077202 */ /* 0x000fe20000000f00 */
[----:B------:R-:W4:Y:S01]  /*a6020*/  LDL.LU R18, [R1+0x6764] ;  /* 0x0067640001127983 */ /* 0x000f220000300800 */
[----:B------:R-:W4:Y:S01]  /*a6030*/  LDL.LU R19, [R1+0x6760] ;  /* 0x0067600001137983 */ /* 0x000f220000300800 */
[----:B--2---:R-:W-:Y:S01]  /*a6040*/  HMMA.16816.F32.BF16 R8, R20, R14, R8 ;  /* 0x0000000e1408723c */ /* 0x004fe20000041808 */
        /* <DEDUP_REMOVED lines=8> */
[----:B------:R-:W2:Y:S01]  /*a60d0*/  LDL.LU.64 R12, [R1+0x6740] ;  /* 0x00674000010c7983 */ /* 0x000ea20000300a00 */
[----:B------:R0:W-:Y:S01]  /*a60e0*/  STL.64 [R1+0x6700], R26 ;  /* 0x0067001a01007387 */ /* 0x0001e20000100a00 */
[----:B------:R3:W-:Y:S02]  /*a60f0*/  STL.64 [R1+0x66f8], R24 ;  /* 0x0066f81801007387 */ /* 0x0007e40000100a00 */
[----:B0-----:R-:W-:Y:S01]  /*a6100*/  IMAD.MOV.U32 R26, RZ, RZ, R2 ;  /* 0x000000ffff1a7224 */ /* 0x001fe200078e0002 */
[----:B------:R-:W-:-:S02]  /*a6110*/  MOV R27, R0 ;  /* 0x00000000001b7202 */ /* 0x000fc40000000f00 */
[----:B---3--:R-:W-:Y:S02]  /*a6120*/  MOV R25, R3 ;  /* 0x0000000300197202 */ /* 0x008fe40000000f00 */
[----:B----4-:R-:W-:-:S07]  /*a6130*/  MOV R24, R28 ;  /* 0x0000001c00187202 */ /* 0x010fce0000000f00 */
[C---:B------:R-:W-:Y:S11]  /*a6140*/  HMMA.16816.F32.BF16 R24, R20.reuse, R18, R24 ;  /* 0x000000121418723c */ /* 0x040ff60000041818 */
[----:B------:R-:W-:Y:S11]  /*a6150*/  @!UPT UIADD3 URZ, URZ, URZ, URZ ;  /* 0x0000003f3f3ff290 */ /* 0x000ff6000fffe03f */
[----:B------:R-:W-:Y:S01]  /*a6160*/  @!UPT UIADD3 URZ, URZ, URZ, URZ ;  /* 0x0000003f3f3ff290 */ /* 0x000fe2000fffe03f */
[----:B------:R-:W-:Y:S01]  /*a6170*/  STL.64 [R1+0x800], R24 ;  /* 0x0008001801007387 */ /* 0x000fe20000100a00 */
[----:B------:R0:W-:Y:S03]  /*a6180*/  STL.64 [R1+0x808], R26 ;  /* 0x0008081a01007387 */ /* 0x0001e60000100a00 */
[----:B0-----:R-:W3:Y:S01]  /*a6190*/  LDL.64 R26, [R1+0x158] ;  /* 0x00015800011a7983 */ /* 0x001ee20000100a00 */
[----:B--2---:R-:W-:Y:S11]  /*a61a0*/  HMMA.16816.F32.BF16 R8, R20, R14, R8 ;  /* 0x0000000e1408723c */ /* 0x004ff60000041808 */
[----:B------:R-:W-:Y:S11]  /*a61b0*/  @!UPT UIADD3 URZ, URZ, URZ, URZ ;  /* 0x0000003f3f3ff290 */ /* 0x000ff6000fffe03f */
[----:B------:R-:W-:Y:S02]  /*a61c0*/  @!UPT UIADD3 URZ, URZ, URZ, URZ ;  /* 0x0000003f3f3ff290 */ /* 0x000fe4000fffe03f */
[----:B------:R-:W-:Y:S01]  /*a61d0*/  IMAD.MOV.U32 R2, RZ, RZ, R10 ;  /* 0x000000ffff027224 */ /* 0x000fe200078e000a */
[----:B------:R-:W-:Y:S02]  /*a61e0*/  MOV R0, R11 ;  /* 0x0000000b00007202 */ /* 0x000fe40000000f00 */
[----:B------:R-:W-:Y:S02]  /*a61f0*/  MOV R28, R8 ;  /* 0x00000008001c7202 */ /* 0x000fe40000000f00 */
[----:B------:R-:W-:Y:S01]  /*a6200*/  MOV R3, R9 ;  /* 0x0000000900037202 */ /* 0x000fe20000000f00 */
[----:B---3--:R0:W-:Y:S04]  /*a6210*/  STL.64 [R1+0x6710], R26 ;  /* 0x0067101a01007387 */ /* 0x0081e80000100a00 */
[----:B0-----:R-:W2:Y:S01]  /*a6220*/  LDL.64 R26, [R1+0x38] ;  /* 0x00003800011a7983 */ /* 0x001ea20000100a00 */
[----:B------:R-:W3:Y:S02]  /*a6230*/  LDL.LU.64 R10, [R1+0x6738] ;  /* 0x00673800010a7983 */ /* 0x000ee40000300a00 */
[----:B------:R-:W4:Y:S02]  /*a6240*/  LDL.LU.64 R8, [R1+0x6730] ;  /* 0x0067300001087983 */ /* 0x000f240000300a00 */
[----:B------:R0:W-:Y:S01]  /*a6250*/  STL.64 [R1+0x65f8], R14 ;  /* 0x0065f80e01007387 */ /* 0x0001e20000100a00 */
[----:B------:R1:W-:Y:S04]  /*a6260*/  STL.64 [R1+0x65f0], R12 ;  /* 0x0065f00c01007387 */ /* 0x0003e80000100a00 */
[----:B0-----:R-:W2:Y:S04]  /*a6270*/  LDL.64 R14, [R1+0x148] ;  /* 0x00014800010e7983 */ /* 0x001ea80000100a00 */
[----:B--2---:R3:W-:Y:S01]  /*a6280*/  STL.64 [R1+0x6708], R14 ;  /* 0x0067080e01007387 */ /* 0x0047e20000100a00 */
[----:B-1----:R-:W2:Y:S02]  /*a6290*/  LDL.LU R12, [R1+0x7d0] ;  /* 0x0007d000010c7983 */ /* 0x002ea40000300800 */
[----:B------:R-:W2:Y:S01]  /*a62a0*/  LDL.LU R13, [R1+0x7d4] ;  /* 0x0007d400010d7983 */ /* 0x000ea20000300800 */
[----:B---3--:R-:W-:-:S02]  /*a62b0*/  MOV R14, R10 ;  /* 0x0000000a000e7202 */ /* 0x008fc40000000f00 */
[----:B------:R-:W-:Y:S01]  /*a62c0*/  MOV R15, R11 ;  /* 0x0000000b000f7202 */ /* 0x000fe20000000f00 */
[----:B------:R-:W3:Y:S01]  /*a62d0*/  LDL.LU R10, [R1+0x672c] ;  /* 0x00672c00010a7983 */ /* 0x000ee20000300800 */
[----:B------:R-:W3:Y:S03]  /*a62e0*/  LDL.LU R11, [R1+0x6728] ;  /* 0x00672800010b7983 */ /* 0x000ee60000300800 */
[----:B------:R-:W-:Y:S04]  /*a62f0*/  STL.64 [R1+0x6720], R14 ;  /* 0x0067200e01007387 */ /* 0x000fe80000100a00 */
[----:B--2---:R0:W-:Y:S04]  /*a6300*/  STL.64 [R1+0x6718], R12 ;  /* 0x0067180c01007387 */ /* 0x0041e80000100a00 */
[----:B0-----:R-:W2:Y:S01]  /*a6310*/  LDL.LU R12, [R1+0x7e0] ;  /* 0x0007e000010c7983 */ /* 0x001ea20000300800 */
[----:B------:R-:W2:Y:S02]  /*a6320*/  LDL.LU R13, [R1+0x7e4] ;  /* 0x0007e400010d7983 */ /* 0x000ea40000300800 */
[----:B------:R-:W2:Y:S01]  /*a6330*/  LDL.LU R14, [R1+0x7e8] ;  /* 0x0007e800010e7983 */ /* 0x000ea20000300800 */
[----:B---3--:R-:W-:Y:S01]  /*a6340*/  HMMA.16816.F32.BF16 R4, R20, R10, R4 ;  /* 0x0000000a1404723c */ /* 0x008fe20000041804 */
[----:B------:R-:W-:Y:S01]  /*a6350*/  STL [R1+0x5e44], R0 ;  /* 0x005e440001007387 */ /* 0x000fe20000100800 */
[----:B------:R-:W-:Y:S02]  /*a6360*/  STL [R1+0x5e40], R2 ;  /* 0x005e400201007387 */ /* 0x000fe40000100800 */
[----:B------:R-:W-:Y:S02]  /*a6370*/  STL [R1+0x5e3c], R3 ;  /* 0x005e3c0301007387 */ /* 0x000fe40000100800 */
[----:B------:R-:W-:Y:S02]  /*a6380*/  STL [R1+0x5e38], R28 ;  /* 0x005e381c01007387 */ /* 0x000fe40000100800 */
[----:B------:R-:W-:Y:S11]  /*a6390*/  IMAD.MOV.U32 R15, RZ, RZ, R29 ;  /* 0x000000ffff0f7224 */ /* 0x000ff600078e001d */
[----:B------:R-:W-:Y:S04]  /*a63a0*/  @!UPT UIADD3 URZ, URZ, URZ, URZ ;  /* 0x0000003f3f3ff290 */ /* 0x000fe8000fffe03f */
[----:B------:R-:W-:Y:S01]  /*a63b0*/  STL.64 [R1+0x750], R4 ;  /* 0x0007500401007387 */ /* 0x000fe20000100a00 */
[----:B------:R-:W-:Y:S01]  /*a63c0*/  STL [R1+0x758], R6 ;  /* 0x0007580601007387 */ /* 0x000fe20000100800 */
[----:B------:R-:W-:Y:S02]  /*a63d0*/  MOV R29, R7 ;  /* 0x00000007001d7202 */ /* 0x000fe40000000f00 */
[----:B------:R-:W0:Y:S01]  /*a63e0*/  LDSM.16.M88.4 R4, [R17+0x42000] ;  /* 0x042000001104783b */ /* 0x000e220000000200 */
[----:B------:R-:W-:Y:S02]  /*a63f0*/  STL.64 [R1+0x65e8], R10 ;  /* 0x0065e80a01007387 */ /* 0x000fe40000100a00 */
[----:B----4-:R1:W-:Y:S02]  /*a6400*/  STL.64 [R1+0x65e0], R8 ;  /* 0x0065e00801007387 */ /* 0x0103e40000100a00 */
[----:B-1----:R-:W3:Y:S01]  /*a6410*/  LDL.LU R8, [R1+0x7c0] ;  /* 0x0007c00001087983 */ /* 0x002ee20000300800 */
[----:B------:R-:W3:Y:S02]  /*a6420*/  LDL.LU R9, [R1+0x7c4] ;  /* 0x0007c40001097983 */ /* 0x000ee40000300800 */
[----:B------:R-:W3:Y:S02]  /*a6430*/  LDL.LU R10, [R1+0x7c8] ;  /* 0x0007c800010a7983 */ /* 0x000ee40000300800 */
[----:B------:R-:W3:Y:S01]  /*a6440*/  LDL.LU R11, [R1+0x7cc] ;  /* 0x0007cc00010b7983 */ /* 0x000ee20000300800 */
[----:B------:R-:W-:Y:S01]  /*a6450*/  STL [R1+0x5e48], R29 ;  /* 0x005e481d01007387 */ /* 0x000fe20000100800 */
[----:B------:R-:W-:Y:S01]  /*a6460*/  STL [R1+0x65b8], R17 ;  /* 0x0065b81101007387 */ /* 0x000fe20000100800 */
[----:B------:R-:W-:-:S02]  /*a6470*/  MOV R2, R26 ;  /* 0x0000001a00027202 */ /* 0x000fc40000000f00 */
[----:B------:R-:W-:Y:S01]  /*a6480*/  MOV R0, R27 ;  /* 0x0000001b00007202 */ /* 0x000fe20000000f00 */
[----:B0-----:R0:W-:Y:S01]  /*a6490*/  STL.64 [R1+0x64e0], R6 ;  /* 0x0064e00601007387 */ /* 0x0011e20000100a00 */
[----:B------:R-:W-:Y:S03]  /*a64a0*/  STL.64 [R1+0x64d8], R4 ;  /* 0x0064d80401007387 */ /* 0x000fe60000100a00 */
[----:B0-----:R-:W4:Y:S04]  /*a64b0*/  LDL R6, [R1+0xd8] ;  /* 0x0000d80001067983 */ /* 0x001f280000100800 */
[----:B------:R-:W4:Y:S01]  /*a64c0*/  LDL R7, [R1+0xdc] ;  /* 0x0000dc0001077983 */ /* 0x000f220000100800 */
        /* <DEDUP_REMOVED lines=16> */
[----:B------:R-:W-:Y:S01]  /*a65d0*/  MOV R3, R27 ;  /* 0x0000001b00037202 */ /* 0x000fe20000000f00 */
[----:B------:R-:W-:Y:S02]  /*a65e0*/  IMAD.MOV.U32 R4, RZ, RZ, R26 ;  /* 0x000000ffff047224 */ /* 0x000fe400078e001a */
[----:B------:R-:W2:Y:S01]  /*a65f0*/  LDL.LU.64 R26, [R1+0x6700] ;  /* 0x00670000011a7983 */ /* 0x000ea20000300a00 */
[----:B------:R-:W2:Y:S02]  /*a6600*/  LDL.LU.64 R24, [R1+0x66f8] ;  /* 0x0066f80001187983 */ /* 0x000ea40000300a00 */
[----:B------:R-:W-:Y:S02]  /*a6610*/  STL [R1+0x65c8], R3 ;  /* 0x0065c80301007387 */ /* 0x000fe40000100800 */
[----:B------:R-:W-:Y:S01]  /*a6620*/  STL [R1+0x65c4], R4 ;  /* 0x0065c40401007387 */ /* 0x000fe20000100800 */
[----:B---3--:R-:W-:Y:S11]  /*a6630*/  HMMA.16816.F32.BF16 R8, R20, R14, R8 ;  /* 0x0000000e1408723c */ /* 0x008ff60000041808 */
[----:B------:R-:W-:Y:S11]  /*a6640*/  @!UPT UIADD3 URZ, URZ, URZ, URZ ;  /* 0x0000003f3f3ff290 */ /* 0x000ff6000fffe03f */
[----:B------:R-:W-:Y:S01]  /*a6650*/  @!UPT UIADD3 URZ, URZ, URZ, URZ ;  /* 0x0000003f3f3ff290 */ /* 0x000fe2000fffe03f */
[----:B------:R0:W-:Y:S01]  /*a6660*/  STL.64 [R1+0xa10], R8 ;  /* 0x000a100801007387 */ /* 0x0001e20000100a00 */
[----:B------:R1:W-:Y:S03]  /*a6670*/  STL.64 [R1+0xa18], R10 ;  /* 0x000a180a01007387 */ /* 0x0003e60000100a00 */
[----:B0-----:R-:W3:Y:S01]  /*a6680*/  LDL.LU R8, [R1+0x6e0] ;  /* 0x0006e00001087983 */ /* 0x001ee20000300800 */
[----:B------:R-:W3:Y:S02]  /*a6690*/  LDL.LU R9, [R1+0x6e4] ;  /* 0x0006e40001097983 */ /* 0x000ee40000300800 */
[----:B-1----:R-:W2:Y:S02]  /*a66a0*/  LDL.LU R10, [R1+0x6e8] ;  /* 0x0006e800010a7983 */ /* 0x002ea40000300800 */
[----:B------:R-:W2:Y:S01]  /*a66b0*/  LDL.LU R11, [R1+0x6ec] ;  /* 0x0006ec00010b7983 */ /* 0x000ea20000300800 */
[----:B------:R-:W-:-:S02]  /*a66c0*/  MOV R16, R14 ;  /* 0x0000000e00107202 */ /* 0x000fc40000000f00 */
[----:B------:R-:W-:Y:S01]  /*a66d0*/  MOV R5, R15 ;  /* 0x0000000f00057202 */ /* 0x000fe20000000f00 */
[----:B--2---:R0:W-:Y:S01]  /*a66e0*/  STL.64 [R1+0x6608], R10 ;  /* 0x0066080a01007387 */ /* 0x0041e20000100a00 */
[----:B---3--:R-:W-:Y:S02]  /*a66f0*/  STL.64 [R1+0x6600], R8 ;  /* 0x0066000801007387 */ /* 0x008fe40000100a00 */
[----:B------:R-:W2:Y:S02]  /*a6700*/  LDL.LU R12, [R1+0x6f0] ;  /* 0x0006f000010c7983 */ /* 0x000ea40000300800 */
[----:B------:R-:W2:Y:S01]  /*a6710*/  LDL.LU R13, [R1+0x6f4] ;  /* 0x0006f400010d7983 */ /* 0x000ea20000300800 */
[----:B------:R-:W3:Y:S01]  /*a6720*/  LDL.LU R14, [R1+0x6f8] ;  /* 0x0006f800010e7983 */ /* 0x000ee20000300800 */
[----:B------:R-:W3:Y:S02]  /*a6730*/  LDL.LU R15, [R1+0x6fc] ;  /* 0x0006fc00010f7983 */ /* 0x000ee40000300800 */
[----:B0-----:R-:W-:Y:S01]  /*a6740*/  IMAD.MOV.U32 R10, RZ, RZ, R24 ;  /* 0x000000ffff0a7224 */ /* 0x001fe200078e0018 */
[----:B------:R-:W-:Y:S01]  /*a6750*/  MOV R11, R25 ;  /* 0x00000019000b7202 */ /* 0x000fe20000000f00 */
[----:B---3--:R-:W-:Y:S01]  /*a6760*/  STL.64 [R1+0x6618], R14 ;  /* 0x0066180e01007387 */ /* 0x008fe20000100a00 */
[----:B--2---:R0:W-:Y:S02]  /*a6770*/  STL.64 [R1+0x6610], R12 ;  /* 0x0066100c01007387 */ /* 0x0041e40000100a00 */
[----:B------:R-:W2:Y:S02]  /*a6780*/  LDL.LU R24, [R1+0x66f4] ;  /* 0x0066f40001187983 */ /* 0x000ea40000300800 */
[----:B------:R-:W3:Y:S01]  /*a6790*/  LDL.LU R25, [R1+0x66f0] ;  /* 0x0066f00001197983 */ /* 0x000ee20000300800 */
        /* <DEDUP_REMOVED lines=8> */
[----:B------:R-:W-:Y:S03]  /*a6820*/  STL.64 [R1+0x6628], R12 ;  /* 0x0066280c01007387 */ /* 0x000fe60000100a00 */
[----:B------:R3:W-:Y:S02]  /*a6830*/  STL.64 [R1+0x6638], R10 ;  /* 0x0066380a01007387 */ /* 0x0007e40000100a00 */
[----:B---3--:R-:W-:Y:S01]  /*a6840*/  IMAD.MOV.U32 R10, RZ, RZ, R25 ;  /* 0x000000ffff0a7224 */ /* 0x008fe200078e0019 */
[----:B------:R-:W-:-:S05]  /*a6850*/  MOV R11, R24 ;  /* 0x00000018000b7202 */ /* 0x000fca0000000f00 */
[----:B------:R-:W-:Y:S01]  /*a6860*/  STL.64 [R1+0x6660], R10 ;  /* 0x0066600a01007387 */ /* 0x000fe20000100a00 */
[----:B------:R-:W2:Y:S02]  /*a6870*/  LDL.LU R24, [R1+0x740] ;  /* 0x0007400001187983 */ /* 0x000ea40000300800 */
[----:B------:R-:W2:Y:S02]  /*a6880*/  LDL.LU R25, [R1+0x744] ;  /* 0x0007440001197983 */ /* 0x000ea40000300800 */
[----:B------:R-:W3:Y:S01]  /*a6890*/  LDL.LU R26, [R1+0x748] ;  /* 0x00074800011a7983 */ /* 0x000ee20000300800 */
[----:B------:R-:W3:Y:S04]  /*a68a0*/  LDL.LU R27, [R1+0x74c] ;  /* 0x00074c00011b7983 */ /* 0x000ee80000300800 */
        /* <DEDUP_REMOVED lines=8> */
[----:B0-----:R-:W2:Y:S04]  /*a6930*/  LDL.64 R26, [R1+0xf8] ;  /* 0x0000f800011a7983 */ /* 0x001ea80000100a00 */
[----:B--2---:R0:W-:Y:S04]  /*a6940*/  STL.64 [R1+0x6690], R26 ;  /* 0x0066901a01007387 */ /* 0x0041e80000100a00 */
[----:B0-----:R-:W2:Y:S04]  /*a6950*/  LDL.64 R26, [R1+0x108] ;  /* 0x00010800011a7983 */ /* 0x001ea80000100a00 */
[----:B--2---:R0:W-:Y:S04]  /*a6960*/  STL.64 [R1+0x66a8], R26 ;  /* 0x0066a81a01007387 */ /* 0x0041e80000100a00 */
[----:B0-----:R-:W2:Y:S04]  /*a6970*/  LDL.64 R26, [R1+0x118] ;  /* 0x00011800011a7983 */ /* 0x001ea80000100a00 */
[----:B--2---:R0:W-:Y:S04]  /*a6980*/  STL.64 [R1+0x66c0], R26 ;  /* 0x0066c01a01007387 */ /* 0x0041e80000100a00 */
[----:B0-----:R-:W2:Y:S04]  /*a6990*/  LDL.64 R26, [R1+0x128] ;  /* 0x00012800011a7983 */ /* 0x001ea80000100a00 */
[----:B--2---:R-:W-:Y:S01]  /*a69a0*/  STL.64 [R1+0x66d8], R26 ;  /* 0x0066d81a01007387 */ /* 0x004fe20000100a00 */
[----:B------:R-:W2:Y:S03]  /*a69b0*/  LDL.64 R10, [R1+0xe8] ;  /* 0x0000e800010a7983 */ /* 0x000ea60000100a00 */
[----:B--2---:R0:W-:Y:S01]  /*a69c0*/  STL.64 [R1+0x6688], R10 ;  /* 0x0066880a01007387 */ /* 0x0041e20000100a00 */
[----:B------:R-:W2:Y:S02]  /*a69d0*/  LDL.LU R8, [R1+0x770] ;  /* 0x0007700001087983 */ /* 0x000ea40000300800 */
[----:B------:R-:W2:Y:S01]  /*a69e0*/  LDL.LU R9, [R1+0x774] ;  /* 0x0007740001097983 */ /* 0x000ea20000300800 */
[----:B0-----:R-:W3:Y:S01]  /*a69f0*/  LDL.LU R10, [R1+0x778] ;  /* 0x00077800010a7983 */ /* 0x001ee20000300800 */
[----:B------:R-:W3:Y:S02]  /*a6a00*/  LDL.LU R11, [R1+0x77c] ;  /* 0x00077c00010b7983 */ /* 0x000ee40000300800 */
[----:B------:R-:W2:Y:S01]  /*a6a10*/  LDL.64 R26, [R1+0x138] ;  /* 0x00013800011a7983 */ /* 0x000ea20000100a00 */
        /* <DEDUP_REMOVED lines=28> */
[----:B------:R-:W-:-:S02]  /*a6be0*/  MOV R29, R26 ;  /* 0x0000001a001d7202 */ /* 0x000fc40000000f00 */
[----:B------:R-:W-:Y:S01]  /*a6bf0*/  MOV R28, R27 ;  /* 0x0000001b001c7202 */ /* 0x000fe20000000f00 */
        /* <DEDUP_REMOVED lines=8> */
[----:B------:R-:W-:Y:S11]  /*a6c80*/  STL [R1+0x65cc], R16 ;  /* 0x0065cc1001007387 */ /* 0x000ff60000100800 */
[----:B------:R-:W-:Y:S02]  /*a6c90*/  STL.64 [R1+0xa00], R8 ;  /* 0x000a000801007387 */ /* 0x000fe40000100a00 */
[----:B------:R0:W-:Y:S02]  /*a6ca0*/  STL.64 [R1+0xa08], R10 ;  /* 0x000a080a01007387 */ /* 0x0001e40000100a00 */
[----:B0-----:R-:W3:Y:S01]  /*a6cb0*/  LDL.LU.64 R10, [R1+0x66e8] ;  /* 0x0066e800010a7983 */ /* 0x001ee20000300a00 */
[----:B------:R-:W3:Y:S02]  /*a6cc0*/  LDL.LU.64 R8, [R1+0x66e0] ;  /* 0x0066e00001087983 */ /* 0x000ee40000300a00 */
[----:B------:R-:W3:Y:S02]  /*a6cd0*/  LDL.LU.64 R26, [R1+0x66d8] ;  /* 0x0066d800011a7983 */ /* 0x000ee40000300a00 */
[----:B------:R-:W-:Y:S01]  /*a6ce0*/  STL [R1+0x65d8], R28 ;  /* 0x0065d81c01007387 */ /* 0x000fe20000100800 */
[----:B------:R-:W-:Y:S01]  /*a6cf0*/  STL [R1+0x65d4], R29 ;  /* 0x0065d41d01007387 */ /* 0x000fe20000100800 */
        /* <DEDUP_REMOVED lines=9> */
[----:B------:R-:W-:Y:S01]  /*a6d90*/  STL [R1+0x65dc], R2 ;  /* 0x0065dc0201007387 */ /* 0x000fe20000100800 */
        /* <DEDUP_REMOVED lines=35> */
[----:B------:R-:W-:Y:S02]  /*a6fd0*/  MOV R28, R11 ;  /* 0x0000000b001c7202 */ /* 0x000fe40000000f00 */
[----:B------:R-:W2:Y:S01]  /*a6fe0*/  LDL.LU.64 R10, [R1+0x6660] ;  /* 0x00666000010a7983 */ /* 0x000ea20000300a00 */
[----:B----4-:R-:W-:Y:S03]  /*a6ff0*/  HMMA.16816.F32.BF16 R20, R20, R6, R24 ;  /* 0x000000061414723c */ /* 0x010fe60000041818 */
        /* <DEDUP_REMOVED lines=10> */
[C---:B--2---:R-:W-:Y:S03]  /*a70a0*/  HMMA.16816.F32.BF16 R8, R24.reuse, R10, R12 ;  /* 0x0000000a1808723c */ /* 0x044fe6000004180c */
[----:B------:R-:W2:Y:S01]  /*a70b0*/  LDL.LU.64 R14, [R1+0x6648] ;  /* 0x00664800010e7983 */ /* 0x000ea20000300a00 */
[----:B------:R-:W2:Y:S11]  /*a70c0*/  LDL.LU.64 R12, [R1+0x6640] ;  /* 0x00664000010c7983 */ /* 0x000eb60000300a00 */
[----:B------:R-:W-:Y:S08]  /*a70d0*/  @!UPT UIADD3 URZ, URZ, URZ, URZ ;  /* 0x0000003f3f3ff290 */ /* 0x000ff0000fffe03f */
        /* <DEDUP_REMOVED lines=17> */
[----:B------:R-:W4:Y:S01]  /*a71f0*/  LDL.LU.64 R8, [R1+0x6600] ;  /* 0x0066000001087983 */ /* 0x000f220000300a00 */
[C---:B--2---:R-:W-:Y:S11]  /*a7200*/  HMMA.16816.F32.BF16 R12, R24.reuse, R18, R12 ;  /* 0x00000012180c723c */ /* 0x044ff6000004180c */
[----:B------:R-:W-:Y:S11]  /*a7210*/  @!UPT UIADD3 URZ, URZ, URZ, URZ ;  /* 0x0000003f3f3ff290 */ /* 0x000ff6000fffe03f */
[----:B------:R-:W-:Y:S01]  /*a7220*/  @!UPT UIADD3 URZ, URZ, URZ, URZ ;  /* 0x0000003f3f3ff290 */ /* 0x000fe2000fffe03f */
        /* <DEDUP_REMOVED lines=9> */
[----:B0-----:R-:W3:Y:S01]  /*a72c0*/  LDL.LU.64 R10, [R1+0x65e8] ;  /* 0x0065e800010a7983 */ /* 0x001ee20000300a00 */
[----:B------:R-:W4:Y:S02]  /*a72d0*/  LDL.LU.64 R8, [R1+0x65e0] ;  /* 0x0065e00001087983 */ /* 0x000f240000300a00 */
[----:B------:R-:W-:Y:S02]  /*a72e0*/  STL.64 [R1+0x6490], R14 ;  /* 0x0064900e01007387 */ /* 0x000fe40000100a00 */
[----:B--2---:R3:W-:Y:S02]  /*a72f0*/  STL.64 [R1+0x6488], R12 ;  /* 0x0064880c01007387 */ /* 0x0047e40000100a00 */
[----:B---3--:R-:W-:Y:S01]  /*a7300*/  HMMA.16816.F32.BF16 R12, R24, R10, R20 ;  /* 0x0000000a180c723c */ /* 0x008fe20000041814 */
[----:B------:R0:W-:Y:S01]  /*a7310*/  STL.64 [R1+0x64a0], R10 ;  /* 0x0064a00a01007387 */ /* 0x0001e20000100a00 */
[----:B----4-:R-:W-:Y:S11]  /*a7320*/  STL.64 [R1+0x6498], R8 ;  /* 0x0064980801007387 */ /* 0x010ff60000100a00 */
[----:B------:R-:W-:Y:S10]  /*a7330*/  @!UPT UIADD3 URZ, URZ, URZ, URZ ;  /* 0x0000003f3f3ff290 */ /* 0x000ff4000fffe03f */
[----:B------:R-:W-:Y:S01]  /*a7340*/  STL.64 [R1+0x430], R12 ;  /* 0x0004300c01007387 */ /* 0x000fe20000100a00 */
[----:B------:R-:W-:Y:S02]  /*a7350*/  STL.64 [R1+0x438], R14 ;  /* 0x0004380e01007387 */ /* 0x000fe40000100a00 */
[----:B0-----:R-:W2:Y:S02]  /*a7360*/  LDL.64 R10, [R1+0x8] ;  /* 0x00000800010a7983 */ /* 0x001ea40000100a00 */
[----:B--2---:R0:W-:Y:S04]  /*a7370*/  STL.64 [R1+0x64b8], R10 ;  /* 0x0064b80a01007387 */ /* 0x0041e80000100a00 */
[----:B0-----:R-:W2:Y:S04]  /*a7380*/  LDL.64 R10, [R1+0x18] ;  /* 0x00001800010a7983 */ /* 0x001ea80000100a00 */
[----:B--2---:R0:W-:Y:S04]  /*a7390*/  STL.64 [R1+0x64c0], R10 ;  /* 0x0064c00a01007387 */ /* 0x0041e80000100a00 */
[----:B0-----:R-:W2:Y:S04]  /*a73a0*/  LDL.64 R10, [R1+0x28] ;  /* 0x00002800010a7983 */ /* 0x001ea80000100a00 */
[----:B--2---:R0:W-:Y:S01]  /*a73b0*/  STL.64 [R1+0x64e8], R10 ;  /* 0x0064e80a01007387 */ /* 0x0041e20000100a00 */
[----:B------:R-:W2:Y:S02]  /*a73c0*/  LDL.LU R8, [R1+0x420] ;  /* 0x0004200001087983 */ /* 0x000ea40000300800 */
[----:B------:R-:W2:Y:S01]  /*a73d0*/  LDL.LU R9, [R1+0x424] ;  /* 0x0004240001097983 */ /* 0x000ea20000300800 */
[----:B0-----:R-:W3:Y:S01]  /*a73e0*/  LDL.LU R10, [R1+0x428] ;  /* 0x00042800010a7983 */ /* 0x001ee20000300800 */
[----:B------:R-:W3:Y:S01]  /*a73f0*/  LDL.LU R11, [R1+0x42c] ;  /* 0x00042c00010b7983 */ /* 0x000ee20000300800 */
[----:B------:R-:W-:-:S02]  /*a7400*/  MOV R6, R2 ;  /* 0x0000000200067202 */ /* 0x000fc40000000f00 */
[----:B------:R-:W-:Y:S01]  /*a7410*/  MOV R7, R28 ;  /* 0x0000001c00077202 */ /* 0x000fe20000000f00 */
[----:B---3--:R-:W-:Y:S01]  /*a7420*/  STL.64 [R1+0x6500], R10 ;  /* 0x0065000a01007387 */ /* 0x008fe20000100a00 */
[----:B--2---:R0:W-:Y:S02]  /*a7430*/  STL.64 [R1+0x64f8], R8 ;  /* 0x0064f80801007387 */ /* 0x0041e40000100a00 */
[----:B------:R-:W2:Y:S02]  /*a7440*/  LDL.LU R2, [R1+0x65dc] ;  /* 0x0065dc0001027983 */ /* 0x000ea40000300800 */
[----:B------:R-:W3:Y:S01]  /*a7450*/  LDL.LU R28, [R1+0x65d8] ;  /* 0x0065d800011c7983 */ /* 0x000ee20000300800 */
        /* <DEDUP_REMOVED lines=8> */
[----:B----4-:R0:W-:Y:S02]  /*a74e0*/  STL.64 [R1+0x6510], R8 ;  /* 0x0065100801007387 */ /* 0x0101e40000100a00 */
        /* <DEDUP_REMOVED lines=21> */
[----:B------:R-:W-:Y:S02]  /*a7640*/  STL.64 [R1+0x6540], R8 ;  /* 0x0065400801007387 */ /* 0x000fe40000100a00 */
[----:B------:R-:W2:Y:S02]  /*a7650*/  LDL.LU R4, [R1+0x65c4] ;  /* 0x0065c40001047983 */ /* 0x000ea40000300800 */
[----:B------:R-:W2:Y:S01]  /*a7660*/  LDL.LU R0, [R1+0x65c0] ;  /* 0x0065c00001007983 */ /* 0x000ea20000300800 */
[----:B------:R0:W-:Y:S02]  /*a7670*/  STL.64 [R1+0x6550], R6 ;  /* 0x0065500601007387 */ /* 0x0001e40000100a00 */
[----:B0-----:R-:W-:-:S02]  /*a7680*/  MOV R6, R2 ;  /* 0x0000000200067202 */ /* 0x001fc40000000f00 */
[----:B------:R-:W-:Y:S01]  /*a7690*/  MOV R7, R17 ;  /* 0x0000001100077202 */ /* 0x000fe20000000f00 */
[----:B------:R-:W2:Y:S01]  /*a76a0*/  LDL.LU R2, [R1+0x65bc] ;  /* 0x0065bc0001027983 */ /* 0x000ea20000300800 */
[----:B------:R-:W2:Y:S03]  /*a76b0*/  LDL.LU R17, [R1+0x65b8] ;  /* 0x0065b80001117983 */ /* 0x000ea60000300800 */
[----:B------:R0:W-:Y:S01]  /*a76c0*/  STL.64 [R1+0x6568], R6 ;  /* 0x0065680601007387 */ /* 0x0001e20000100a00 */
[----:B------:R-:W4:Y:S02]  /*a76d0*/  LDL.LU R8, [R1+0x680] ;  /* 0x0006800001087983 */ /* 0x000f240000300800 */
[----:B------:R-:W4:Y:S02]  /*a76e0*/  LDL.LU R9, [R1+0x684] ;  /* 0x0006840001097983 */ /* 0x000f240000300800 */
[----:B------:R-:W4:Y:S01]  /*a76f0*/  LDL.LU R10, [R1+0x688] ;  /* 0x00068800010a7983 */ /* 0x000f220000300800 */
[----:B------:R-:W4:Y:S01]  /*a7700*/  LDL.LU R11, [R1+0x68c] ;  /* 0x00068c00010b7983 */ /* 0x000f220000300800 */
[----:B0-----:R-:W-:Y:S01]  /*a7710*/  IMAD.MOV.U32 R6, RZ, RZ, R29 ;  /* 0x000000ffff067224 */ /* 0x001fe200078e001d */
[----:B---3--:R-:W-:-:S05]  /*a7720*/  MOV R7, R28 ;  /* 0x0000001c00077202 */ /* 0x008fca0000000f00 */
[----:B------:R-:W-:Y:S04]  /*a7730*/  STL.64 [R1+0x6580], R6 ;  /* 0x0065800601007387 */ /* 0x000fe80000100a00 */
[----:B--2---:R-:W0:Y:S04]  /*a7740*/  LDSM.16.M88.4 R20, [R17+0x43000] ;  /* 0x043000001114783b */ /* 0x004e280000000200 */
[----:B----4-:R-:W-:Y:S01]  /*a7750*/  STL.64 [R1+0x6560], R10 ;  /* 0x0065600a01007387 */ /* 0x010fe20000100a00 */
[----:B------:R1:W-:Y:S03]  /*a7760*/  STL.64 [R1+0x6558], R8 ;  /* 0x0065580801007387 */ /* 0x0003e60000100a00 */
[----:B-1----:R-:W2:Y:S01]  /*a7770*/  LDL.LU R8, [R1+0x690] ;  /* 0x0006900001087983 */ /* 0x002ea20000300800 */
[----:B------:R-:W2:Y:S02]  /*a7780*/  LDL.LU R9, [R1+0x694] ;  /* 0x0006940001097983 */ /* 0x000ea40000300800 */
[----:B------:R-:W3:Y:S02]  /*a7790*/  LDL.LU R10, [R1+0x698] ;  /* 0x00069800010a7983 */ /* 0x000ee40000300800 */
[----:B------:R-:W3:Y:S01]  /*a77a0*/  LDL.LU R11, [R1+0x69c] ;  /* 0x00069c00010b7983 */ /* 0x000ee20000300800 */
[----:B------:R-:W-:-:S02]  /*a77b0*/  MOV R6, R16 ;  /* 0x0000001000067202 */ /* 0x000fc40000000f00 */
[----:B------:R-:W-:-:S05]  /*a77c0*/  MOV R7, R5 ;  /* 0x0000000500077202 */ /* 0x000fca0000000f00 */
[----:B------:R-:W-:Y:S04]  /*a77d0*/  STL.64 [R1+0x6598], R6 ;  /* 0x0065980601007387 */ /* 0x000fe80000100a00 */
[----:B---3--:R-:W-:Y:S01]  /*a77e0*/  STL.64 [R1+0x6578], R10 ;  /* 0x0065780a01007387 */ /* 0x008fe20000100a00 */
[----:B--2---:R1:W-:Y:S03]  /*a77f0*/  STL.64 [R1+0x6570], R8 ;  /* 0x0065700801007387 */ /* 0x0043e60000100a00 */
[----:B-1----:R-:W2:Y:S01]  /*a7800*/  LDL.LU R8, [R1+0x6a0] ;  /* 0x0006a00001087983 */ /* 0x002ea20000300800 */
[----:B------:R-:W2:Y:S02]  /*a7810*/  LDL.LU R9, [R1+0x6a4] ;  /* 0x0006a40001097983 */ /* 0x000ea40000300800 */
[----:B------:R-:W3:Y:S02]  /*a7820*/  LDL.LU R10, [R1+0x6a8] ;  /* 0x0006a800010a7983 */ /* 0x000ee40000300800 */
[----:B------:R-:W3:Y:S02]  /*a7830*/  LDL.LU R11, [R1+0x6ac] ;  /* 0x0006ac00010b7983 */ /* 0x000ee40000300800 */
[----:B------:R-:W-:Y:S01]  /*a7840*/  IMAD.MOV.U32 R6, RZ, RZ, R4 ;  /* 0x000000ffff067224 */ /* 0x000fe200078e0004 */
[----:B------:R-:W-:-:S05]  /*a7850*/  MOV R7, R3 ;  /* 0x0000000300077202 */ /* 0x000fca0000000f00 */
[----:B------:R1:W-:Y:S01]  /*a7860*/  STL.64 [R1+0x65b0], R6 ;  /* 0x0065b00601007387 */ /* 0x0003e20000100a00 */
[----:B------:R-:W4:Y:S02]  /*a7870*/  LDL.LU R4, [R1+0x6d0] ;  /* 0x0006d00001047983 */ /* 0x000f240000300800 */
[----:B------:R-:W4:Y:S01]  /*a7880*/  LDL.LU R5, [R1+0x6d4] ;  /* 0x0006d40001057983 */ /* 0x000f220000300800 */
[----:B-1----:R-:W4:Y:S01]  /*a7890*/  LDL.LU R6, [R1+0x6d8] ;  /* 0x0006d80001067983 */ /* 0x002f220000300800 */
[----:B------:R-:W4:Y:S03]  /*a78a0*/  LDL.LU R7, [R1+0x6dc] ;  /* 0x0006dc0001077983 */ /* 0x000f260000300800 */
        /* <DEDUP_REMOVED lines=12> */
[----:B------:R-:W-:Y:S01]  /*a7970*/  STL.64 [R1+0x64b0], R18 ;  /* 0x0064b01201007387 */ /* 0x000fe20000100a00 */
[----:B------:R1:W-:Y:S02]  /*a7980*/  STL [R1+0x64a8], R17 ;  /* 0x0064a81101007387 */ /* 0x0003e40000100800 */
[----:B------:R-:W3:Y:S01]  /*a7990*/  LDL.LU R16, [R1+0x3f0] ;  /* 0x0003f00001107983 */ /* 0x000ee20000300800 */
[----:B-1----:R-:W3:Y:S01]  /*a79a0*/  LDL.LU R17, [R1+0x3f4] ;  /* 0x0003f40001117983 */ /* 0x002ee20000300800 */
[----:B------:R-:W2:Y:S02]  /*a79b0*/  LDL.LU R18, [R1+0x3f8] ;  /* 0x0003f80001127983 */ /* 0x000ea40000300800 */
[----:B------:R-:W2:Y:S01]  /*a79c0*/  LDL.LU R19, [R1+0x3fc] ;  /* 0x0003fc0001137983 */ /* 0x000ea20000300800 */
[----:B------:R-:W-:-:S02]  /*a79d0*/  MOV R14, R2 ;  /* 0x00000002000e7202 */ /* 0x000fc40000000f00 */
[----:B------:R-:W-:-:S07]  /*a79e0*/  MOV R15, R0 ;  /* 0x00000000000f7202 */ /* 0x000fce0000000f00 */
[C---:B----4-:R-:W-:Y:S01]  /*a79f0*/  HMMA.16816.F32.BF16 R12, R24.reuse, R14, R4 ;  /* 0x0000000e180c723c */ /* 0x050fe20000041804 */
[----:B--2---:R-:W-:Y:S01]  /*a7a00*/  STL.64 [R1+0x64d0], R18 ;  /* 0x0064d01201007387 */ /* 0x004fe20000100a00 */
[----:B---3--:R1:W-:Y:S03]  /*a7a10*/  STL.64 [R1+0x64c8], R16 ;  /* 0x0064c81001007387 */ /* 0x0083e60000100a00 */
[----:B-1----:R-:W2:Y:S01]  /*a7a20*/  LDL.LU R16, [R1+0x410] ;  /* 0x0004100001107983 */ /* 0x002ea20000300800 */
[----:B------:R-:W2:Y:S02]  /*a7a30*/  LDL.LU R17, [R1+0x414] ;  /* 0x0004140001117983 */ /* 0x000ea40000300800 */
[----:B------:R-:W2:Y:S02]  /*a7a40*/  LDL.LU R18, [R1+0x418] ;  /* 0x0004180001127983 */ /* 0x000ea40000300800 */
[----:B------:R-:W2:Y:S01]  /*a7a50*/  LDL.LU R19, [R1+0x41c] ;  /* 0x00041c0001137983 */ /* 0x000ea20000300800 */
[----:B0-----:R0:W-:Y:S01]  /*a7a60*/  STL [R1+0x63bc], R20 ;  /* 0x0063bc1401007387 */ /* 0x0011e20000100800 */
[----:B------:R1:W-:Y:S02]  /*a7a70*/  STL [R1+0x63b8], R21 ;  /* 0x0063b81501007387 */ /* 0x0003e40000100800 */
[----:B------:R3:W-:Y:S02]  /*a7a80*/  STL [R1+0x63b4], R22 ;  /* 0x0063b41601007387 */ /* 0x0007e40000100800 */
[----:B------:R4:W-:Y:S01]  /*a7a90*/  STL [R1+0x63b0], R23 ;  /* 0x0063b01701007387 */ /* 0x0009e20000100800 */
[----:B0-----:R-:W2:Y:S01]  /*a7aa0*/  LDL.LU R20, [R1+0x400] ;  /* 0x0004000001147983 */ /* 0x001ea20000300800 */
[----:B-1----:R-:W2:Y:S02]  /*a7ab0*/  LDL.LU R21, [R1+0x404] ;  /* 0x0004040001157983 */ /* 0x002ea40000300800 */
[----:B---3--:R-:W3:Y:S02]  /*a7ac0*/  LDL.LU R22, [R1+0x408] ;  /* 0x0004080001167983 */ /* 0x008ee40000300800 */
[----:B----4-:R-:W3:Y:S01]  /*a7ad0*/  LDL.LU R23, [R1+0x40c] ;  /* 0x00040c0001177983 */ /* 0x010ee20000300800 */
[----:B------:R-:W4:Y:S01]  /*a7ae0*/  LDL.LU.64 R6, [R1+0x65b0] ;  /* 0x0065b00001067983 */ /* 0x000f220000300a00 */
[----:B------:R0:W-:Y:S02]  /*a7af0*/  STL.64 [R1+0x7a0], R12 ;  /* 0x0007a00c01007387 */ /* 0x0001e40000100a00 */
[----:B------:R1:W-:Y:S01]  /*a7b00*/  STL.64 [R1+0x7a8], R14 ;  /* 0x0007a80e01007387 */ /* 0x0003e20000100a00 */
[----:B0-----:R-:W2:Y:S01]  /*a7b10*/  LDL.LU R12, [R1+0x3e0] ;  /* 0x0003e000010c7983 */ /* 0x001ea20000300800 */
[----:B------:R-:W2:Y:S02]  /*a7b20*/  LDL.LU R13, [R1+0x3e4] ;  /* 0x0003e400010d7983 */ /* 0x000ea40000300800 */
[----:B-1----:R-:W2:Y:S02]  /*a7b30*/  LDL.LU R14, [R1+0x3e8] ;  /* 0x0003e800010e7983 */ /* 0x002ea40000300800 */
        /* <DEDUP_REMOVED lines=66> */
[----:B-1----:R-:W4:Y:S02]  /*a7f60*/  LDL.LU R26, [R1+0x3c8] ;  /* 0x0003c800011a7983 */ /* 0x002f240000300800 */
[----:B------:R-:W4:Y:S01]  /*a7f70*/  LDL.LU R27, [R1+0x3cc] ;  /* 0x0003cc00011b7983 */ /* 0x000f220000300800 */
        /* <DEDUP_REMOVED lines=9> */
[----:B------:R-:W-:Y:S01]  /*a8010*/  STL [R1+0x63c4], R28 ;  /* 0x0063c41c01007387 */ /* 0x000fe20000100800 */
[----:B------:R-:W-:Y:S01]  /*a8020*/  STL [R1+0x63c0], R29 ;  /* 0x0063c01d01007387 */ /* 0x000fe20000100800 */
[C---:B---3--:R-:W-:Y:S11]  /*a8030*/  HMMA.16816.F32.BF16 R20, R4.reuse, R10, R20 ;  /* 0x0000000a0414723c */ /* 0x048ff60000041814 */
[----:B------:R-:W-:Y:S11]  /*a8040*/  @!UPT UIADD3 URZ, URZ, URZ, URZ ;  /* 0x0000003f3f3ff290 */ /* 0x000ff6000fffe03f */
[----:B------:R-:W-:Y:S01]  /*a8050*/  @!UPT UIADD3 URZ, URZ, URZ, URZ ;  /* 0x0000003f3f3ff290 */ /* 0x000fe2000fffe03f */
[----:B------:R-:W-:Y:S01]  /*a8060*/  STL.64 [R1+0x400], R20 ;  /* 0x0004001401007387 */ /* 0x000fe20000100a00 */
[----:B------:R0:W-:Y:S02]  /*a8070*/  STL.64 [R1+0x408], R22 ;  /* 0x0004081601007387 */ /* 0x0001e40000100a00 */
[----:B0-----:R-:W-:Y:S02]  /*a8080*/  MOV R22, R10 ;  /* 0x0000000a00167202 */ /* 0x001fe40000000f00 */
[----:B------:R-:W-:Y:S02]  /*a8090*/  MOV R23, R11 ;  /* 0x0000000b00177202 */ /* 0x000fe40000000f00 */
[----:B------:R-:W2:Y:S02]  /*a80a0*/  LDL.LU.64 R10, [R1+0x64b8] ;  /* 0x0064b800010a7983 */ /* 0x000ea40000300a00 */
[C---:B--2---:R-:W-:Y:S11]  /*a80b0*/  HMMA.16816.F32.BF16 R16, R4.reuse, R10, R16 ;  /* 0x0000000a0410723c */ /* 0x044ff60000041810 */
[----:B------:R-:W-:Y:S11]  /*a80c0*/  @!UPT UIADD3 URZ, URZ, URZ, URZ ;  /* 0x0000003f3f3ff290 */ /* 0x000ff6000fffe03f */
[----:B------:R-:W-:Y:S01]  /*a80d0*/  @!UPT UIADD3 URZ, URZ, URZ, URZ ;  /* 0x0000003f3f3ff290 */ /* 0x000fe2000fffe03f */
[----:B------:R-:W-:Y:S01]  /*a80e0*/  STL.64 [R1+0x3f0], R16 ;  /* 0x0003f01001007387 */ /* 0x000fe20000100a00 */
[----:B------:R0:W-:Y:S03]  /*a80f0*/  STL.64 [R1+0x3f8], R18 ;  /* 0x0003f81201007387 */ /* 0x0001e60000100a00 */
[----:B0-----:R-:W2:Y:S01]  /*a8100*/  LDL.LU.64 R18, [R1+0x64b0] ;  /* 0x0064b00001127983 */ /* 0x001ea20000300a00 */
[----:B------:R-:W-:Y:S01]  /*a8110*/  IMAD.MOV.U32 R20, RZ, RZ, R10 ;  /* 0x000000ffff147224 */ /* 0x000fe200078e000a */
[----:B------:R-:W-:Y:S01]  /*a8120*/  MOV R21, R11 ;  /* 0x0000000b00157202 */ /* 0x000fe20000000f00 */
[----:B------:R-:W3:Y:S01]  /*a8130*/  LDL.LU R17, [R1+0x64a8] ;  /* 0x0064a80001117983 */ /* 0x000ee20000300800 */
[----:B------:R-:W4:Y:S01]  /*a8140*/  LDL.LU.64 R10, [R1+0x64a0] ;  /* 0x0064a000010a7983 */ /* 0x000f220000300a00 */
[----:B------:R-:W3:Y:S02]  /*a8150*/  LDL.LU.64 R8, [R1+0x6498] ;  /* 0x0064980001087983 */ /* 0x000ee40000300a00 */
[----:B------:R-:W-:Y:S02]  /*a8160*/  STL.64 [R1+0x63d0], R22 ;  /* 0x0063d01601007387 */ /* 0x000fe40000100a00 */
        /* <DEDUP_REMOVED lines=10> */
[----:B0-----:R-:W3:Y:S01]  /*a8210*/  LDL.LU.64 R14, [R1+0x6490] ;  /* 0x00649000010e7983 */ /* 0x001ee20000300a00 */
[----:B------:R-:W2:Y:S01]  /*a8220*/  LDL.LU.64 R12, [R1+0x6488] ;  /* 0x00648800010c7983 */ /* 0x000ea20000300a00 */
[C---:B---3--:R-:W-:Y:S02]  /*a8230*/  HMMA.16816.F32.BF16 R20, R4.reuse, R14, R20 ;  /* 0x0000000e0414723c */ /* 0x048fe40000041814 */
[----:B------:R-:W-:Y:S01]  /*a8240*/  STL.64 [R1+0x6358], R14 ;  /* 0x0063580e01007387 */ /* 0x000fe20000100a00 */
[----:B--2---:R4:W-:Y:S05]  /*a8250*/  STL.64 [R1+0x6350], R12 ;  /* 0x0063500c01007387 */ /* 0x0049ea0000100a00 */
[C---:B----4-:R-:W-:Y:S01]  /*a8260*/  HMMA.16816.F32.BF16 R12, R4.reuse, R10, R24 ;  /* 0x0000000a040c723c */ /* 0x050fe20000041818 */
[----:B------:R-:W0:Y:S11]  /*a8270*/  LDSM.16.M88.4 R24, [R17+0x44000] ;  /* 0x044000001118783b */ /* 0x000e360000000200 */
[----:B------:R-:W-:Y:S03]  /*a8280*/  @!UPT UIADD3 URZ, URZ, URZ, URZ ;  /* 0x0000003f3f3ff290 */ /* 0x000fe6000fffe03f */
[----:B------:R1:W-:Y:S01]  /*a8290*/  STL.64 [R1+0x3d0], R20 ;  /* 0x0003d01401007387 */ /* 0x0003e20000100a00 */
[----:B------:R2:W-:Y:S03]  /*a82a0*/  STL.64 [R1+0x3d8], R22 ;  /* 0x0003d81601007387 */ /* 0x0005e60000100a00 */
[----:B-1----:R-:W3:Y:S04]  /*a82b0*/  LDL.LU R20, [R1+0x3b0] ;  /* 0x0003b00001147983 */ /* 0x002ee80000300800 */
[----:B------:R-:W-:Y:S02]  /*a82c0*/  STL.64 [R1+0x3c0], R12 ;  /* 0x0003c00c01007387 */ /* 0x000fe40000100a00 */
[----:B------:R-:W-:Y:S02]  /*a82d0*/  STL.64 [R1+0x3c8], R14 ;  /* 0x0003c80e01007387 */ /* 0x000fe40000100a00 */
[----:B------:R-:W3:Y:S01]  /*a82e0*/  LDL.LU R21, [R1+0x3b4] ;  /* 0x0003b40001157983 */ /* 0x000ee20000300800 */
[----:B--2---:R-:W2:Y:S01]  /*a82f0*/  LDL.LU R22, [R1+0x3b8] ;  /* 0x0003b80001167983 */ /* 0x004ea20000300800 */
[----:B------:R-:W2:Y:S03]  /*a8300*/  LDL.LU R23, [R1+0x3bc] ;  /* 0x0003bc0001177983 */ /* 0x000ea60000300800 */
[----:B--2---:R1:W-:Y:S01]  /*a8310*/  STL.64 [R1+0x63e0], R22 ;  /* 0x0063e01601007387 */ /* 0x0043e20000100a00 */
[----:B---3--:R-:W-:Y:S03]  /*a8320*/  STL.64 [R1+0x63d8], R20 ;  /* 0x0063d81401007387 */ /* 0x008fe60000100a00 */
[----:B-1----:R-:W2:Y:S04]  /*a8330*/  LDL.64 R22, [R1+0xe8] ;  /* 0x0000e80001167983 */ /* 0x002ea80000100a00 */
[----:B--2---:R1:W-:Y:S04]  /*a8340*/  STL.64 [R1+0x63f8], R22 ;  /* 0x0063f81601007387 */ /* 0x0043e80000100a00 */
[----:B-1----:R-:W2:Y:S04]  /*a8350*/  LDL.64 R22, [R1+0xf8] ;  /* 0x0000f80001167983 */ /* 0x002ea80000100a00 */
[----:B--2---:R1:W-:Y:S04]  /*a8360*/  STL.64 [R1+0x6400], R22 ;  /* 0x0064001601007387 */ /* 0x0043e80000100a00 */
[----:B-1----:R-:W2:Y:S04]  /*a8370*/  LDL.64 R22, [R1+0x108] ;  /* 0x0001080001167983 */ /* 0x002ea80000100a00 */
[----:B--2---:R1:W-:Y:S04]  /*a8380*/  STL.64 [R1+0x6418], R22 ;  /* 0x0064181601007387 */ /* 0x0043e80000100a00 */
[----:B-1----:R-:W2:Y:S04]  /*a8390*/  LDL.64 R22, [R1+0x118] ;  /* 0x0001180001167983 */ /* 0x002ea80000100a00 */
[----:B--2---:R1:W-:Y:S04]  /*a83a0*/  STL.64 [R1+0x6430], R22 ;  /* 0x0064301601007387 */ /* 0x0043e80000100a00 */
[----:B-1----:R-:W2:Y:S04]  /*a83b0*/  LDL.64 R22, [R1+0x128] ;  /* 0x0001280001167983 */ /* 0x002ea80000100a00 */
[----:B--2---:R-:W-:Y:S01]  /*a83c0*/  STL.64 [R1+0x6448], R22 ;  /* 0x0064481601007387 */ /* 0x004fe20000100a00 */
[----:B------:R-:W-:Y:S02]  /*a83d0*/  STL.64 [R1+0x6348], R10 ;  /* 0x0063480a01007387 */ /* 0x000fe40000100a00 */
[----:B------:R-:W-:Y:S02]  /*a83e0*/  STL.64 [R1+0x6340], R8 ;  /* 0x0063400801007387 */ /* 0x000fe40000100a00 */
[----:B------:R-:W-:Y:S01]  /*a83f0*/  STL.64 [R1+0x6410], R18 ;  /* 0x0064101201007387 */ /* 0x000fe20000100a00 */
[----:B------:R1:W-:Y:S01]  /*a8400*/  STL [R1+0x6408], R17 ;  /* 0x0064081101007387 */ /* 0x0003e20000100800 */
[----:B------:R-:W2:Y:S03]  /*a8410*/  LDL.LU R16, [R1+0x5e0] ;  /* 0x0005e00001107983 */ /* 0x000ea60000300800 */
[----:B-1----:R-:W2:Y:S01]  /*a8420*/  LDL.LU R17, [R1+0x5e4] ;  /* 0x0005e40001117983 */ /* 0x002ea20000300800 */
[----:B------:R-:W3:Y:S02]  /*a8430*/  LDL.LU R18, [R1+0x5e8] ;  /* 0x0005e80001127983 */ /* 0x000ee40000300800 */
[----:B------:R-:W3:Y:S02]  /*a8440*/  LDL.LU R19, [R1+0x5ec] ;  /* 0x0005ec0001137983 */ /* 0x000ee40000300800 */
[----:B------:R-:W4:Y:S01]  /*a8450*/  LDL.LU R12, [R1+0x620] ;  /* 0x00062000010c7983 */ /* 0x000f220000300800 */
[----:B------:R-:W4:Y:S01]  /*a8460*/  LDL.LU R13, [R1+0x624] ;  /* 0x00062400010d7983 */ /* 0x000f220000300800 */
[----:B------:R-:W2:Y:S02]  /*a8470*/  LDL.LU R14, [R1+0x628] ;  /* 0x00062800010e7983 */ /* 0x000ea40000300800 */
[----:B------:R-:W2:Y:S02]  /*a8480*/  LDL.LU R15, [R1+0x62c] ;  /* 0x00062c00010f7983 */ /* 0x000ea40000300800 */
[----:B------:R-:W3:Y:S01]  /*a8490*/  LDL.LU R8, [R1+0x640] ;  /* 0x0006400001087983 */ /* 0x000ee20000300800 */
[----:B------:R-:W3:Y:S01]  /*a84a0*/  LDL.LU R9, [R1+0x644] ;  /* 0x0006440001097983 */ /* 0x000ee20000300800 */
[----:B------:R-:W3:Y:S02]  /*a84b0*/  LDL.LU R10, [R1+0x648] ;  /* 0x00064800010a7983 */ /* 0x000ee40000300800 */
[----:B------:R-:W3:Y:S01]  /*a84c0*/  LDL.LU R11, [R1+0x64c] ;  /* 0x00064c00010b7983 */ /* 0x000ee20000300800 */
[----:B--2---:R1:W-:Y:S01]  /*a84d0*/  STL.64 [R1+0x6470], R14 ;  /* 0x0064700e01007387 */ /* 0x0043e20000100a00 */
[----:B----4-:R-:W-:Y:S03]  /*a84e0*/  STL.64 [R1+0x6468], R12 ;  /* 0x0064680c01007387 */ /* 0x010fe60000100a00 */
[----:B-1----:R-:W2:Y:S04]  /*a84f0*/  LDL.64 R14, [R1+0x158] ;  /* 0x00015800010e7983 */ /* 0x002ea80000100a00 */
[----:B--2---:R1:W-:Y:S01]  /*a8500*/  STL.64 [R1+0x6480], R14 ;  /* 0x0064800e01007387 */ /* 0x0043e20000100a00 */
[----:B------:R-:W2:Y:S03]  /*a8510*/  LDL.64 R22, [R1+0x138] ;  /* 0x0001380001167983 */ /* 0x000ea60000100a00 */
[----:B-1----:R-:W4:Y:S04]  /*a8520*/  LDL.64 R14, [R1+0x38] ;  /* 0x00003800010e7983 */ /* 0x002f280000100a00 */
[----:B--2---:R1:W-:Y:S04]  /*a8530*/  STL.64 [R1+0x6460], R22 ;  /* 0x0064601601007387 */ /* 0x0043e80000100a00 */
[----:B-1----:R-:W2:Y:S04]  /*a8540*/  LDL.64 R22, [R1+0x148] ;  /* 0x0001480001167983 */ /* 0x002ea80000100a00 */
        /* <DEDUP_REMOVED lines=9> */
[----:B------:R-:W2:Y:S02]  /*a85e0*/  LDL.LU R18, [R1+0x5f8] ;  /* 0x0005f80001127983 */ /* 0x000ea40000300800 */
[----:B------:R-:W2:Y:S01]  /*a85f0*/  LDL.LU R19, [R1+0x5fc] ;  /* 0x0005fc0001137983 */ /* 0x000ea20000300800 */
[----:B----4-:R-:W-:Y:S01]  /*a8600*/  HMMA.16816.F32.BF16 R8, R4, R14, R8 ;  /* 0x0000000e0408723c */ /* 0x010fe20000041808 */
[----:B--2---:R-:W-:Y:S01]  /*a8610*/  STL.64 [R1+0x6440], R18 ;  /* 0x0064401201007387 */ /* 0x004fe20000100a00 */
[----:B---3--:R1:W-:Y:S03]  /*a8620*/  STL.64 [R1+0x6438], R16 ;  /* 0x0064381001007387 */ /* 0x0083e60000100a00 */
        /* <DEDUP_REMOVED lines=10> */
[----:B0-----:R0:W-:Y:S01]  /*a86d0*/  STL.64 [R1+0x6288], R26 ;  /* 0x0062881a01007387 */ /* 0x0011e20000100a00 */
[----:B------:R-:W-:Y:S03]  /*a86e0*/  STL.64 [R1+0x6280], R24 ;  /* 0x0062801801007387 */ /* 0x000fe60000100a00 */
[----:B0-----:R-:W3:Y:S01]  /*a86f0*/  LDL.64 R26, [R1+0xd8] ;  /* 0x0000d800011a7983 */ /* 0x001ee20000100a00 */
[----:B------:R0:W-:Y:S02]  /*a8700*/  STL.64 [R1+0x6b0], R8 ;  /* 0x0006b00801007387 */ /* 0x0001e40000100a00 */
[----:B------:R1:W-:Y:S01]  /*a8710*/  STL.64 [R1+0x6b8], R10 ;  /* 0x0006b80a01007387 */ /* 0x0003e20000100a00 */
[----:B0-----:R-:W-:-:S02]  /*a8720*/  MOV R9, R14 ;  /* 0x0000000e00097202 */ /* 0x001fc40000000f00 */
[----:B------:R-:W-:Y:S02]  /*a8730*/  MOV R8, R15 ;  /* 0x0000000f00087202 */ /* 0x000fe40000000f00 */
[----:B------:R-:W4:Y:S02]  /*a8740*/  LDL.LU.64 R14, [R1+0x6480] ;  /* 0x00648000010e7983 */ /* 0x000f240000300a00 */
[C---:B----4-:R-:W-:Y:S01]  /*a8750*/  HMMA.16816.F32.BF16 R20, R4.reuse, R14, R20 ;  /* 0x0000000e0414723c */ /* 0x050fe20000041814 */
[----:B-1----:R-:W-:Y:S01]  /*a8760*/  IMAD.MOV.U32 R11, RZ, RZ, R14 ;  /* 0x000000ffff0b7224 */ /* 0x002fe200078e000e */
[----:B------:R-:W-:Y:S11]  /*a8770*/  MOV R10, R15 ;  /* 0x0000000f000a7202 */ /* 0x000ff60000000f00 */
[----:B------:R-:W-:Y:S10]  /*a8780*/  @!UPT UIADD3 URZ, URZ, URZ, URZ ;  /* 0x0000003f3f3ff290 */ /* 0x000ff4000fffe03f */
[----:B------:R-:W-:Y:S01]  /*a8790*/  STL.64 [R1+0x6a0], R20 ;  /* 0x0006a01401007387 */ /* 0x000fe20000100a00 */
[----:B------:R0:W-:Y:S03]  /*a87a0*/  STL.64 [R1+0x6a8], R22 ;  /* 0x0006a81601007387 */ /* 0x0001e60000100a00 */
[----:B0-----:R-:W4:Y:S01]  /*a87b0*/  LDL.LU.64 R22, [R1+0x6478] ;  /* 0x0064780001167983 */ /* 0x001f220000300a00 */
[----:B------:R-:W4:Y:S02]  /*a87c0*/  LDL.LU.64 R14, [R1+0x6470] ;  /* 0x00647000010e7983 */ /* 0x000f240000300a00 */
[----:B------:R-:W4:Y:S02]  /*a87d0*/  LDL.LU.64 R12, [R1+0x6468] ;  /* 0x00646800010c7983 */ /* 0x000f240000300a00 */
[----:B------:R-:W-:Y:S01]  /*a87e0*/  STL.64 [R1+0x63f0], R10 ;  /* 0x0063f00a01007387 */ /* 0x000fe20000100a00 */
[----:B------:R0:W-:Y:S04]  /*a87f0*/  STL.64 [R1+0x63e8], R8 ;  /* 0x0063e80801007387 */ /* 0x0001e80000100a00 */
[----:B0-----:R-:W2:Y:S01]  /*a8800*/  LDL.LU R8, [R1+0x5c0] ;  /* 0x0005c00001087983 */ /* 0x001ea20000300800 */
[----:B------:R-:W2:Y:S02]  /*a8810*/  LDL.LU R9, [R1+0x5c4] ;  /* 0x0005c40001097983 */ /* 0x000ea40000300800 */
[----:B------:R-:W2:Y:S02]  /*a8820*/  LDL.LU R10, [R1+0x5c8] ;  /* 0x0005c800010a7983 */ /* 0x000ea40000300800 */
[----:B------:R-:W2:Y:S01]  /*a8830*/  LDL.LU R11, [R1+0x5cc] ;  /* 0x0005cc00010b7983 */ /* 0x000ea20000300800 */
[C---:B----4-:R-:W-:Y:S11]  /*a8840*/  HMMA.16816.F32.BF16 R12, R4.reuse, R22, R12 ;  /* 0x00000016040c723c */ /* 0x050ff6000004180c */
[----:B------:R-:W-:Y:S11]  /*a8850*/  @!UPT UIADD3 URZ, URZ, URZ, URZ ;  /* 0x0000003f3f3ff290 */ /* 0x000ff6000fffe03f */
[----:B------:R-:W-:Y:S01]  /*a8860*/  @!UPT UIADD3 URZ, URZ, URZ, URZ ;  /* 0x0000003f3f3ff290 */ /* 0x000fe2000fffe03f */
[----:B------:R0:W-:Y:S01]  /*a8870*/  STL.64 [R1+0x690], R12 ;  /* 0x0006900c01007387 */ /* 0x0001e20000100a00 */
[----:B------:R1:W-:Y:S01]  /*a8880*/  STL.64 [R1+0x698], R14 ;  /* 0x0006980e01007387 */ /* 0x0003e20000100a00 */
[----:B0-----:R-:W-:Y:S02]  /*a8890*/  MOV R13, R22 ;  /* 0x00000016000d7202 */ /* 0x001fe40000000f00 */
[----:B------:R-:W-:Y:S02]  /*a88a0*/  MOV R12, R23 ;  /* 0x00000017000c7202 */ /* 0x000fe40000000f00 */
[----:B------:R-:W2:Y:S02]  /*a88b0*/  LDL.LU.64 R22, [R1+0x6460] ;  /* 0x0064600001167983 */ /* 0x000ea40000300a00 */
[C---:B--2---:R-:W-:Y:S01]  /*a88c0*/  HMMA.16816.F32.BF16 R16, R4.reuse, R22, R16 ;  /* 0x000000160410723c */ /* 0x044fe20000041810 */
[----:B-1----:R-:W-:Y:S01]  /*a88d0*/  IMAD.MOV.U32 R15, RZ, RZ, R22 ;  /* 0x000000ffff0f7224 */ /* 0x002fe200078e0016 */
        /* <DEDUP_REMOVED lines=31> */
[----:B------:R-:W4:Y:S01]  /*a8ad0*/  LDL.LU R17, [R1+0x6408] ;  /* 0x0064080001117983 */ /* 0x000f220000300800 */
[----:B------:R-:W-:Y:S02]  /*a8ae0*/  MOV R16, R22 ;  /* 0x0000001600107202 */ /* 0x000fe40000000f00 */
[----:B------:R-:W-:Y:S02]  /*a8af0*/  MOV R3, R23 ;  /* 0x0000001700037202 */ /* 0x000fe40000000f00 */
[----:B------:R-:W3:Y:S04]  /*a8b00*/  LDL.LU.64 R22, [R1+0x6400] ;  /* 0x0064000001167983 */ /* 0x000ee80000300a00 */
[----:B--2---:R-:W-:Y:S01]  /*a8b10*/  STL.64 [R1+0x6368], R18 ;  /* 0x0063681201007387 */ /* 0x004fe20000100a00 */
[----:B----4-:R0:W-:Y:S03]  /*a8b20*/  STL.64 [R1+0x6360], R16 ;  /* 0x0063601001007387 */ /* 0x0101e60000100a00 */
[----:B0-----:R-:W3:Y:S01]  /*a8b30*/  LDL.LU R16, [R1+0x5d0] ;  /* 0x0005d00001107983 */ /* 0x001ee20000300800 */
[----:B------:R-:W3:Y:S02]  /*a8b40*/  LDL.LU R17, [R1+0x5d4] ;  /* 0x0005d40001117983 */ /* 0x000ee40000300800 */
[----:B------:R-:W3:Y:S02]  /*a8b50*/  LDL.LU R18, [R1+0x5d8] ;  /* 0x0005d80001127983 */ /* 0x000ee40000300800 */
[----:B------:R-:W3:Y:S02]  /*a8b60*/  LDL.LU R19, [R1+0x5dc] ;  /* 0x0005dc0001137983 */ /* 0x000ee40000300800 */
[C---:B---3--:R-:W-:Y:S11]  /*a8b70*/  HMMA.16816.F32.BF16 R16, R4.reuse, R22, R16 ;  /* 0x000000160410723c */ /* 0x048ff60000041810 */
[----:B------:R-:W-:Y:S11]  /*a8b80*/  @!UPT UIADD3 URZ, URZ, URZ, URZ ;  /* 0x0000003f3f3ff290 */ /* 0x000ff6000fffe03f */
[----:B------:R-:W-:Y:S01]  /*a8b90*/  @!UPT UIADD3 URZ, URZ, URZ, URZ ;  /* 0x0000003f3f3ff290 */ /* 0x000fe2000fffe03f */
[----:B------:R0:W-:Y:S01]  /*a8ba0*/  STL.64 [R1+0x640], R16 ;  /* 0x0006401001007387 */ /* 0x0001e20000100a00 */
[----:B------:R-:W-:Y:S02]  /*a8bb0*/  STL.64 [R1+0x648], R18 ;  /* 0x0006481201007387 */ /* 0x000fe40000100a00 */
[----:B0-----:R-:W-:Y:S01]  /*a8bc0*/  IMAD.MOV.U32 R17, RZ, RZ, R22 ;  /* 0x000000ffff117224 */ /* 0x001fe200078e0016 */
[----:B------:R-:W-:Y:S02]  /*a8bd0*/  MOV R16, R23 ;  /* 0x0000001700107202 */ /* 0x000fe40000000f00 */
        /* <DEDUP_REMOVED lines=8> */
[----:B------:R-:W3:Y:S02]  /*a8c60*/  LDL.LU.64 R8, [R1+0x63e8] ;  /* 0x0063e80001087983 */ /* 0x000ee40000300a00 */
[----:B------:R-:W4:Y:S02]  /*a8c70*/  LDL.LU.64 R22, [R1+0x63e0] ;  /* 0x0063e00001167983 */ /* 0x000f240000300a00 */
[----:B------:R-:W4:Y:S02]  /*a8c80*/  LDL.LU.64 R20, [R1+0x63d8] ;  /* 0x0063d80001147983 */ /* 0x000f240000300a00 */
[----:B----4-:R-:W-:Y:S01]  /*a8c90*/  HMMA.16816.F32.BF16 R4, R4, R26, R20 ;  /* 0x0000001a0404723c */ /* 0x010fe20000041814 */
[----:B------:R-:W4:Y:S01]  /*a8ca0*/  LDL.LU.64 R22, [R1+0x63d0] ;  /* 0x0063d00001167983 */ /* 0x000f220000300a00 */
[----:B------:R-:W2:Y:S11]  /*a8cb0*/  LDL.LU.64 R20, [R1+0x63c8] ;  /* 0x0063c80001147983 */ /* 0x000eb60000300a00 */
[----:B------:R-:W-:Y:S10]  /*a8cc0*/  @!UPT UIADD3 URZ, URZ, URZ, URZ ;  /* 0x0000003f3f3ff290 */ /* 0x000ff4000fffe03f */
[----:B------:R-:W-:Y:S01]  /*a8cd0*/  STL.64 [R1+0x3b0], R4 ;  /* 0x0003b00401007387 */ /* 0x000fe20000100a00 */
[----:B------:R0:W-:Y:S02]  /*a8ce0*/  STL.64 [R1+0x3b8], R6 ;  /* 0x0003b80601007387 */ /* 0x0001e40000100a00 */
[----:B0-----:R-:W-:Y:S01]  /*a8cf0*/  IMAD.MOV.U32 R6, RZ, RZ, R17 ;  /* 0x000000ffff067224 */ /* 0x001fe200078e0011 */
[----:B------:R-:W-:-:S05]  /*a8d00*/  MOV R7, R16 ;  /* 0x0000001000077202 */ /* 0x000fca0000000f00 */
[----:B------:R0:W-:Y:S02]  /*a8d10*/  STL.64 [R1+0x62a8], R6 ;  /* 0x0062a80601007387 */ /* 0x0001e40000100a00 */
[----:B0-----:R-:W-:Y:S02]  /*a8d20*/  MOV R6, R28 ;  /* 0x0000001c00067202 */ /* 0x001fe40000000f00 */
[----:B------:R-:W-:Y:S01]  /*a8d30*/  MOV R7, R29 ;  /* 0x0000001d00077202 */ /* 0x000fe20000000f00 */
[----:B------:R-:W2:Y:S01]  /*a8d40*/  LDL.LU R28, [R1+0x63c4] ;  /* 0x0063c400011c7983 */ /* 0x000ea20000300800 */
[----:B------:R-:W2:Y:S03]  /*a8d50*/  LDL.LU R29, [R1+0x63c0] ;  /* 0x0063c000011d7983 */ /* 0x000ea60000300800 */
[----:B------:R0:W-:Y:S02]  /*a8d60*/  STL.64 [R1+0x62c0], R6 ;  /* 0x0062c00601007387 */ /* 0x0001e40000100a00 */
[----:B0-----:R-:W-:Y:S01]  /*a8d70*/  MOV R6, R25 ;  /* 0x0000001900067202 */ /* 0x001fe20000000f00 */
[----:B------:R-:W-:-:S05]  /*a8d80*/  IMAD.MOV.U32 R7, RZ, RZ, R24 ;  /* 0x000000ffff077224 */ /* 0x000fca00078e0018 */
[----:B------:R-:W-:Y:S01]  /*a8d90*/  STL.64 [R1+0x62d8], R6 ;  /* 0x0062d80601007387 */ /* 0x000fe20000100a00 */
[----:B------:R0:W-:Y:S02]  /*a8da0*/  STL.64 [R1+0x6290], R26 ;  /* 0x0062901a01007387 */ /* 0x0001e40000100a00 */
[----:B------:R-:W2:Y:S02]  /*a8db0*/  LDL.LU R24, [R1+0x2d0] ;  /* 0x0002d00001187983 */ /* 0x000ea40000300800 */
[----:B------:R-:W2:Y:S01]  /*a8dc0*/  LDL.LU R25, [R1+0x2d4] ;  /* 0x0002d40001197983 */ /* 0x000ea20000300800 */
[----:B0-----:R-:W2:Y:S01]  /*a8dd0*/  LDL.LU R26, [R1+0x2d8] ;  /* 0x0002d800011a7983 */ /* 0x001ea20000300800 */
[----:B------:R-:W2:Y:S01]  /*a8de0*/  LDL.LU R27, [R1+0x2dc] ;  /* 0x0002dc00011b7983 */ /* 0x000ea20000300800 */
[----:B------:R-:W-:Y:S02]  /*a8df0*/  MOV R6, R15 ;  /* 0x0000000f00067202 */ /* 0x000fe40000000f00 */
        /* <DEDUP_REMOVED lines=8> */
[----:B------:R-:W-:-:S02]  /*a8e80*/  MOV R6, R13 ;  /* 0x0000000d00067202 */ /* 0x000fc40000000f00 */
[----:B------:R-:W-:-:S05]  /*a8e90*/  MOV R7, R12 ;  /* 0x0000000c00077202 */ /* 0x000fca0000000f00 */
[----:B------:R0:W-:Y:S02]  /*a8ea0*/  STL.64 [R1+0x6308], R6 ;  /* 0x0063080601007387 */ /* 0x0001e40000100a00 */
[----:B0-----:R-:W-:Y:S01]  /*a8eb0*/  IMAD.MOV.U32 R6, RZ, RZ, R11 ;  /* 0x000000ffff067224 */ /* 0x001fe200078e000b */
[----:B------:R-:W-:Y:S01]  /*a8ec0*/  MOV R7, R10 ;  /* 0x0000000a00077202 */ /* 0x000fe20000000f00 */
[----:B--2---:R-:W-:Y:S01]  /*a8ed0*/  STL.64 [R1+0x62d0], R26 ;  /* 0x0062d01a01007387 */ /* 0x004fe20000100a00 */
[----:B------:R0:W-:Y:S03]  /*a8ee0*/  STL.64 [R1+0x62c8], R24 ;  /* 0x0062c81801007387 */ /* 0x0001e60000100a00 */
[----:B0-----:R-:W2:Y:S01]  /*a8ef0*/  LDL.LU R24, [R1+0x300] ;  /* 0x0003000001187983 */ /* 0x001ea20000300800 */
[----:B------:R-:W2:Y:S02]  /*a8f00*/  LDL.LU R25, [R1+0x304] ;  /* 0x0003040001197983 */ /* 0x000ea40000300800 */
[----:B------:R-:W2:Y:S02]  /*a8f10*/  LDL.LU R26, [R1+0x308] ;  /* 0x00030800011a7983 */ /* 0x000ea40000300800 */
[----:B------:R-:W2:Y:S01]  /*a8f20*/  LDL.LU R27, [R1+0x30c] ;  /* 0x00030c00011b7983 */ /* 0x000ea20000300800 */
[----:B------:R3:W-:Y:S02]  /*a8f30*/  STL.64 [R1+0x6320], R6 ;  /* 0x0063200601007387 */ /* 0x0007e40000100a00 */
[----:B---3--:R-:W-:-:S02]  /*a8f40*/  MOV R7, R8 ;  /* 0x0000000800077202 */ /* 0x008fc40000000f00 */
[----:B------:R-:W-:Y:S01]  /*a8f50*/  MOV R6, R9 ;  /* 0x0000000900067202 */ /* 0x000fe20000000f00 */
[----:B------:R-:W3:Y:S01]  /*a8f60*/  LDL.LU R8, [R1+0x360] ;  /* 0x0003600001087983 */ /* 0x000ee20000300800 */
[----:B------:R-:W3:Y:S02]  /*a8f70*/  LDL.LU R9, [R1+0x364] ;  /* 0x0003640001097983 */ /* 0x000ee40000300800 */
[----:B------:R-:W2:Y:S02]  /*a8f80*/  LDL.LU R10, [R1+0x368] ;  /* 0x00036800010a7983 */ /* 0x000ea40000300800 */
[----:B------:R-:W2:Y:S02]  /*a8f90*/  LDL.LU R11, [R1+0x36c] ;  /* 0x00036c00010b7983 */ /* 0x000ea40000300800 */
[----:B--2---:R-:W-:Y:S01]  /*a8fa0*/  STL.64 [R1+0x6378], R10 ;  /* 0x0063780a01007387 */ /* 0x004fe20000100a00 */
[----:B---3--:R0:W-:Y:S02]  /*a8fb0*/  STL.64 [R1+0x6370], R8 ;  /* 0x0063700801007387 */ /* 0x0081e40000100a00 */
[----:B------:R-:W2:Y:S02]  /*a8fc0*/  LDL.LU R12, [R1+0x370] ;  /* 0x00037000010c7983 */ /* 0x000ea40000300800 */
[----:B------:R-:W2:Y:S01]  /*a8fd0*/  LDL.LU R13, [R1+0x374] ;  /* 0x00037400010d7983 */ /* 0x000ea20000300800 */
[----:B------:R-:W3:Y:S01]  /*a8fe0*/  LDL.LU R14, [R1+0x378] ;  /* 0x00037800010e7983 */ /* 0x000ee20000300800 */
[----:B------:R-:W3:Y:S01]  /*a8ff0*/  LDL.LU R15, [R1+0x37c] ;  /* 0x00037c00010f7983 */ /* 0x000ee20000300800 */
[----:B------:R-:W-:Y:S01]  /*a9000*/  MOV R18, R20 ;  /* 0x0000001400127202 */ /* 0x000fe20000000f00 */
[----:B------:R-:W-:Y:S01]  /*a9010*/  IMAD.MOV.U32 R19, RZ, RZ, R21 ;  /* 0x000000ffff137224 */ /* 0x000fe200078e0015 */
[----:B---3--:R4:W-:Y:S01]  /*a9020*/  STL.64 [R1+0x6388], R14 ;  /* 0x0063880e01007387 */ /* 0x0089e20000100a00 */
[----:B--2---:R1:W-:Y:S02]  /*a9030*/  STL.64 [R1+0x6380], R12 ;  /* 0x0063800c01007387 */ /* 0x0043e40000100a00 */
[----:B------:R-:W2:Y:S02]  /*a9040*/  LDL.LU R20, [R1+0x63bc] ;  /* 0x0063bc0001147983 */ /* 0x000ea40000300800 */
[----:B------:R-:W2:Y:S01]  /*a9050*/  LDL.LU R21, [R1+0x63b8] ;  /* 0x0063b80001157983 */ /* 0x000ea20000300800 */
[----:B------:R-:W-:Y:S01]  /*a9060*/  STL.64 [R1+0x6390], R18 ;  /* 0x0063901201007387 */ /* 0x000fe20000100a00 */
[----:B0-----:R-:W3:Y:S02]  /*a9070*/  LDL.LU R8, [R1+0x380] ;  /* 0x0003800001087983 */ /* 0x001ee40000300800 */
[----:B------:R-:W3:Y:S02]  /*a9080*/  LDL.LU R9, [R1+0x384] ;  /* 0x0003840001097983 */ /* 0x000ee40000300800 */
[----:B------:R-:W2:Y:S01]  /*a9090*/  LDL.LU R10, [R1+0x388] ;  /* 0x00038800010a7983 */ /* 0x000ea20000300800 */
[----:B------:R-:W2:Y:S01]  /*a90a0*/  LDL.LU R11, [R1+0x38c] ;  /* 0x00038c00010b7983 */ /* 0x000ea20000300800 */
[----:B----4-:R-:W-:-:S02]  /*a90b0*/  MOV R14, R22 ;  /* 0x00000016000e7202 */ /* 0x010fc40000000f00 */
[----:B------:R-:W-:Y:S01]  /*a90c0*/  MOV R15, R23 ;  /* 0x00000017000f7202 */ /* 0x000fe20000000f00 */
[----:B--2---:R-:W-:Y:S01]  /*a90d0*/  STL.64 [R1+0x63a0], R10 ;  /* 0x0063a00a01007387 */ /* 0x004fe20000100a00 */
[----:B---3--:R-:W-:Y:S02]  /*a90e0*/  STL.64 [R1+0x6398], R8 ;  /* 0x0063980801007387 */ /* 0x008fe40000100a00 */
[----:B------:R-:W2:Y:S02]  /*a90f0*/  LDL.LU R22, [R1+0x63b4] ;  /* 0x0063b40001167983 */ /* 0x000ea40000300800 */
[----:B------:R-:W2:Y:S01]  /*a9100*/  LDL.LU R23, [R1+0x63b0] ;  /* 0x0063b00001177983 */ /* 0x000ea20000300800 */
[----:B------:R0:W-:Y:S01]  /*a9110*/  STL.64 [R1+0x63a8], R14 ;  /* 0x0063a80e01007387 */ /* 0x0001e20000100a00 */
[----:B-1----:R-:W2:Y:S02]  /*a9120*/  LDL.LU R12, [R1+0x3a0] ;  /* 0x0003a000010c7983 */ /* 0x002ea40000300800 */
[----:B------:R-:W2:Y:S01]  /*a9130*/  LDL.LU R13, [R1+0x3a4] ;  /* 0x0003a400010d7983 */ /* 0x000ea20000300800 */
[----:B0-----:R-:W2:Y:S01]  /*a9140*/  LDL.LU R14, [R1+0x3a8] ;  /* 0x0003a800010e7983 */ /* 0x001ea20000300800 */
[----:B------:R-:W2:Y:S02]  /*a9150*/  LDL.LU R15, [R1+0x3ac] ;  /* 0x0003ac00010f7983 */ /* 0x000ea40000300800 */
[----:B------:R-:W3:Y:S02]  /*a9160*/  LDL.LU R16, [R1+0x390] ;  /* 0x0003900001107983 */ /* 0x000ee40000300800 */
[----:B------:R-:W3:Y:S01]  /*a9170*/  LDL.LU R17, [R1+0x394] ;  /* 0x0003940001117983 */ /* 0x000ee20000300800 */
[----:B------:R-:W3:Y:S01]  /*a9180*/  LDL.LU R18, [R1+0x398] ;  /* 0x0003980001127983 */ /* 0x000ee20000300800 */
[----:B------:R-:W3:Y:S02]  /*a9190*/  LDL.LU R19, [R1+0x39c] ;  /* 0x00039c0001137983 */ /* 0x000ee40000300800 */
[----:B------:R0:W-:Y:S02]  /*a91a0*/  STL.64 [R1+0x6338], R6 ;  /* 0x0063380601007387 */ /* 0x0001e40000100a00 */
[----:B------:R-:W4:Y:S01]  /*a91b0*/  LDL.LU R4, [R1+0x350] ;  /* 0x0003500001047983 */ /* 0x000f220000300800 */
[----:B------:R-:W4:Y:S04]  /*a91c0*/  LDL.LU R5, [R1+0x354] ;  /* 0x0003540001057983 */ /* 0x000f280000300800 */
[----:B0-----:R-:W4:Y:S01]  /*a91d0*/  LDL.LU R6, [R1+0x358] ;  /* 0x0003580001067983 */ /* 0x001f220000300800 */
[----:B------:R-:W4:Y:S02]  /*a91e0*/  LDL.LU R7, [R1+0x35c] ;  /* 0x00035c0001077983 */ /* 0x000f240000300800 */
        /* <DEDUP_REMOVED lines=20> */
[C---:B------:R-:W-:Y:S01]  /*a9330*/  HMMA.16816.F32.BF16 R8, R20.reuse, R10, R12 ;  /* 0x0000000a1408723c */ /* 0x040fe2000004180c */
[----:B--2---:R-:W-:Y:S01]  /*a9340*/  STL.64 [R1+0x6330], R26 ;  /* 0x0063301a01007387 */ /* 0x004fe20000100a00 */
[----:B------:R0:W-:Y:S03]  /*a9350*/  STL.64 [R1+0x6328], R24 ;  /* 0x0063281801007387 */ /* 0x0001e60000100a00 */
[----:B0-----:R-:W2:Y:S01]  /*a9360*/  LDL.LU R24, [R1+0x340] ;  /* 0x0003400001187983 */ /* 0x001ea20000300800 */
[----:B------:R-:W2:Y:S02]  /*a9370*/  LDL.LU R25, [R1+0x344] ;  /* 0x0003440001197983 */ /* 0x000ea40000300800 */
[----:B------:R-:W2:Y:S02]  /*a9380*/  LDL.LU R26, [R1+0x348] ;  /* 0x00034800011a7983 */ /* 0x000ea40000300800 */
[----:B------:R-:W2:Y:S01]  /*a9390*/  LDL.LU R27, [R1+0x34c] ;  /* 0x00034c00011b7983 */ /* 0x000ea20000300800 */
[----:B------:R-:W3:Y:S11]  /*a93a0*/  LDL.LU.64 R14, [R1+0x63a8] ;  /* 0x0063a800010e7983 */ /* 0x000ef60000300a00 */
[----:B------:R-:W-:Y:S01]  /*a93b0*/  @!UPT UIADD3 URZ, URZ, URZ, URZ ;  /* 0x0000003f3f3ff290 */ /* 0x000fe2000fffe03f */
[----:B------:R-:W-:Y:S02]  /*a93c0*/  STL.64 [R1+0x3a0], R8 ;  /* 0x0003a00801007387 */ /* 0x000fe40000100a00 */
[----:B------:R0:W-:Y:S02]  /*a93d0*/  STL.64 [R1+0x3a8], R10 ;  /* 0x0003a80a01007387 */ /* 0x0001e40000100a00 */
[----:B0-----:R-:W2:Y:S01]  /*a93e0*/  LDL.LU.64 R10, [R1+0x63a0] ;  /* 0x0063a000010a7983 */ /* 0x001ea20000300a00 */
[----:B------:R-:W2:Y:S01]  /*a93f0*/  LDL.LU.64 R8, [R1+0x6398] ;  /* 0x0063980001087983 */ /* 0x000ea20000300a00 */
[C---:B---3--:R-:W-:Y:S02]  /*a9400*/  HMMA.16816.F32.BF16 R12, R20.reuse, R14, R16 ;  /* 0x0000000e140c723c */ /* 0x048fe40000041810 */
[----:B------:R-:W2:Y:S11]  /*a9410*/  LDL.LU.64 R18, [R1+0x6390] ;  /* 0x0063900001127983 */ /* 0x000eb60000300a00 */
[----:B------:R-:W-:Y:S10]  /*a9420*/  @!UPT UIADD3 URZ, URZ, URZ, URZ ;  /* 0x0000003f3f3ff290 */ /* 0x000ff4000fffe03f */
[----:B------:R-:W-:Y:S01]  /*a9430*/  STL.64 [R1+0x390], R12 ;  /* 0x0003900c01007387 */ /* 0x000fe20000100a00 */
[----:B------:R0:W-:Y:S03]  /*a9440*/  STL.64 [R1+0x398], R14 ;  /* 0x0003980e01007387 */ /* 0x0001e60000100a00 */
[----:B0-----:R-:W3:Y:S01]  /*a9450*/  LDL.LU.64 R14, [R1+0x6388] ;  /* 0x00638800010e7983 */ /* 0x001ee20000300a00 */
[----:B------:R-:W3:Y:S01]  /*a9460*/  LDL.LU.64 R12, [R1+0x6380] ;  /* 0x00638000010c7983 */ /* 0x000ee20000300a00 */
[C---:B--2---:R-:W-:Y:S02]  /*a9470*/  HMMA.16816.F32.BF16 R16, R20.reuse, R18, R8 ;  /* 0x000000121410723c */ /* 0x044fe40000041808 */
[----:B------:R-:W2:Y:S01]  /*a9480*/  LDL.LU.64 R10, [R1+0x6378] ;  /* 0x00637800010a7983 */ /* 0x000ea20000300a00 */
[----:B------:R-:W2:Y:S11]  /*a9490*/  LDL.LU.64 R8, [R1+0x6370] ;  /* 0x0063700001087983 */ /* 0x000eb60000300a00 */
[----:B------:R-:W-:Y:S09]  /*a94a0*/  @!UPT UIADD3 URZ, URZ, URZ, URZ ;  /* 0x0000003f3f3ff290 */ /* 0x000ff2000fffe03f */
        /* <DEDUP_REMOVED lines=9> */
[----:B0-----:R-:W2:Y:S01]  /*a9540*/  LDL.LU.64 R14, [R1+0x6358] ;  /* 0x00635800010e7983 */ /* 0x001ea20000300a00 */
[----:B------:R-:W3:Y:S02]  /*a9550*/  LDL.LU.64 R12, [R1+0x6350] ;  /* 0x00635000010c7983 */ /* 0x000ee40000300a00 */
[----:B------:R-:W-:Y:S01]  /*a9560*/  STL.64 [R1+0x6278], R18 ;  /* 0x0062781201007387 */ /* 0x000fe20000100a00 */
[C---:B--2---:R-:W-:Y:S11]  /*a9570*/  HMMA.16816.F32.BF16 R8, R20.reuse, R14, R8 ;  /* 0x0000000e1408723c */ /* 0x044ff60000041808 */
[----:B------:R-:W-:Y:S11]  /*a9580*/  @!UPT UIADD3 URZ, URZ, URZ, URZ ;  /* 0x0000003f3f3ff290 */ /* 0x000ff6000fffe03f */
[----:B------:R-:W-:Y:S01]  /*a9590*/  @!UPT UIADD3 URZ, URZ, URZ, URZ ;  /* 0x0000003f3f3ff290 */ /* 0x000fe2000fffe03f */
[----:B------:R-:W-:Y:S01]  /*a95a0*/  STL.64 [R1+0x360], R8 ;  /* 0x0003600801007387 */ /* 0x000fe20000100a00 */
[----:B------:R0:W-:Y:S03]  /*a95b0*/  STL.64 [R1+0x368], R10 ;  /* 0x0003680a01007387 */ /* 0x0001e60000100a00 */
[----:B0-----:R-:W4:Y:S01]  /*a95c0*/  LDL.LU.64 R10, [R1+0x6348] ;  /* 0x00634800010a7983 */ /* 0x001f220000300a00 */
[----:B------:R-:W2:Y:S02]  /*a95d0*/  LDL.LU.64 R8, [R1+0x6340] ;  /* 0x0063400001087983 */ /* 0x000ea40000300a00 */
[----:B------:R-:W-:Y:S02]  /*a95e0*/  STL.64 [R1+0x6230], R14 ;  /* 0x0062300e01007387 */ /* 0x000fe40000100a00 */
[----:B---3--:R-:W-:Y:S01]  /*a95f0*/  STL.64 [R1+0x6228], R12 ;  /* 0x0062280c01007387 */ /* 0x008fe20000100a00 */
[C---:B----4-:R-:W-:Y:S11]  /*a9600*/  HMMA.16816.F32.BF16 R4, R20.reuse, R10, R4 ;  /* 0x0000000a1404723c */ /* 0x050ff60000041804 */
[----:B------:R-:W-:Y:S11]  /*a9610*/  @!UPT UIADD3 URZ, URZ, URZ, URZ ;  /* 0x0000003f3f3ff290 */ /* 0x000ff6000fffe03f */
[----:B------:R-:W-:Y:S01]  /*a9620*/  @!UPT UIADD3 URZ, URZ, URZ, URZ ;  /* 0x0000003f3f3ff290 */ /* 0x000fe2000fffe03f */
[----:B------:R-:W-:Y:S01]  /*a9630*/  STL.64 [R1+0x350], R4 ;  /* 0x0003500401007387 */ /* 0x000fe20000100a00 */
[----:B------:R0:W-:Y:S03]  /*a9640*/  STL.64 [R1+0x358], R6 ;  /* 0x0003580601007387 */ /* 0x0001e60000100a00 */
[----:B0-----:R-:W3:Y:S01]  /*a9650*/  LDL.LU.64 R6, [R1+0x6338] ;  /* 0x0063380001067983 */ /* 0x001ee20000300a00 */
[----:B------:R-:W-:Y:S02]  /*a9660*/  STL.64 [R1+0x6220], R10 ;  /* 0x0062200a01007387 */ /* 0x000fe40000100a00 */
[----:B--2---:R0:W-:Y:S02]  /*a9670*/  STL.64 [R1+0x6218], R8 ;  /* 0x0062180801007387 */ /* 0x0041e40000100a00 */
[----:B0-----:R-:W2:Y:S01]  /*a9680*/  LDL.LU R8, [R1+0x2e0] ;  /* 0x0002e00001087983 */ /* 0x001ea20000300800 */
[----:B------:R-:W2:Y:S02]  /*a9690*/  LDL.LU R9, [R1+0x2e4] ;  /* 0x0002e40001097983 */ /* 0x000ea40000300800 */
[----:B------:R-:W2:Y:S02]  /*a96a0*/  LDL.LU R10, [R1+0x2e8] ;  /* 0x0002e800010a7983 */ /* 0x000ea40000300800 */
        /* <DEDUP_REMOVED lines=43> */
[----:B------:R-:W-:Y:S01]  /*a9960*/  IMAD.MOV.U32 R14, RZ, RZ, R16 ;  /* 0x000000ffff0e7224 */ /* 0x000fe200078e0010 */
[----:B------:R-:W-:-:S07]  /*a9970*/  MOV R15, R3 ;  /* 0x00000003000f7202 */ /* 0x000fce0000000f00 */
[C---:B--2---:R-:W-:Y:S11]  /*a9980*/  HMMA.16816.F32.BF16 R8, R20.reuse, R14, R8 ;  /* 0x0000000e1408723c */ /* 0x044ff60000041808 */
[----:B------:R-:W-:Y:S11]  /*a9990*/  @!UPT UIADD3 URZ, URZ, URZ, URZ ;  /* 0x0000003f3f3ff290 */ /* 0x000ff6000fffe03f */
[----:B------:R-:W-:Y:S01]  /*a99a0*/  @!UPT UIADD3 URZ, URZ, URZ, URZ ;  /* 0x0000003f3f3ff290 */ /* 0x000fe2000fffe03f */
[----:B------:R0:W-:Y:S01]  /*a99b0*/  STL.64 [R1+0x2e0], R8 ;  /* 0x0002e00801007387 */ /* 0x0001e20000100a00 */
[----:B------:R1:W-:Y:S03]  /*a99c0*/  STL.64 [R1+0x2e8], R10 ;  /* 0x0002e80a01007387 */ /* 0x0003e60000100a00 */
[----:B0-----:R-:W2:Y:S01]  /*a99d0*/  LDL.LU R8, [R1+0x270] ;  /* 0x0002700001087983 */ /* 0x001ea20000300800 */
[----:B---3--:R-:W-:Y:S03]  /*a99e0*/  HMMA.16816.F32.BF16 R12, R20, R6, R24 ;  /* 0x00000006140c723c */ /* 0x008fe60000041818 */
[----:B------:R0:W3:Y:S11]  /*a99f0*/  LDSM.16.M88.4 R4, [R17+0x45000] ;  /* 0x045000001104783b */ /* 0x0000f60000000200 */
[----:B------:R-:W-:Y:S09]  /*a9a00*/  @!UPT UIADD3 URZ, URZ, URZ, URZ ;  /* 0x0000003f3f3ff290 */ /* 0x000ff2000fffe03f */
[----:B------:R-:W-:Y:S01]  /*a9a10*/  STL.64 [R1+0x2d0], R12 ;  /* 0x0002d00c01007387 */ /* 0x000fe20000100a00 */
[----:B------:R-:W-:Y:S02]  /*a9a20*/  STL.64 [R1+0x2d8], R14 ;  /* 0x0002d80e01007387 */ /* 0x000fe40000100a00 */
[----:B------:R-:W2:Y:S02]  /*a9a30*/  LDL.LU R9, [R1+0x274] ;  /* 0x0002740001097983 */ /* 0x000ea40000300800 */
[----:B-1----:R-:W4:Y:S01]  /*a9a40*/  LDL.LU R10, [R1+0x278] ;  /* 0x00027800010a7983 */ /* 0x002f220000300800 */
[----:B------:R-:W4:Y:S01]  /*a9a50*/  LDL.LU R11, [R1+0x27c] ;  /* 0x00027c00010b7983 */ /* 0x000f220000300800 */
[----:B------:R-:W2:Y:S02]  /*a9a60*/  LDL.LU R16, [R1+0x2b0] ;  /* 0x0002b00001107983 */ /* 0x000ea40000300800 */
[----:B0-----:R-:W2:Y:S02]  /*a9a70*/  LDL.LU R17, [R1+0x2b4] ;  /* 0x0002b40001117983 */ /* 0x001ea40000300800 */
[----:B------:R-:W2:Y:S01]  /*a9a80*/  LDL.LU R18, [R1+0x2b8] ;  /* 0x0002b80001127983 */ /* 0x000ea20000300800 */
[----:B------:R-:W2:Y:S04]  /*a9a90*/  LDL.LU R19, [R1+0x2bc] ;  /* 0x0002bc0001137983 */ /* 0x000ea80000300800 */
[----:B--2---:R-:W-:Y:S01]  /*a9aa0*/  STL.64 [R1+0x62a0], R18 ;  /* 0x0062a01201007387 */ /* 0x004fe20000100a00 */
[----:B------:R0:W-:Y:S03]  /*a9ab0*/  STL.64 [R1+0x6298], R16 ;  /* 0x0062981001007387 */ /* 0x0001e60000100a00 */
[----:B0-----:R-:W2:Y:S01]  /*a9ac0*/  LDL.LU R16, [R1+0x5b0] ;  /* 0x0005b00001107983 */ /* 0x001ea20000300800 */
[----:B------:R-:W2:Y:S02]  /*a9ad0*/  LDL.LU R17, [R1+0x5b4] ;  /* 0x0005b40001117983 */ /* 0x000ea40000300800 */
[----:B------:R-:W2:Y:S02]  /*a9ae0*/  LDL.LU R18, [R1+0x5b8] ;  /* 0x0005b80001127983 */ /* 0x000ea40000300800 */
[----:B------:R-:W2:Y:S01]  /*a9af0*/  LDL.LU R19, [R1+0x5bc] ;  /* 0x0005bc0001137983 */ /* 0x000ea20000300800 */
[----:B----4-:R0:W-:Y:S01]  /*a9b00*/  STL.64 [R1+0x6240], R10 ;  /* 0x0062400a01007387 */ /* 0x0101e20000100a00 */
[----:B------:R-:W-:Y:S03]  /*a9b10*/  STL.64 [R1+0x6238], R8 ;  /* 0x0062380801007387 */ /* 0x000fe60000100a00 */
[----:B0-----:R-:W4:Y:S04]  /*a9b20*/  LDL.64 R10, [R1+0x8] ;  /* 0x00000800010a7983 */ /* 0x001f280000100a00 */
[----:B----4-:R0:W-:Y:S04]  /*a9b30*/  STL.64 [R1+0x6258], R10 ;  /* 0x0062580a01007387 */ /* 0x0101e80000100a00 */
[----:B0-----:R-:W4:Y:S04]  /*a9b40*/  LDL.64 R10, [R1+0x18] ;  /* 0x00001800010a7983 */ /* 0x001f280000100a00 */
[----:B----4-:R0:W-:Y:S04]  /*a9b50*/  STL.64 [R1+0x6270], R10 ;  /* 0x0062700a01007387 */ /* 0x0101e80000100a00 */
[----:B0-----:R-:W4:Y:S01]  /*a9b60*/  LDL.64 R10, [R1+0x28] ;  /* 0x00002800010a7983 */ /* 0x001f220000100a00 */
[----:B------:R-:W2:Y:S02]  /*a9b70*/  LDL.LU R12, [R1+0x280] ;  /* 0x00028000010c7983 */ /* 0x000ea40000300800 */
[----:B------:R-:W2:Y:S02]  /*a9b80*/  LDL.LU R13, [R1+0x284] ;  /* 0x00028400010d7983 */ /* 0x000ea40000300800 */
[----:B------:R-:W2:Y:S01]  /*a9b90*/  LDL.LU R14, [R1+0x288] ;  /* 0x00028800010e7983 */ /* 0x000ea20000300800 */
[----:B------:R-:W2:Y:S01]  /*a9ba0*/  LDL.LU R15, [R1+0x28c] ;  /* 0x00028c00010f7983 */ /* 0x000ea20000300800 */
[----:B------:R-:W-:-:S02]  /*a9bb0*/  MOV R26, R2 ;  /* 0x00000002001a7202 */ /* 0x000fc40000000f00 */
[----:B------:R-:W-:Y:S01]  /*a9bc0*/  MOV R27, R0 ;  /* 0x00000000001b7202 */ /* 0x000fe20000000f00 */
        /* <DEDUP_REMOVED lines=12> */
[----:B------:R-:W2:Y:S01]  /*a9c90*/  LDL.LU R15, [R1+0x2ac] ;  /* 0x0002ac00010f7983 */ /* 0x000ea20000300800 */
[----:B---3--:R0:W-:Y:S01]  /*a9ca0*/  STL [R1+0x615c], R4 ;  /* 0x00615c0401007387 */ /* 0x0081e20000100800 */
[----:B------:R1:W-:Y:S02]  /*a9cb0*/  STL [R1+0x6158], R5 ;  /* 0x0061580501007387 */ /* 0x0003e40000100800 */
[----:B------:R3:W-:Y:S02]  /*a9cc0*/  STL [R1+0x6154], R6 ;  /* 0x0061540601007387 */ /* 0x0007e40000100800 */
[----:B------:R4:W-:Y:S01]  /*a9cd0*/  STL [R1+0x6150], R7 ;  /* 0x0061500701007387 */ /* 0x0009e20000100800 */
[----:B0-----:R-:W2:Y:S01]  /*a9ce0*/  LDL.LU R4, [R1+0x2c0] ;  /* 0x0002c00001047983 */ /* 0x001ea20000300800 */
[----:B-1----:R-:W2:Y:S02]  /*a9cf0*/  LDL.LU R5, [R1+0x2c4] ;  /* 0x0002c40001057983 */ /* 0x002ea40000300800 */
[----:B---3--:R-:W2:Y:S02]  /*a9d00*/  LDL.LU R6, [R1+0x2c8] ;  /* 0x0002c80001067983 */ /* 0x008ea40000300800 */
[----:B----4-:R-:W2:Y:S01]  /*a9d10*/  LDL.LU R7, [R1+0x2cc] ;  /* 0x0002cc0001077983 */ /* 0x010ea20000300800 */
[----:B------:R-:W3:Y:S01]  /*a9d20*/  LDL.LU.64 R18, [R1+0x62a0] ;  /* 0x0062a00001127983 */ /* 0x000ee20000300a00 */
[----:B------:R-:W3:Y:S02]  /*a9d30*/  LDL.LU.64 R16, [R1+0x6298] ;  /* 0x0062980001107983 */ /* 0x000ee40000300a00 */
[----:B------:R-:W-:Y:S02]  /*a9d40*/  STL.64 [R1+0x620], R24 ;  /* 0x0006201801007387 */ /* 0x000fe40000100a00 */
[----:B------:R0:W-:Y:S02]  /*a9d50*/  STL.64 [R1+0x628], R26 ;  /* 0x0006281a01007387 */ /* 0x0001e40000100a00 */
[----:B0-----:R-:W2:Y:S02]  /*a9d60*/  LDL.LU.64 R26, [R1+0x6290] ;  /* 0x00629000011a7983 */ /* 0x001ea40000300a00 */
[----:B--2---:R-:W-:Y:S07]  /*a9d70*/  HMMA.16816.F32.BF16 R20, R20, R26, R4 ;  /* 0x0000001a1414723c */ /* 0x004fee0000041804 */
[----:B------:R-:W-:Y:S01]  /*a9d80*/  MOV R5, R26 ;  /* 0x0000001a00057202 */ /* 0x000fe20000000f00 */
[----:B------:R-:W-:Y:S11]  /*a9d90*/  IMAD.MOV.U32 R4, RZ, RZ, R27 ;  /* 0x000000ffff047224 */ /* 0x000ff600078e001b */
[----:B------:R-:W-:Y:S04]  /*a9da0*/  @!UPT UIADD3 URZ, URZ, URZ, URZ ;  /* 0x0000003f3f3ff290 */ /* 0x000fe8000fffe03f */
[----:B------:R-:W-:Y:S01]  /*a9db0*/  STL.64 [R1+0x2c0], R20 ;  /* 0x0002c01401007387 */ /* 0x000fe20000100a00 */
[----:B------:R0:W-:Y:S02]  /*a9dc0*/  STL.64 [R1+0x2c8], R22 ;  /* 0x0002c81601007387 */ /* 0x0001e40000100a00 */
[----:B------:R-:W3:Y:S02]  /*a9dd0*/  LDL.LU.64 R26, [R1+0x6288] ;  /* 0x00628800011a7983 */ /* 0x000ee40000300a00 */
[----:B------:R-:W3:Y:S01]  /*a9de0*/  LDL.LU.64 R24, [R1+0x6280] ;  /* 0x0062800001187983 */ /* 0x000ee20000300a00 */
[----:B0-----:R-:W2:Y:S01]  /*a9df0*/  LDL.64 R22, [R1+0x38] ;  /* 0x0000380001167983 */ /* 0x001ea20000100a00 */
[----:B------:R-:W-:Y:S01]  /*a9e00*/  MOV R3, R11 ;  /* 0x0000000b00037202 */ /* 0x000fe20000000f00 */
[C---:B---3--:R-:W-:Y:S02]  /*a9e10*/  HMMA.16816.F32.BF16 R16, R24.reuse, R10, R16 ;  /* 0x0000000a1810723c */ /* 0x048fe40000041810 */
[----:B--2---:R0:W-:Y:S01]  /*a9e20*/  STL.64 [R1+0x6210], R22 ;  /* 0x0062101601007387 */ /* 0x0041e20000100a00 */
[----:B------:R-:W2:Y:S02]  /*a9e30*/  LDL.LU R20, [R1+0x260] ;  /* 0x0002600001147983 */ /* 0x000ea40000300800 */
[----:B------:R-:W2:Y:S01]  /*a9e40*/  LDL.LU R21, [R1+0x264] ;  /* 0x0002640001157983 */ /* 0x000ea20000300800 */
[----:B0-----:R-:W2:Y:S01]  /*a9e50*/  LDL.LU R22, [R1+0x268] ;  /* 0x0002680001167983 */ /* 0x001ea20000300800 */
[----:B------:R-:W2:Y:S11]  /*a9e60*/  LDL.LU R23, [R1+0x26c] ;  /* 0x00026c0001177983 */ /* 0x000eb60000300800 */
[----:B------:R-:W-:Y:S05]  /*a9e70*/  @!UPT UIADD3 URZ, URZ, URZ, URZ ;  /* 0x0000003f3f3ff290 */ /* 0x000fea000fffe03f */
[----:B------:R0:W-:Y:S02]  /*a9e80*/  STL.64 [R1+0x2b0], R16 ;  /* 0x0002b01001007387 */ /* 0x0001e40000100a00 */
[----:B------:R1:W-:Y:S01]  /*a9e90*/  STL.64 [R1+0x2b8], R18 ;  /* 0x0002b81201007387 */ /* 0x0003e20000100a00 */
[----:B0-----:R-:W-:Y:S01]  /*a9ea0*/  MOV R16, R10 ;  /* 0x0000000a00107202 */ /* 0x001fe20000000f00 */
[----:B-1----:R-:W3:Y:S01]  /*a9eb0*/  LDL.LU.64 R18, [R1+0x6278] ;  /* 0x0062780001127983 */ /* 0x002ee20000300a00 */
        /* <DEDUP_REMOVED lines=12> */
[----:B------:R0:W-:Y:S02]  /*a9f80*/  STL [R1+0x616c], R17 ;  /* 0x00616c1101007387 */ /* 0x0001e40000100800 */
[----:B0-----:R-:W2:Y:S01]  /*a9f90*/  LDL R17, [R1+0x27f8] ;  /* 0x0027f80001117983 */ /* 0x001ea20000100800 */
[----:B------:R-:W-:Y:S01]  /*a9fa0*/  STL [R1+0x6168], R28 ;  /* 0x0061681c01007387 */ /* 0x000fe20000100800 */
[C---:B----4-:R-:W-:Y:S11]  /*a9fb0*/  HMMA.16816.F32.BF16 R12, R24.reuse, R10, R12 ;  /* 0x0000000a180c723c */ /* 0x050ff6000004180c */
[----:B------:R-:W-:Y:S11]  /*a9fc0*/  @!UPT UIADD3 URZ, URZ, URZ, URZ ;  /* 0x0000003f3f3ff290 */ /* 0x000ff6000fffe03f */
[----:B------:R-:W-:Y:S01]  /*a9fd0*/  @!UPT UIADD3 URZ, URZ, URZ, URZ ;  /* 0x0000003f3f3ff290 */ /* 0x000fe2000fffe03f */
[----:B------:R-:W-:Y:S01]  /*a9fe0*/  STL.64 [R1+0x290], R12 ;  /* 0x0002900c01007387 */ /* 0x000fe20000100a00 */
[----:B------:R0:W-:Y:S03]  /*a9ff0*/  STL.64 [R1+0x298], R14 ;  /* 0x0002980e01007387 */ /* 0x0001e60000100a00 */
[----:B0-----:R-:W3:Y:S01]  /*aa000*/  LDL.LU.64 R14, [R1+0x6250] ;  /* 0x00625000010e7983 */ /* 0x001ee20000300a00 */
[----:B------:R-:W3:Y:S02]  /*aa010*/  LDL.LU.64 R12, [R1+0x6248] ;  /* 0x00624800010c7983 */ /* 0x000ee40000300a00 */
[----:B------:R-:W-:Y:S01]  /*aa020*/  IMAD.MOV.U32 R7, RZ, RZ, R10 ;  /* 0x000000ffff077224 */ /* 0x000fe200078e000a */
[----:B------:R-:W-:Y:S02]  /*aa030*/  MOV R29, R11 ;  /* 0x0000000b001d7202 */ /* 0x000fe40000000f00 */
[----:B------:R-:W4:Y:S01]  /*aa040*/  LDL.LU.64 R10, [R1+0x6240] ;  /* 0x00624000010a7983 */ /* 0x000f220000300a00 */
[----:B------:R-:W4:Y:S02]  /*aa050*/  LDL.LU.64 R8, [R1+0x6238] ;  /* 0x0062380001087983 */ /* 0x000f240000300a00 */
[----:B------:R0:W-:Y:S02]  /*aa060*/  STL [R1+0x61b8], R7 ;  /* 0x0061b80701007387 */ /* 0x0001e40000100800 */
[----:B0-----:R-:W2:Y:S01]  /*aa070*/  LDL.64 R6, [R1+0x158] ;  /* 0x0001580001067983 */ /* 0x001ea20000100a00 */
[C---:B---3--:R-:W-:Y:S11]  /*aa080*/  HMMA.16816.F32.BF16 R12, R24.reuse, R18, R12 ;  /* 0x00000012180c723c */ /* 0x048ff6000004180c */
[----:B------:R-:W-:Y:S11]  /*aa090*/  @!UPT UIADD3 URZ, URZ, URZ, URZ ;  /* 0x0000003f3f3ff290 */ /* 0x000ff6000fffe03f */
[----:B------:R-:W-:Y:S01]  /*aa0a0*/  @!UPT UIADD3 URZ, URZ, URZ, URZ ;  /* 0x0000003f3f3ff290 */ /* 0x000fe2000fffe03f */
[----:B------:R-:W-:Y:S01]  /*aa0b0*/  STL.64 [R1+0x280], R12 ;  /* 0x0002800c01007387 */ /* 0x000fe20000100a00 */
[----:B------:R0:W-:Y:S03]  /*aa0c0*/  STL.64 [R1+0x288], R14 ;  /* 0x0002880e01007387 */ /* 0x0001e60000100a00 */
[----:B0-----:R-:W4:Y:S01]  /*aa0d0*/  LDL.LU.64 R14, [R1+0x6230] ;  /* 0x00623000010e7983 */ /* 0x001f220000300a00 */
[----:B------:R-:W3:Y:S02]  /*aa0e0*/  LDL.LU.64 R12, [R1+0x6228] ;  /* 0x00622800010c7983 */ /* 0x000ee40000300a00 */
[----:B------:R-:W-:Y:S01]  /*aa0f0*/  STL.64 [R1+0x6108], R18 ;  /* 0x0061081201007387 */ /* 0x000fe20000100a00 */
[C---:B----4-:R-:W-:Y:S11]  /*aa100*/  HMMA.16816.F32.BF16 R8, R24.reuse, R14, R8 ;  /* 0x0000000e1808723c */ /* 0x050ff60000041808 */
[----:B------:R-:W-:Y:S11]  /*aa110*/  @!UPT UIADD3 URZ, URZ, URZ, URZ ;  /* 0x0000003f3f3ff290 */ /* 0x000ff6000fffe03f */
[----:B------:R-:W-:Y:S01]  /*aa120*/  @!UPT UIADD3 URZ, URZ, URZ, URZ ;  /* 0x0000003f3f3ff290 */ /* 0x000fe2000fffe03f */
[----:B------:R-:W-:Y:S01]  /*aa130*/  STL.64 [R1+0x270], R8 ;  /* 0x0002700801007387 */ /* 0x000fe20000100a00 */
[----:B------:R0:W-:Y:S03]  /*aa140*/  STL.64 [R1+0x278], R10 ;  /* 0x0002780a01007387 */ /* 0x0001e60000100a00 */
[----:B0-----:R-:W2:Y:S01]  /*aa150*/  LDL.LU.64 R10, [R1+0x6220] ;  /* 0x00622000010a7983 */ /* 0x001ea20000300a00 */
[----:B------:R-:W4:Y:S02]  /*aa160*/  LDL.LU.64 R8, [R1+0x6218] ;  /* 0x0062180001087983 */ /* 0x000f240000300a00 */
[----:B------:R-:W-:Y:S02]  /*aa170*/  STL.64 [R1+0x6100], R14 ;  /* 0x0061000e01007387 */ /* 0x000fe40000100a00 */
[----:B---3--:R0:W-:Y:S02]  /*aa180*/  STL.64 [R1+0x60f8], R12 ;  /* 0x0060f80c01007387 */ /* 0x0081e40000100a00 */
[----:B0-----:R-:W3:Y:S01]  /*aa190*/  LDL.LU R12, [R1+0x5a0] ;  /* 0x0005a000010c7983 */ /* 0x001ee20000300800 */
[----:B------:R-:W3:Y:S02]  /*aa1a0*/  LDL.LU R13, [R1+0x5a4] ;  /* 0x0005a400010d7983 */ /* 0x000ee40000300800 */
[----:B------:R-:W3:Y:S02]  /*aa1b0*/  LDL.LU R14, [R1+0x5a8] ;  /* 0x0005a800010e7983 */ /* 0x000ee40000300800 */
[----:B------:R-:W3:Y:S01]  /*aa1c0*/  LDL.LU R15, [R1+0x5ac] ;  /* 0x0005ac00010f7983 */ /* 0x000ee20000300800 */
[----:B--2---:R-:W-:Y:S11]  /*aa1d0*/  HMMA.16816.F32.BF16 R20, R24, R10, R20 ;  /* 0x0000000a1814723c */ /* 0x004ff60000041814 */
[----:B------:R-:W-:Y:S11]  /*aa1e0*/  @!UPT UIADD3 URZ, URZ, URZ, URZ ;  /* 0x0000003f3f3ff290 */ /* 0x000ff6000fffe03f */
[----:B------:R-:W-:Y:S01]  /*aa1f0*/  @!UPT UIADD3 URZ, URZ, URZ, URZ ;  /* 0x0000003f3f3ff290 */ /* 0x000fe2000fffe03f */
[----:B------:R-:W-:Y:S01]  /*aa200*/  STL.64 [R1+0x260], R20 ;  /* 0x0002601401007387 */ /* 0x000fe20000100a00 */
[----:B------:R0:W-:Y:S03]  /*aa210*/  STL.64 [R1+0x268], R22 ;  /* 0x0002681601007387 */ /* 0x0001e60000100a00 */
[----:B0-----:R-:W2:Y:S01]  /*aa220*/  LDL.LU.64 R22, [R1+0x6210] ;  /* 0x0062100001167983 */ /* 0x001ea20000300a00 */
[----:B------:R-:W-:Y:S02]  /*aa230*/  STL.64 [R1+0x60f0], R10 ;  /* 0x0060f00a01007387 */ /* 0x000fe40000100a00 */
[----:B----4-:R0:W-:Y:S02]  /*aa240*/  STL.64 [R1+0x60e8], R8 ;  /* 0x0060e80801007387 */ /* 0x0101e40000100a00 */
[----:B0-----:R-:W4:Y:S01]  /*aa250*/  LDL.LU R8, [R1+0x250] ;  /* 0x0002500001087983 */ /* 0x001f220000300800 */
[----:B------:R-:W4:Y:S02]  /*aa260*/  LDL.LU R9, [R1+0x254] ;  /* 0x0002540001097983 */ /* 0x000f240000300800 */
[----:B------:R-:W4:Y:S02]  /*aa270*/  LDL.LU R10, [R1+0x258] ;  /* 0x00025800010a7983 */ /* 0x000f240000300800 */
[----:B------:R-:W4:Y:S01]  /*aa280*/  LDL.LU R11, [R1+0x25c] ;  /* 0x00025c00010b7983 */ /* 0x000f220000300800 */
[----:B--2---:R-:W-:-:S02]  /*aa290*/  MOV R2, R22 ;  /* 0x0000001600027202 */ /* 0x004fc40000000f00 */
[----:B------:R-:W-:Y:S01]  /*aa2a0*/  MOV R0, R23 ;  /* 0x0000001700007202 */ /* 0x000fe20000000f00 */
[----:B----4-:R-:W-:Y:S01]  /*aa2b0*/  HMMA.16816.F32.BF16 R8, R24, R22, R8 ;  /* 0x000000161808723c */ /* 0x010fe20000041808 */
[----:B------:R-:W0:Y:S11]  /*aa2c0*/  LDSM.16.M88.4 R20, [R17+0x46000] ;  /* 0x046000001114783b */ /* 0x000e360000000200 */
[----:B------:R-:W-:Y:S11]  /*aa2d0*/  @!UPT UIADD3 URZ, URZ, URZ, URZ ;  /* 0x0000003f3f3ff290 */ /* 0x000ff6000fffe03f */
[----:B------:R-:W-:Y:S01]  /*aa2e0*/  STL.64 [R1+0x250], R8 ;  /* 0x0002500801007387 */ /* 0x000fe20000100a00 */
[----:B------:R-:W-:Y:S02]  /*aa2f0*/  STL.64 [R1+0x258], R10 ;  /* 0x0002580a01007387 */ /* 0x000fe40000100a00 */
[----:B------:R-:W-:Y:S01]  /*aa300*/  STL [R1+0x61d0], R17 ;  /* 0x0061d01101007387 */ /* 0x000fe20000100800 */
[----:B0-----:R0:W-:Y:S01]  /*aa310*/  STL.64 [R1+0x6008], R22 ;  /* 0x0060081601007387 */ /* 0x0011e20000100a00 */
[----:B------:R-:W-:Y:S01]  /*aa320*/  STL.64 [R1+0x6000], R20 ;  /* 0x0060001401007387 */ /* 0x000fe20000100a00 */
[----:B0-----:R-:W-:Y:S01]  /*aa330*/  MOV R22, R5 ;  /* 0x0000000500167202 */ /* 0x001fe20000000f00 */
[----:B------:R-:W-:-:S05]  /*aa340*/  IMAD.MOV.U32 R23, RZ, RZ, R4 ;  /* 0x000000ffff177224 */ /* 0x000fca00078e0004 */
[----:B------:R0:W-:Y:S04]  /*aa350*/  STL.64 [R1+0x6180], R22 ;  /* 0x0061801601007387 */ /* 0x0001e80000100a00 */
[----:B0-----:R-:W2:Y:S01]  /*aa360*/  LDL.64 R22, [R1+0xe8] ;  /* 0x0000e80001167983 */ /* 0x001ea20000100a00 */
[----:B---3--:R-:W-:Y:S03]  /*aa370*/  HMMA.16816.F32.BF16 R12, R24, R6, R12 ;  /* 0x00000006180c723c */ /* 0x008fe6000004180c */
[----:B--2---:R0:W-:Y:S04]  /*aa380*/  STL.64 [R1+0x6198], R22 ;  /* 0x0061981601007387 */ /* 0x0041e80000100a00 */
[----:B0-----:R-:W2:Y:S01]  /*aa390*/  LDL.64 R22, [R1+0xf8] ;  /* 0x0000f80001167983 */ /* 0x001ea20000100a00 */
[----:B------:R-:W-:-:S02]  /*aa3a0*/  MOV R9, R6 ;  /* 0x0000000600097202 */ /* 0x000fc40000000f00 */
[----:B------:R-:W-:Y:S01]  /*aa3b0*/  MOV R8, R7 ;  /* 0x0000000700087202 */ /* 0x000fe20000000f00 */
[----:B--2---:R-:W-:Y:S11]  /*aa3c0*/  STL.64 [R1+0x61b0], R22 ;  /* 0x0061b01601007387 */ /* 0x004ff60000100a00 */
[----:B------:R-:W-:Y:S01]  /*aa3d0*/  @!UPT UIADD3 URZ, URZ, URZ, URZ ;  /* 0x0000003f3f3ff290 */ /* 0x000fe2000fffe03f */
[----:B------:R-:W-:Y:S02]  /*aa3e0*/  STL.64 [R1+0x610], R12 ;  /* 0x0006100c01007387 */ /* 0x000fe40000100a00 */
[----:B------:R-:W-:Y:S02]  /*aa3f0*/  STL.64 [R1+0x618], R14 ;  /* 0x0006180e01007387 */ /* 0x000fe40000100a00 */
[----:B------:R0:W-:Y:S02]  /*aa400*/  STL.64 [R1+0x6208], R8 ;  /* 0x0062080801007387 */ /* 0x0001e40000100a00 */
        /* <DEDUP_REMOVED lines=16> */
[----:B--2---:R0:W-:Y:S01]  /*aa510*/  STL.64 [R1+0x6200], R14 ;  /* 0x0062000e01007387 */ /* 0x0041e20000100a00 */
[----:B------:R-:W-:Y:S03]  /*aa520*/  STL.64 [R1+0x61f8], R12 ;  /* 0x0061f80c01007387 */ /* 0x000fe60000100a00 */
[----:B0-----:R-:W2:Y:S01]  /*aa530*/  LDL.64 R14, [R1+0x148] ;  /* 0x00014800010e7983 */ /* 0x001ea20000100a00 */
[----:B------:R0:W-:Y:S02]  /*aa540*/  STL.64 [R1+0x61e0], R18 ;  /* 0x0061e01201007387 */ /* 0x0001e40000100a00 */
[----:B------:R-:W-:Y:S01]  /*aa550*/  STL.64 [R1+0x61d8], R16 ;  /* 0x0061d81001007387 */ /* 0x000fe20000100a00 */
[----:B0-----:R-:W2:Y:S04]  /*aa560*/  LDL.64 R18, [R1+0x128] ;  /* 0x0001280001127983 */ /* 0x001ea80000100a00 */
[----:B--2---:R0:W-:Y:S04]  /*aa570*/  STL.64 [R1+0x61f0], R18 ;  /* 0x0061f01201007387 */ /* 0x0041e80000100a00 */
[----:B0-----:R-:W2:Y:S01]  /*aa580*/  LDL.64 R18, [R1+0x138] ;  /* 0x0001380001127983 */ /* 0x001ea20000100a00 */
[----:B----4-:R0:W-:Y:S02]  /*aa590*/  STL.64 [R1+0x61c8], R6 ;  /* 0x0061c80601007387 */ /* 0x0101e40000100a00 */
[----:B---3--:R1:W-:Y:S01]  /*aa5a0*/  STL.64 [R1+0x61c0], R4 ;  /* 0x0061c00401007387 */ /* 0x0083e20000100a00 */
[----:B0-----:R-:W3:Y:S01]  /*aa5b0*/  LDL.64 R6, [R1+0x118] ;  /* 0x0001180001067983 */ /* 0x001ee20000100a00 */
[C---:B------:R-:W-:Y:S03]  /*aa5c0*/  HMMA.16816.F32.BF16 R8, R24.reuse, R14, R8 ;  /* 0x0000000e1808723c */ /* 0x040fe60000041808 */
[----:B---3--:R0:W-:Y:S01]  /*aa5d0*/  STL.64 [R1+0x61e8], R6 ;  /* 0x0061e80601007387 */ /* 0x0081e20000100a00 */
[----:B-1----:R-:W3:Y:S02]  /*aa5e0*/  LDL.LU R4, [R1+0x570] ;  /* 0x0005700001047983 */ /* 0x002ee40000300800 */
[----:B------:R-:W3:Y:S01]  /*aa5f0*/  LDL.LU R5, [R1+0x574] ;  /* 0x0005740001057983 */ /* 0x000ee20000300800 */
[----:B0-----:R-:W3:Y:S01]  /*aa600*/  LDL.LU R6, [R1+0x578] ;  /* 0x0005780001067983 */ /* 0x001ee20000300800 */
[----:B------:R-:W3:Y:S02]  /*aa610*/  LDL.LU R7, [R1+0x57c] ;  /* 0x00057c0001077983 */ /* 0x000ee40000300800 */
[----:B------:R-:W4:Y:S11]  /*aa620*/  LDL.64 R22, [R1+0x108] ;  /* 0x0001080001167983 */ /* 0x000f360000100a00 */
[----:B------:R-:W-:Y:S02]  /*aa630*/  @!UPT UIADD3 URZ, URZ, URZ, URZ ;  /* 0x0000003f3f3ff290 */ /* 0x000fe4000fffe03f */
[----:B------:R0:W-:Y:S01]  /*aa640*/  STL.64 [R1+0x600], R8 ;  /* 0x0006000801007387 */ /* 0x0001e20000100a00 */
[----:B------:R1:W-:Y:S04]  /*aa650*/  STL.64 [R1+0x608], R10 ;  /* 0x0006080a01007387 */ /* 0x0003e80000100a00 */
[----:B0-----:R-:W2:Y:S01]  /*aa660*/  LDL.LU.64 R8, [R1+0x6208] ;  /* 0x0062080001087983 */ /* 0x001ea20000300a00 */
[----:B-1----:R-:W-:Y:S02]  /*aa670*/  MOV R11, R14 ;  /* 0x0000000e000b7202 */ /* 0x002fe40000000f00 */
[----:B------:R-:W-:Y:S02]  /*aa680*/  MOV R10, R15 ;  /* 0x0000000f000a7202 */ /* 0x000fe40000000f00 */
[----:B------:R-:W3:Y:S01]  /*aa690*/  LDL.LU.64 R14, [R1+0x6200] ;  /* 0x00620000010e7983 */ /* 0x000ee20000300a00 */
[----:B------:R-:W3:Y:S02]  /*aa6a0*/  LDL.LU.64 R12, [R1+0x61f8] ;  /* 0x0061f800010c7983 */ /* 0x000ee40000300a00 */
[----:B------:R-:W-:Y:S01]  /*aa6b0*/  STL.64 [R1+0x6178], R10 ;  /* 0x0061780a01007387 */ /* 0x000fe20000100a00 */
        /* <DEDUP_REMOVED lines=19> */
[----:B------:R1:W-:Y:S02]  /*aa7f0*/  STL.64 [R1+0x5f8], R14 ;  /* 0x0005f80e01007387 */ /* 0x0003e40000100a00 */
[----:B0-----:R-:W-:Y:S01]  /*aa800*/  IMAD.MOV.U32 R13, RZ, RZ, R18 ;  /* 0x000000ffff0d7224 */ /* 0x001fe200078e0012 */
[----:B------:R-:W-:-:S02]  /*aa810*/  MOV R12, R19 ;  /* 0x00000013000c7202 */ /* 0x000fc40000000f00 */
        /* <DEDUP_REMOVED lines=13> */
[----:B------:R0:W-:Y:S01]  /*aa8f0*/  STL.64 [R1+0x5d0], R16 ;  /* 0x0005d01001007387 */ /* 0x0001e20000100a00 */
[----:B------:R1:W-:Y:S03]  /*aa900*/  STL.64 [R1+0x5d8], R18 ;  /* 0x0005d81201007387 */ /* 0x0003e60000100a00 */
[----:B0-----:R-:W3:Y:S01]  /*aa910*/  LDL.LU R17, [R1+0x61d0] ;  /* 0x0061d00001117983 */ /* 0x001ee20000300800 */
[----:B-1----:R-:W-:Y:S01]  /*aa920*/  MOV R19, R6 ;  /* 0x0000000600137202 */ /* 0x002fe20000000f00 */
[----:B------:R-:W-:Y:S02]  /*aa930*/  IMAD.MOV.U32 R18, RZ, RZ, R7 ;  /* 0x000000ffff127224 */ /* 0x000fe400078e0007 */
[----:B------:R-:W4:Y:S01]  /*aa940*/  LDL.LU.64 R6, [R1+0x61c8] ;  /* 0x0061c80001067983 */ /* 0x000f220000300a00 */
        /* <DEDUP_REMOVED lines=29> */
[----:B------:R-:W2:Y:S01]  /*aab20*/  LDL.LU.64 R10, [R1+0x6178] ;  /* 0x00617800010a7983 */ /* 0x000ea20000300a00 */
[----:B------:R-:W2:Y:S03]  /*aab30*/  LDL.LU.64 R8, [R1+0x6170] ;  /* 0x0061700001087983 */ /* 0x000ea60000300a00 */
[----:B---3--:R0:W1:Y:S04]  /*aab40*/  LDSM.16.M88.4 R24, [R17+0x47000] ;  /* 0x047000001118783b */ /* 0x0080680000000200 */
[----:B0-----:R-:W3:Y:S11]  /*aab50*/  LDL.LU R17, [R1+0x616c] ;  /* 0x00616c0001117983 */ /* 0x001ef60000300800 */
[----:B------:R-:W-:Y:S03]  /*aab60*/  @!UPT UIADD3 URZ, URZ, URZ, URZ ;  /* 0x0000003f3f3ff290 */ /* 0x000fe6000fffe03f */
[----:B------:R0:W-:Y:S01]  /*aab70*/  STL.64 [R1+0x240], R20 ;  /* 0x0002401401007387 */ /* 0x0001e20000100a00 */
[----:B------:R4:W-:Y:S03]  /*aab80*/  STL.64 [R1+0x248], R22 ;  /* 0x0002481601007387 */ /* 0x0009e60000100a00 */
[----:B0-----:R-:W2:Y:S01]  /*aab90*/  LDL.LU R20, [R1+0x230] ;  /* 0x0002300001147983 */ /* 0x001ea20000300800 */
[----:B------:R-:W2:Y:S02]  /*aaba0*/  LDL.LU R21, [R1+0x234] ;  /* 0x0002340001157983 */ /* 0x000ea40000300800 */
[----:B----4-:R-:W4:Y:S02]  /*aabb0*/  LDL.LU R22, [R1+0x238] ;  /* 0x0002380001167983 */ /* 0x010f240000300800 */
[----:B------:R-:W4:Y:S02]  /*aabc0*/  LDL.LU R23, [R1+0x23c] ;  /* 0x00023c0001177983 */ /* 0x000f240000300800 */
[----:B----4-:R0:W-:Y:S01]  /*aabd0*/  STL.64 [R1+0x6018], R22 ;  /* 0x0060181601007387 */ /* 0x0101e20000100a00 */
[----:B--2---:R-:W-:Y:S01]  /*aabe0*/  STL.64 [R1+0x6010], R20 ;  /* 0x0060101401007387 */ /* 0x004fe20000100a00 */
[----:B0-----:R-:W-:-:S02]  /*aabf0*/  MOV R22, R28 ;  /* 0x0000001c00167202 */ /* 0x001fc40000000f00 */
[----:B------:R-:W-:Y:S01]  /*aac00*/  MOV R23, R3 ;  /* 0x0000000300177202 */ /* 0x000fe20000000f00 */
[----:B------:R-:W2:Y:S01]  /*aac10*/  LDL.LU R28, [R1+0x6168] ;  /* 0x00616800011c7983 */ /* 0x000ea20000300800 */
[----:B------:R-:W4:Y:S03]  /*aac20*/  LDL.LU R3, [R1+0x6164] ;  /* 0x0061640001037983 */ /* 0x000f260000300800 */
[----:B------:R0:W-:Y:S02]  /*aac30*/  STL.64 [R1+0x6028], R22 ;  /* 0x0060281601007387 */ /* 0x0001e40000100a00 */
[----:B0-----:R-:W-:Y:S01]  /*aac40*/  MOV R22, R16 ;  /* 0x0000001000167202 */ /* 0x001fe20000000f00 */
[----:B------:R-:W-:Y:S01]  /*aac50*/  IMAD.MOV.U32 R23, RZ, RZ, R4 ;  /* 0x000000ffff177224 */ /* 0x000fe200078e0004 */
[----:B------:R-:W2:Y:S01]  /*aac60*/  LDL.LU R16, [R1+0x6160] ;  /* 0x0061600001107983 */ /* 0x000ea20000300800 */
[----:B------:R-:W2:Y:S03]  /*aac70*/  LDL.LU R4, [R1+0x615c] ;  /* 0x00615c0001047983 */ /* 0x000ea60000300800 */
[----:B------:R-:W-:Y:S01]  /*aac80*/  STL.64 [R1+0x6040], R22 ;  /* 0x0060401601007387 */ /* 0x000fe20000100a00 */
[----:B-1----:R0:W-:Y:S02]  /*aac90*/  STL.64 [R1+0x5f08], R26 ;  /* 0x005f081a01007387 */ /* 0x0021e40000100a00 */
[----:B------:R1:W-:Y:S01]  /*aaca0*/  STL.64 [R1+0x5f00], R24 ;  /* 0x005f001801007387 */ /* 0x0003e20000100a00 */
        /* <DEDUP_REMOVED lines=8> */
[----:B------:R-:W3:Y:S02]  /*aad30*/  LDL.LU R5, [R1+0x6158] ;  /* 0x0061580001057983 */ /* 0x000ee40000300800 */
[----:B------:R-:W3:Y:S01]  /*aad40*/  LDL.LU R6, [R1+0x6154] ;  /* 0x0061540001067983 */ /* 0x000ee20000300800 */
        /* <DEDUP_REMOVED lines=28> */
[----:B------:R-:W-:Y:S01]  /*aaf10*/  MOV R22, R11 ;  /* 0x0000000b00167202 */ /* 0x000fe20000000f00 */
[----:B------:R-:W-:-:S05]  /*aaf20*/  IMAD.MOV.U32 R23, RZ, RZ, R10 ;  /* 0x000000ffff177224 */ /* 0x000fca00078e000a */
[----:B------:R0:W-:Y:S02]  /*aaf30*/  STL.64 [R1+0x60b8], R22 ;  /* 0x0060b81601007387 */ /* 0x0001e40000100a00 */
[----:B0-----:R-:W-:Y:S02]  /*aaf40*/  MOV R23, R8 ;  /* 0x0000000800177202 */ /* 0x001fe40000000f00 */
[----:B------:R-:W-:Y:S01]  /*aaf50*/  MOV R22, R9 ;  /* 0x0000000900167202 */ /* 0x000fe20000000f00 */
        /* <DEDUP_REMOVED lines=13> */
[----:B------:R0:W-:Y:S02]  /*ab030*/  STL.64 [R1+0x6110], R8 ;  /* 0x0061100801007387 */ /* 0x0001e40000100a00 */
[----:B------:R-:W2:Y:S02]  /*ab040*/  LDL.LU R7, [R1+0x6150] ;  /* 0x0061500001077983 */ /* 0x000ea40000300800 */
[----:B------:R1:W-:Y:S01]  /*ab050*/  STL.64 [R1+0x6120], R18 ;  /* 0x0061201201007387 */ /* 0x0003e20000100a00 */
[----:B0-----:R-:W2:Y:S01]  /*ab060*/  LDL.LU R8, [R1+0x500] ;  /* 0x0005000001087983 */ /* 0x001ea20000300800 */
[----:B------:R-:W2:Y:S02]  /*ab070*/  LDL.LU R9, [R1+0x504] ;  /* 0x0005040001097983 */ /* 0x000ea40000300800 */
[----:B------:R-:W2:Y:S02]  /*ab080*/  LDL.LU R10, [R1+0x508] ;  /* 0x00050800010a7983 */ /* 0x000ea40000300800 */
[----:B------:R-:W2:Y:S02]  /*ab090*/  LDL.LU R11, [R1+0x50c] ;  /* 0x00050c00010b7983 */ /* 0x000ea40000300800 */
[----:B-1----:R-:W-:Y:S01]  /*ab0a0*/  IMAD.MOV.U32 R18, RZ, RZ, R28 ;  /* 0x000000ffff127224 */ /* 0x002fe200078e001c */
[----:B---3--:R-:W-:Y:S01]  /*ab0b0*/  MOV R19, R17 ;  /* 0x0000001100137202 */ /* 0x008fe20000000f00 */
[----:B--2---:R-:W-:Y:S01]  /*ab0c0*/  STL.64 [R1+0x6130], R10 ;  /* 0x0061300a01007387 */ /* 0x004fe20000100a00 */
[----:B------:R0:W-:Y:S03]  /*ab0d0*/  STL.64 [R1+0x6128], R8 ;  /* 0x0061280801007387 */ /* 0x0001e60000100a00 */
[----:B------:R-:W-:Y:S01]  /*ab0e0*/  STL.64 [R1+0x6138], R18 ;  /* 0x0061381201007387 */ /* 0x000fe20000100a00 */
        /* <DEDUP_REMOVED lines=28> */
[----:B----4-:R-:W-:-:S07]  /*ab2b0*/  MOV R19, R3 ;  /* 0x0000000300137202 */ /* 0x010fce0000000f00 */
[C---:B------:R-:W-:Y:S01]  /*ab2c0*/  HMMA.16816.F32.BF16 R16, R4.reuse, R18, R8 ;  /* 0x000000120410723c */ /* 0x040fe20000041808 */
        /* <DEDUP_REMOVED lines=12> */
[----:B------:R-:W4:Y:S01]  /*ab390*/  LDL.LU.64 R10, [R1+0x6148] ;  /* 0x00614800010a7983 */ /* 0x000f220000300a00 */
[----:B------:R-:W4:Y:S02]  /*ab3a0*/  LDL.LU.64 R8, [R1+0x6140] ;  /* 0x0061400001087983 */ /* 0x000f240000300a00 */
        /* <DEDUP_REMOVED lines=22> */
[----:B0-----:R-:W4:Y:S01]  /*ab510*/  LDL.LU.64 R14, [R1+0x6100] ;  /* 0x00610000010e7983 */ /* 0x001f220000300a00 */
[----:B------:R-:W3:Y:S02]  /*ab520*/  LDL.LU.64 R12, [R1+0x60f8] ;  /* 0x0060f800010c7983 */ /* 0x000ee40000300a00 */
[----:B------:R0:W-:Y:S02]  /*ab530*/  STL.64 [R1+0x5ff8], R18 ;  /* 0x005ff81201007387 */ /* 0x0001e40000100a00 */
[----:B------:R-:W2:Y:S01]  /*ab540*/  LDL.LU R16, [R1+0x4d0] ;  /* 0x0004d00001107983 */ /* 0x000ea20000300800 */
[----:B------:R-:W2:Y:S04]  /*ab550*/  LDL.LU R17, [R1+0x4d4] ;  /* 0x0004d40001117983 */ /* 0x000ea80000300800 */
[----:B0-----:R-:W2:Y:S01]  /*ab560*/  LDL.LU R18, [R1+0x4d8] ;  /* 0x0004d80001127983 */ /* 0x001ea20000300800 */
[----:B------:R-:W2:Y:S01]  /*ab570*/  LDL.LU R19, [R1+0x4dc] ;  /* 0x0004dc0001137983 */ /* 0x000ea20000300800 */
[C---:B----4-:R-:W-:Y:S11]  /*ab580*/  HMMA.16816.F32.BF16 R8, R4.reuse, R14, R8 ;  /* 0x0000000e0408723c */ /* 0x050ff60000041808 */
[----:B------:R-:W-:Y:S11]  /*ab590*/  @!UPT UIADD3 URZ, URZ, URZ, URZ ;  /* 0x0000003f3f3ff290 */ /* 0x000ff6000fffe03f */
[----:B------:R-:W-:Y:S01]  /*ab5a0*/  @!UPT UIADD3 URZ, URZ, URZ, URZ ;  /* 0x0000003f3f3ff290 */ /* 0x000fe2000fffe03f */
[----:B------:R-:W-:Y:S01]  /*ab5b0*/  STL.64 [R1+0x520], R8 ;  /* 0x0005200801007387 */ /* 0x000fe20000100a00 */
[----:B------:R0:W-:Y:S03]  /*ab5c0*/  STL.64 [R1+0x528], R10 ;  /* 0x0005280a01007387 */ /* 0x0001e60000100a00 */
[----:B0-----:R-:W4:Y:S01]  /*ab5d0*/  LDL.LU.64 R10, [R1+0x60f0] ;  /* 0x0060f000010a7983 */ /* 0x001f220000300a00 */
[----:B------:R-:W4:Y:S01]  /*ab5e0*/  LDL.LU.64 R8, [R1+0x60e8] ;  /* 0x0060e80001087983 */ /* 0x000f220000300a00 */
[----:B------:R-:W-:Y:S01]  /*ab5f0*/  MOV R22, R2 ;  /* 0x0000000200167202 */ /* 0x000fe20000000f00 */
[----:B------:R-:W-:Y:S01]  /*ab600*/  IMAD.MOV.U32 R23, RZ, RZ, R0 ;  /* 0x000000ffff177224 */ /* 0x000fe200078e0000 */
[----:B------:R0:W-:Y:S06]  /*ab610*/  STL.64 [R1+0x5ff0], R14 ;  /* 0x005ff00e01007387 */ /* 0x0001ec0000100a00 */
[C---:B--2---:R-:W-:Y:S01]  /*ab620*/  HMMA.16816.F32.BF16 R20, R4.reuse, R22, R24 ;  /* 0x000000160414723c */ /* 0x044fe20000041818 */
[----:B---3--:R-:W-:Y:S04]  /*ab630*/  STL.64 [R1+0x5fe8], R12 ;  /* 0x005fe80c01007387 */ /* 0x008fe80000100a00 */
[----:B0-----:R-:W2:Y:S03]  /*ab640*/  LDL.LU.64 R14, [R1+0x18] ;  /* 0x00001800010e7983 */ /* 0x001ea60000300a00 */
[C---:B----4-:R-:W-:Y:S11]  /*ab650*/  HMMA.16816.F32.BF16 R16, R4.reuse, R10, R16 ;  /* 0x0000000a0410723c */ /* 0x050ff60000041810 */
[----:B------:R-:W-:Y:S11]  /*ab660*/  @!UPT UIADD3 URZ, URZ, URZ, URZ ;  /* 0x0000003f3f3ff290 */ /* 0x000ff6000fffe03f */
[----:B------:R-:W-:Y:S01]  /*ab670*/  @!UPT UIADD3 URZ, URZ, URZ, URZ ;  /* 0x0000003f3f3ff290 */ /* 0x000fe2000fffe03f */
        /* <DEDUP_REMOVED lines=77> */
[----:B------:R-:W-:Y:S01]  /*abb50*/  STL.64 [R1+0x230], R4 ;  /* 0x0002300401007387 */ /* 0x000fe20000100a00 */
[----:B------:R0:W-:Y:S03]  /*abb60*/  STL.64 [R1+0x238], R6 ;  /* 0x0002380601007387 */ /* 0x0001e60000100a00 */
[----:B0-----:R-:W4:Y:S01]  /*abb70*/  LDL.LU.64 R6, [R1+0x28] ;  /* 0x0000280001067983 */ /* 0x001f220000300a00 */
[----:B------:R0:W-:Y:S02]  /*abb80*/  STL.64 [R1+0x5f18], R26 ;  /* 0x005f181a01007387 */ /* 0x0001e40000100a00 */
[----:B------:R-:W4:Y:S02]  /*abb90*/  LDL.LU R24, [R1+0x220] ;  /* 0x0002200001187983 */ /* 0x000f240000300800 */
[----:B------:R-:W4:Y:S01]  /*abba0*/  LDL.LU R25, [R1+0x224] ;  /* 0x0002240001197983 */ /* 0x000f220000300800 */
[----:B0-----:R-:W4:Y:S01]  /*abbb0*/  LDL.LU R26, [R1+0x228] ;  /* 0x00022800011a7983 */ /* 0x001f220000300800 */
[----:B------:R-:W4:Y:S02]  /*abbc0*/  LDL.LU R27, [R1+0x22c] ;  /* 0x00022c00011b7983 */ /* 0x000f240000300800 */
[----:B----4-:R-:W-:Y:S11]  /*abbd0*/  HMMA.16816.F32.BF16 R24, R20, R6, R24 ;  /* 0x000000061418723c */ /* 0x010ff60000041818 */
[----:B------:R-:W-:Y:S11]  /*abbe0*/  @!UPT UIADD3 URZ, URZ, URZ, URZ ;  /* 0x0000003f3f3ff290 */ /* 0x000ff6000fffe03f */
[----:B------:R-:W-:Y:S01]  /*abbf0*/  @!UPT UIADD3 URZ, URZ, URZ, URZ ;  /* 0x0000003f3f3ff290 */ /* 0x000fe2000fffe03f */
[----:B------:R0:W-:Y:S01]  /*abc00*/  STL.64 [R1+0x220], R24 ;  /* 0x0002201801007387 */ /* 0x0001e20000100a00 */
[----:B------:R-:W-:Y:S01]  /*abc10*/  STL.64 [R1+0x228], R26 ;  /* 0x0002281a01007387 */ /* 0x000fe20000100a00 */
[----:B0-----:R-:W-:Y:S01]  /*abc20*/  MOV R24, R6 ;  /* 0x0000000600187202 */ /* 0x001fe20000000f00 */
[----:B------:R-:W-:-:S05]  /*abc30*/  MOV R6, R7 ;  /* 0x0000000700067202 */ /* 0x000fca0000000f00 */
[----:B------:R0:W-:Y:S04]  /*abc40*/  STL [R1+0x5fc0], R6 ;  /* 0x005fc00601007387 */ /* 0x0001e80000100800 */
[----:B0-----:R-:W3:Y:S01]  /*abc50*/  LDL.LU.64 R6, [R1+0x8] ;  /* 0x0000080001067983 */ /* 0x001ee20000300a00 */
[C---:B--2---:R-:W-:Y:S01]  /*abc60*/  HMMA.16816.F32.BF16 R8, R20.reuse, R14, R8 ;  /* 0x0000000e1408723c */ /* 0x044fe20000041808 */
[----:B------:R-:W-:Y:S01]  /*abc70*/  STL [R1+0x5f78], R24 ;  /* 0x005f781801007387 */ /* 0x000fe20000100800 */
[----:B------:R-:W-:Y:S02]  /*abc80*/  MOV R26, R14 ;  /* 0x0000000e001a7202 */ /* 0x000fe40000000f00 */
[----:B------:R-:W-:Y:S11]  /*abc90*/  MOV R25, R15 ;  /* 0x0000000f00197202 */ /* 0x000ff60000000f00 */
[----:B------:R-:W-:Y:S08]  /*abca0*/  @!UPT UIADD3 URZ, URZ, URZ, URZ ;  /* 0x0000003f3f3ff290 */ /* 0x000ff0000fffe03f */
        /* <DEDUP_REMOVED lines=10> */
[C---:B---3--:R-:W-:Y:S01]  /*abd50*/  HMMA.16816.F32.BF16 R16, R20.reuse, R6, R16 ;  /* 0x000000061410723c */ /* 0x048fe20000041810 */
[----:B------:R-:W-:Y:S01]  /*abd60*/  IMAD.MOV.U32 R24, RZ, RZ, R6 ;  /* 0x000000ffff187224 */ /* 0x000fe200078e0006 */
[----:B------:R-:W-:Y:S11]  /*abd70*/  MOV R27, R7 ;  /* 0x00000007001b7202 */ /* 0x000ff60000000f00 */
[----:B------:R-:W-:Y:S10]  /*abd80*/  @!UPT UIADD3 URZ, URZ, URZ, URZ ;  /* 0x0000003f3f3ff290 */ /* 0x000ff4000fffe03f */
[----:B------:R-:W-:Y:S01]  /*abd90*/  STL.64 [R1+0x200], R16 ;  /* 0x0002001001007387 */ /* 0x000fe20000100a00 */
[----:B------:R0:W-:Y:S03]  /*abda0*/  STL.64 [R1+0x208], R18 ;  /* 0x0002081201007387 */ /* 0x0001e60000100a00 */
[----:B0-----:R-:W2:Y:S01]  /*abdb0*/  LDL.LU.64 R18, [R1+0x5ff8] ;  /* 0x005ff80001127983 */ /* 0x001ea20000300a00 */
        /* <DEDUP_REMOVED lines=19> */
[C---:B------:R-:W-:Y:S03]  /*abef0*/  HMMA.16816.F32.BF16 R12, R20.reuse, R18, R12 ;  /* 0x00000012140c723c */ /* 0x040fe6000004180c */
[----:B--2---:R0:W-:Y:S04]  /*abf00*/  STL.64 [R1+0x5fa8], R26 ;  /* 0x005fa81a01007387 */ /* 0x0041e80000100a00 */
[----:B0-----:R-:W2:Y:S04]  /*abf10*/  LDL.LU.64 R26, [R1+0x158] ;  /* 0x00015800011a7983 */ /* 0x001ea80000300a00 */
[----:B--2---:R0:W-:Y:S04]  /*abf20*/  STL.64 [R1+0x5fb8], R26 ;  /* 0x005fb81a01007387 */ /* 0x0041e80000100a00 */
[----:B0-----:R-:W2:Y:S08]  /*abf30*/  LDL.LU.64 R26, [R1+0x38] ;  /* 0x00003800011a7983 */ /* 0x001eb00000300a00 */
[----:B------:R-:W-:Y:S02]  /*abf40*/  STL.64 [R1+0x1f0], R12 ;  /* 0x0001f00c01007387 */ /* 0x000fe40000100a00 */
[----:B------:R0:W-:Y:S02]  /*abf50*/  STL.64 [R1+0x1f8], R14 ;  /* 0x0001f80e01007387 */ /* 0x0001e40000100a00 */
        /* <DEDUP_REMOVED lines=13> */
[----:B------:R-:W2:Y:S02]  /*ac030*/  LDL.LU.64 R8, [R1+0x5fd8] ;  /* 0x005fd80001087983 */ /* 0x000ea40000300a00 */
[----:B------:R0:W-:Y:S02]  /*ac040*/  STL.64 [R1+0x5ea8], R14 ;  /* 0x005ea80e01007387 */ /* 0x0001e40000100a00 */
[----:B---3--:R1:W-:Y:S01]  /*ac050*/  STL.64 [R1+0x5ea0], R12 ;  /* 0x005ea00c01007387 */ /* 0x0083e20000100a00 */
[----:B0-----:R-:W3:Y:S01]  /*ac060*/  LDL.LU.64 R14, [R1+0x128] ;  /* 0x00012800010e7983 */ /* 0x001ee20000300a00 */
[C---:B----4-:R-:W-:Y:S03]  /*ac070*/  HMMA.16816.F32.BF16 R4, R20.reuse, R10, R4 ;  /* 0x0000000a1404723c */ /* 0x050fe60000041804 */
[----:B---3--:R0:W-:Y:S01]  /*ac080*/  STL.64 [R1+0x5fa0], R14 ;  /* 0x005fa00e01007387 */ /* 0x0081e20000100a00 */
[----:B-1----:R-:W3:Y:S02]  /*ac090*/  LDL.LU R12, [R1+0x1a0] ;  /* 0x0001a000010c7983 */ /* 0x002ee40000300800 */
[----:B------:R-:W3:Y:S01]  /*ac0a0*/  LDL.LU R13, [R1+0x1a4] ;  /* 0x0001a400010d7983 */ /* 0x000ee20000300800 */
[----:B0-----:R-:W3:Y:S01]  /*ac0b0*/  LDL.LU R14, [R1+0x1a8] ;  /* 0x0001a800010e7983 */ /* 0x001ee20000300800 */
[----:B------:R-:W3:Y:S11]  /*ac0c0*/  LDL.LU R15, [R1+0x1ac] ;  /* 0x0001ac00010f7983 */ /* 0x000ef60000300800 */
[----:B------:R-:W-:Y:S04]  /*ac0d0*/  @!UPT UIADD3 URZ, URZ, URZ, URZ ;  /* 0x0000003f3f3ff290 */ /* 0x000fe8000fffe03f */
[----:B------:R-:W-:Y:S02]  /*ac0e0*/  STL.64 [R1+0x8e0], R4 ;  /* 0x0008e00401007387 */ /* 0x000fe40000100a00 */
[----:B------:R0:W-:Y:S02]  /*ac0f0*/  STL.64 [R1+0x8e8], R6 ;  /* 0x0008e80601007387 */ /* 0x0001e40000100a00 */
[----:B0-----:R-:W4:Y:S01]  /*ac100*/  LDL.LU.64 R6, [R1+0x5fd0] ;  /* 0x005fd00001067983 */ /* 0x001f220000300a00 */
[----:B------:R-:W4:Y:S02]  /*ac110*/  LDL.LU.64 R4, [R1+0x5fc8] ;  /* 0x005fc80001047983 */ /* 0x000f240000300a00 */
[----:B------:R-:W-:Y:S02]  /*ac120*/  STL.64 [R1+0x5e98], R10 ;  /* 0x005e980a01007387 */ /* 0x000fe40000100a00 */
[----:B--2---:R0:W-:Y:S02]  /*ac130*/  STL.64 [R1+0x5e90], R8 ;  /* 0x005e900801007387 */ /* 0x0041e40000100a00 */
        /* <DEDUP_REMOVED lines=13> */
[C---:B--2---:R-:W-:Y:S11]  /*ac210*/  HMMA.16816.F32.BF16 R16, R20.reuse, R26, R16 ;  /* 0x0000001a1410723c */ /* 0x044ff60000041810 */
        /* <DEDUP_REMOVED lines=8> */
[----:B---3--:R-:W-:Y:S01]  /*ac2a0*/  HMMA.16816.F32.BF16 R12, R20, R26, R12 ;  /* 0x0000001a140c723c */ /* 0x008fe2000004180c */
[----:B--2---:R0:W-:Y:S01]  /*ac2b0*/  STL.64 [R1+0x5eb8], R18 ;  /* 0x005eb81201007387 */ /* 0x0041e20000100a00 */
[----:B------:R-:W-:Y:S01]  /*ac2c0*/  STL.64 [R1+0x5eb0], R16 ;  /* 0x005eb01001007387 */ /* 0x000fe20000100a00 */
[----:B------:R-:W-:-:S02]  /*ac2d0*/  MOV R3, R26 ;  /* 0x0000001a00037202 */ /* 0x000fc40000000f00 */
[----:B------:R-:W-:Y:S01]  /*ac2e0*/  MOV R28, R27 ;  /* 0x0000001b001c7202 */ /* 0x000fe20000000f00 */
[----:B0-----:R-:W2:Y:S11]  /*ac2f0*/  LDL.LU.64 R18, [R1+0x138] ;  /* 0x0001380001127983 */ /* 0x001eb60000300a00 */
[----:B------:R-:W-:Y:S06]  /*ac300*/  @!UPT UIADD3 URZ, URZ, URZ, URZ ;  /* 0x0000003f3f3ff290 */ /* 0x000fec000fffe03f */
[----:B------:R-:W-:Y:S01]  /*ac310*/  STL.64 [R1+0x950], R12 ;  /* 0x0009500c01007387 */ /* 0x000fe20000100a00 */
[----:B------:R0:W-:Y:S03]  /*ac320*/  STL.64 [R1+0x958], R14 ;  /* 0x0009580e01007387 */ /* 0x0001e60000100a00 */
[----:B0-----:R-:W3:Y:S01]  /*ac330*/  LDL.LU.64 R14, [R1+0x5fa0] ;  /* 0x005fa000010e7983 */ /* 0x001ee20000300a00 */
[----:B------:R-:W3:Y:S02]  /*ac340*/  LDL.LU.64 R26, [R1+0x5f98] ;  /* 0x005f9800011a7983 */ /* 0x000ee40000300a00 */
[----:B------:R-:W3:Y:S02]  /*ac350*/  LDL.LU.64 R24, [R1+0x5f90] ;  /* 0x005f900001187983 */ /* 0x000ee40000300a00 */
[----:B------:R-:W-:Y:S01]  /*ac360*/  STL [R1+0x5e50], R28 ;  /* 0x005e501c01007387 */ /* 0x000fe20000100800 */
[----:B------:R-:W-:Y:S01]  /*ac370*/  STL [R1+0x5e4c], R3 ;  /* 0x005e4c0301007387 */ /* 0x000fe20000100800 */
[----:B--2---:R-:W-:-:S02]  /*ac380*/  MOV R2, R19 ;  /* 0x0000001300027202 */ /* 0x004fc40000000f00 */
[----:B------:R-:W-:Y:S01]  /*ac390*/  MOV R0, R18 ;  /* 0x0000001200007202 */ /* 0x000fe20000000f00 */
[C---:B---3--:R-:W-:Y:S08]  /*ac3a0*/  HMMA.16816.F32.BF16 R24, R20.reuse, R18, R24 ;  /* 0x000000121418723c */ /* 0x048ff00000041818 */
[----:B------:R-:W-:Y:S11]  /*ac3b0*/  HMMA.16816.F32.BF16 R8, R20, R14, R8 ;  /* 0x0000000e1408723c */ /* 0x000ff60000041808 */
[----:B------:R-:W-:Y:S04]  /*ac3c0*/  @!UPT UIADD3 URZ, URZ, URZ, URZ ;  /* 0x0000003f3f3ff290 */ /* 0x000fe8000fffe03f */
[----:B------:R-:W-:Y:S01]  /*ac3d0*/  STL.64 [R1+0x940], R24 ;  /* 0x0009401801007387 */ /* 0x000fe20000100a00 */
[----:B------:R0:W-:Y:S03]  /*ac3e0*/  STL.64 [R1+0x948], R26 ;  /* 0x0009481a01007387 */ /* 0x0001e60000100a00 */
[----:B0-----:R-:W2:Y:S01]  /*ac3f0*/  LDL.LU.64 R26, [R1+0x5f88] ;  /* 0x005f8800011a7983 */ /* 0x001ea20000300a00 */
[----:B------:R-:W3:Y:S02]  /*ac400*/  LDL.LU.64 R24, [R1+0x5f80] ;  /* 0x005f800001187983 */ /* 0x000ee40000300a00 */
[----:B------:R-:W4:Y:S02]  /*ac410*/  LDL R7, [R1+0xe18] ;  /* 0x000e180001077983 */ /* 0x000f240000100800 */
[----:B------:R-:W-:Y:S01]  /*ac420*/  STL [R1+0x5e58], R2 ;  /* 0x005e580201007387 */ /* 0x000fe20000100800 */
[----:B------:R-:W-:Y:S01]  /*ac430*/  STL [R1+0x5e54], R0 ;  /* 0x005e540001007387 */ /* 0x000fe20000100800 */
[----:B------:R0:W-:Y:S02]  /*ac440*/  STL.64 [R1+0x930], R8 ;  /* 0x0009300801007387 */ /* 0x0001e40000100a00 */
[----:B------:R1:W-:Y:S01]  /*ac450*/  STL.64 [R1+0x938], R10 ;  /* 0x0009380a01007387 */ /* 0x0003e20000100a00 */
[----:B0-----:R-:W4:Y:S01]  /*ac460*/  LDL.LU R8, [R1+0x50] ;  /* 0x0000500001087983 */ /* 0x001f220000300800 */
[----:B------:R-:W4:Y:S02]  /*ac470*/  LDL.LU R9, [R1+0x54] ;  /* 0x0000540001097983 */ /* 0x000f240000300800 */
[----:B-1----:R-:W4:Y:S02]  /*ac480*/  LDL.LU R10, [R1+0x58] ;  /* 0x00005800010a7983 */ /* 0x002f240000300800 */
[----:B------:R-:W4:Y:S01]  /*ac490*/  LDL.LU R11, [R1+0x5c] ;  /* 0x00005c00010b7983 */ /* 0x000f220000300800 */
[----:B--2---:R-:W-:-:S02]  /*ac4a0*/  MOV R19, R27 ;  /* 0x0000001b00137202 */ /* 0x004fc40000000f00 */
[----:B---3--:R-:W-:Y:S01]  /*ac4b0*/  MOV R18, R24 ;  /* 0x0000001800127202 */ /* 0x008fe20000000f00 */
[----:B----4-:R-:W-:Y:S01]  /*ac4c0*/  STL.64 [R1+0x5ec8], R10 ;  /* 0x005ec80a01007387 */ /* 0x010fe20000100a00 */
[----:B------:R0:W-:Y:S02]  /*ac4d0*/  STL.64 [R1+0x5ec0], R8 ;  /* 0x005ec00801007387 */ /* 0x0001e40000100a00 */
[----:B------:R-:W2:Y:S02]  /*ac4e0*/  LDL.LU R24, [R1+0x5f78] ;  /* 0x005f780001187983 */ /* 0x000ea40000300800 */
[----:B------:R1:W-:Y:S01]  /*ac4f0*/  STL.64 [R1+0x5ed0], R18 ;  /* 0x005ed01201007387 */ /* 0x0003e20000100a00 */
[----:B0-----:R-:W3:Y:S01]  /*ac500*/  LDL.LU R8, [R1+0x70] ;  /* 0x0000700001087983 */ /* 0x001ee20000300800 */
[----:B------:R-:W3:Y:S02]  /*ac510*/  LDL.LU R9, [R1+0x74] ;  /* 0x0000740001097983 */ /* 0x000ee40000300800 */
[----:B------:R-:W4:Y:S02]  /*ac520*/  LDL.LU R10, [R1+0x78] ;  /* 0x00007800010a7983 */ /* 0x000f240000300800 */
[----:B------:R-:W4:Y:S01]  /*ac530*/  LDL.LU R11, [R1+0x7c] ;  /* 0x00007c00010b7983 */ /* 0x000f220000300800 */
[----:B-1----:R-:W-:Y:S01]  /*ac540*/  MOV R18, R26 ;  /* 0x0000001a00127202 */ /* 0x002fe20000000f00 */
[----:B------:R-:W-:Y:S01]  /*ac550*/  IMAD.MOV.U32 R19, RZ, RZ, R25 ;  /* 0x000000ffff137224 */ /* 0x000fe200078e0019 */
        /* <DEDUP_REMOVED lines=12> */
[----:B--2---:R-:W-:-:S02]  /*ac620*/  MOV R18, R24 ;  /* 0x0000001800127202 */ /* 0x004fc40000000f00 */
[----:B------:R-:W-:Y:S01]  /*ac630*/  MOV R19, R6 ;  /* 0x0000000600137202 */ /* 0x000fe20000000f00 */
        /* <DEDUP_REMOVED lines=37> */
[----:B------:R-:W-:Y:S01]  /*ac890*/  MOV R29, R15 ;  /* 0x0000000f001d7202 */ /* 0x000fe20000000f00 */
[----:B------:R-:W4:Y:S01]  /*ac8a0*/  LDL.LU R12, [R1+0x60] ;  /* 0x00006000010c7983 */ /* 0x000f220000300800 */
[----:B------:R-:W-:-:S02]  /*ac8b0*/  IMAD.MOV.U32 R3, RZ, RZ, R14 ;  /* 0x000000ffff037224 */ /* 0x000fc400078e000e */
[----:B------:R-:W4:Y:S02]  /*ac8c0*/  LDL.LU R13, [R1+0x64] ;  /* 0x00006400010d7983 */ /* 0x000f240000300800 */
[----:B------:R-:W4:Y:S01]  /*ac8d0*/  LDL.LU R14, [R1+0x68] ;  /* 0x00006800010e7983 */ /* 0x000f220000300800 */
[----:B------:R-:W4:Y:S01]  /*ac8e0*/  LDL.LU R15, [R1+0x6c] ;  /* 0x00006c00010f7983 */ /* 0x000f220000300800 */
[----:B------:R-:W4:Y:S02]  /*ac8f0*/  LDL R6, [R1+0xdec] ;  /* 0x000dec0001067983 */ /* 0x000f240000100800 */
[----:B------:R-:W-:Y:S02]  /*ac900*/  STL [R1+0x5e60], R29 ;  /* 0x005e601d01007387 */ /* 0x000fe40000100800 */
[----:B------:R-:W-:Y:S01]  /*ac910*/  STL [R1+0x5e5c], R3 ;  /* 0x005e5c0301007387 */ /* 0x000fe20000100800 */
        /* <DEDUP_REMOVED lines=89> */
[----:B0-----:R-:W2:Y:S01]  /*aceb0*/  LDL.LU.64 R10, [R1+0x5e98] ;  /* 0x005e9800010a7983 */ /* 0x001ea20000300a00 */
[----:B------:R-:W3:Y:S01]  /*acec0*/  LDL.LU.64 R8, [R1+0x5e90] ;  /* 0x005e900001087983 */ /* 0x000ee20000300a00 */
[----:B--2---:R-:W-:Y:S11]  /*aced0*/  HMMA.16816.F32.BF16 R20, R24, R10, R20 ;  /* 0x0000000a1814723c */ /* 0x004ff60000041814 */
[----:B------:R-:W-:Y:S11]  /*acee0*/  @!UPT UIADD3 URZ, URZ, URZ, URZ ;  /* 0x0000003f3f3ff290 */ /* 0x000ff6000fffe03f */
[----:B------:R-:W-:Y:S01]  /*acef0*/  @!UPT UIADD3 URZ, URZ, URZ, URZ ;  /* 0x0000003f3f3ff290 */ /* 0x000fe2000fffe03f */
[----:B------:R-:W-:Y:S01]  /*acf00*/  STL.64 [R1+0x40], R20 ;  /* 0x0000401401007387 */ /* 0x000fe20000100a00 */
[----:B------:R-:W-:Y:S02]  /*acf10*/  STL.64 [R1+0x48], R22 ;  /* 0x0000481601007387 */ /* 0x000fe40000100a00 */
[----:B------:R-:W0:Y:S04]  /*acf20*/  LDSM.16.M88.4 R20, [R7+0x40080] ;  /* 0x040080000714783b */ /* 0x000e280000000200 */
[----:B------:R-:W-:Y:S01]  /*acf30*/  STL [R1+0x5e78], R7 ;  /* 0x005e780701007387 */ /* 0x000fe20000100800 */
[----:B0-----:R-:W-:Y:S01]  /*acf40*/  STL.64 [R1+0x5d78], R22 ;  /* 0x005d781601007387 */ /* 0x001fe20000100a00 */
        /* <DEDUP_REMOVED lines=8> */
[----:B0-----:R-:W-:Y:S02]  /*acfd0*/  STL.64 [R1], R20 ;  /* 0x0000001401007387 */ /* 0x001fe40000100a00 */
[----:B------:R0:W-:Y:S02]  /*acfe0*/  STL.64 [R1+0x8], R22 ;  /* 0x0000081601007387 */ /* 0x0001e40000100a00 */
[----:B0-----:R-:W-:-:S02]  /*acff0*/  MOV R22, R17 ;  /* 0x0000001100167202 */ /* 0x001fc40000000f00 */
[----:B------:R-:W-:Y:S02]  /*ad000*/  MOV R23, R16 ;  /* 0x0000001000177202 */ /* 0x000fe40000000f00 */
[----:B------:R-:W0:Y:S04]  /*ad010*/  LDSM.16.M88.4 R16, [R6+0x26080] ;  /* 0x026080000610783b */ /* 0x000e280000000200 */
[----:B------:R1:W-:Y:S02]  /*ad020*/  STL.64 [R1+0x5e80], R22 ;  /* 0x005e801601007387 */ /* 0x0003e40000100a00 */
[----:B-1----:R-:W-:Y:S01]  /*ad030*/  IMAD.MOV.U32 R22, RZ, RZ, R5 ;  /* 0x000000ffff167224 */ /* 0x002fe200078e0005 */
[----:B------:R-:W-:Y:S01]  /*ad040*/  MOV R23, R4 ;  /* 0x0000000400177202 */ /* 0x000fe20000000f00 */
[----:B0-----:R3:W-:Y:S01]  /*ad050*/  STL [R1+0x59bc], R18 ;  /* 0x0059bc1201007387 */ /* 0x0017e20000100800 */
[----:B------:R0:W-:Y:S02]  /*ad060*/  STL [R1+0x59b8], R19 ;  /* 0x0059b81301007387 */ /* 0x0001e40000100800 */
[----:B------:R4:W-:Y:S01]  /*ad070*/  STL.64 [R1+0x5e88], R16 ;  /* 0x005e881001007387 */ /* 0x0009e20000100a00 */
[----:B---3--:R-:W-:Y:S01]  /*ad080*/  MOV R18, R9 ;  /* 0x0000000900127202 */ /* 0x008fe20000000f00 */
[----:B0-----:R-:W-:-:S02]  /*ad090*/  IMAD.MOV.U32 R19, RZ, RZ, R8 ;  /* 0x000000ffff137224 */ /* 0x001fc400078e0008 */
[----:B------:R-:W-:Y:S01]  /*ad0a0*/  LDSM.16.M88.4 R8, [R6+0x2a080] ;  /* 0x02a080000608783b */ /* 0x000fe20000000200 */
[----:B----4-:R-:W-:Y:S02]  /*ad0b0*/  MOV R16, R13 ;  /* 0x0000000d00107202 */ /* 0x010fe40000000f00 */
[----:B------:R-:W-:Y:S02]  /*ad0c0*/  MOV R17, R12 ;  /* 0x0000000c00117202 */ /* 0x000fe40000000f00 */
[----:B------:R-:W0:Y:S05]  /*ad0d0*/  LDSM.16.M88.4 R12, [R6+0x28080] ;  /* 0x02808000060c783b */ /* 0x000e2a0000000200 */
[----:B------:R-:W-:Y:S01]  /*ad0e0*/  HMMA.16816.F32.BF16 R20, R24, R22, R16 ;  /* 0x000000161814723c */ /* 0x000fe20000041810 */
[----:B0-----:R-:W-:Y:S01]  /*ad0f0*/  STL [R1+0x57a0], R14 ;  /* 0x0057a00e01007387 */ /* 0x001fe20000100800 */
[----:B------:R-:W-:Y:S02]  /*ad100*/  STL [R1+0x5520], R15 ;  /* 0x0055200f01007387 */ /* 0x000fe40000100800 */
[----:B------:R-:W-:Y:S02]  /*ad110*/  STL [R1+0x59c4], R10 ;  /* 0x0059c40a01007387 */ /* 0x000fe40000100800 */
[----:B------:R-:W-:Y:S01]  /*ad120*/  STL [R1+0x59c0], R11 ;  /* 0x0059c00b01007387 */ /* 0x000fe20000100800 */
[----:B------:R0:W-:Y:S04]  /*ad130*/  STL.64 [R1+0x5d48], R8 ;  /* 0x005d480801007387 */ /* 0x0001e80000100a00 */
[----:B0-----:R-:W2:Y:S01]  /*ad140*/  LDL.LU R8, [R1+0x8c0] ;  /* 0x0008c00001087983 */ /* 0x001ea20000300800 */
[----:B------:R-:W2:Y:S02]  /*ad150*/  LDL.LU R9, [R1+0x8c4] ;  /* 0x0008c40001097983 */ /* 0x000ea40000300800 */
[----:B------:R-:W2:Y:S02]  /*ad160*/  LDL.LU R10, [R1+0x8c8] ;  /* 0x0008c800010a7983 */ /* 0x000ea40000300800 */
[----:B------:R-:W2:Y:S01]  /*ad170*/  LDL.LU R11, [R1+0x8cc] ;  /* 0x0008cc00010b7983 */ /* 0x000ea20000300800 */
[----:B------:R-:W3:Y:S06]  /*ad180*/  LDL.LU.64 R16, [R1+0x5e88] ;  /* 0x005e880001107983 */ /* 0x000eec0000300a00 */
[----:B------:R-:W-:Y:S02]  /*ad190*/  STL.64 [R1+0x890], R20 ;  /* 0x0008901401007387 */ /* 0x000fe40000100a00 */
[----:B------:R-:W-:Y:S02]  /*ad1a0*/  STL.64 [R1+0x898], R22 ;  /* 0x0008981601007387 */ /* 0x000fe40000100a00 */
[----:B------:R-:W0:Y:S04]  /*ad1b0*/  LDSM.16.M88.4 R20, [R6+0x2c080] ;  /* 0x02c080000614783b */ /* 0x000e280000000200 */
        /* <DEDUP_REMOVED lines=21> */
[----:B0-----:R-:W-:Y:S01]  /*ad310*/  STL.64 [R1+0x180], R20 ;  /* 0x0001801401007387 */ /* 0x001fe20000100a00 */
[----:B------:R-:W-:Y:S01]  /*ad320*/  MOV R19, R20 ;  /* 0x0000001400137202 */ /* 0x000fe20000000f00 */
[----:B------:R-:W-:Y:S01]  /*ad330*/  STL.64 [R1+0x188], R22 ;  /* 0x0001881601007387 */ /* 0x000fe20000100a00 */
[----:B------:R-:W-:-:S02]  /*ad340*/  MOV R18, R21 ;  /* 0x0000001500127202 */ /* 0x000fc40000000f00 */
[----:B------:R-:W0:Y:S02]  /*ad350*/  LDSM.16.M88.4 R20, [R6+0x3c080] ;  /* 0x03c080000614783b */ /* 0x000e240000000200 */
[----:B------:R-:W1:Y:S02]  /*ad360*/  LDSM.16.M88.4 R4, [R6+0x3e080] ;  /* 0x03e080000604783b */ /* 0x000e640000000200 */
[----:B------:R-:W-:Y:S02]  /*ad370*/  STL [R1+0x5d14], R18 ;  /* 0x005d141201007387 */ /* 0x000fe40000100800 */
[----:B------:R-:W-:Y:S02]  /*ad380*/  STL [R1+0x5d10], R19 ;  /* 0x005d101301007387 */ /* 0x000fe40000100800 */
[----:B0-----:R-:W-:Y:S01]  /*ad390*/  STL.64 [R1+0x170], R20 ;  /* 0x0001701401007387 */ /* 0x001fe20000100a00 */
[----:B------:R0:W-:Y:S03]  /*ad3a0*/  STL.64 [R1+0x178], R22 ;  /* 0x0001781601007387 */ /* 0x0001e60000100a00 */
[----:B0-----:R-:W2:Y:S01]  /*ad3b0*/  LDL.LU.64 R22, [R1+0x5e80] ;  /* 0x005e800001167983 */ /* 0x001ea20000300a00 */
[----:B-1----:R-:W-:Y:S02]  /*ad3c0*/  STL.64 [R1+0x160], R4 ;  /* 0x0001600401007387 */ /* 0x002fe40000100a00 */
[----:B------:R0:W-:Y:S02]  /*ad3d0*/  STL.64 [R1+0x168], R6 ;  /* 0x0001680601007387 */ /* 0x0001e40000100a00 */
[----:B0-----:R-:W4:Y:S01]  /*ad3e0*/  LDL.LU R7, [R1+0x5e78] ;  /* 0x005e780001077983 */ /* 0x001f220000300800 */
[----:B------:R-:W-:Y:S01]  /*ad3f0*/  MOV R18, R4 ;  /* 0x0000000400127202 */ /* 0x000fe20000000f00 */
[----:B------:R-:W-:-:S05]  /*ad400*/  IMAD.MOV.U32 R19, RZ, RZ, R5 ;  /* 0x000000ffff137224 */ /* 0x000fca00078e0005 */
[----:B------:R-:W-:Y:S01]  /*ad410*/  STL.64 [R1+0x5d40], R18 ;  /* 0x005d401201007387 */ /* 0x000fe20000100a00 */
[----:B---3--:R-:W-:Y:S03]  /*ad420*/  STL.64 [R1+0x5d38], R16 ;  /* 0x005d381001007387 */ /* 0x008fe60000100a00 */
[----:B----4-:R-:W0:Y:S01]  /*ad430*/  LDSM.16.M88.4 R4, [R7+0x41080] ;  /* 0x041080000704783b */ /* 0x010e220000000200 */
[----:B--2---:R-:W-:Y:S07]  /*ad440*/  HMMA.16816.F32.BF16 R8, R24, R22, R8 ;  /* 0x000000161808723c */ /* 0x004fee0000041808 */
[----:B------:R-:W-:-:S02]  /*ad450*/  MOV R22, R0 ;  /* 0x0000000000167202 */ /* 0x000fc40000000f00 */
[----:B------:R-:W-:Y:S11]  /*ad460*/  MOV R23, R2 ;  /* 0x0000000200177202 */ /* 0x000ff60000000f00 */
[----:B------:R-:W-:Y:S04]  /*ad470*/  @!UPT UIADD3 URZ, URZ, URZ, URZ ;  /* 0x0000003f3f3ff290 */ /* 0x000fe8000fffe03f */
[----:B------:R-:W-:Y:S01]  /*ad480*/  MOV R15, R8 ;  /* 0x00000008000f7202 */ /* 0x000fe20000000f00 */
[----:B0-----:R-:W-:Y:S01]  /*ad490*/  STL.64 [R1+0x5c58], R6 ;  /* 0x005c580601007387 */ /* 0x001fe20000100a00 */
[----:B------:R-:W-:Y:S02]  /*ad4a0*/  STL.64 [R1+0x5c50], R4 ;  /* 0x005c500401007387 */ /* 0x000fe40000100a00 */
[----:B------:R0:W-:Y:S02]  /*ad4b0*/  STL [R1+0x8c4], R9 ;  /* 0x0008c40901007387 */ /* 0x0001e40000100800 */
[----:B------:R1:W-:Y:S01]  /*ad4c0*/  STL.64 [R1+0x8c8], R10 ;  /* 0x0008c80a01007387 */ /* 0x0003e20000100a00 */
[----:B------:R-:W2:Y:S01]  /*ad4d0*/  LDL.LU R0, [R1+0x5e74] ;  /* 0x005e740001007983 */ /* 0x000ea20000300800 */
[----:B------:R-:W3:Y:S02]  /*ad4e0*/  LDL.LU R2, [R1+0x5e70] ;  /* 0x005e700001027983 */ /* 0x000ee40000300800 */
[----:B------:R4:W-:Y:S02]  /*ad4f0*/  STL.64 [R1+0x5d90], R22 ;  /* 0x005d901601007387 */ /* 0x0009e40000100a00 */
[----:B------:R-:W3:Y:S01]  /*ad500*/  LDL.LU R8, [R1+0x810] ;  /* 0x0008100001087983 */ /* 0x000ee20000300800 */
[----:B0-----:R-:W3:Y:S01]  /*ad510*/  LDL.LU R9, [R1+0x814] ;  /* 0x0008140001097983 */ /* 0x001ee20000300800 */
[----:B-1----:R-:W3:Y:S02]  /*ad520*/  LDL.LU R10, [R1+0x818] ;  /* 0x00081800010a7983 */ /* 0x002ee40000300800 */
[----:B------:R-:W3:Y:S02]  /*ad530*/  LDL.LU R11, [R1+0x81c] ;  /* 0x00081c00010b7983 */ /* 0x000ee40000300800 */
[----:B------:R-:W3:Y:S01]  /*ad540*/  LDL.LU R4, [R1+0x830] ;  /* 0x0008300001047983 */ /* 0x000ee20000300800 */
[----:B------:R-:W3:Y:S01]  /*ad550*/  LDL.LU R5, [R1+0x834] ;  /* 0x0008340001057983 */ /* 0x000ee20000300800 */
[----:B------:R-:W3:Y:S02]  /*ad560*/  LDL.LU R6, [R1+0x838] ;  /* 0x0008380001067983 */ /* 0x000ee40000300800 */
[----:B------:R-:W3:Y:S01]  /*ad570*/  LDL.LU R7, [R1+0x83c] ;  /* 0x00083c0001077983 */ /* 0x000ee20000300800 */
[----:B----4-:R-:W-:Y:S01]  /*ad580*/  MOV R22, R3 ;  /* 0x0000000300167202 */ /* 0x010fe20000000f00 */
[----:B------:R-:W-:Y:S01]  /*ad590*/  IMAD.MOV.U32 R23, RZ, RZ, R28 ;  /* 0x000000ffff177224 */ /* 0x000fe200078e001c */
[----:B------:R-:W4:Y:S01]  /*ad5a0*/  LDL.LU R3, [R1+0x5e6c] ;  /* 0x005e6c0001037983 */ /* 0x000f220000300800 */
[----:B------:R-:W4:Y:S03]  /*ad5b0*/  LDL.LU R28, [R1+0x5e68] ;  /* 0x005e6800011c7983 */ /* 0x000f260000300800 */
[----:B------:R0:W-:Y:S02]  /*ad5c0*/  STL.64 [R1+0x5da8], R22 ;  /* 0x005da81601007387 */ /* 0x0001e40000100a00 */
        /* <DEDUP_REMOVED lines=10> */
[----:B------:R-:W2:Y:S01]  /*ad670*/  LDL.LU R7, [R1+0x90c] ;  /* 0x00090c0001077983 */ /* 0x000ea20000300800 */
[----:B----4-:R-:W-:-:S02]  /*ad680*/  MOV R22, R3 ;  /* 0x0000000300167202 */ /* 0x010fc40000000f00 */
[----:B------:R-:W-:Y:S01]  /*ad690*/  MOV R23, R2 ;  /* 0x0000000200177202 */ /* 0x000fe20000000f00 */
[----:B------:R-:W4:Y:S01]  /*ad6a0*/  LDL.LU R3, [R1+0x5e5c] ;  /* 0x005e5c0001037983 */ /* 0x000f220000300800 */
[----:B------:R-:W4:Y:S03]  /*ad6b0*/  LDL.LU R2, [R1+0x5e58] ;  /* 0x005e580001027983 */ /* 0x000f260000300800 */
[----:B------:R-:W-:Y:S04]  /*ad6c0*/  STL.64 [R1+0x5dd8], R22 ;  /* 0x005dd81601007387 */ /* 0x000fe80000100a00 */
[----:B--2---:R-:W-:Y:S01]  /*ad6d0*/  STL.64 [R1+0x5da0], R6 ;  /* 0x005da00601007387 */ /* 0x004fe20000100a00 */
[----:B---3--:R0:W-:Y:S03]  /*ad6e0*/  STL.64 [R1+0x5d98], R4 ;  /* 0x005d980401007387 */ /* 0x0081e60000100a00 */
[----:B0-----:R-:W2:Y:S01]  /*ad6f0*/  LDL.LU R4, [R1+0xa40] ;  /* 0x000a400001047983 */ /* 0x001ea20000300800 */
[----:B------:R-:W2:Y:S02]  /*ad700*/  LDL.LU R5, [R1+0xa44] ;  /* 0x000a440001057983 */ /* 0x000ea40000300800 */
[----:B------:R-:W3:Y:S02]  /*ad710*/  LDL.LU R6, [R1+0xa48] ;  /* 0x000a480001067983 */ /* 0x000ee40000300800 */
[----:B------:R-:W3:Y:S02]  /*ad720*/  LDL.LU R7, [R1+0xa4c] ;  /* 0x000a4c0001077983 */ /* 0x000ee40000300800 */
[----:B------:R-:W-:Y:S01]  /*ad730*/  IMAD.MOV.U32 R22, RZ, RZ, R0 ;  /* 0x000000ffff167224 */ /* 0x000fe200078e0000 */
[----:B------:R-:W-:Y:S01]  /*ad740*/  MOV R23, R28 ;  /* 0x0000001c00177202 */ /* 0x000fe20000000f00 */
[----:B------:R-:W4:Y:S01]  /*ad750*/  LDL.LU R0, [R1+0x5e54] ;  /* 0x005e540001007983 */ /* 0x000f220000300800 */
[----:B------:R-:W4:Y:S03]  /*ad760*/  LDL.LU R28, [R1+0x5e50] ;  /* 0x005e5000011c7983 */ /* 0x000f260000300800 */
[----:B------:R-:W-:Y:S04]  /*ad770*/  STL.64 [R1+0x5df0], R22 ;  /* 0x005df01601007387 */ /* 0x000fe80000100a00 */
[----:B---3--:R-:W-:Y:S01]  /*ad780*/  STL.64 [R1+0x5db8], R6 ;  /* 0x005db80601007387 */ /* 0x008fe20000100a00 */
[----:B--2---:R0:W-:Y:S03]  /*ad790*/  STL.64 [R1+0x5db0], R4 ;  /* 0x005db00401007387 */ /* 0x0041e60000100a00 */
[----:B0-----:R-:W2:Y:S01]  /*ad7a0*/  LDL.LU R4, [R1+0xa50] ;  /* 0x000a500001047983 */ /* 0x001ea20000300800 */
[----:B------:R-:W2:Y:S02]  /*ad7b0*/  LDL.LU R5, [R1+0xa54] ;  /* 0x000a540001057983 */ /* 0x000ea40000300800 */
[----:B------:R-:W3:Y:S02]  /*ad7c0*/  LDL.LU R6, [R1+0xa58] ;  /* 0x000a580001067983 */ /* 0x000ee40000300800 */
[----:B------:R-:W3:Y:S01]  /*ad7d0*/  LDL.LU R7, [R1+0xa5c] ;  /* 0x000a5c0001077983 */ /* 0x000ee20000300800 */
[----:B----4-:R-:W-:-:S02]  /*ad7e0*/  MOV R22, R3 ;  /* 0x0000000300167202 */ /* 0x010fc40000000f00 */
        /* <DEDUP_REMOVED lines=10> */
[----:B------:R-:W-:Y:S01]  /*ad890*/  MOV R22, R0 ;  /* 0x0000000000167202 */ /* 0x000fe20000000f00 */
[----:B------:R-:W-:Y:S01]  /*ad8a0*/  IMAD.MOV.U32 R23, RZ, RZ, R2 ;  /* 0x000000ffff177224 */ /* 0x000fe200078e0002 */
        /* <DEDUP_REMOVED lines=33> */
[----:B0-----:R-:W3:Y:S01]  /*adac0*/  LDL.64 R8, [R1+0x10] ;  /* 0x0000100001087983 */ /* 0x001ee20000100a00 */
[----:B------:R-:W-:-:S03]  /*adad0*/  MOV R14, R21 ;  /* 0x00000015000e7202 */ /* 0x000fc60000000f00 */
[----:B---3--:R0:W-:Y:S01]  /*adae0*/  STL.64 [R1+0x5d68], R8 ;  /* 0x005d680801007387 */ /* 0x0081e20000100a00 */
[----:B------:R-:W3:Y:S01]  /*adaf0*/  LDL.64 R16, [R1] ;  /* 0x0000000001107983 */ /* 0x000ee20000100a00 */
[C---:B--2---:R-:W-:Y:S02]  /*adb00*/  HMMA.16816.F32.BF16 R20, R24.reuse, R22, R4 ;  /* 0x000000161814723c */ /* 0x044fe40000041804 */
[----:B0-----:R-:W2:Y:S04]  /*adb10*/  LDL.64 R8, [R1+0x20] ;  /* 0x0000200001087983 */ /* 0x001ea80000100a00 */
[----:B---3--:R0:W-:Y:S04]  /*adb20*/  STL.64 [R1+0x5d60], R16 ;  /* 0x005d601001007387 */ /* 0x0081e80000100a00 */
[----:B0-----:R-:W3:Y:S01]  /*adb30*/  LDL.LU R16, [R1+0x820] ;  /* 0x0008200001107983 */ /* 0x001ee20000300800 */
[----:B------:R-:W3:Y:S02]  /*adb40*/  LDL.LU R17, [R1+0x824] ;  /* 0x0008240001117983 */ /* 0x000ee40000300800 */
[----:B------:R-:W3:Y:S02]  /*adb50*/  LDL.LU R18, [R1+0x828] ;  /* 0x0008280001127983 */ /* 0x000ee40000300800 */
[----:B------:R-:W3:Y:S01]  /*adb60*/  LDL.LU R19, [R1+0x82c] ;  /* 0x00082c0001137983 */ /* 0x000ee20000300800 */
[----:B------:R-:W-:Y:S01]  /*adb70*/  STL [R1+0x57a4], R15 ;  /* 0x0057a40f01007387 */ /* 0x000fe20000100800 */
[----:B------:R-:W-:Y:S02]  /*adb80*/  STL [R1+0x5d30], R14 ;  /* 0x005d300e01007387 */ /* 0x000fe40000100800 */
[----:B------:R0:W-:Y:S02]  /*adb90*/  STL.64 [R1+0x5d28], R12 ;  /* 0x005d280c01007387 */ /* 0x0001e40000100a00 */
[----:B0-----:R-:W2:Y:S01]  /*adba0*/  LDL.LU R12, [R1+0x800] ;  /* 0x00080000010c7983 */ /* 0x001ea20000300800 */
[----:B------:R-:W2:Y:S02]  /*adbb0*/  LDL.LU R13, [R1+0x804] ;  /* 0x00080400010d7983 */ /* 0x000ea40000300800 */
[----:B------:R-:W2:Y:S02]  /*adbc0*/  LDL.LU R14, [R1+0x808] ;  /* 0x00080800010e7983 */ /* 0x000ea40000300800 */
[----:B------:R-:W2:Y:S01]  /*adbd0*/  LDL.LU R15, [R1+0x80c] ;  /* 0x00080c00010f7983 */ /* 0x000ea20000300800 */
[----:B------:R-:W2:Y:S01]  /*adbe0*/  LDL.LU.64 R6, [R1+0x5e30] ;  /* 0x005e300001067983 */ /* 0x000ea20000300a00 */
[----:B------:R-:W2:Y:S02]  /*adbf0*/  LDL.LU.64 R4, [R1+0x5e28] ;  /* 0x005e280001047983 */ /* 0x000ea40000300a00 */
[----:B------:R-:W-:Y:S02]  /*adc00*/  STL.64 [R1+0x8b0], R20 ;  /* 0x0008b01401007387 */ /* 0x000fe40000100a00 */
[----:B------:R0:W-:Y:S02]  /*adc10*/  STL.64 [R1+0x8b8], R22 ;  /* 0x0008b81601007387 */ /* 0x0001e40000100a00 */
        /* <DEDUP_REMOVED lines=49> */
[----:B------:R0:W-:Y:S01]  /*adf30*/  STL.64 [R1+0x500], R24 ;  /* 0x0005001801007387 */ /* 0x0001e20000100a00 */
[----:B------:R1:W-:Y:S03]  /*adf40*/  STL.64 [R1+0x508], R26 ;  /* 0x0005081a01007387 */ /* 0x0003e60000100a00 */
[----:B0-----:R-:W3:Y:S01]  /*adf50*/  LDL.LU R24, [R1+0x750] ;  /* 0x0007500001187983 */ /* 0x001ee20000300800 */
[----:B------:R-:W3:Y:S02]  /*adf60*/  LDL.LU R25, [R1+0x754] ;  /* 0x0007540001197983 */ /* 0x000ee40000300800 */
[----:B-1----:R-:W3:Y:S01]  /*adf70*/  LDL.LU R26, [R1+0x758] ;  /* 0x00075800011a7983 */ /* 0x002ee20000300800 */
[----:B------:R-:W-:Y:S01]  /*adf80*/  MOV R27, R29 ;  /* 0x0000001d001b7202 */ /* 0x000fe20000000f00 */
[C---:B--2---:R-:W-:Y:S04]  /*adf90*/  HMMA.16816.F32.BF16 R4, R20.reuse, R8, R4 ;  /* 0x000000081404723c */ /* 0x044fe80000041804 */
[----:B---3--:R-:W-:Y:S01]  /*adfa0*/  STL.64 [R1+0x5d20], R26 ;  /* 0x005d201a01007387 */ /* 0x008fe20000100a00 */
[----:B------:R-:W-:Y:S11]  /*adfb0*/  STL.64 [R1+0x5d18], R24 ;  /* 0x005d181801007387 */ /* 0x000ff60000100a00 */
[----:B------:R-:W-:Y:S07]  /*adfc0*/  @!UPT UIADD3 URZ, URZ, URZ, URZ ;  /* 0x0000003f3f3ff290 */ /* 0x000fee000fffe03f */
[----:B------:R0:W-:Y:S02]  /*adfd0*/  STL.64 [R1+0x4f0], R4 ;  /* 0x0004f00401007387 */ /* 0x0001e40000100a00 */
        /* <DEDUP_REMOVED lines=21> */
[----:B------:R-:W3:Y:S01]  /*ae130*/  LDL.LU.64 R18, [R1+0x5d40] ;  /* 0x005d400001127983 */ /* 0x000ee20000300a00 */
[----:B------:R-:W2:Y:S02]  /*ae140*/  LDL.LU.64 R16, [R1+0x5d38] ;  /* 0x005d380001107983 */ /* 0x000ea40000300a00 */
[----:B--2---:R-:W-:Y:S11]  /*ae150*/  HMMA.16816.F32.BF16 R12, R20, R16, R12 ;  /* 0x00000010140c723c */ /* 0x004ff6000004180c */
[----:B------:R-:W-:Y:S11]  /*ae160*/  @!UPT UIADD3 URZ, URZ, URZ, URZ ;  /* 0x0000003f3f3ff290 */ /* 0x000ff6000fffe03f */
[----:B------:R-:W-:Y:S01]  /*ae170*/  @!UPT UIADD3 URZ, URZ, URZ, URZ ;  /* 0x0000003f3f3ff290 */ /* 0x000fe2000fffe03f */
[----:B------:R-:W-:Y:S01]  /*ae180*/  STL.64 [R1+0x4c0], R12 ;  /* 0x0004c00c01007387 */ /* 0x000fe20000100a00 */
[----:B------:R0:W-:Y:S03]  /*ae190*/  STL [R1+0x4c8], R14 ;  /* 0x0004c80e01007387 */ /* 0x0001e60000100800 */
[----:B0-----:R-:W2:Y:S01]  /*ae1a0*/  LDL.LU R14, [R1+0x5d30] ;  /* 0x005d3000010e7983 */ /* 0x001ea20000300800 */
[----:B------:R-:W2:Y:S01]  /*ae1b0*/  LDL.LU.64 R12, [R1+0x5d28] ;  /* 0x005d2800010c7983 */ /* 0x000ea20000300a00 */
[----:B----4-:R-:W-:Y:S01]  /*ae1c0*/  MOV R24, R28 ;  /* 0x0000001c00187202 */ /* 0x010fe20000000f00 */
[----:B------:R-:W-:Y:S01]  /*ae1d0*/  IMAD.MOV.U32 R25, RZ, RZ, R3 ;  /* 0x000000ffff197224 */ /* 0x000fe200078e0003 */
[----:B------:R-:W-:Y:S02]  /*ae1e0*/  MOV R26, R2 ;  /* 0x00000002001a7202 */ /* 0x000fe40000000f00 */
[----:B------:R-:W-:-:S02]  /*ae1f0*/  MOV R27, R0 ;  /* 0x00000000001b7202 */ /* 0x000fc40000000f00 */
[----:B------:R-:W-:Y:S01]  /*ae200*/  MOV R29, R15 ;  /* 0x0000000f001d7202 */ /* 0x000fe20000000f00 */
[----:B------:R-:W-:Y:S04]  /*ae210*/  STL.64 [R1+0x5cd8], R16 ;  /* 0x005cd81001007387 */ /* 0x000fe80000100a00 */
[----:B------:R0:W-:Y:S04]  /*ae220*/  STL [R1+0x54f0], R29 ;  /* 0x0054f01d01007387 */ /* 0x0001e80000100800 */
[----:B0-----:R-:W4:Y:S01]  /*ae230*/  LDL R29, [R1+0xe18] ;  /* 0x000e1800011d7983 */ /* 0x001f220000100800 */
[C---:B--2---:R-:W-:Y:S11]  /*ae240*/  HMMA.16816.F32.BF16 R24, R20.reuse, R12, R24 ;  /* 0x0000000c1418723c */ /* 0x044ff60000041818 */
[----:B------:R-:W-:Y:S11]  /*ae250*/  @!UPT UIADD3 URZ, URZ, URZ, URZ ;  /* 0x0000003f3f3ff290 */ /* 0x000ff6000fffe03f */
[----:B------:R-:W-:Y:S02]  /*ae260*/  @!UPT UIADD3 URZ, URZ, URZ, URZ ;  /* 0x0000003f3f3ff290 */ /* 0x000fe4000fffe03f */
[----:B------:R-:W-:Y:S02]  /*ae270*/  MOV R2, R26 ;  /* 0x0000001a00027202 */ /* 0x000fe40000000f00 */
[----:B------:R-:W-:Y:S01]  /*ae280*/  MOV R0, R27 ;  /* 0x0000001b00007202 */ /* 0x000fe20000000f00 */
[----:B------:R-:W-:Y:S01]  /*ae290*/  IMAD.MOV.U32 R28, RZ, RZ, R24 ;  /* 0x000000ffff1c7224 */ /* 0x000fe200078e0018 */
[----:B------:R-:W-:Y:S01]  /*ae2a0*/  MOV R3, R25 ;  /* 0x0000001900037202 */ /* 0x000fe20000000f00 */
[----:B------:R-:W2:Y:S01]  /*ae2b0*/  LDL.LU.64 R26, [R1+0x5d20] ;  /* 0x005d2000011a7983 */ /* 0x000ea20000300a00 */
[----:B------:R-:W2:Y:S02]  /*ae2c0*/  LDL.LU.64 R24, [R1+0x5d18] ;  /* 0x005d180001187983 */ /* 0x000ea40000300a00 */
[----:B------:R0:W-:Y:S02]  /*ae2d0*/  STL.64 [R1+0x5bf8], R12 ;  /* 0x005bf80c01007387 */ /* 0x0001e40000100a00 */
[----:B0-----:R-:W3:Y:S04]  /*ae2e0*/  LDL R12, [R1+0x30] ;  /* 0x00003000010c7983 */ /* 0x001ee80000100800 */
[----:B------:R-:W3:Y:S01]  /*ae2f0*/  LDL R13, [R1+0x34] ;  /* 0x00003400010d7983 */ /* 0x000ee20000100800 */
[----:B------:R-:W-:Y:S02]  /*ae300*/  STL [R1+0x5500], R0 ;  /* 0x0055000001007387 */ /* 0x000fe40000100800 */
[----:B------:R-:W-:Y:S02]  /*ae310*/  STL [R1+0x54fc], R2 ;  /* 0x0054fc0201007387 */ /* 0x000fe40000100800 */
[----:B------:R-:W-:Y:S01]  /*ae320*/  STL [R1+0x54f8], R3 ;  /* 0x0054f80301007387 */ /* 0x000fe20000100800 */
[----:B------:R-:W-:Y:S01]  /*ae330*/  STL [R1+0x54f4], R28 ;  /* 0x0054f41c01007387 */ /* 0x000fe20000100800 */
[----:B------:R-:W-:Y:S01]  /*ae340*/  STL.64 [R1+0x5bf0], R8 ;  /* 0x005bf00801007387 */ /* 0x000fe20000100a00 */
[----:B--2---:R-:W-:Y:S11]  /*ae350*/  HMMA.16816.F32.BF16 R24, R20, R8, R24 ;  /* 0x000000081418723c */ /* 0x004ff60000041818 */
[----:B------:R-:W-:Y:S11]  /*ae360*/  @!UPT UIADD3 URZ, URZ, URZ, URZ ;  /* 0x0000003f3f3ff290 */ /* 0x000ff6000fffe03f */
[----:B------:R-:W-:Y:S01]  /*ae370*/  @!UPT UIADD3 URZ, URZ, URZ, URZ ;  /* 0x0000003f3f3ff290 */ /* 0x000fe2000fffe03f */
[----:B------:R-:W-:Y:S01]  /*ae380*/  STL.64 [R1+0x4a0], R24 ;  /* 0x0004a01801007387 */ /* 0x000fe20000100a00 */
[----:B------:R-:W-:Y:S02]  /*ae390*/  STL.64 [R1+0x4a8], R26 ;  /* 0x0004a81a01007387 */ /* 0x000fe40000100a00 */
[----:B----4-:R-:W0:Y:S04]  /*ae3a0*/  LDSM.16.M88.4 R24, [R29+0x42080] ;  /* 0x042080001d18783b */ /* 0x010e280000000200 */
[----:B------:R-:W-:Y:S01]  /*ae3b0*/  STL [R1+0x5be8], R29 ;  /* 0x005be81d01007387 */ /* 0x000fe20000100800 */
[----:B0-----:R-:W-:Y:S01]  /*ae3c0*/  STL.64 [R1+0x5b28], R26 ;  /* 0x005b281a01007387 */ /* 0x001fe20000100a00 */
[----:B------:R0:W-:Y:S03]  /*ae3d0*/  STL.64 [R1+0x5b20], R24 ;  /* 0x005b201801007387 */ /* 0x0001e60000100a00 */
[----:B0-----:R-:W2:Y:S01]  /*ae3e0*/  LDL R24, [R1+0x170] ;  /* 0x0001700001187983 */ /* 0x001ea20000100800 */
[----:B------:R-:W-:-:S05]  /*ae3f0*/  MOV R25, R14 ;  /* 0x0000000e00197202 */ /* 0x000fca0000000f00 */
[----:B--2---:R0:W-:Y:S04]  /*ae400*/  STL.64 [R1+0x5c98], R24 ;  /* 0x005c981801007387 */ /* 0x0041e80000100a00 */
[----:B0-----:R-:W3:Y:S01]  /*ae410*/  LDL.LU R24, [R1+0xa30] ;  /* 0x000a300001187983 */ /* 0x001ee20000300800 */
[----:B------:R-:W3:Y:S02]  /*ae420*/  LDL.LU R25, [R1+0xa34] ;  /* 0x000a340001197983 */ /* 0x000ee40000300800 */
[----:B------:R-:W3:Y:S02]  /*ae430*/  LDL.LU R26, [R1+0xa38] ;  /* 0x000a3800011a7983 */ /* 0x000ee40000300800 */
[----:B------:R-:W3:Y:S02]  /*ae440*/  LDL.LU R27, [R1+0xa3c] ;  /* 0x000a3c00011b7983 */ /* 0x000ee40000300800 */
[----:B---3--:R-:W-:Y:S01]  /*ae450*/  HMMA.16816.F32.BF16 R24, R20, R12, R24 ;  /* 0x0000000c1418723c */ /* 0x008fe20000041818 */
[----:B------:R-:W2:Y:S11]  /*ae460*/  LDL.LU R12, [R1+0x6f0] ;  /* 0x0006f000010c7983 */ /* 0x000eb60000300800 */
[----:B------:R-:W-:Y:S11]  /*ae470*/  @!UPT UIADD3 URZ, URZ, URZ, URZ ;  /* 0x0000003f3f3ff290 */ /* 0x000ff6000fffe03f */
[----:B------:R-:W-:Y:S01]  /*ae480*/  STL.64 [R1+0x830], R24 ;  /* 0x0008301801007387 */ /* 0x000fe20000100a00 */
[----:B------:R-:W-:Y:S02]  /*ae490*/  STL.64 [R1+0x838], R26 ;  /* 0x0008381a01007387 */ /* 0x000fe40000100a00 */
[----:B------:R-:W2:Y:S02]  /*ae4a0*/  LDL.LU R13, [R1+0x6f4] ;  /* 0x0006f400010d7983 */ /* 0x000ea40000300800 */
[----:B------:R-:W3:Y:S01]  /*ae4b0*/  LDL.LU R14, [R1+0x6f8] ;  /* 0x0006f800010e7983 */ /* 0x000ee20000300800 */
[----:B------:R-:W3:Y:S04]  /*ae4c0*/  LDL.LU R15, [R1+0x6fc] ;  /* 0x0006fc00010f7983 */ /* 0x000ee80000300800 */
[----:B---3--:R-:W-:Y:S01]  /*ae4d0*/  STL.64 [R1+0x5c08], R14 ;  /* 0x005c080e01007387 */ /* 0x008fe20000100a00 */
[----:B--2---:R0:W-:Y:S02]  /*ae4e0*/  STL.64 [R1+0x5c00], R12 ;  /* 0x005c000c01007387 */ /* 0x0041e40000100a00 */
        /* <DEDUP_REMOVED lines=9> */
[----:B------:R0:W-:Y:S02]  /*ae580*/  STL.64 [R1+0x5c38], R12 ;  /* 0x005c380c01007387 */ /* 0x0001e40000100a00 */
[----:B0-----:R-:W-:Y:S01]  /*ae590*/  MOV R12, R5 ;  /* 0x00000005000c7202 */ /* 0x001fe20000000f00 */
[----:B------:R-:W-:Y:S01]  /*ae5a0*/  IMAD.MOV.U32 R13, RZ, RZ, R4 ;  /* 0x000000ffff0d7224 */ /* 0x000fe200078e0004 */
[----:B------:R-:W-:Y:S02]  /*ae5b0*/  MOV R4, R18 ;  /* 0x0000001200047202 */ /* 0x000fe40000000f00 */
[----:B------:R-:W-:Y:S01]  /*ae5c0*/  MOV R5, R19 ;  /* 0x0000001300057202 */ /* 0x000fe20000000f00 */
[----:B---3--:R-:W-:Y:S01]  /*ae5d0*/  STL.64 [R1+0x5c18], R10 ;  /* 0x005c180a01007387 */ /* 0x008fe20000100a00 */
[----:B--2---:R0:W-:Y:S03]  /*ae5e0*/  STL.64 [R1+0x5c10], R8 ;  /* 0x005c100801007387 */ /* 0x0041e60000100a00 */
[----:B0-----:R-:W2:Y:S01]  /*ae5f0*/  LDL.LU R8, [R1+0x700] ;  /* 0x0007000001087983 */ /* 0x001ea20000300800 */
[----:B------:R-:W2:Y:S02]  /*ae600*/  LDL.LU R9, [R1+0x704] ;  /* 0x0007040001097983 */ /* 0x000ea40000300800 */
[----:B------:R-:W3:Y:S02]  /*ae610*/  LDL.LU R10, [R1+0x708] ;  /* 0x00070800010a7983 */ /* 0x000ee40000300800 */
[----:B------:R-:W3:Y:S01]  /*ae620*/  LDL.LU R11, [R1+0x70c] ;  /* 0x00070c00010b7983 */ /* 0x000ee20000300800 */
[----:B------:R0:W-:Y:S01]  /*ae630*/  STL.64 [R1+0x5c60], R12 ;  /* 0x005c600c01007387 */ /* 0x0001e20000100a00 */
[----:B------:R-:W4:Y:S02]  /*ae640*/  LDL.LU R18, [R1+0x5d14] ;  /* 0x005d140001127983 */ /* 0x000f240000300800 */
[----:B------:R-:W2:Y:S02]  /*ae650*/  LDL.LU R19, [R1+0x5d10] ;  /* 0x005d100001137983 */ /* 0x000ea40000300800 */
[----:B------:R-:W-:Y:S01]  /*ae660*/  STL.64 [R1+0x5c68], R4 ;  /* 0x005c680401007387 */ /* 0x000fe20000100a00 */
[----:B0-----:R-:W2:Y:S01]  /*ae670*/  LDL.LU R12, [R1+0x740] ;  /* 0x00074000010c7983 */ /* 0x001ea20000300800 */
[----:B------:R-:W2:Y:S02]  /*ae680*/  LDL.LU R13, [R1+0x744] ;  /* 0x00074400010d7983 */ /* 0x000ea40000300800 */
[----:B------:R-:W2:Y:S02]  /*ae690*/  LDL.LU R14, [R1+0x748] ;  /* 0x00074800010e7983 */ /* 0x000ea40000300800 */
[----:B------:R-:W2:Y:S02]  /*ae6a0*/  LDL.LU R15, [R1+0x74c] ;  /* 0x00074c00010f7983 */ /* 0x000ea40000300800 */
[----:B--2---:R-:W-:Y:S01]  /*ae6b0*/  STL.64 [R1+0x5c78], R14 ;  /* 0x005c780e01007387 */ /* 0x004fe20000100a00 */
[----:B------:R0:W-:Y:S02]  /*ae6c0*/  STL.64 [R1+0x5c70], R12 ;  /* 0x005c700c01007387 */ /* 0x0001e40000100a00 */
[----:B0-----:R-:W-:-:S02]  /*ae6d0*/  MOV R12, R19 ;  /* 0x00000013000c7202 */ /* 0x001fc40000000f00 */
[----:B----4-:R-:W-:-:S05]  /*ae6e0*/  MOV R13, R18 ;  /* 0x00000012000d7202 */ /* 0x010fca0000000f00 */
[----:B------:R-:W-:Y:S01]  /*ae6f0*/  STL.64 [R1+0x5c90], R12 ;  /* 0x005c900c01007387 */ /* 0x000fe20000100a00 */
[----:B------:R-:W2:Y:S02]  /*ae700*/  LDL.LU R4, [R1+0x7b0] ;  /* 0x0007b00001047983 */ /* 0x000ea40000300800 */
[----:B------:R-:W2:Y:S02]  /*ae710*/  LDL.LU R5, [R1+0x7b4] ;  /* 0x0007b40001057983 */ /* 0x000ea40000300800 */
[----:B------:R-:W4:Y:S01]  /*ae720*/  LDL.LU R6, [R1+0x7b8] ;  /* 0x0007b80001067983 */ /* 0x000f220000300800 */
[----:B------:R-:W4:Y:S01]  /*ae730*/  LDL.LU R7, [R1+0x7bc] ;  /* 0x0007bc0001077983 */ /* 0x000f220000300800 */
[----:B------:R-:W2:Y:S02]  /*ae740*/  LDL.LU R24, [R1+0x7d0] ;  /* 0x0007d00001187983 */ /* 0x000ea40000300800 */
[----:B------:R-:W2:Y:S02]  /*ae750*/  LDL.LU R25, [R1+0x7d4] ;  /* 0x0007d40001197983 */ /* 0x000ea40000300800 */
[----:B------:R-:W2:Y:S01]  /*ae760*/  LDL.LU R26, [R1+0x7d8] ;  /* 0x0007d800011a7983 */ /* 0x000ea20000300800 */
[----:B------:R-:W2:Y:S01]  /*ae770*/  LDL.LU R27, [R1+0x7dc] ;  /* 0x0007dc00011b7983 */ /* 0x000ea20000300800 */
[----:B------:R-:W2:Y:S02]  /*ae780*/  LDL.LU R16, [R1+0xa00] ;  /* 0x000a000001107983 */ /* 0x000ea40000300800 */
[----:B------:R-:W2:Y:S02]  /*ae790*/  LDL.LU R17, [R1+0xa04] ;  /* 0x000a040001117983 */ /* 0x000ea40000300800 */
[----:B------:R-:W2:Y:S01]  /*ae7a0*/  LDL.LU R18, [R1+0xa08] ;  /* 0x000a080001127983 */ /* 0x000ea20000300800 */
[----:B------:R-:W2:Y:S04]  /*ae7b0*/  LDL.LU R19, [R1+0xa0c] ;  /* 0x000a0c0001137983 */ /* 0x000ea80000300800 */
[----:B--2---:R-:W-:Y:S01]  /*ae7c0*/  STL.64 [R1+0x5ce8], R18 ;  /* 0x005ce81201007387 */ /* 0x004fe20000100a00 */
[----:B------:R0:W-:Y:S03]  /*ae7d0*/  STL.64 [R1+0x5ce0], R16 ;  /* 0x005ce01001007387 */ /* 0x0001e60000100a00 */
[----:B0-----:R-:W2:Y:S04]  /*ae7e0*/  LDL.64 R16, [R1+0x1d0] ;  /* 0x0001d00001107983 */ /* 0x001ea80000100a00 */
[----:B--2---:R-:W-:Y:S01]  /*ae7f0*/  STL.64 [R1+0x5cf8], R16 ;  /* 0x005cf81001007387 */ /* 0x004fe20000100a00 */
[----:B------:R-:W-:Y:S02]  /*ae800*/  STL.64 [R1+0x5ca8], R26 ;  /* 0x005ca81a01007387 */ /* 0x000fe40000100a00 */
[----:B------:R0:W-:Y:S02]  /*ae810*/  STL.64 [R1+0x5ca0], R24 ;  /* 0x005ca01801007387 */ /* 0x0001e40000100a00 */
[----:B0-----:R-:W2:Y:S04]  /*ae820*/  LDL.64 R24, [R1+0x1a0] ;  /* 0x0001a00001187983 */ /* 0x001ea80000100a00 */
[----:B--2---:R0:W-:Y:S04]  /*ae830*/  STL.64 [R1+0x5cb8], R24 ;  /* 0x005cb81801007387 */ /* 0x0041e80000100a00 */
[----:B0-----:R-:W2:Y:S04]  /*ae840*/  LDL.64 R24, [R1+0x1b0] ;  /* 0x0001b00001187983 */ /* 0x001ea80000100a00 */
[----:B--2---:R0:W-:Y:S04]  /*ae850*/  STL.64 [R1+0x5cd0], R24 ;  /* 0x005cd01801007387 */ /* 0x0041e80000100a00 */
[----:B0-----:R-:W2:Y:S04]  /*ae860*/  LDL.64 R24, [R1+0x1c0] ;  /* 0x0001c00001187983 */ /* 0x001ea80000100a00 */
[----:B--2---:R0:W-:Y:S04]  /*ae870*/  STL.64 [R1+0x5cf0], R24 ;  /* 0x005cf01801007387 */ /* 0x0041e80000100a00 */
[----:B0-----:R-:W2:Y:S01]  /*ae880*/  LDL.LU R24, [R1+0xa10] ;  /* 0x000a100001187983 */ /* 0x001ea20000300800 */
[----:B------:R-:W2:Y:S02]  /*ae890*/  LDL.LU R25, [R1+0xa14] ;  /* 0x000a140001197983 */ /* 0x000ea40000300800 */
[----:B------:R-:W2:Y:S02]  /*ae8a0*/  LDL.LU R26, [R1+0xa18] ;  /* 0x000a1800011a7983 */ /* 0x000ea40000300800 */
[----:B------:R-:W2:Y:S02]  /*ae8b0*/  LDL.LU R27, [R1+0xa1c] ;  /* 0x000a1c00011b7983 */ /* 0x000ea40000300800 */
[----:B--2---:R-:W-:Y:S01]  /*ae8c0*/  STL.64 [R1+0x5d08], R26 ;  /* 0x005d081a01007387 */ /* 0x004fe20000100a00 */
[----:B------:R0:W-:Y:S02]  /*ae8d0*/  STL.64 [R1+0x5d00], R24 ;  /* 0x005d001801007387 */ /* 0x0001e40000100a00 */
[----:B------:R-:W2:Y:S02]  /*ae8e0*/  LDL R16, [R1+0x1e0] ;  /* 0x0001e00001107983 */ /* 0x000ea40000100800 */
[----:B------:R-:W2:Y:S01]  /*ae8f0*/  LDL R17, [R1+0x1e4] ;  /* 0x0001e40001117983 */ /* 0x000ea20000100800 */
[----:B0-----:R-:W2:Y:S01]  /*ae900*/  LDL.LU R24, [R1+0xa20] ;  /* 0x000a200001187983 */ /* 0x001ea20000300800 */
[----:B------:R-:W2:Y:S02]  /*ae910*/  LDL.LU R25, [R1+0xa24] ;  /* 0x000a240001197983 */ /* 0x000ea40000300800 */
[----:B------:R-:W2:Y:S02]  /*ae920*/  LDL.LU R26, [R1+0xa28] ;  /* 0x000a2800011a7983 */ /* 0x000ea40000300800 */
[----:B------:R-:W2:Y:S01]  /*ae930*/  LDL.LU R27, [R1+0xa2c] ;  /* 0x000a2c00011b7983 */ /* 0x000ea20000300800 */
[----:B------:R-:W2:Y:S04]  /*ae940*/  LDL.64 R12, [R1+0x190] ;  /* 0x00019000010c7983 */ /* 0x000ea80000100a00 */
        /* <DEDUP_REMOVED lines=33> */
[----:B------:R-:W-:Y:S01]  /*aeb60*/  STL.64 [R1+0x828], R18 ;  /* 0x0008281201007387 */ /* 0x000fe20000100a00 */
[----:B0-----:R-:W3:Y:S02]  /*aeb70*/  LDL.LU.64 R16, [R1+0x5cf8] ;  /* 0x005cf80001107983 */ /* 0x001ee40000300a00 */
[C---:B---3--:R-:W-:Y:S01]  /*aeb80*/  HMMA.16816.F32.BF16 R24, R20.reuse, R16, R24 ;  /* 0x000000101418723c */ /* 0x048fe20000041818 */
[----:B------:R-:W-:Y:S01]  /*aeb90*/  IMAD.MOV.U32 R2, RZ, RZ, R16 ;  /* 0x000000ffff027224 */ /* 0x000fe200078e0010 */
[----:B------:R-:W-:Y:S11]  /*aeba0*/  MOV R0, R17 ;  /* 0x0000001100007202 */ /* 0x000ff60000000f00 */
[----:B------:R-:W-:Y:S10]  /*aebb0*/  @!UPT UIADD3 URZ, URZ, URZ, URZ ;  /* 0x0000003f3f3ff290 */ /* 0x000ff4000fffe03f */
[----:B------:R0:W-:Y:S01]  /*aebc0*/  STL.64 [R1+0x810], R24 ;  /* 0x0008101801007387 */ /* 0x0001e20000100a00 */
[----:B------:R-:W-:Y:S03]  /*aebd0*/  STL.64 [R1+0x818], R26 ;  /* 0x0008181a01007387 */ /* 0x000fe60000100a00 */
[----:B0-----:R-:W3:Y:S01]  /*aebe0*/  LDL.LU.64 R24, [R1+0x5cf0] ;  /* 0x005cf00001187983 */ /* 0x001ee20000300a00 */
[----:B------:R-:W3:Y:S02]  /*aebf0*/  LDL.LU.64 R18, [R1+0x5ce8] ;  /* 0x005ce80001127983 */ /* 0x000ee40000300a00 */
[----:B------:R-:W3:Y:S02]  /*aec00*/  LDL.LU.64 R16, [R1+0x5ce0] ;  /* 0x005ce00001107983 */ /* 0x000ee40000300a00 */
[----:B------:R-:W-:Y:S01]  /*aec10*/  STL [R1+0x5bec], R2 ;  /* 0x005bec0201007387 */ /* 0x000fe20000100800 */
[C---:B---3--:R-:W-:Y:S01]  /*aec20*/  HMMA.16816.F32.BF16 R16, R20.reuse, R24, R16 ;  /* 0x000000181410723c */ /* 0x048fe20000041810 */
[----:B------:R-:W-:Y:S11]  /*aec30*/  MOV R3, R25 ;  /* 0x0000001900037202 */ /* 0x000ff60000000f00 */
[----:B------:R-:W-:Y:S11]  /*aec40*/  @!UPT UIADD3 URZ, URZ, URZ, URZ ;  /* 0x0000003f3f3ff290 */ /* 0x000ff6000fffe03f */
[----:B------:R0:W-:Y:S01]  /*aec50*/  STL.64 [R1+0x800], R16 ;  /* 0x0008001001007387 */ /* 0x0001e20000100a00 */
[----:B------:R1:W-:Y:S03]  /*aec60*/  STL.64 [R1+0x808], R18 ;  /* 0x0008081201007387 */ /* 0x0003e60000100a00 */
[----:B0-----:R-:W3:Y:S01]  /*aec70*/  LDL.LU.64 R16, [R1+0x5cd8] ;  /* 0x005cd80001107983 */ /* 0x001ee20000300a00 */
[----:B-1----:R-:W-:Y:S02]  /*aec80*/  MOV R18, R24 ;  /* 0x0000001800127202 */ /* 0x002fe40000000f00 */
[----:B------:R-:W2:Y:S02]  /*aec90*/  LDL.LU.64 R24, [R1+0x5cd0] ;  /* 0x005cd00001187983 */ /* 0x000ea40000300a00 */
        /* <DEDUP_REMOVED lines=25> */
[----:B------:R-:W-:Y:S02]  /*aee30*/  MOV R26, R13 ;  /* 0x0000000d001a7202 */ /* 0x000fe40000000f00 */
[----:B------:R-:W4:Y:S02]  /*aee40*/  LDL.LU.64 R12, [R1+0x5c90] ;  /* 0x005c9000010c7983 */ /* 0x000f240000300a00 */
[C---:B----4-:R-:W-:Y:S02]  /*aee50*/  HMMA.16816.F32.BF16 R12, R20.reuse, R12, R4 ;  /* 0x0000000c140c723c */ /* 0x050fe40000041804 */
        /* <DEDUP_REMOVED lines=10> */
[----:B------:R0:W-:Y:S01]  /*aef00*/  STL.64 [R1+0x7b0], R4 ;  /* 0x0007b00401007387 */ /* 0x0001e20000100a00 */
[----:B------:R1:W-:Y:S03]  /*aef10*/  STL.64 [R1+0x7b8], R6 ;  /* 0x0007b80601007387 */ /* 0x0003e60000100a00 */
[----:B0-----:R-:W4:Y:S01]  /*aef20*/  LDL.LU.64 R4, [R1+0x5c68] ;  /* 0x005c680001047983 */ /* 0x001f220000300a00 */
[----:B------:R-:W-:Y:S01]  /*aef30*/  STL.64 [R1+0x5b38], R24 ;  /* 0x005b381801007387 */ /* 0x000fe20000100a00 */
[----:B----4-:R-:W-:Y:S02]  /*aef40*/  HMMA.16816.F32.BF16 R20, R20, R4, R12 ;  /* 0x000000041414723c */ /* 0x010fe4000004180c */
[----:B------:R-:W2:Y:S01]  /*aef50*/  LDL.LU.64 R12, [R1+0x5c60] ;  /* 0x005c6000010c7983 */ /* 0x000ea20000300a00 */
[----:B-1----:R-:W2:Y:S02]  /*aef60*/  LDL.LU.64 R6, [R1+0x5c58] ;  /* 0x005c580001067983 */ /* 0x002ea40000300a00 */
        /* <DEDUP_REMOVED lines=34> */
[----:B------:R-:W-:Y:S03]  /*af190*/  STL.64 [R1+0x458], R14 ;  /* 0x0004580e01007387 */ /* 0x000fe60000100a00 */
[----:B0-----:R-:W2:Y:S01]  /*af1a0*/  LDL.LU.64 R12, [R1+0x5bf8] ;  /* 0x005bf800010c7983 */ /* 0x001ea20000300a00 */
[----:B------:R-:W-:Y:S01]  /*af1b0*/  STL.64 [R1+0x5be0], R16 ;  /* 0x005be01001007387 */ /* 0x000fe20000100a00 */
[C---:B--2---:R-:W-:Y:S11]  /*af1c0*/  HMMA.16816.F32.BF16 R8, R4.reuse, R12, R8 ;  /* 0x0000000c0408723c */ /* 0x044ff60000041808 */
[----:B------:R-:W-:Y:S11]  /*af1d0*/  @!UPT UIADD3 URZ, URZ, URZ, URZ ;  /* 0x0000003f3f3ff290 */ /* 0x000ff6000fffe03f */
[----:B------:R-:W-:Y:S01]  /*af1e0*/  @!UPT UIADD3 URZ, URZ, URZ, URZ ;  /* 0x0000003f3f3ff290 */ /* 0x000fe2000fffe03f */
[----:B------:R0:W-:Y:S01]  /*af1f0*/  STL.64 [R1+0x440], R8 ;  /* 0x0004400801007387 */ /* 0x0001e20000100a00 */
[----:B------:R-:W-:Y:S03]  /*af200*/  STL.64 [R1+0x448], R10 ;  /* 0x0004480a01007387 */ /* 0x000fe60000100a00 */
[----:B0-----:R-:W4:Y:S01]  /*af210*/  LDL.LU.64 R8, [R1+0x5bf0] ;  /* 0x005bf00001087983 */ /* 0x001f220000300a00 */
[----:B------:R4:W-:Y:S02]  /*af220*/  STL.64 [R1+0x5b40], R12 ;  /* 0x005b400c01007387 */ /* 0x0009e40000100a00 */
[----:B----4-:R-:W-:Y:S01]  /*af230*/  HMMA.16816.F32.BF16 R12, R4, R8, R20 ;  /* 0x00000008040c723c */ /* 0x010fe20000041814 */
[----:B------:R0:W-:Y:S04]  /*af240*/  STL.64 [R1+0x5b00], R8 ;  /* 0x005b000801007387 */ /* 0x0001e80000100a00 */
[----:B0-----:R-:W2:Y:S11]  /*af250*/  LDL.LU R8, [R1+0x400] ;  /* 0x0004000001087983 */ /* 0x001eb60000300800 */
[----:B------:R-:W-:Y:S07]  /*af260*/  @!UPT UIADD3 URZ, URZ, URZ, URZ ;  /* 0x0000003f3f3ff290 */ /* 0x000fee000fffe03f */
        /* <DEDUP_REMOVED lines=10> */
[----:B----4-:R0:W-:Y:S02]  /*af310*/  STL.64 [R1+0x5b48], R12 ;  /* 0x005b480c01007387 */ /* 0x0101e40000100a00 */
[----:B0-----:R-:W-:Y:S01]  /*af320*/  IMAD.MOV.U32 R12, RZ, RZ, R27 ;  /* 0x000000ffff0c7224 */ /* 0x001fe200078e001b */
[----:B------:R-:W-:-:S05]  /*af330*/  MOV R13, R26 ;  /* 0x0000001a000d7202 */ /* 0x000fca0000000f00 */
[----:B------:R-:W-:Y:S01]  /*af340*/  STL.64 [R1+0x5b60], R12 ;  /* 0x005b600c01007387 */ /* 0x000fe20000100a00 */
[----:B------:R-:W2:Y:S03]  /*af350*/  LDL.64 R24, [R1+0x180] ;  /* 0x0001800001187983 */ /* 0x000ea60000100a00 */
[----:B--2---:R0:W-:Y:S04]  /*af360*/  STL.64 [R1+0x5b58], R24 ;  /* 0x005b581801007387 */ /* 0x0041e80000100a00 */
[----:B0-----:R-:W2:Y:S01]  /*af370*/  LDL.LU R24, [R1+0x9d0] ;  /* 0x0009d00001187983 */ /* 0x001ea20000300800 */
[----:B------:R-:W2:Y:S02]  /*af380*/  LDL.LU R25, [R1+0x9d4] ;  /* 0x0009d40001197983 */ /* 0x000ea40000300800 */
[----:B------:R-:W4:Y:S02]  /*af390*/  LDL.LU R26, [R1+0x9d8] ;  /* 0x0009d800011a7983 */ /* 0x000f240000300800 */
[----:B------:R-:W4:Y:S01]  /*af3a0*/  LDL.LU R27, [R1+0x9dc] ;  /* 0x0009dc00011b7983 */ /* 0x000f220000300800 */
[----:B------:R-:W-:-:S02]  /*af3b0*/  MOV R12, R2 ;  /* 0x00000002000c7202 */ /* 0x000fc40000000f00 */
[----:B------:R-:W-:Y:S01]  /*af3c0*/  MOV R13, R29 ;  /* 0x0000001d000d7202 */ /* 0x000fe20000000f00 */
[----:B----4-:R-:W-:Y:S01]  /*af3d0*/  STL.64 [R1+0x5b70], R26 ;  /* 0x005b701a01007387 */ /* 0x010fe20000100a00 */
[----:B--2---:R-:W-:Y:S02]  /*af3e0*/  STL.64 [R1+0x5b68], R24 ;  /* 0x005b681801007387 */ /* 0x004fe40000100a00 */
[----:B------:R-:W2:Y:S02]  /*af3f0*/  LDL.LU R2, [R1+0x5bec] ;  /* 0x005bec0001027983 */ /* 0x000ea40000300800 */
[----:B------:R-:W4:Y:S01]  /*af400*/  LDL.LU R29, [R1+0x5be8] ;  /* 0x005be800011d7983 */ /* 0x000f220000300800 */
[----:B------:R0:W-:Y:S02]  /*af410*/  STL.64 [R1+0x5b78], R12 ;  /* 0x005b780c01007387 */ /* 0x0001e40000100a00 */
[----:B0-----:R-:W-:Y:S01]  /*af420*/  MOV R12, R28 ;  /* 0x0000001c000c7202 */ /* 0x001fe20000000f00 */
[----:B------:R-:W-:-:S05]  /*af430*/  IMAD.MOV.U32 R13, RZ, RZ, R19 ;  /* 0x000000ffff0d7224 */ /* 0x000fca00078e0013 */
[----:B------:R0:W-:Y:S01]  /*af440*/  STL.64 [R1+0x5b90], R12 ;  /* 0x005b900c01007387 */ /* 0x0001e20000100a00 */
[----:B------:R-:W2:Y:S02]  /*af450*/  LDL.LU R24, [R1+0x9e0] ;  /* 0x0009e00001187983 */ /* 0x000ea40000300800 */
[----:B------:R-:W2:Y:S02]  /*af460*/  LDL.LU R25, [R1+0x9e4] ;  /* 0x0009e40001197983 */ /* 0x000ea40000300800 */
[----:B------:R-:W2:Y:S01]  /*af470*/  LDL.LU R26, [R1+0x9e8] ;  /* 0x0009e800011a7983 */ /* 0x000ea20000300800 */
[----:B------:R-:W2:Y:S01]  /*af480*/  LDL.LU R27, [R1+0x9ec] ;  /* 0x0009ec00011b7983 */ /* 0x000ea20000300800 */
[----:B0-----:R-:W-:Y:S02]  /*af490*/  MOV R12, R18 ;  /* 0x00000012000c7202 */ /* 0x001fe40000000f00 */
[----:B------:R-:W-:-:S05]  /*af4a0*/  MOV R13, R3 ;  /* 0x00000003000d7202 */ /* 0x000fca0000000f00 */
[----:B------:R-:W-:Y:S04]  /*af4b0*/  STL.64 [R1+0x5ba8], R12 ;  /* 0x005ba80c01007387 */ /* 0x000fe80000100a00 */
[----:B----4-:R-:W0:Y:S04]  /*af4c0*/  LDSM.16.M88.4 R20, [R29+0x43080] ;  /* 0x043080001d14783b */ /* 0x010e280000000200 */
[----:B--2---:R-:W-:Y:S01]  /*af4d0*/  STL.64 [R1+0x5b88], R26 ;  /* 0x005b881a01007387 */ /* 0x004fe20000100a00 */
[----:B------:R1:W-:Y:S03]  /*af4e0*/  STL.64 [R1+0x5b80], R24 ;  /* 0x005b801801007387 */ /* 0x0003e60000100a00 */
[----:B-1----:R-:W2:Y:S01]  /*af4f0*/  LDL.LU R24, [R1+0x760] ;  /* 0x0007600001187983 */ /* 0x002ea20000300800 */
[----:B------:R-:W2:Y:S02]  /*af500*/  LDL.LU R25, [R1+0x764] ;  /* 0x0007640001197983 */ /* 0x000ea40000300800 */
[----:B------:R-:W4:Y:S02]  /*af510*/  LDL.LU R26, [R1+0x768] ;  /* 0x00076800011a7983 */ /* 0x000f240000300800 */
[----:B------:R-:W4:Y:S01]  /*af520*/  LDL.LU R27, [R1+0x76c] ;  /* 0x00076c00011b7983 */ /* 0x000f220000300800 */
[----:B------:R-:W-:-:S02]  /*af530*/  MOV R12, R2 ;  /* 0x00000002000c7202 */ /* 0x000fc40000000f00 */
[----:B------:R-:W-:Y:S01]  /*af540*/  MOV R13, R0 ;  /* 0x00000000000d7202 */ /* 0x000fe20000000f00 */
[----:B------:R-:W3:Y:S01]  /*af550*/  LDL.LU R16, [R1+0x7a0] ;  /* 0x0007a00001107983 */ /* 0x000ee20000300800 */
[----:B------:R-:W3:Y:S02]  /*af560*/  LDL.LU R17, [R1+0x7a4] ;  /* 0x0007a40001117983 */ /* 0x000ee40000300800 */
[----:B------:R-:W3:Y:S02]  /*af570*/  LDL.LU R18, [R1+0x7a8] ;  /* 0x0007a80001127983 */ /* 0x000ee40000300800 */
[----:B------:R-:W3:Y:S01]  /*af580*/  LDL.LU R19, [R1+0x7ac] ;  /* 0x0007ac0001137983 */ /* 0x000ee20000300800 */
[----:B------:R-:W-:Y:S04]  /*af590*/  STL.64 [R1+0x5bc0], R12 ;  /* 0x005bc00c01007387 */ /* 0x000fe80000100a00 */
[----:B----4-:R-:W-:Y:S01]  /*af5a0*/  STL.64 [R1+0x5ba0], R26 ;  /* 0x005ba01a01007387 */ /* 0x010fe20000100a00 */
[----:B--2---:R1:W-:Y:S03]  /*af5b0*/  STL.64 [R1+0x5b98], R24 ;  /* 0x005b981801007387 */ /* 0x0043e60000100a00 */
[----:B-1----:R-:W2:Y:S01]  /*af5c0*/  LDL.LU R24, [R1+0x770] ;  /* 0x0007700001187983 */ /* 0x002ea20000300800 */
[----:B------:R-:W2:Y:S02]  /*af5d0*/  LDL.LU R25, [R1+0x774] ;  /* 0x0007740001197983 */ /* 0x000ea40000300800 */
[----:B------:R-:W4:Y:S02]  /*af5e0*/  LDL.LU R26, [R1+0x778] ;  /* 0x00077800011a7983 */ /* 0x000f240000300800 */
[----:B------:R-:W4:Y:S01]  /*af5f0*/  LDL.LU R27, [R1+0x77c] ;  /* 0x00077c00011b7983 */ /* 0x000f220000300800 */
[----:B------:R-:W2:Y:S04]  /*af600*/  LDL.64 R12, [R1+0x1e0] ;  /* 0x0001e000010c7983 */ /* 0x000ea80000100a00 */
[----:B--2---:R1:W-:Y:S04]  /*af610*/  STL.64 [R1+0x5bd8], R12 ;  /* 0x005bd80c01007387 */ /* 0x0043e80000100a00 */
[----:B-1----:R-:W2:Y:S01]  /*af620*/  LDL.64 R12, [R1+0x30] ;  /* 0x00003000010c7983 */ /* 0x002ea20000100a00 */
[----:B----4-:R-:W-:Y:S02]  /*af630*/  STL.64 [R1+0x5bb8], R26 ;  /* 0x005bb81a01007387 */ /* 0x010fe40000100a00 */
[----:B------:R1:W-:Y:S02]  /*af640*/  STL.64 [R1+0x5bb0], R24 ;  /* 0x005bb01801007387 */ /* 0x0003e40000100a00 */
[----:B-1----:R-:W4:Y:S01]  /*af650*/  LDL.LU R24, [R1+0x780] ;  /* 0x0007800001187983 */ /* 0x002f220000300800 */
[----:B------:R-:W4:Y:S02]  /*af660*/  LDL.LU R25, [R1+0x784] ;  /* 0x0007840001197983 */ /* 0x000f240000300800 */
[----:B------:R-:W2:Y:S02]  /*af670*/  LDL.LU R26, [R1+0x788] ;  /* 0x00078800011a7983 */ /* 0x000ea40000300800 */
[----:B------:R-:W2:Y:S02]  /*af680*/  LDL.LU R27, [R1+0x78c] ;  /* 0x00078c00011b7983 */ /* 0x000ea40000300800 */
[----:B--2---:R-:W-:Y:S01]  /*af690*/  STL.64 [R1+0x5bd0], R26 ;  /* 0x005bd01a01007387 */ /* 0x004fe20000100a00 */
[----:B----4-:R1:W-:Y:S03]  /*af6a0*/  STL.64 [R1+0x5bc8], R24 ;  /* 0x005bc81801007387 */ /* 0x0103e60000100a00 */
[----:B-1----:R-:W2:Y:S01]  /*af6b0*/  LDL.LU R24, [R1+0x790] ;  /* 0x0007900001187983 */ /* 0x002ea20000300800 */
[----:B------:R-:W2:Y:S02]  /*af6c0*/  LDL.LU R25, [R1+0x794] ;  /* 0x0007940001197983 */ /* 0x000ea40000300800 */
[----:B------:R-:W2:Y:S02]  /*af6d0*/  LDL.LU R26, [R1+0x798] ;  /* 0x00079800011a7983 */ /* 0x000ea40000300800 */
[----:B------:R-:W2:Y:S01]  /*af6e0*/  LDL.LU R27, [R1+0x79c] ;  /* 0x00079c00011b7983 */ /* 0x000ea20000300800 */
[----:B---3--:R-:W-:Y:S01]  /*af6f0*/  STL.64 [R1+0x5b10], R10 ;  /* 0x005b100a01007387 */ /* 0x008fe20000100a00 */
[----:B------:R1:W-:Y:S03]  /*af700*/  STL.64 [R1+0x5b08], R8 ;  /* 0x005b080801007387 */ /* 0x0003e60000100a00 */
[----:B-1----:R-:W3:Y:S01]  /*af710*/  LDL.64 R8, [R1+0x20] ;  /* 0x0000200001087983 */ /* 0x002ee20000100a00 */
[----:B------:R-:W-:Y:S03]  /*af720*/  HMMA.16816.F32.BF16 R16, R4, R12, R16 ;  /* 0x0000000c0410723c */ /* 0x000fe60000041810 */
[----:B---3--:R1:W-:Y:S04]  /*af730*/  STL.64 [R1+0x5b30], R8 ;  /* 0x005b300801007387 */ /* 0x0083e80000100a00 */
[----:B-1----:R-:W3:Y:S01]  /*af740*/  LDL.LU R8, [R1+0x6c0] ;  /* 0x0006c00001087983 */ /* 0x002ee20000300800 */
[----:B------:R-:W3:Y:S02]  /*af750*/  LDL.LU R9, [R1+0x6c4] ;  /* 0x0006c40001097983 */ /* 0x000ee40000300800 */
[----:B------:R-:W3:Y:S02]  /*af760*/  LDL.LU R10, [R1+0x6c8] ;  /* 0x0006c800010a7983 */ /* 0x000ee40000300800 */
[----:B------:R-:W3:Y:S01]  /*af770*/  LDL.LU R11, [R1+0x6cc] ;  /* 0x0006cc00010b7983 */ /* 0x000ee20000300800 */
[----:B------:R-:W-:Y:S01]  /*af780*/  STL [R1+0x5aec], R29 ;  /* 0x005aec1d01007387 */ /* 0x000fe20000100800 */
[----:B0-----:R-:W-:Y:S02]  /*af790*/  STL.64 [R1+0x5a18], R22 ;  /* 0x005a181601007387 */ /* 0x001fe40000100a00 */
[----:B------:R0:W-:Y:S02]  /*af7a0*/  STL.64 [R1+0x5a10], R20 ;  /* 0x005a101401007387 */ /* 0x0001e40000100a00 */
[----:B0-----:R-:W4:Y:S05]  /*af7b0*/  LDL.64 R20, [R1+0x160] ;  /* 0x0001600001147983 */ /* 0x001f2a0000100a00 */
        /* <DEDUP_REMOVED lines=8> */
[----:B0-----:R-:W2:Y:S01]  /*af840*/  LDL.64 R16, [R1+0x10] ;  /* 0x0000100001107983 */ /* 0x001ea20000100a00 */
[----:B---3--:R-:W-:Y:S01]  /*af850*/  HMMA.16816.F32.BF16 R24, R4, R12, R24 ;  /* 0x0000000c0418723c */ /* 0x008fe20000041818 */
[----:B------:R-:W-:-:S02]  /*af860*/  MOV R29, R12 ;  /* 0x0000000c001d7202 */ /* 0x000fc40000000f00 */
[----:B------:R-:W-:Y:S01]  /*af870*/  MOV R28, R13 ;  /* 0x0000000d001c7202 */ /* 0x000fe20000000f00 */
[----:B--2---:R0:W-:Y:S04]  /*af880*/  STL.64 [R1+0x5b18], R16 ;  /* 0x005b181001007387 */ /* 0x0041e80000100a00 */
        /* <DEDUP_REMOVED lines=48> */
[----:B------:R0:W-:Y:S01]  /*afb90*/  STL.64 [R1+0x730], R12 ;  /* 0x0007300c01007387 */ /* 0x0001e20000100a00 */
[----:B------:R1:W-:Y:S03]  /*afba0*/  STL.64 [R1+0x738], R14 ;  /* 0x0007380e01007387 */ /* 0x0003e60000100a00 */
[----:B0-----:R-:W2:Y:S01]  /*afbb0*/  LDL.LU.64 R12, [R1+0x5b40] ;  /* 0x005b4000010c7983 */ /* 0x001ea20000300a00 */
[----:B-1----:R-:W-:Y:S02]  /*afbc0*/  MOV R14, R24 ;  /* 0x00000018000e7202 */ /* 0x002fe40000000f00 */
[----:B------:R-:W3:Y:S03]  /*afbd0*/  LDL.LU.64 R24, [R1+0x5b38] ;  /* 0x005b380001187983 */ /* 0x000ee60000300a00 */
[----:B------:R-:W-:Y:S01]  /*afbe0*/  STL [R1+0x5ae8], R14 ;  /* 0x005ae80e01007387 */ /* 0x000fe20000100800 */
[C---:B---3--:R-:W-:Y:S03]  /*afbf0*/  HMMA.16816.F32.BF16 R24, R4.reuse, R24, R8 ;  /* 0x000000180418723c */ /* 0x048fe60000041808 */
[----:B--2---:R0:W-:Y:S04]  /*afc00*/  STL.64 [R1+0x5ae0], R12 ;  /* 0x005ae00c01007387 */ /* 0x0041e80000100a00 */
[----:B0-----:R-:W4:Y:S01]  /*afc10*/  LDL.LU R12, [R1+0x420] ;  /* 0x00042000010c7983 */ /* 0x001f220000300800 */
[----:B------:R-:W4:Y:S02]  /*afc20*/  LDL.LU R13, [R1+0x424] ;  /* 0x00042400010d7983 */ /* 0x000f240000300800 */
[----:B------:R-:W4:Y:S02]  /*afc30*/  LDL.LU R14, [R1+0x428] ;  /* 0x00042800010e7983 */ /* 0x000f240000300800 */
[----:B------:R-:W4:Y:S01]  /*afc40*/  LDL.LU R15, [R1+0x42c] ;  /* 0x00042c00010f7983 */ /* 0x000f220000300800 */
[----:B------:R-:W2:Y:S10]  /*afc50*/  LDL.LU.64 R8, [R1+0x5b30] ;  /* 0x005b300001087983 */ /* 0x000eb40000300a00 */
[----:B------:R-:W-:Y:S01]  /*afc60*/  STL.64 [R1+0x720], R24 ;  /* 0x0007201801007387 */ /* 0x000fe20000100a00 */
[----:B------:R0:W-:Y:S03]  /*afc70*/  STL.64 [R1+0x728], R26 ;  /* 0x0007281a01007387 */ /* 0x0001e60000100a00 */
[----:B0-----:R-:W2:Y:S01]  /*afc80*/  LDL.LU.64 R26, [R1+0x5b28] ;  /* 0x005b2800011a7983 */ /* 0x001ea20000300a00 */
[----:B------:R-:W2:Y:S01]  /*afc90*/  LDL.LU.64 R24, [R1+0x5b20] ;  /* 0x005b200001187983 */ /* 0x000ea20000300a00 */
[----:B----4-:R-:W-:Y:S02]  /*afca0*/  HMMA.16816.F32.BF16 R12, R4, R20, R12 ;  /* 0x00000014040c723c */ /* 0x010fe4000004180c */
[----:B------:R-:W3:Y:S06]  /*afcb0*/  LDL.64 R4, [R1] ;  /* 0x0000000001047983 */ /* 0x000eec0000100a00 */
[C---:B--2---:R-:W-:Y:S11]  /*afcc0*/  HMMA.16816.F32.BF16 R16, R24.reuse, R8, R16 ;  /* 0x000000081810723c */ /* 0x044ff60000041810 */
[----:B------:R-:W-:Y:S04]  /*afcd0*/  @!UPT UIADD3 URZ, URZ, URZ, URZ ;  /* 0x0000003f3f3ff290 */ /* 0x000fe8000fffe03f */
[----:B------:R0:W-:Y:S01]  /*afce0*/  STL.64 [R1+0x420], R12 ;  /* 0x0004200c01007387 */ /* 0x0001e20000100a00 */
[----:B------:R1:W-:Y:S01]  /*afcf0*/  STL.64 [R1+0x428], R14 ;  /* 0x0004280e01007387 */ /* 0x0003e20000100a00 */
[----:B------:R-:W-:Y:S02]  /*afd00*/  MOV R2, R8 ;  /* 0x0000000800027202 */ /* 0x000fe40000000f00 */
[----:B------:R-:W-:Y:S01]  /*afd10*/  MOV R0, R9 ;  /* 0x0000000900007202 */ /* 0x000fe20000000f00 */
[----:B0-----:R-:W2:Y:S01]  /*afd20*/  LDL.LU R12, [R1+0x3e0] ;  /* 0x0003e000010c7983 */ /* 0x001ea20000300800 */
[----:B------:R-:W2:Y:S02]  /*afd30*/  LDL.LU R13, [R1+0x3e4] ;  /* 0x0003e400010d7983 */ /* 0x000ea40000300800 */
[----:B-1----:R-:W2:Y:S02]  /*afd40*/  LDL.LU R14, [R1+0x3e8] ;  /* 0x0003e800010e7983 */ /* 0x002ea40000300800 */
[----:B------:R-:W2:Y:S01]  /*afd50*/  LDL.LU R15, [R1+0x3ec] ;  /* 0x0003ec00010f7983 */ /* 0x000ea20000300800 */
        /* <DEDUP_REMOVED lines=11> */
[----:B-1----:R-:W-:Y:S02]  /*afe10*/  MOV R11, R16 ;  /* 0x00000010000b7202 */ /* 0x002fe40000000f00 */
[----:B------:R-:W-:Y:S01]  /*afe20*/  MOV R10, R17 ;  /* 0x00000011000a7202 */ /* 0x000fe20000000f00 */
[----:B------:R-:W2:Y:S01]  /*afe30*/  LDL.LU.64 R18, [R1+0x5af8] ;  /* 0x005af80001127983 */ /* 0x000ea20000300a00 */
[----:B------:R-:W2:Y:S03]  /*afe40*/  LDL.LU.64 R16, [R1+0x5af0] ;  /* 0x005af00001107983 */ /* 0x000ea60000300a00 */
[----:B------:R-:W-:Y:S01]  /*afe50*/  STL.64 [R1+0x5ad8], R10 ;  /* 0x005ad80a01007387 */ /* 0x000fe20000100a00 */
[----:B----4-:R0:W-:Y:S04]  /*afe60*/  STL.64 [R1+0x5ad0], R8 ;  /* 0x005ad00801007387 */ /* 0x0101e80000100a00 */
[----:B0-----:R-:W4:Y:S01]  /*afe70*/  LDL.LU R8, [R1+0x3f0] ;  /* 0x0003f00001087983 */ /* 0x001f220000300800 */
[----:B------:R-:W4:Y:S02]  /*afe80*/  LDL.LU R9, [R1+0x3f4] ;  /* 0x0003f40001097983 */ /* 0x000f240000300800 */
[----:B------:R-:W4:Y:S02]  /*afe90*/  LDL.LU R10, [R1+0x3f8] ;  /* 0x0003f800010a7983 */ /* 0x000f240000300800 */
[----:B------:R-:W4:Y:S02]  /*afea0*/  LDL.LU R11, [R1+0x3fc] ;  /* 0x0003fc00010b7983 */ /* 0x000f240000300800 */
[----:B---3--:R-:W-:Y:S01]  /*afeb0*/  IMAD.MOV.U32 R23, RZ, RZ, R4 ;  /* 0x000000ffff177224 */ /* 0x008fe200078e0004 */
[----:B------:R-:W-:Y:S01]  /*afec0*/  MOV R22, R5 ;  /* 0x0000000500167202 */ /* 0x000fe20000000f00 */
        /* <DEDUP_REMOVED lines=9> */
[----:B------:R-:W4:Y:S01]  /*aff60*/  LDL.LU R4, [R1+0x3c0] ;  /* 0x0003c00001047983 */ /* 0x000f220000300800 */
[----:B------:R-:W4:Y:S02]  /*aff70*/  LDL.LU R5, [R1+0x3c4] ;  /* 0x0003c40001057983 */ /* 0x000f240000300800 */
[----:B------:R-:W4:Y:S02]  /*aff80*/  LDL.LU R6, [R1+0x3c8] ;  /* 0x0003c80001067983 */ /* 0x000f240000300800 */
[----:B------:R-:W4:Y:S01]  /*aff90*/  LDL.LU R7, [R1+0x3cc] ;  /* 0x0003cc0001077983 */ /* 0x000f220000300800 */
[----:B------:R-:W-:Y:S01]  /*affa0*/  STL.64 [R1+0x5a30], R22 ;  /* 0x005a301601007387 */ /* 0x000fe20000100a00 */
[----:B------:R0:W-:Y:S03]  /*affb0*/  STL.64 [R1+0x5a28], R20 ;  /* 0x005a281401007387 */ /* 0x0001e60000100a00 */
[----:B0-----:R-:W3:Y:S01]  /*affc0*/  LDL.64 R20, [R1+0x1c0] ;  /* 0x0001c00001147983 */ /* 0x001ee20000100a00 */
[----:B--2---:R-:W-:Y:S03]  /*affd0*/  HMMA.16816.F32.BF16 R12, R24, R16, R12 ;  /* 0x00000010180c723c */ /* 0x004fe6000004180c */
[----:B---3--:R0:W-:Y:S04]  /*affe0*/  STL.64 [R1+0x5a90], R20 ;  /* 0x005a901401007387 */ /* 0x0081e80000100a00 */
[----:B0-----:R-:W2:Y:S04]  /*afff0*/  LDL.64 R20, [R1+0x1d0] ;  /* 0x0001d00001147983 */ /* 0x001ea80000100a00 */
[----:B--2---:R0:W-:Y:S02]  /*b0000*/  STL.64 [R1+0x5aa0], R20 ;  /* 0x005aa01401007387 */ /* 0x0041e40000100a00 */
[----:B0-----:R-:W-:-:S02]  /*b0010*/  MOV R20, R29 ;  /* 0x0000001d00147202 */ /* 0x001fc40000000f00 */
[----:B------:R-:W-:Y:S01]  /*b0020*/  MOV R21, R28 ;  /* 0x0000001c00157202 */ /* 0x000fe20000000f00 */
[----:B------:R-:W2:Y:S04]  /*b0030*/  LDL.LU R29, [R1+0x5aec] ;  /* 0x005aec00011d7983 */ /* 0x000ea80000300800 */
[----:B------:R-:W-:Y:S03]  /*b0040*/  STL.64 [R1+0x5ab8], R20 ;  /* 0x005ab81401007387 */ /* 0x000fe60000100a00 */
[----:B------:R-:W-:Y:S02]  /*b0050*/  STL.64 [R1+0x3e0], R12 ;  /* 0x0003e00c01007387 */ /* 0x000fe40000100a00 */
[----:B------:R0:W-:Y:S02]  /*b0060*/  STL.64 [R1+0x3e8], R14 ;  /* 0x0003e80e01007387 */ /* 0x0001e40000100a00 */
[----:B0-----:R-:W3:Y:S01]  /*b0070*/  LDL.LU R14, [R1+0x5ae8] ;  /* 0x005ae800010e7983 */ /* 0x001ee20000300800 */
[----:B------:R-:W2:Y:S02]  /*b0080*/  LDL.LU.64 R12, [R1+0x5ae0] ;  /* 0x005ae000010c7983 */ /* 0x000ea40000300a00 */
[----:B------:R0:W-:Y:S02]  /*b0090*/  STL.64 [R1+0x5a98], R16 ;  /* 0x005a981001007387 */ /* 0x0001e40000100a00 */
[----:B------:R-:W-:Y:S01]  /*b00a0*/  IMAD.MOV.U32 R21, RZ, RZ, R18 ;  /* 0x000000ffff157224 */ /* 0x000fe200078e0012 */
[----:B------:R-:W-:Y:S01]  /*b00b0*/  MOV R20, R19 ;  /* 0x0000001300147202 */ /* 0x000fe20000000f00 */
        /* <DEDUP_REMOVED lines=21> */
[----:B------:R-:W4:Y:S02]  /*b0210*/  LDL.LU.64 R8, [R1+0x5ad0] ;  /* 0x005ad00001087983 */ /* 0x000f240000300a00 */
[----:B------:R-:W-:Y:S01]  /*b0220*/  STL.64 [R1+0x5a70], R12 ;  /* 0x005a700c01007387 */ /* 0x000fe20000100a00 */
[C---:B----4-:R-:W-:Y:S11]  /*b0230*/  HMMA.16816.F32.BF16 R4, R24.reuse, R8, R4 ;  /* 0x000000081804723c */ /* 0x050ff60000041804 */
[----:B------:R-:W-:Y:S11]  /*b0240*/  @!UPT UIADD3 URZ, URZ, URZ, URZ ;  /* 0x0000003f3f3ff290 */ /* 0x000ff6000fffe03f */
[----:B------:R-:W-:Y:S01]  /*b0250*/  @!UPT UIADD3 URZ, URZ, URZ, URZ ;  /* 0x0000003f3f3ff290 */ /* 0x000fe2000fffe03f */
[----:B------:R-:W-:Y:S01]  /*b0260*/  STL.64 [R1+0x3c0], R4 ;  /* 0x0003c00401007387 */ /* 0x000fe20000100a00 */
[----:B------:R-:W-:Y:S02]  /*b0270*/  STL.64 [R1+0x3c8], R6 ;  /* 0x0003c80601007387 */ /* 0x000fe40000100a00 */
[----:B------:R-:W0:Y:S01]  /*b0280*/  LDSM.16.M88.4 R4, [R29+0x44080] ;  /* 0x044080001d04783b */ /* 0x000e220000000200 */
[C---:B--2---:R-:W-:Y:S01]  /*b0290*/  HMMA.16816.F32.BF16 R20, R24.reuse, R20, R16 ;  /* 0x000000141814723c */ /* 0x044fe20000041810 */
[----:B0-----:R-:W-:Y:S02]  /*b02a0*/  STL.64 [R1+0x5918], R6 ;  /* 0x0059180601007387 */ /* 0x001fe40000100a00 */
[----:B------:R0:W-:Y:S02]  /*b02b0*/  STL.64 [R1+0x5910], R4 ;  /* 0x0059100401007387 */ /* 0x0001e40000100a00 */
[----:B0-----:R-:W2:Y:S01]  /*b02c0*/  LDL.LU R4, [R1+0x680] ;  /* 0x0006800001047983 */ /* 0x001ea20000300800 */
[----:B------:R-:W2:Y:S02]  /*b02d0*/  LDL.LU R5, [R1+0x684] ;  /* 0x0006840001057983 */ /* 0x000ea40000300800 */
[----:B------:R-:W2:Y:S02]  /*b02e0*/  LDL.LU R6, [R1+0x688] ;  /* 0x0006880001067983 */ /* 0x000ea40000300800 */
[----:B------:R-:W2:Y:S01]  /*b02f0*/  LDL.LU R7, [R1+0x68c] ;  /* 0x00068c0001077983 */ /* 0x000ea20000300800 */
[----:B------:R-:W4:Y:S01]  /*b0300*/  LDL.LU.64 R18, [R1+0x5ac8] ;  /* 0x005ac80001127983 */ /* 0x000f220000300a00 */
[----:B------:R-:W4:Y:S11]  /*b0310*/  LDL.LU.64 R16, [R1+0x5ac0] ;  /* 0x005ac00001107983 */ /* 0x000f360000300a00 */
        /* <DEDUP_REMOVED lines=15> */
[----:B0-----:R-:W4:Y:S01]  /*b0410*/  LDL.LU.64 R16, [R1+0x5a98] ;  /* 0x005a980001107983 */ /* 0x001f220000300a00 */
[----:B-1----:R-:W-:Y:S02]  /*b0420*/  MOV R18, R20 ;  /* 0x0000001400127202 */ /* 0x002fe40000000f00 */
[----:B------:R-:W-:Y:S02]  /*b0430*/  MOV R19, R21 ;  /* 0x0000001500137202 */ /* 0x000fe40000000f00 */
[----:B------:R-:W2:Y:S03]  /*b0440*/  LDL.LU.64 R20, [R1+0x5a90] ;  /* 0x005a900001147983 */ /* 0x000ea60000300a00 */
[----:B------:R-:W-:Y:S01]  /*b0450*/  STL.64 [R1+0x59d0], R18 ;  /* 0x0059d01201007387 */ /* 0x000fe20000100a00 */
[----:B----4-:R0:W-:Y:S04]  /*b0460*/  STL.64 [R1+0x59c8], R16 ;  /* 0x0059c81001007387 */ /* 0x0101e80000100a00 */
[----:B0-----:R-:W4:Y:S01]  /*b0470*/  LDL.LU R16, [R1+0x380] ;  /* 0x0003800001107983 */ /* 0x001f220000300800 */
[----:B------:R-:W4:Y:S02]  /*b0480*/  LDL.LU R17, [R1+0x384] ;  /* 0x0003840001117983 */ /* 0x000f240000300800 */
[----:B------:R-:W3:Y:S02]  /*b0490*/  LDL.LU R18, [R1+0x388] ;  /* 0x0003880001127983 */ /* 0x000ee40000300800 */
[----:B------:R-:W3:Y:S01]  /*b04a0*/  LDL.LU R19, [R1+0x38c] ;  /* 0x00038c0001137983 */ /* 0x000ee20000300800 */
[----:B--2---:R-:W-:Y:S01]  /*b04b0*/  HMMA.16816.F32.BF16 R4, R24, R20, R4 ;  /* 0x000000141804723c */ /* 0x004fe20000041804 */
[----:B---3--:R-:W-:Y:S01]  /*b04c0*/  STL.64 [R1+0x59e0], R18 ;  /* 0x0059e01201007387 */ /* 0x008fe20000100a00 */
[----:B----4-:R0:W-:Y:S02]  /*b04d0*/  STL.64 [R1+0x59d8], R16 ;  /* 0x0059d81001007387 */ /* 0x0101e40000100a00 */
[----:B0-----:R-:W-:-:S02]  /*b04e0*/  MOV R16, R11 ;  /* 0x0000000b00107202 */ /* 0x001fc40000000f00 */
[----:B------:R-:W-:-:S05]  /*b04f0*/  MOV R17, R10 ;  /* 0x0000000a00117202 */ /* 0x000fca0000000f00 */
[----:B------:R-:W-:Y:S11]  /*b0500*/  STL.64 [R1+0x59f8], R16 ;  /* 0x0059f81001007387 */ /* 0x000ff60000100a00 */
[----:B------:R-:W-:Y:S01]  /*b0510*/  @!UPT UIADD3 URZ, URZ, URZ, URZ ;  /* 0x0000003f3f3ff290 */ /* 0x000fe2000fffe03f */
[----:B------:R0:W-:Y:S02]  /*b0520*/  STL.64 [R1+0x6e0], R4 ;  /* 0x0006e00401007387 */ /* 0x0001e40000100a00 */
[----:B------:R1:W-:Y:S01]  /*b0530*/  STL.64 [R1+0x6e8], R6 ;  /* 0x0006e80601007387 */ /* 0x0003e20000100a00 */
[----:B0-----:R-:W2:Y:S01]  /*b0540*/  LDL.LU R4, [R1+0x630] ;  /* 0x0006300001047983 */ /* 0x001ea20000300800 */
[----:B------:R-:W2:Y:S02]  /*b0550*/  LDL.LU R5, [R1+0x634] ;  /* 0x0006340001057983 */ /* 0x000ea40000300800 */
[----:B-1----:R-:W3:Y:S02]  /*b0560*/  LDL.LU R6, [R1+0x638] ;  /* 0x0006380001067983 */ /* 0x002ee40000300800 */
[----:B------:R-:W3:Y:S02]  /*b0570*/  LDL.LU R7, [R1+0x63c] ;  /* 0x00063c0001077983 */ /* 0x000ee40000300800 */
[----:B---3--:R-:W-:Y:S01]  /*b0580*/  STL.64 [R1+0x5a40], R6 ;  /* 0x005a400601007387 */ /* 0x008fe20000100a00 */
[----:B--2---:R0:W-:Y:S02]  /*b0590*/  STL.64 [R1+0x5a38], R4 ;  /* 0x005a380401007387 */ /* 0x0041e40000100a00 */
[----:B------:R-:W2:Y:S02]  /*b05a0*/  LDL.LU R12, [R1+0x660] ;  /* 0x00066000010c7983 */ /* 0x000ea40000300800 */
[----:B------:R-:W2:Y:S01]  /*b05b0*/  LDL.LU R13, [R1+0x664] ;  /* 0x00066400010d7983 */ /* 0x000ea20000300800 */
[----:B0-----:R-:W-:-:S02]  /*b05c0*/  MOV R4, R14 ;  /* 0x0000000e00047202 */ /* 0x001fc40000000f00 */
[----:B------:R-:W3:Y:S01]  /*b05d0*/  LDL.LU R14, [R1+0x668] ;  /* 0x00066800010e7983 */ /* 0x000ee20000300800 */
[----:B------:R-:W3:Y:S01]  /*b05e0*/  LDL.LU R15, [R1+0x66c] ;  /* 0x00066c00010f7983 */ /* 0x000ee20000300800 */
[----:B------:R-:W-:Y:S02]  /*b05f0*/  MOV R5, R3 ;  /* 0x0000000300057202 */ /* 0x000fe40000000f00 */
[----:B---3--:R-:W-:Y:S01]  /*b0600*/  STL.64 [R1+0x5a80], R14 ;  /* 0x005a800e01007387 */ /* 0x008fe20000100a00 */
[----:B--2---:R0:W-:Y:S03]  /*b0610*/  STL.64 [R1+0x5a78], R12 ;  /* 0x005a780c01007387 */ /* 0x0041e60000100a00 */
[----:B0-----:R-:W2:Y:S01]  /*b0620*/  LDL.64 R12, [R1+0x1b0] ;  /* 0x0001b000010c7983 */ /* 0x001ea20000100a00 */
[----:B------:R0:W-:Y:S03]  /*b0630*/  STL.64 [R1+0x5a50], R4 ;  /* 0x005a500401007387 */ /* 0x0001e60000100a00 */
[----:B0-----:R-:W3:Y:S04]  /*b0640*/  LDL.64 R4, [R1+0x190] ;  /* 0x0001900001047983 */ /* 0x001ee80000100a00 */
[----:B---3--:R0:W-:Y:S04]  /*b0650*/  STL.64 [R1+0x5a68], R4 ;  /* 0x005a680401007387 */ /* 0x0081e80000100a00 */
[----:B0-----:R-:W3:Y:S01]  /*b0660*/  LDL.64 R4, [R1+0x1a0] ;  /* 0x0001a00001047983 */ /* 0x001ee20000100a00 */
[----:B------:R-:W-:Y:S01]  /*b0670*/  IMAD.MOV.U32 R10, RZ, RZ, R20 ;  /* 0x000000ffff0a7224 */ /* 0x000fe200078e0014 */
[----:B------:R-:W-:-:S02]  /*b0680*/  MOV R11, R21 ;  /* 0x00000015000b7202 */ /* 0x000fc40000000f00 */
[----:B---3--:R0:W-:Y:S04]  /*b0690*/  STL.64 [R1+0x5a88], R4 ;  /* 0x005a880401007387 */ /* 0x0081e80000100a00 */
[----:B0-----:R-:W2:Y:S01]  /*b06a0*/  LDL.LU R4, [R1+0x670] ;  /* 0x0006700001047983 */ /* 0x001ea20000300800 */
[----:B------:R-:W2:Y:S02]  /*b06b0*/  LDL.LU R5, [R1+0x674] ;  /* 0x0006740001057983 */ /* 0x000ea40000300800 */
[----:B------:R-:W2:Y:S02]  /*b06c0*/  LDL.LU R6, [R1+0x678] ;  /* 0x0006780001067983 */ /* 0x000ea40000300800 */
[----:B------:R-:W2:Y:S01]  /*b06d0*/  LDL.LU R7, [R1+0x67c] ;  /* 0x00067c0001077983 */ /* 0x000ea20000300800 */
[----:B------:R-:W3:Y:S04]  /*b06e0*/  LDL.64 R20, [R1+0x170] ;  /* 0x0001700001147983 */ /* 0x000ee80000100a00 */
[----:B---3--:R0:W-:Y:S04]  /*b06f0*/  STL.64 [R1+0x5a48], R20 ;  /* 0x005a481401007387 */ /* 0x0081e80000100a00 */
        /* <DEDUP_REMOVED lines=17> */
[----:B------:R-:W-:Y:S01]  /*b0810*/  STL.64 [R1+0x59f0], R10 ;  /* 0x0059f00a01007387 */ /* 0x000fe20000100a00 */
[----:B------:R0:W-:Y:S03]  /*b0820*/  STL.64 [R1+0x59e8], R8 ;  /* 0x0059e80801007387 */ /* 0x0001e60000100a00 */
[----:B0-----:R-:W3:Y:S01]  /*b0830*/  LDL.LU R8, [R1+0x390] ;  /* 0x0003900001087983 */ /* 0x001ee20000300800 */
[----:B------:R-:W3:Y:S02]  /*b0840*/  LDL.LU R9, [R1+0x394] ;  /* 0x0003940001097983 */ /* 0x000ee40000300800 */
[----:B------:R-:W3:Y:S02]  /*b0850*/  LDL.LU R10, [R1+0x398] ;  /* 0x00039800010a7983 */ /* 0x000ee40000300800 */
[----:B------:R-:W3:Y:S01]  /*b0860*/  LDL.LU R11, [R1+0x39c] ;  /* 0x00039c00010b7983 */ /* 0x000ee20000300800 */
[C---:B--2---:R-:W-:Y:S01]  /*b0870*/  HMMA.16816.F32.BF16 R4, R24.reuse, R12, R4 ;  /* 0x0000000c1804723c */ /* 0x044fe20000041804 */
[----:B------:R-:W-:Y:S01]  /*b0880*/  MOV R28, R13 ;  /* 0x0000000d001c7202 */ /* 0x000fe20000000f00 */
[----:B---3--:R-:W-:Y:S01]  /*b0890*/  STL.64 [R1+0x5a08], R10 ;  /* 0x005a080a01007387 */ /* 0x008fe20000100a00 */
[----:B------:R0:W-:Y:S03]  /*b08a0*/  STL.64 [R1+0x5a00], R8 ;  /* 0x005a000801007387 */ /* 0x0001e60000100a00 */
[----:B0-----:R-:W2:Y:S01]  /*b08b0*/  LDL.LU R8, [R1+0x3a0] ;  /* 0x0003a00001087983 */ /* 0x001ea20000300800 */
[----:B------:R-:W2:Y:S02]  /*b08c0*/  LDL.LU R9, [R1+0x3a4] ;  /* 0x0003a40001097983 */ /* 0x000ea40000300800 */
[----:B------:R-:W2:Y:S02]  /*b08d0*/  LDL.LU R10, [R1+0x3a8] ;  /* 0x0003a800010a7983 */ /* 0x000ea40000300800 */
[----:B------:R-:W2:Y:S11]  /*b08e0*/  LDL.LU R11, [R1+0x3ac] ;  /* 0x0003ac00010b7983 */ /* 0x000eb60000300800 */
[----:B------:R-:W-:Y:S01]  /*b08f0*/  @!UPT UIADD3 URZ, URZ, URZ, URZ ;  /* 0x0000003f3f3ff290 */ /* 0x000fe2000fffe03f */
        /* <DEDUP_REMOVED lines=12> */
[----:B------:R-:W-:Y:S02]  /*b09c0*/  MOV R14, R5 ;  /* 0x00000005000e7202 */ /* 0x000fe40000000f00 */
        /* <DEDUP_REMOVED lines=12> */
[C---:B--2---:R-:W-:Y:S03]  /*b0a90*/  HMMA.16816.F32.BF16 R4, R24.reuse, R4, R20 ;  /* 0x000000041804723c */ /* 0x044fe60000041814 */
[----:B------:R-:W2:Y:S11]  /*b0aa0*/  LDL.LU.64 R20, [R1+0x5a48] ;  /* 0x005a480001147983 */ /* 0x000eb60000300a00 */
[----:B------:R-:W-:Y:S09]  /*b0ab0*/  @!UPT UIADD3 URZ, URZ, URZ, URZ ;  /* 0x0000003f3f3ff290 */ /* 0x000ff2000fffe03f */
[----:B------:R-:W-:Y:S01]  /*b0ac0*/  STL.64 [R1+0x6a0], R4 ;  /* 0x0006a00401007387 */ /* 0x000fe20000100a00 */
[----:B------:R0:W-:Y:S03]  /*b0ad0*/  STL.64 [R1+0x6a8], R6 ;  /* 0x0006a80601007387 */ /* 0x0001e60000100a00 */
[----:B0-----:R-:W3:Y:S01]  /*b0ae0*/  LDL.LU.64 R6, [R1+0x5a40] ;  /* 0x005a400001067983 */ /* 0x001ee20000300a00 */
[----:B------:R-:W3:Y:S01]  /*b0af0*/  LDL.LU.64 R4, [R1+0x5a38] ;  /* 0x005a380001047983 */ /* 0x000ee20000300a00 */
[----:B--2---:R-:W-:Y:S01]  /*b0b00*/  MOV R3, R21 ;  /* 0x0000001500037202 */ /* 0x004fe20000000f00 */
[C---:B---3--:R-:W-:Y:S11]  /*b0b10*/  HMMA.16816.F32.BF16 R4, R24.reuse, R20, R4 ;  /* 0x000000141804723c */ /* 0x048ff60000041804 */
[----:B------:R-:W-:Y:S11]  /*b0b20*/  @!UPT UIADD3 URZ, URZ, URZ, URZ ;  /* 0x0000003f3f3ff290 */ /* 0x000ff6000fffe03f */
[----:B------:R-:W-:Y:S01]  /*b0b30*/  @!UPT UIADD3 URZ, URZ, URZ, URZ ;  /* 0x0000003f3f3ff290 */ /* 0x000fe2000fffe03f */
[----:B------:R0:W-:Y:S01]  /*b0b40*/  STL.64 [R1+0x690], R4 ;  /* 0x0006900401007387 */ /* 0x0001e20000100a00 */
[----:B------:R-:W-:Y:S02]  /*b0b50*/  STL.64 [R1+0x698], R6 ;  /* 0x0006980601007387 */ /* 0x000fe40000100a00 */
[----:B------:R-:W2:Y:S01]  /*b0b60*/  LDL.LU.64 R22, [R1+0x5a30] ;  /* 0x005a300001167983 */ /* 0x000ea20000300a00 */
[----:B0-----:R-:W-:Y:S02]  /*b0b70*/  MOV R4, R20 ;  /* 0x0000001400047202 */ /* 0x001fe40000000f00 */
[----:B------:R-:W4:Y:S03]  /*b0b80*/  LDL.LU.64 R20, [R1+0x5a28] ;  /* 0x005a280001147983 */ /* 0x000f260000300a00 */
[----:B------:R2:W-:Y:S01]  /*b0b90*/  STL [R1+0x5958], R4 ;  /* 0x0059580401007387 */ /* 0x0005e20000100800 */
[----:B----4-:R-:W-:Y:S01]  /*b0ba0*/  HMMA.16816.F32.BF16 R24, R24, R20, R16 ;  /* 0x000000141818723c */ /* 0x010fe20000041810 */
[----:B------:R-:W3:Y:S01]  /*b0bb0*/  LDL.LU.64 R16, [R1+0x5a20] ;  /* 0x005a200001107983 */ /* 0x000ee20000300a00 */
[----:B--2---:R-:W-:-:S02]  /*b0bc0*/  MOV R4, R23 ;  /* 0x0000001700047202 */ /* 0x004fc40000000f00 */
[----:B------:R-:W-:Y:S01]  /*b0bd0*/  MOV R5, R22 ;  /* 0x0000001600057202 */ /* 0x000fe20000000f00 */
[----:B------:R-:W-:Y:S01]  /*b0be0*/  IMAD.MOV.U32 R0, RZ, RZ, R20 ;  /* 0x000000ffff007224 */ /* 0x000fe200078e0014 */
[----:B------:R-:W-:Y:S11]  /*b0bf0*/  MOV R2, R21 ;  /* 0x0000001500027202 */ /* 0x000ff60000000f00 */
[----:B------:R-:W-:Y:S06]  /*b0c00*/  @!UPT UIADD3 URZ, URZ, URZ, URZ ;  /* 0x0000003f3f3ff290 */ /* 0x000fec000fffe03f */
[----:B------:R0:W-:Y:S01]  /*b0c10*/  STL.64 [R1+0x3b0], R24 ;  /* 0x0003b01801007387 */ /* 0x0001e20000100a00 */
[----:B------:R1:W-:Y:S02]  /*b0c20*/  STL.64 [R1+0x3b8], R26 ;  /* 0x0003b81a01007387 */ /* 0x0003e40000100a00 */
[----:B------:R-:W3:Y:S02]  /*b0c30*/  LDL.LU.64 R22, [R1+0x5a18] ;  /* 0x005a180001167983 */ /* 0x000ee40000300a00 */
[----:B------:R-:W3:Y:S01]  /*b0c40*/  LDL.LU.64 R20, [R1+0x5a10] ;  /* 0x005a100001147983 */ /* 0x000ee20000300a00 */
        /* <DEDUP_REMOVED lines=13> */
[----:B------:R-:W4:Y:S11]  /*b0d20*/  LDL.LU.64 R8, [R1+0x59e8] ;  /* 0x0059e80001087983 */ /* 0x000f360000300a00 */
[----:B------:R-:W-:Y:S09]  /*b0d30*/  @!UPT UIADD3 URZ, URZ, URZ, URZ ;  /* 0x0000003f3f3ff290 */ /* 0x000ff2000fffe03f */
        /* <DEDUP_REMOVED lines=16> */
[----:B------:R0:W-:Y:S02]  /*b0e40*/  STL.64 [R1+0x5960], R4 ;  /* 0x0059600401007387 */ /* 0x0001e40000100a00 */
[----:B0-----:R-:W-:-:S02]  /*b0e50*/  MOV R4, R10 ;  /* 0x0000000a00047202 */ /* 0x001fc40000000f00 */
[----:B------:R-:W-:Y:S01]  /*b0e60*/  MOV R5, R11 ;  /* 0x0000000b00057202 */ /* 0x000fe20000000f00 */
[----:B------:R-:W2:Y:S01]  /*b0e70*/  LDL.LU R10, [R1+0x59c4] ;  /* 0x0059c400010a7983 */ /* 0x000ea20000300800 */
[----:B------:R-:W2:Y:S03]  /*b0e80*/  LDL.LU R11, [R1+0x59c0] ;  /* 0x0059c000010b7983 */ /* 0x000ea60000300800 */
[----:B------:R0:W-:Y:S02]  /*b0e90*/  STL.64 [R1+0x5978], R4 ;  /* 0x0059780401007387 */ /* 0x0001e40000100a00 */
[----:B0-----:R-:W-:Y:S02]  /*b0ea0*/  MOV R4, R18 ;  /* 0x0000001200047202 */ /* 0x001fe40000000f00 */
[----:B------:R-:W3:Y:S08]  /*b0eb0*/  LDL.LU R18, [R1+0x59bc] ;  /* 0x0059bc0001127983 */ /* 0x000ef00000300800 */
[----:B------:R0:W-:Y:S02]  /*b0ec0*/  STL.64 [R1+0x370], R24 ;  /* 0x0003701801007387 */ /* 0x0001e40000100a00 */
[----:B------:R1:W-:Y:S02]  /*b0ed0*/  STL.64 [R1+0x378], R26 ;  /* 0x0003781a01007387 */ /* 0x0003e40000100a00 */
[----:B------:R-:W-:-:S02]  /*b0ee0*/  IMAD.MOV.U32 R5, RZ, RZ, R19 ;  /* 0x000000ffff057224 */ /* 0x000fc400078e0013 */
[----:B------:R-:W3:Y:S04]  /*b0ef0*/  LDL.LU R19, [R1+0x59b8] ;  /* 0x0059b80001137983 */ /* 0x000ee80000300800 */
[----:B0-----:R-:W4:Y:S01]  /*b0f00*/  LDL.LU R24, [R1+0x350] ;  /* 0x0003500001187983 */ /* 0x001f220000300800 */
[----:B------:R-:W4:Y:S02]  /*b0f10*/  LDL.LU R25, [R1+0x354] ;  /* 0x0003540001197983 */ /* 0x000f240000300800 */
[----:B-1----:R-:W4:Y:S02]  /*b0f20*/  LDL.LU R26, [R1+0x358] ;  /* 0x00035800011a7983 */ /* 0x002f240000300800 */
[----:B------:R-:W4:Y:S01]  /*b0f30*/  LDL.LU R27, [R1+0x35c] ;  /* 0x00035c00011b7983 */ /* 0x000f220000300800 */
[----:B------:R0:W-:Y:S04]  /*b0f40*/  STL.64 [R1+0x5990], R4 ;  /* 0x0059900401007387 */ /* 0x0001e80000100a00 */
[----:B0-----:R-:W2:Y:S01]  /*b0f50*/  LDL.LU R4, [R1+0x360] ;  /* 0x0003600001047983 */ /* 0x001ea20000300800 */
[----:B------:R-:W2:Y:S02]  /*b0f60*/  LDL.LU R5, [R1+0x364] ;  /* 0x0003640001057983 */ /* 0x000ea40000300800 */
[----:B------:R-:W2:Y:S02]  /*b0f70*/  LDL.LU R6, [R1+0x368] ;  /* 0x0003680001067983 */ /* 0x000ea40000300800 */
[----:B------:R-:W2:Y:S01]  /*b0f80*/  LDL.LU R7, [R1+0x36c] ;  /* 0x00036c0001077983 */ /* 0x000ea20000300800 */
[----:B---3--:R-:W-:Y:S01]  /*b0f90*/  STL.64 [R1+0x58d0], R18 ;  /* 0x0058d01201007387 */ /* 0x008fe20000100a00 */
[----:B------:R0:W-:Y:S02]  /*b0fa0*/  STL.64 [R1+0x58c8], R16 ;  /* 0x0058c81001007387 */ /* 0x0001e40000100a00 */
[----:B------:R-:W-:Y:S01]  /*b0fb0*/  STL.64 [R1+0x58c0], R12 ;  /* 0x0058c00c01007387 */ /* 0x000fe20000100a00 */
[----:B--2---:R-:W-:Y:S11]  /*b0fc0*/  HMMA.16816.F32.BF16 R4, R20, R12, R4 ;  /* 0x0000000c1404723c */ /* 0x004ff60000041804 */
[----:B------:R-:W-:Y:S11]  /*b0fd0*/  @!UPT UIADD3 URZ, URZ, URZ, URZ ;  /* 0x0000003f3f3ff290 */ /* 0x000ff6000fffe03f */
[----:B------:R-:W-:Y:S01]  /*b0fe0*/  @!UPT UIADD3 URZ, URZ, URZ, URZ ;  /* 0x0000003f3f3ff290 */ /* 0x000fe2000fffe03f */
[----:B------:R1:W-:Y:S01]  /*b0ff0*/  STL.64 [R1+0x360], R4 ;  /* 0x0003600401007387 */ /* 0x0003e20000100a00 */
[----:B------:R-:W-:Y:S02]  /*b1000*/  STL.64 [R1+0x368], R6 ;  /* 0x0003680601007387 */ /* 0x000fe40000100a00 */
[----:B0-----:R-:W2:Y:S02]  /*b1010*/  LDL.LU R16, [R1+0x340] ;  /* 0x0003400001107983 */ /* 0x001ea40000300800 */
[----:B------:R-:W2:Y:S01]  /*b1020*/  LDL.LU R17, [R1+0x344] ;  /* 0x0003440001117983 */ /* 0x000ea20000300800 */
[----:B------:R-:W2:Y:S01]  /*b1030*/  LDL.LU R18, [R1+0x348] ;  /* 0x0003480001127983 */ /* 0x000ea20000300800 */
[----:B------:R-:W2:Y:S03]  /*b1040*/  LDL.LU R19, [R1+0x34c] ;  /* 0x00034c0001137983 */ /* 0x000ea60000300800 */
[----:B-1----:R-:W3:Y:S01]  /*b1050*/  LDL.64 R4, [R1+0x1e0] ;  /* 0x0001e00001047983 */ /* 0x002ee20000100a00 */
[----:B------:R-:W-:-:S02]  /*b1060*/  MOV R12, R15 ;  /* 0x0000000f000c7202 */ /* 0x000fc40000000f00 */
[----:B------:R-:W-:Y:S01]  /*b1070*/  MOV R13, R14 ;  /* 0x0000000e000d7202 */ /* 0x000fe20000000f00 */
[----:B---3--:R0:W-:Y:S04]  /*b1080*/  STL.64 [R1+0x59a8], R4 ;  /* 0x0059a80401007387 */ /* 0x0081e80000100a00 */
[----:B0-----:R-:W2:Y:S01]  /*b1090*/  LDL.64 R4, [R1+0x30] ;  /* 0x0000300001047983 */ /* 0x001ea20000100a00 */
        /* <DEDUP_REMOVED lines=11> */
[----:B------:R-:W3:Y:S01]  /*b1150*/  LDL.LU R15, [R1+0x32c] ;  /* 0x00032c00010f7983 */ /* 0x000ee20000300800 */
[----:B------:R-:W-:Y:S01]  /*b1160*/  HMMA.16816.F32.BF16 R16, R20, R4, R16 ;  /* 0x000000041410723c */ /* 0x000fe20000041810 */
[----:B---3--:R-:W-:Y:S01]  /*b1170*/  STL.64 [R1+0x59a0], R14 ;  /* 0x0059a00e01007387 */ /* 0x008fe20000100a00 */
[----:B--2---:R0:W-:Y:S03]  /*b1180*/  STL.64 [R1+0x5998], R12 ;  /* 0x0059980c01007387 */ /* 0x0041e60000100a00 */
[----:B0-----:R-:W2:Y:S01]  /*b1190*/  LDL.LU R12, [R1+0x330] ;  /* 0x00033000010c7983 */ /* 0x001ea20000300800 */
[----:B------:R-:W2:Y:S02]  /*b11a0*/  LDL.LU R13, [R1+0x334] ;  /* 0x00033400010d7983 */ /* 0x000ea40000300800 */
[----:B------:R-:W2:Y:S02]  /*b11b0*/  LDL.LU R14, [R1+0x338] ;  /* 0x00033800010e7983 */ /* 0x000ea40000300800 */
[----:B------:R-:W2:Y:S01]  /*b11c0*/  LDL.LU R15, [R1+0x33c] ;  /* 0x00033c00010f7983 */ /* 0x000ea20000300800 */
[----:B------:R-:W-:Y:S01]  /*b11d0*/  STL.64 [R1+0x58b8], R10 ;  /* 0x0058b80a01007387 */ /* 0x000fe20000100a00 */
[----:B------:R0:W-:Y:S02]  /*b11e0*/  STL.64 [R1+0x58b0], R8 ;  /* 0x0058b00801007387 */ /* 0x0001e40000100a00 */
[----:B------:R-:W-:Y:S02]  /*b11f0*/  STL.64 [R1+0x350], R24 ;  /* 0x0003501801007387 */ /* 0x000fe40000100a00 */
[----:B------:R-:W-:Y:S02]  /*b1200*/  STL.64 [R1+0x358], R26 ;  /* 0x0003581a01007387 */ /* 0x000fe40000100a00 */
[----:B------:R-:W1:Y:S04]  /*b1210*/  LDSM.16.M88.4 R24, [R29+0x45080] ;  /* 0x045080001d18783b */ /* 0x000e680000000200 */
[----:B0-----:R-:W3:Y:S01]  /*b1220*/  LDL.LU R8, [R1+0x2f0] ;  /* 0x0002f00001087983 */ /* 0x001ee20000300800 */
[----:B------:R-:W3:Y:S02]  /*b1230*/  LDL.LU R9, [R1+0x2f4] ;  /* 0x0002f40001097983 */ /* 0x000ee40000300800 */
[----:B------:R-:W3:Y:S02]  /*b1240*/  LDL.LU R10, [R1+0x2f8] ;  /* 0x0002f800010a7983 */ /* 0x000ee40000300800 */
[----:B------:R-:W3:Y:S01]  /*b1250*/  LDL.LU R11, [R1+0x2fc] ;  /* 0x0002fc00010b7983 */ /* 0x000ee20000300800 */
[----:B------:R-:W-:Y:S04]  /*b1260*/  STL [R1+0x58a8], R29 ;  /* 0x0058a81d01007387 */ /* 0x000fe80000100800 */
[----:B-1----:R-:W-:Y:S01]  /*b1270*/  STL.64 [R1+0x5800], R26 ;  /* 0x0058001a01007387 */ /* 0x002fe20000100a00 */
[----:B------:R0:W-:Y:S02]  /*b1280*/  STL.64 [R1+0x57f8], R24 ;  /* 0x0057f81801007387 */ /* 0x0001e40000100a00 */
[----:B0-----:R-:W-:-:S02]  /*b1290*/  MOV R24, R0 ;  /* 0x0000000000187202 */ /* 0x001fc40000000f00 */
[----:B------:R-:W-:Y:S01]  /*b12a0*/  MOV R25, R2 ;  /* 0x0000000200197202 */ /* 0x000fe20000000f00 */
[----:B------:R-:W4:Y:S01]  /*b12b0*/  LDL.LU R0, [R1+0x59b4] ;  /* 0x0059b40001007983 */ /* 0x000f220000300800 */
[----:B------:R-:W2:Y:S03]  /*b12c0*/  LDL.LU R2, [R1+0x59b0] ;  /* 0x0059b00001027983 */ /* 0x000ea60000300800 */
[----:B------:R0:W-:Y:S04]  /*b12d0*/  STL.64 [R1+0x5920], R24 ;  /* 0x0059201801007387 */ /* 0x0001e80000100a00 */
[----:B0-----:R-:W2:Y:S01]  /*b12e0*/  LDL R24, [R1+0x1b0] ;  /* 0x0001b00001187983 */ /* 0x001ea20000100800 */
[----:B------:R-:W-:Y:S02]  /*b12f0*/  STL.64 [R1+0x340], R16 ;  /* 0x0003401001007387 */ /* 0x000fe40000100a00 */
[----:B------:R0:W-:Y:S02]  /*b1300*/  STL.64 [R1+0x348], R18 ;  /* 0x0003481201007387 */ /* 0x0001e40000100a00 */
[----:B0-----:R-:W-:-:S02]  /*b1310*/  MOV R19, R4 ;  /* 0x0000000400137202 */ /* 0x001fc40000000f00 */
[----:B------:R-:W-:Y:S02]  /*b1320*/  MOV R18, R5 ;  /* 0x0000000500127202 */ /* 0x000fe40000000f00 */
[----:B------:R-:W2:Y:S02]  /*b1330*/  LDL.LU.64 R4, [R1+0x59a8] ;  /* 0x0059a80001047983 */ /* 0x000ea40000300a00 */
        /* <DEDUP_REMOVED lines=15> */
[----:B--2---:R-:W-:Y:S02]  /*b1430*/  HMMA.16816.F32.BF16 R4, R20, R4, R12 ;  /* 0x000000041404723c */ /* 0x004fe4000004180c */
[----:B------:R-:W3:Y:S11]  /*b1440*/  LDL.LU.64 R12, [R1+0x5970] ;  /* 0x00597000010c7983 */ /* 0x000ef60000300a00 */
[----:B------:R-:W-:Y:S10]  /*b1450*/  @!UPT UIADD3 URZ, URZ, URZ, URZ ;  /* 0x0000003f3f3ff290 */ /* 0x000ff4000fffe03f */
[----:B------:R-:W-:Y:S01]  /*b1460*/  STL.64 [R1+0x310], R4 ;  /* 0x0003100401007387 */ /* 0x000fe20000100a00 */
[----:B------:R0:W-:Y:S03]  /*b1470*/  STL.64 [R1+0x318], R6 ;  /* 0x0003180601007387 */ /* 0x0001e60000100a00 */
[----:B0-----:R-:W2:Y:S01]  /*b1480*/  LDL.LU.64 R6, [R1+0x5968] ;  /* 0x0059680001067983 */ /* 0x001ea20000300a00 */
[----:B------:R-:W2:Y:S02]  /*b1490*/  LDL.LU.64 R4, [R1+0x5960] ;  /* 0x0059600001047983 */ /* 0x000ea40000300a00 */
[----:B------:R-:W-:-:S07]  /*b14a0*/  IMAD.MOV.U32 R25, RZ, RZ, R28 ;  /* 0x000000ffff197224 */ /* 0x000fce00078e001c */
[C---:B--2---:R-:W-:Y:S01]  /*b14b0*/  HMMA.16816.F32.BF16 R24, R20.reuse, R24, R4 ;  /* 0x000000181418723c */ /* 0x044fe20000041804 */
[----:B------:R-:W2:Y:S07]  /*b14c0*/  LDL.LU R4, [R1+0x5958] ;  /* 0x0059580001047983 */ /* 0x000eae0000300800 */
[----:B---3--:R-:W-:Y:S11]  /*b14d0*/  HMMA.16816.F32.BF16 R8, R20, R12, R8 ;  /* 0x0000000c1408723c */ /* 0x008ff60000041808 */
[----:B------:R-:W-:Y:S04]  /*b14e0*/  @!UPT UIADD3 URZ, URZ, URZ, URZ ;  /* 0x0000003f3f3ff290 */ /* 0x000fe8000fffe03f */
[----:B------:R0:W-:Y:S01]  /*b14f0*/  STL.64 [R1+0x300], R24 ;  /* 0x0003001801007387 */ /* 0x0001e20000100a00 */
[----:B------:R-:W-:Y:S07]  /*b1500*/  STL.64 [R1+0x308], R26 ;  /* 0x0003081a01007387 */ /* 0x000fee0000100a00 */
[----:B------:R-:W-:Y:S02]  /*b1510*/  STL.64 [R1+0x2f0], R8 ;  /* 0x0002f00801007387 */ /* 0x000fe40000100a00 */
[----:B------:R-:W-:Y:S02]  /*b1520*/  STL.64 [R1+0x2f8], R10 ;  /* 0x0002f80a01007387 */ /* 0x000fe40000100a00 */
[----:B0-----:R-:W-:Y:S01]  /*b1530*/  IMAD.MOV.U32 R25, RZ, RZ, R3 ;  /* 0x000000ffff197224 */ /* 0x001fe200078e0003 */
[----:B--2---:R-:W-:-:S05]  /*b1540*/  MOV R24, R4 ;  /* 0x0000000400187202 */ /* 0x004fca0000000f00 */
[----:B------:R0:W-:Y:S04]  /*b1550*/  STL.64 [R1+0x5938], R24 ;  /* 0x0059381801007387 */ /* 0x0001e80000100a00 */
[----:B0-----:R-:W2:Y:S01]  /*b1560*/  LDL.LU R24, [R1+0x2d0] ;  /* 0x0002d00001187983 */ /* 0x001ea20000300800 */
[----:B------:R-:W2:Y:S02]  /*b1570*/  LDL.LU R25, [R1+0x2d4] ;  /* 0x0002d40001197983 */ /* 0x000ea40000300800 */
[----:B------:R-:W3:Y:S02]  /*b1580*/  LDL.LU R26, [R1+0x2d8] ;  /* 0x0002d800011a7983 */ /* 0x000ee40000300800 */
[----:B------:R-:W3:Y:S02]  /*b1590*/  LDL.LU R27, [R1+0x2dc] ;  /* 0x0002dc00011b7983 */ /* 0x000ee40000300800 */
[----:B---3--:R-:W-:Y:S01]  /*b15a0*/  STL.64 [R1+0x5948], R26 ;  /* 0x0059481a01007387 */ /* 0x008fe20000100a00 */
[----:B--2---:R-:W-:Y:S02]  /*b15b0*/  STL.64 [R1+0x5940], R24 ;  /* 0x0059401801007387 */ /* 0x004fe40000100a00 */
[----:B------:R-:W2:Y:S02]  /*b15c0*/  LDL.64 R8, [R1+0x180] ;  /* 0x0001800001087983 */ /* 0x000ea40000100a00 */
[----:B--2---:R0:W-:Y:S04]  /*b15d0*/  STL.64 [R1+0x5950], R8 ;  /* 0x0059500801007387 */ /* 0x0041e80000100a00 */
[----:B0-----:R-:W2:Y:S01]  /*b15e0*/  LDL.LU R8, [R1+0x2e0] ;  /* 0x0002e00001087983 */ /* 0x001ea20000300800 */
[----:B------:R-:W2:Y:S02]  /*b15f0*/  LDL.LU R9, [R1+0x2e4] ;  /* 0x0002e40001097983 */ /* 0x000ea40000300800 */
[----:B------:R-:W2:Y:S02]  /*b1600*/  LDL.LU R10, [R1+0x2e8] ;  /* 0x0002e800010a7983 */ /* 0x000ea40000300800 */
[----:B------:R-:W2:Y:S01]  /*b1610*/  LDL.LU R11, [R1+0x2ec] ;  /* 0x0002ec00010b7983 */ /* 0x000ea20000300800 */
[----:B------:R-:W3:Y:S01]  /*b1620*/  LDL.LU R4, [R1+0x2c0] ;  /* 0x0002c00001047983 */ /* 0x000ee20000300800 */
        /* <DEDUP_REMOVED lines=9> */
[----:B------:R-:W3:Y:S01]  /*b16c0*/  LDL.64 R16, [R1] ;  /* 0x0000000001107983 */ /* 0x000ee20000100a00 */
[----:B------:R-:W-:Y:S03]  /*b16d0*/  STL.64 [R1+0x58e0], R18 ;  /* 0x0058e01201007387 */ /* 0x000fe60000100a00 */
[----:B---3--:R0:W-:Y:S04]  /*b16e0*/  STL.64 [R1+0x58d8], R16 ;  /* 0x0058d81001007387 */ /* 0x0081e80000100a00 */
[----:B0-----:R-:W3:Y:S04]  /*b16f0*/  LDL.64 R16, [R1+0x10] ;  /* 0x0000100001107983 */ /* 0x001ee80000100a00 */
[----:B---3--:R0:W-:Y:S04]  /*b1700*/  STL.64 [R1+0x58f8], R16 ;  /* 0x0058f81001007387 */ /* 0x0081e80000100a00 */
[----:B0-----:R-:W3:Y:S01]  /*b1710*/  LDL.64 R16, [R1+0x20] ;  /* 0x0000200001107983 */ /* 0x001ee20000100a00 */
[----:B------:R-:W2:Y:S02]  /*b1720*/  LDL.LU R12, [R1+0x280] ;  /* 0x00028000010c7983 */ /* 0x000ea40000300800 */
[----:B------:R-:W2:Y:S02]  /*b1730*/  LDL.LU R13, [R1+0x284] ;  /* 0x00028400010d7983 */ /* 0x000ea40000300800 */
[----:B------:R-:W2:Y:S01]  /*b1740*/  LDL.LU R14, [R1+0x288] ;  /* 0x00028800010e7983 */ /* 0x000ea20000300800 */
        /* <DEDUP_REMOVED lines=17> */
[----:B------:R-:W-:Y:S02]  /*b1860*/  STL.64 [R1+0x2e0], R24 ;  /* 0x0002e01801007387 */ /* 0x000fe40000100a00 */
[----:B------:R0:W-:Y:S02]  /*b1870*/  STL.64 [R1+0x2e8], R26 ;  /* 0x0002e81a01007387 */ /* 0x0001e40000100a00 */
[----:B0-----:R-:W4:Y:S01]  /*b1880*/  LDL.LU.64 R26, [R1+0x5948] ;  /* 0x00594800011a7983 */ /* 0x001f220000300a00 */
[----:B------:R-:W4:Y:S02]  /*b1890*/  LDL.LU.64 R24, [R1+0x5940] ;  /* 0x0059400001187983 */ /* 0x000f240000300a00 */
[C---:B----4-:R-:W-:Y:S11]  /*b18a0*/  HMMA.16816.F32.BF16 R24, R20.reuse, R8, R24 ;  /* 0x000000081418723c */ /* 0x050ff60000041818 */
[----:B------:R-:W-:Y:S11]  /*b18b0*/  @!UPT UIADD3 URZ, URZ, URZ, URZ ;  /* 0x0000003f3f3ff290 */ /* 0x000ff6000fffe03f */
[----:B------:R-:W-:Y:S01]  /*b18c0*/  @!UPT UIADD3 URZ, URZ, URZ, URZ ;  /* 0x0000003f3f3ff290 */ /* 0x000fe2000fffe03f */
[----:B------:R0:W-:Y:S01]  /*b18d0*/  STL.64 [R1+0x2d0], R24 ;  /* 0x0002d01801007387 */ /* 0x0001e20000100a00 */
[----:B------:R1:W-:Y:S03]  /*b18e0*/  STL.64 [R1+0x2d8], R26 ;  /* 0x0002d81a01007387 */ /* 0x0003e60000100a00 */
[----:B0-----:R-:W1:Y:S01]  /*b18f0*/  LDL.LU.64 R24, [R1+0x5938] ;  /* 0x0059380001187983 */ /* 0x001e620000300a00 */
[----:B------:R-:W-:Y:S01]  /*b1900*/  MOV R28, R9 ;  /* 0x00000009001c7202 */ /* 0x000fe20000000f00 */
[----:B------:R-:W4:Y:S02]  /*b1910*/  LDL.LU R8, [R1+0x270] ;  /* 0x0002700001087983 */ /* 0x000f240000300800 */
[----:B------:R-:W4:Y:S01]  /*b1920*/  LDL.LU R9, [R1+0x274] ;  /* 0x0002740001097983 */ /* 0x000f220000300800 */
[----:B------:R-:W4:Y:S01]  /*b1930*/  LDL.LU R10, [R1+0x278] ;  /* 0x00027800010a7983 */ /* 0x000f220000300800 */
[----:B------:R-:W4:Y:S01]  /*b1940*/  LDL.LU R11, [R1+0x27c] ;  /* 0x00027c00010b7983 */ /* 0x000f220000300800 */
[C---:B-1----:R-:W-:Y:S02]  /*b1950*/  HMMA.16816.F32.BF16 R24, R20.reuse, R24, R4 ;  /* 0x000000181418723c */ /* 0x042fe40000041804 */
[----:B------:R-:W2:Y:S01]  /*b1960*/  LDL.LU.64 R6, [R1+0x5930] ;  /* 0x0059300001067983 */ /* 0x000ea20000300a00 */
[----:B------:R-:W2:Y:S11]  /*b1970*/  LDL.LU.64 R4, [R1+0x5928] ;  /* 0x0059280001047983 */ /* 0x000eb60000300a00 */
[----:B------:R-:W-:Y:S09]  /*b1980*/  @!UPT UIADD3 URZ, URZ, URZ, URZ ;  /* 0x0000003f3f3ff290 */ /* 0x000ff2000fffe03f */
[----:B------:R0:W-:Y:S01]  /*b1990*/  STL.64 [R1+0x680], R24 ;  /* 0x0006801801007387 */ /* 0x0001e20000100a00 */
[----:B------:R-:W-:Y:S03]  /*b19a0*/  STL.64 [R1+0x688], R26 ;  /* 0x0006881a01007387 */ /* 0x000fe60000100a00 */
[----:B0-----:R-:W2:Y:S02]  /*b19b0*/  LDL.LU.64 R24, [R1+0x5920] ;  /* 0x0059200001187983 */ /* 0x001ea40000300a00 */
[----:B--2---:R-:W-:Y:S02]  /*b19c0*/  HMMA.16816.F32.BF16 R20, R20, R24, R4 ;  /* 0x000000181414723c */ /* 0x004fe40000041804 */
[----:B------:R-:W2:Y:S01]  /*b19d0*/  LDL.LU.64 R6, [R1+0x5918] ;  /* 0x0059180001067983 */ /* 0x000ea20000300a00 */
[----:B------:R-:W2:Y:S01]  /*b19e0*/  LDL.LU.64 R4, [R1+0x5910] ;  /* 0x0059100001047983 */ /* 0x000ea20000300a00 */
[----:B---3--:R-:W-:Y:S01]  /*b19f0*/  MOV R2, R16 ;  /* 0x0000001000027202 */ /* 0x008fe20000000f00 */
[----:B------:R-:W-:Y:S11]  /*b1a00*/  IMAD.MOV.U32 R0, RZ, RZ, R17 ;  /* 0x000000ffff007224 */ /* 0x000ff600078e0011 */
[----:B------:R-:W-:Y:S07]  /*b1a10*/  @!UPT UIADD3 URZ, URZ, URZ, URZ ;  /* 0x0000003f3f3ff290 */ /* 0x000fee000fffe03f */
[----:B------:R0:W-:Y:S01]  /*b1a20*/  STL.64 [R1+0x2c0], R20 ;  /* 0x0002c01401007387 */ /* 0x0001e20000100a00 */
[----:B------:R1:W-:Y:S03]  /*b1a30*/  STL.64 [R1+0x2c8], R22 ;  /* 0x0002c81601007387 */ /* 0x0003e60000100a00 */
[----:B0-----:R-:W3:Y:S01]  /*b1a40*/  LDL.LU R20, [R1+0x290] ;  /* 0x0002900001147983 */ /* 0x001ee20000300800 */
[----:B------:R-:W3:Y:S02]  /*b1a50*/  LDL.LU R21, [R1+0x294] ;  /* 0x0002940001157983 */ /* 0x000ee40000300800 */
[----:B-1----:R-:W3:Y:S02]  /*b1a60*/  LDL.LU R22, [R1+0x298] ;  /* 0x0002980001167983 */ /* 0x002ee40000300800 */
[----:B------:R-:W3:Y:S01]  /*b1a70*/  LDL.LU R23, [R1+0x29c] ;  /* 0x00029c0001177983 */ /* 0x000ee20000300800 */
[----:B------:R0:W-:Y:S04]  /*b1a80*/  STL.64 [R1+0x5810], R24 ;  /* 0x0058101801007387 */ /* 0x0001e80000100a00 */
        /* <DEDUP_REMOVED lines=18> */
[----:B------:R-:W2:Y:S01]  /*b1bb0*/  LDL.LU.64 R16, [R1+0x58d8] ;  /* 0x0058d80001107983 */ /* 0x000ea20000300a00 */
[----:B------:R-:W-:Y:S01]  /*b1bc0*/  STL [R1+0x5880], R26 ;  /* 0x0058801a01007387 */ /* 0x000fe20000100800 */
[----:B---3--:R0:W-:Y:S03]  /*b1bd0*/  STL.64 [R1+0x5878], R24 ;  /* 0x0058781801007387 */ /* 0x0081e60000100a00 */
[----:B0-----:R-:W3:Y:S01]  /*b1be0*/  LDL.LU R24, [R1+0x610] ;  /* 0x0006100001187983 */ /* 0x001ee20000300800 */
[----:B------:R-:W3:Y:S02]  /*b1bf0*/  LDL.LU R25, [R1+0x614] ;  /* 0x0006140001197983 */ /* 0x000ee40000300800 */
[----:B------:R-:W3:Y:S02]  /*b1c00*/  LDL.LU R26, [R1+0x618] ;  /* 0x00061800011a7983 */ /* 0x000ee40000300800 */
[----:B------:R-:W3:Y:S01]  /*b1c10*/  LDL.LU R27, [R1+0x61c] ;  /* 0x00061c00011b7983 */ /* 0x000ee20000300800 */
[C---:B--2---:R-:W-:Y:S01]  /*b1c20*/  HMMA.16816.F32.BF16 R20, R4.reuse, R16, R20 ;  /* 0x000000100414723c */ /* 0x044fe20000041814 */
[----:B---3--:R-:W-:Y:S01]  /*b1c30*/  STL.64 [R1+0x5890], R26 ;  /* 0x0058901a01007387 */ /* 0x008fe20000100a00 */
[----:B------:R0:W-:Y:S11]  /*b1c40*/  STL.64 [R1+0x5888], R24 ;  /* 0x0058881801007387 */ /* 0x0001f60000100a00 */
[----:B------:R-:W-:Y:S10]  /*b1c50*/  @!UPT UIADD3 URZ, URZ, URZ, URZ ;  /* 0x0000003f3f3ff290 */ /* 0x000ff4000fffe03f */
[----:B------:R1:W-:Y:S01]  /*b1c60*/  STL.64 [R1+0x290], R20 ;  /* 0x0002901401007387 */ /* 0x0003e20000100a00 */
[----:B------:R-:W-:Y:S01]  /*b1c70*/  STL.64 [R1+0x298], R22 ;  /* 0x0002981601007387 */ /* 0x000fe20000100a00 */
[----:B0-----:R-:W-:Y:S02]  /*b1c80*/  MOV R24, R19 ;  /* 0x0000001300187202 */ /* 0x001fe40000000f00 */
[----:B------:R-:W-:Y:S02]  /*b1c90*/  MOV R25, R18 ;  /* 0x0000001200197202 */ /* 0x000fe40000000f00 */
[----:B------:R-:W2:Y:S01]  /*b1ca0*/  LDL.LU.64 R18, [R1+0x58d0] ;  /* 0x0058d00001127983 */ /* 0x000ea20000300a00 */
[----:B-1----:R-:W-:Y:S01]  /*b1cb0*/  IMAD.MOV.U32 R21, RZ, RZ, R16 ;  /* 0x000000ffff157224 */ /* 0x002fe200078e0010 */
[----:B------:R-:W-:Y:S02]  /*b1cc0*/  MOV R20, R17 ;  /* 0x0000001100147202 */ /* 0x000fe40000000f00 */
[----:B------:R-:W3:Y:S02]  /*b1cd0*/  LDL.LU.64 R16, [R1+0x58c8] ;  /* 0x0058c80001107983 */ /* 0x000ee40000300a00 */
[C---:B---3--:R-:W-:Y:S11]  /*b1ce0*/  HMMA.16816.F32.BF16 R12, R4.reuse, R16, R12 ;  /* 0x00000010040c723c */ /* 0x048ff6000004180c */
[----:B------:R-:W-:Y:S11]  /*b1cf0*/  @!UPT UIADD3 URZ, URZ, URZ, URZ ;  /* 0x0000003f3f3ff290 */ /* 0x000ff6000fffe03f */
[----:B------:R-:W-:Y:S01]  /*b1d00*/  @!UPT UIADD3 URZ, URZ, URZ, URZ ;  /* 0x0000003f3f3ff290 */ /* 0x000fe2000fffe03f */
[----:B------:R0:W-:Y:S01]  /*b1d10*/  STL.64 [R1+0x280], R12 ;  /* 0x0002800c01007387 */ /* 0x0001e20000100a00 */
[----:B------:R-:W-:Y:S03]  /*b1d20*/  STL.64 [R1+0x288], R14 ;  /* 0x0002880e01007387 */ /* 0x000fe60000100a00 */
[----:B0-----:R-:W4:Y:S01]  /*b1d30*/  LDL.LU.64 R12, [R1+0x58c0] ;  /* 0x0058c000010c7983 */ /* 0x001f220000300a00 */
[----:B--2---:R-:W-:Y:S02]  /*b1d40*/  STL.64 [R1+0x57b0], R18 ;  /* 0x0057b01201007387 */ /* 0x004fe40000100a00 */
[----:B------:R0:W-:Y:S02]  /*b1d50*/  STL.64 [R1+0x57a8], R16 ;  /* 0x0057a81001007387 */ /* 0x0001e40000100a00 */
        /* <DEDUP_REMOVED lines=10> */
[----:B------:R-:W2:Y:S02]  /*b1e00*/  LDL.LU.64 R8, [R1+0x58b0] ;  /* 0x0058b00001087983 */ /* 0x000ea40000300a00 */
        /* <DEDUP_REMOVED lines=11> */
[----:B------:R-:W2:Y:S11]  /*b1ec0*/  LDL.LU R15, [R1+0x25c] ;  /* 0x00025c00010f7983 */ /* 0x000eb60000300800 */
[----:B------:R-:W-:Y:S02]  /*b1ed0*/  @!UPT UIADD3 URZ, URZ, URZ, URZ ;  /* 0x0000003f3f3ff290 */ /* 0x000fe4000fffe03f */
[----:B------:R0:W-:Y:S01]  /*b1ee0*/  STL.64 [R1+0x260], R16 ;  /* 0x0002601001007387 */ /* 0x0001e20000100a00 */
[----:B------:R-:W-:Y:S01]  /*b1ef0*/  STL.64 [R1+0x268], R18 ;  /* 0x0002681201007387 */ /* 0x000fe20000100a00 */
[----:B0-----:R-:W-:Y:S02]  /*b1f00*/  MOV R16, R21 ;  /* 0x0000001500107202 */ /* 0x001fe40000000f00 */
[----:B------:R-:W-:-:S05]  /*b1f10*/  MOV R17, R20 ;  /* 0x0000001400117202 */ /* 0x000fca0000000f00 */
[----:B------:R0:W-:Y:S04]  /*b1f20*/  STL.64 [R1+0x57c8], R16 ;  /* 0x0057c81001007387 */ /* 0x0001e80000100a00 */
[----:B0-----:R-:W3:Y:S01]  /*b1f30*/  LDL R16, [R1+0x1e0] ;  /* 0x0001e00001107983 */ /* 0x001ee20000100800 */
[----:B------:R-:W-:Y:S02]  /*b1f40*/  MOV R17, R29 ;  /* 0x0000001d00117202 */ /* 0x000fe40000000f00 */
[----:B------:R-:W4:Y:S02]  /*b1f50*/  LDL.LU R29, [R1+0x58a8] ;  /* 0x0058a800011d7983 */ /* 0x000f240000300800 */
[----:B------:R-:W-:Y:S01]  /*b1f60*/  STL.64 [R1+0x5798], R10 ;  /* 0x0057980a01007387 */ /* 0x000fe20000100a00 */
[----:B------:R0:W-:Y:S04]  /*b1f70*/  STL.64 [R1+0x5790], R8 ;  /* 0x0057900801007387 */ /* 0x0001e80000100a00 */
[----:B0-----:R-:W2:Y:S01]  /*b1f80*/  LDL.LU R8, [R1+0x600] ;  /* 0x0006000001087983 */ /* 0x001ea20000300800 */
[----:B------:R-:W2:Y:S02]  /*b1f90*/  LDL.LU R9, [R1+0x604] ;  /* 0x0006040001097983 */ /* 0x000ea40000300800 */
[----:B------:R-:W2:Y:S02]  /*b1fa0*/  LDL.LU R10, [R1+0x608] ;  /* 0x00060800010a7983 */ /* 0x000ea40000300800 */
[----:B------:R-:W2:Y:S01]  /*b1fb0*/  LDL.LU R11, [R1+0x60c] ;  /* 0x00060c00010b7983 */ /* 0x000ea20000300800 */
[----:B----4-:R-:W0:Y:S04]  /*b1fc0*/  LDSM.16.M88.4 R20, [R29+0x46080] ;  /* 0x046080001d14783b */ /* 0x010e280000000200 */
[----:B0-----:R-:W-:Y:S01]  /*b1fd0*/  STL.64 [R1+0x56d0], R22 ;  /* 0x0056d01601007387 */ /* 0x001fe20000100a00 */
[----:B------:R0:W-:Y:S03]  /*b1fe0*/  STL.64 [R1+0x56c8], R20 ;  /* 0x0056c81401007387 */ /* 0x0001e60000100a00 */
[----:B0-----:R-:W4:Y:S01]  /*b1ff0*/  LDL R20, [R1+0x180] ;  /* 0x0001800001147983 */ /* 0x001f220000100800 */
[----:B--2---:R-:W-:Y:S01]  /*b2000*/  HMMA.16816.F32.BF16 R24, R4, R24, R12 ;  /* 0x000000180418723c */ /* 0x004fe2000004180c */
[----:B------:R-:W-:-:S05]  /*b2010*/  IMAD.MOV.U32 R21, RZ, RZ, R28 ;  /* 0x000000ffff157224 */ /* 0x000fca00078e001c */
[----:B----4-:R0:W-:Y:S04]  /*b2020*/  STL.64 [R1+0x5870], R20 ;  /* 0x0058701401007387 */ /* 0x0101e80000100a00 */
[----:B0-----:R-:W2:Y:S01]  /*b2030*/  LDL.64 R20, [R1+0x1d0] ;  /* 0x0001d00001147983 */ /* 0x001ea20000100a00 */
[----:B------:R-:W4:Y:S02]  /*b2040*/  LDL.LU.64 R14, [R1+0x58a0] ;  /* 0x0058a000010e7983 */ /* 0x000f240000300a00 */
[----:B------:R-:W4:Y:S10]  /*b2050*/  LDL.LU.64 R12, [R1+0x5898] ;  /* 0x00589800010c7983 */ /* 0x000f340000300a00 */
[----:B------:R-:W-:Y:S01]  /*b2060*/  STL.64 [R1+0x250], R24 ;  /* 0x0002501801007387 */ /* 0x000fe20000100a00 */
[----:B------:R0:W-:Y:S04]  /*b2070*/  STL.64 [R1+0x258], R26 ;  /* 0x0002581a01007387 */ /* 0x0001e80000100a00 */
[----:B0-----:R-:W3:Y:S01]  /*b2080*/  LDL.LU.64 R26, [R1+0x5890] ;  /* 0x00589000011a7983 */ /* 0x001ee20000300a00 */
[----:B------:R-:W3:Y:S02]  /*b2090*/  LDL.LU.64 R24, [R1+0x5888] ;  /* 0x0058880001187983 */ /* 0x000ee40000300a00 */
[C---:B---3--:R-:W-:Y:S01]  /*b20a0*/  HMMA.16816.F32.BF16 R16, R4.reuse, R16, R24 ;  /* 0x000000100410723c */ /* 0x048fe20000041818 */
[----:B------:R-:W3:Y:S01]  /*b20b0*/  LDL.LU R26, [R1+0x5880] ;  /* 0x00588000011a7983 */ /* 0x000ee20000300800 */
[----:B------:R-:W4:Y:S11]  /*b20c0*/  LDL.LU.64 R24, [R1+0x5878] ;  /* 0x0058780001187983 */ /* 0x000f360000300a00 */
[----:B------:R-:W-:Y:S10]  /*b20d0*/  @!UPT UIADD3 URZ, URZ, URZ, URZ ;  /* 0x0000003f3f3ff290 */ /* 0x000ff4000fffe03f */
[----:B------:R0:W-:Y:S01]  /*b20e0*/  STL.64 [R1+0x670], R16 ;  /* 0x0006701001007387 */ /* 0x0001e20000100a00 */
[----:B------:R-:W-:Y:S01]  /*b20f0*/  STL.64 [R1+0x678], R18 ;  /* 0x0006781201007387 */ /* 0x000fe20000100a00 */
[----:B0-----:R-:W-:Y:S01]  /*b2100*/  MOV R17, R3 ;  /* 0x0000000300117202 */ /* 0x001fe20000000f00 */
[----:B--2---:R-:W-:Y:S01]  /*b2110*/  MOV R3, R21 ;  /* 0x0000001500037202 */ /* 0x004fe20000000f00 */
[----:B---3--:R-:W-:Y:S01]  /*b2120*/  MOV R16, R26 ;  /* 0x0000001a00107202 */ /* 0x008fe20000000f00 */
[C---:B----4-:R-:W-:Y:S04]  /*b2130*/  HMMA.16816.F32.BF16 R12, R4.reuse, R24, R12 ;  /* 0x00000018040c723c */ /* 0x050fe8000004180c */
[----:B------:R0:W-:Y:S04]  /*b2140*/  STL.64 [R1+0x57e0], R16 ;  /* 0x0057e01001007387 */ /* 0x0001e80000100a00 */
[----:B0-----:R-:W-:Y:S07]  /*b2150*/  HMMA.16816.F32.BF16 R16, R4, R20, R8 ;  /* 0x000000140410723c */ /* 0x001fee0000041808 */
[----:B------:R-:W-:Y:S01]  /*b2160*/  IMAD.MOV.U32 R10, RZ, RZ, R24 ;  /* 0x000000ffff0a7224 */ /* 0x000fe200078e0018 */
[----:B------:R-:W-:-:S02]  /*b2170*/  MOV R8, R20 ;  /* 0x0000001400087202 */ /* 0x000fc40000000f00 */
[----:B------:R-:W-:Y:S11]  /*b2180*/  MOV R9, R25 ;  /* 0x0000001900097202 */ /* 0x000ff60000000f00 */
[----:B------:R-:W-:Y:S02]  /*b2190*/  @!UPT UIADD3 URZ, URZ, URZ, URZ ;  /* 0x0000003f3f3ff290 */ /* 0x000fe4000fffe03f */
[----:B------:R0:W-:Y:S01]  /*b21a0*/  STL.64 [R1+0x660], R16 ;  /* 0x0006601001007387 */ /* 0x0001e20000100a00 */
[----:B------:R-:W-:Y:S02]  /*b21b0*/  STL.64 [R1+0x668], R18 ;  /* 0x0006681201007387 */ /* 0x000fe40000100a00 */
[----:B------:R-:W-:Y:S02]  /*b21c0*/  STL.64 [R1+0x650], R12 ;  /* 0x0006500c01007387 */ /* 0x000fe40000100a00 */
[----:B------:R-:W-:Y:S01]  /*b21d0*/  STL.64 [R1+0x658], R14 ;  /* 0x0006580e01007387 */ /* 0x000fe20000100a00 */
[----:B------:R-:W-:Y:S01]  /*b21e0*/  STL [R1+0x5868], R10 ;  /* 0x0058680a01007387 */ /* 0x000fe20000100800 */
[----:B------:R1:W-:Y:S02]  /*b21f0*/  STL.64 [R1+0x5860], R8 ;  /* 0x0058600801007387 */ /* 0x0003e40000100a00 */
[----:B------:R-:W2:Y:S02]  /*b2200*/  LDL.LU R20, [R1+0x5e0] ;  /* 0x0005e00001147983 */ /* 0x000ea40000300800 */
[----:B------:R-:W2:Y:S01]  /*b2210*/  LDL.LU R21, [R1+0x5e4] ;  /* 0x0005e40001157983 */ /* 0x000ea20000300800 */
[----:B------:R-:W2:Y:S01]  /*b2220*/  LDL.LU R22, [R1+0x5e8] ;  /* 0x0005e80001167983 */ /* 0x000ea20000300800 */
[----:B------:R-:W2:Y:S02]  /*b2230*/  LDL.LU R23, [R1+0x5ec] ;  /* 0x0005ec0001177983 */ /* 0x000ea40000300800 */
[----:B------:R-:W3:Y:S01]  /*b2240*/  LDL.64 R24, [R1+0x170] ;  /* 0x0001700001187983 */ /* 0x000ee20000100a00 */
[----:B0-----:R-:W-:-:S02]  /*b2250*/  MOV R16, R2 ;  /* 0x0000000200107202 */ /* 0x001fc40000000f00 */
[----:B------:R-:W-:Y:S01]  /*b2260*/  MOV R17, R0 ;  /* 0x0000000000117202 */ /* 0x000fe20000000f00 */
[----:B-1----:R-:W2:Y:S04]  /*b2270*/  LDL.64 R8, [R1+0x1b0] ;  /* 0x0001b00001087983 */ /* 0x002ea80000100a00 */
[----:B---3--:R-:W-:Y:S01]  /*b2280*/  STL.64 [R1+0x5828], R24 ;  /* 0x0058281801007387 */ /* 0x008fe20000100a00 */
[----:B------:R0:W-:Y:S03]  /*b2290*/  STL.64 [R1+0x5808], R16 ;  /* 0x0058081001007387 */ /* 0x0001e60000100a00 */
        /* <DEDUP_REMOVED lines=12> */
[----:B--2---:R-:W-:Y:S01]  /*b2360*/  HMMA.16816.F32.BF16 R20, R4, R8, R20 ;  /* 0x000000080414723c */ /* 0x004fe20000041814 */
[----:B---3--:R-:W-:Y:S01]  /*b2370*/  STL.64 [R1+0x5850], R14 ;  /* 0x0058500e01007387 */ /* 0x008fe20000100a00 */
[----:B------:R0:W-:Y:S03]  /*b2380*/  STL.64 [R1+0x5848], R12 ;  /* 0x0058480c01007387 */ /* 0x0001e60000100a00 */
[----:B0-----:R-:W2:Y:S01]  /*b2390*/  LDL.64 R12, [R1+0x1a0] ;  /* 0x0001a000010c7983 */ /* 0x001ea20000100a00 */
[----:B------:R-:W-:Y:S02]  /*b23a0*/  STL.64 [R1+0x5838], R26 ;  /* 0x0058381a01007387 */ /* 0x000fe40000100a00 */
[----:B------:R0:W-:Y:S02]  /*b23b0*/  STL.64 [R1+0x5830], R24 ;  /* 0x0058301801007387 */ /* 0x0001e40000100a00 */
[----:B0-----:R-:W3:Y:S01]  /*b23c0*/  LDL.64 R24, [R1+0x190] ;  /* 0x0001900001187983 */ /* 0x001ee20000100a00 */
[----:B------:R-:W-:-:S03]  /*b23d0*/  IMAD.MOV.U32 R11, RZ, RZ, R9 ;  /* 0x000000ffff0b7224 */ /* 0x000fc600078e0009 */
[----:B---3--:R0:W-:Y:S04]  /*b23e0*/  STL.64 [R1+0x5858], R24 ;  /* 0x0058581801007387 */ /* 0x0081e80000100a00 */
[----:B0-----:R-:W2:Y:S01]  /*b23f0*/  LDL.LU R24, [R1+0x5d0] ;  /* 0x0005d00001187983 */ /* 0x001ea20000300800 */
[----:B------:R-:W2:Y:S02]  /*b2400*/  LDL.LU R25, [R1+0x5d4] ;  /* 0x0005d40001197983 */ /* 0x000ea40000300800 */
[----:B------:R-:W2:Y:S02]  /*b2410*/  LDL.LU R26, [R1+0x5d8] ;  /* 0x0005d800011a7983 */ /* 0x000ea40000300800 */
[----:B------:R-:W2:Y:S01]  /*b2420*/  LDL.LU R27, [R1+0x5dc] ;  /* 0x0005dc00011b7983 */ /* 0x000ea20000300800 */
[----:B----4-:R-:W-:Y:S01]  /*b2430*/  STL.64 [R1+0x5820], R18 ;  /* 0x0058201201007387 */ /* 0x010fe20000100a00 */
[----:B------:R0:W-:Y:S03]  /*b2440*/  STL.64 [R1+0x5818], R16 ;  /* 0x0058181001007387 */ /* 0x0001e60000100a00 */
[----:B0-----:R-:W3:Y:S01]  /*b2450*/  LDL.LU R16, [R1+0x5a0] ;  /* 0x0005a00001107983 */ /* 0x001ee20000300800 */
[----:B------:R-:W3:Y:S02]  /*b2460*/  LDL.LU R17, [R1+0x5a4] ;  /* 0x0005a40001117983 */ /* 0x000ee40000300800 */
[----:B------:R-:W3:Y:S02]  /*b2470*/  LDL.LU R18, [R1+0x5a8] ;  /* 0x0005a80001127983 */ /* 0x000ee40000300800 */
[----:B------:R-:W3:Y:S01]  /*b2480*/  LDL.LU R19, [R1+0x5ac] ;  /* 0x0005ac0001137983 */ /* 0x000ee20000300800 */
[----:B------:R0:W-:Y:S01]  /*b2490*/  STL.64 [R1+0x640], R20 ;  /* 0x0006401401007387 */ /* 0x0001e20000100a00 */
[----:B------:R1:W-:Y:S03]  /*b24a0*/  STL.64 [R1+0x648], R22 ;  /* 0x0006481601007387 */ /* 0x0003e60000100a00 */
[----:B0-----:R-:W4:Y:S01]  /*b24b0*/  LDL.LU.64 R20, [R1+0x5870] ;  /* 0x0058700001147983 */ /* 0x001f220000300a00 */
[----:B-1----:R-:W-:Y:S01]  /*b24c0*/  MOV R22, R8 ;  /* 0x0000000800167202 */ /* 0x002fe20000000f00 */
[----:B------:R-:W2:Y:S02]  /*b24d0*/  LDL.LU R10, [R1+0x5868] ;  /* 0x00586800010a7983 */ /* 0x000ea40000300800 */
[----:B------:R-:W3:Y:S01]  /*b24e0*/  LDL.LU.64 R8, [R1+0x5860] ;  /* 0x0058600001087983 */ /* 0x000ee20000300a00 */
        /* <DEDUP_REMOVED lines=34> */
[----:B------:R-:W4:Y:S01]  /*b2710*/  LDL.LU.64 R26, [R1+0x5838] ;  /* 0x00583800011a7983 */ /* 0x000f220000300a00 */
[----:B------:R-:W4:Y:S02]  /*b2720*/  LDL.LU.64 R24, [R1+0x5830] ;  /* 0x0058300001187983 */ /* 0x000f240000300a00 */
[C---:B----4-:R-:W-:Y:S11]  /*b2730*/  HMMA.16816.F32.BF16 R24, R4.reuse, R20, R24 ;  /* 0x000000140418723c */ /* 0x050ff60000041818 */
[----:B------:R-:W-:Y:S11]  /*b2740*/  @!UPT UIADD3 URZ, URZ, URZ, URZ ;  /* 0x0000003f3f3ff290 */ /* 0x000ff6000fffe03f */
[----:B------:R-:W-:Y:S01]  /*b2750*/  @!UPT UIADD3 URZ, URZ, URZ, URZ ;  /* 0x0000003f3f3ff290 */ /* 0x000fe2000fffe03f */
[----:B------:R0:W-:Y:S01]  /*b2760*/  STL.64 [R1+0x610], R24 ;  /* 0x0006101801007387 */ /* 0x0001e20000100a00 */
[----:B------:R-:W-:Y:S03]  /*b2770*/  STL.64 [R1+0x618], R26 ;  /* 0x0006181a01007387 */ /* 0x000fe60000100a00 */
[----:B0-----:R-:W4:Y:S01]  /*b2780*/  LDL.LU.64 R24, [R1+0x5828] ;  /* 0x0058280001187983 */ /* 0x001f220000300a00 */
[----:B------:R-:W-:Y:S01]  /*b2790*/  STL.64 [R1+0x56e8], R20 ;  /* 0x0056e81401007387 */ /* 0x000fe20000100a00 */
        /* <DEDUP_REMOVED lines=9> */
[----:B----4-:R-:W-:Y:S01]  /*b2830*/  HMMA.16816.F32.BF16 R4, R4, R24, R16 ;  /* 0x000000180404723c */ /* 0x010fe20000041810 */
[----:B------:R-:W2:Y:S01]  /*b2840*/  LDL.LU.64 R16, [R1+0x5808] ;  /* 0x0058080001107983 */ /* 0x000ea20000300a00 */
[----:B------:R-:W2:Y:S02]  /*b2850*/  LDL.LU.64 R26, [R1+0x5800] ;  /* 0x00580000011a7983 */ /* 0x000ea40000300a00 */
[----:B------:R-:W2:Y:S11]  /*b2860*/  LDL.LU.64 R24, [R1+0x57f8] ;  /* 0x0057f80001187983 */ /* 0x000eb60000300a00 */
[----:B------:R-:W-:Y:S08]  /*b2870*/  @!UPT UIADD3 URZ, URZ, URZ, URZ ;  /* 0x0000003f3f3ff290 */ /* 0x000ff0000fffe03f */
        /* <DEDUP_REMOVED lines=26> */
[----:B0-----:R-:W2:Y:S01]  /*b2a20*/  LDL.LU.64 R18, [R1+0x57b0] ;  /* 0x0057b00001127983 */ /* 0x001ea20000300a00 */
[----:B------:R-:W4:Y:S02]  /*b2a30*/  LDL.LU.64 R16, [R1+0x57a8] ;  /* 0x0057a80001107983 */ /* 0x000f240000300a00 */
[----:B----4-:R-:W-:Y:S01]  /*b2a40*/  HMMA.16816.F32.BF16 R4, R24, R16, R4 ;  /* 0x000000101804723c */ /* 0x010fe20000041804 */
[----:B--2---:R-:W-:Y:S01]  /*b2a50*/  STL.64 [R1+0x5690], R18 ;  /* 0x0056901201007387 */ /* 0x004fe20000100a00 */
[----:B------:R0:W-:Y:S11]  /*b2a60*/  STL.64 [R1+0x5688], R16 ;  /* 0x0056881001007387 */ /* 0x0001f60000100a00 */
[----:B------:R-:W-:Y:S10]  /*b2a70*/  @!UPT UIADD3 URZ, URZ, URZ, URZ ;  /* 0x0000003f3f3ff290 */ /* 0x000ff4000fffe03f */
[----:B------:R-:W-:Y:S01]  /*b2a80*/  STL.64 [R1+0x5c0], R4 ;  /* 0x0005c00401007387 */ /* 0x000fe20000100a00 */
[----:B------:R-:W-:Y:S02]  /*b2a90*/  STL.64 [R1+0x5c8], R6 ;  /* 0x0005c80601007387 */ /* 0x000fe40000100a00 */
[----:B0-----:R-:W2:Y:S02]  /*b2aa0*/  LDL.LU R16, [R1+0x230] ;  /* 0x0002300001107983 */ /* 0x001ea40000300800 */
[----:B------:R-:W2:Y:S01]  /*b2ab0*/  LDL.LU R17, [R1+0x234] ;  /* 0x0002340001117983 */ /* 0x000ea20000300800 */
[----:B------:R-:W4:Y:S01]  /*b2ac0*/  LDL.LU R18, [R1+0x238] ;  /* 0x0002380001127983 */ /* 0x000f220000300800 */
[----:B------:R-:W4:Y:S01]  /*b2ad0*/  LDL.LU R19, [R1+0x23c] ;  /* 0x00023c0001137983 */ /* 0x000f220000300800 */
[----:B------:R-:W-:Y:S02]  /*b2ae0*/  MOV R20, R15 ;  /* 0x0000000f00147202 */ /* 0x000fe40000000f00 */
        /* <DEDUP_REMOVED lines=10> */
[----:B------:R-:W-:Y:S01]  /*b2b90*/  MOV R20, R28 ;  /* 0x0000001c00147202 */ /* 0x000fe20000000f00 */
[----:B------:R-:W-:-:S05]  /*b2ba0*/  IMAD.MOV.U32 R21, RZ, RZ, R23 ;  /* 0x000000ffff157224 */ /* 0x000fca00078e0017 */
        /* <DEDUP_REMOVED lines=9> */
[----:B------:R0:W-:Y:S02]  /*b2c40*/  STL.64 [R1+0x5730], R20 ;  /* 0x0057301401007387 */ /* 0x0001e40000100a00 */
[----:B0-----:R-:W-:Y:S02]  /*b2c50*/  MOV R20, R10 ;  /* 0x0000000a00147202 */ /* 0x001fe40000000f00 */
[----:B------:R-:W-:-:S05]  /*b2c60*/  MOV R21, R9 ;  /* 0x0000000900157202 */ /* 0x000fca0000000f00 */
        /* <DEDUP_REMOVED lines=8> */
[----:B------:R-:W-:-:S05]  /*b2cf0*/  MOV R21, R3 ;  /* 0x0000000300157202 */ /* 0x000fca0000000f00 */
[----:B------:R-:W-:Y:S04]  /*b2d00*/  STL.64 [R1+0x5760], R20 ;  /* 0x0057601401007387 */ /* 0x000fe80000100a00 */
[----:B----4-:R-:W-:Y:S01]  /*b2d10*/  STL.64 [R1+0x5728], R18 ;  /* 0x0057281201007387 */ /* 0x010fe20000100a00 */
[----:B--2---:R0:W-:Y:S03]  /*b2d20*/  STL.64 [R1+0x5720], R16 ;  /* 0x0057201001007387 */ /* 0x0041e60000100a00 */
[----:B0-----:R-:W2:Y:S01]  /*b2d30*/  LDL.LU R16, [R1+0x9b0] ;  /* 0x0009b00001107983 */ /* 0x001ea20000300800 */
[----:B------:R-:W2:Y:S02]  /*b2d40*/  LDL.LU R17, [R1+0x9b4] ;  /* 0x0009b40001117983 */ /* 0x000ea40000300800 */
[----:B------:R-:W4:Y:S02]  /*b2d50*/  LDL.LU R18, [R1+0x9b8] ;  /* 0x0009b80001127983 */ /* 0x000f240000300800 */
[----:B------:R-:W4:Y:S01]  /*b2d60*/  LDL.LU R19, [R1+0x9bc] ;  /* 0x0009bc0001137983 */ /* 0x000f220000300800 */
[----:B------:R-:W3:Y:S01]  /*b2d70*/  LDL.LU R8, [R1+0x520] ;  /* 0x0005200001087983 */ /* 0x000ee20000300800 */
[----:B------:R-:W3:Y:S02]  /*b2d80*/  LDL.LU R9, [R1+0x524] ;  /* 0x0005240001097983 */ /* 0x000ee40000300800 */
[----:B------:R-:W3:Y:S02]  /*b2d90*/  LDL.LU R10, [R1+0x528] ;  /* 0x00052800010a7983 */ /* 0x000ee40000300800 */
[----:B------:R-:W3:Y:S01]  /*b2da0*/  LDL.LU R11, [R1+0x52c] ;  /* 0x00052c00010b7983 */ /* 0x000ee20000300800 */
[----:B------:R-:W2:Y:S01]  /*b2db0*/  LDL.LU R4, [R1+0x510] ;  /* 0x0005100001047983 */ /* 0x000ea20000300800 */
[----:B------:R-:W2:Y:S02]  /*b2dc0*/  LDL.LU R5, [R1+0x514] ;  /* 0x0005140001057983 */ /* 0x000ea40000300800 */
[----:B------:R-:W2:Y:S02]  /*b2dd0*/  LDL.LU R6, [R1+0x518] ;  /* 0x0005180001067983 */ /* 0x000ea40000300800 */
[----:B------:R-:W2:Y:S01]  /*b2de0*/  LDL.LU R7, [R1+0x51c] ;  /* 0x00051c0001077983 */ /* 0x000ea20000300800 */
[----:B------:R-:W2:Y:S04]  /*b2df0*/  LDL.LU.64 R20, [R1+0x1e0] ;  /* 0x0001e00001147983 */ /* 0x000ea80000300a00 */
[----:B--2---:R0:W-:Y:S04]  /*b2e00*/  STL.64 [R1+0x5778], R20 ;  /* 0x0057781401007387 */ /* 0x0041e80000100a00 */
[----:B0-----:R-:W2:Y:S01]  /*b2e10*/  LDL.64 R20, [R1+0x30] ;  /* 0x0000300001147983 */ /* 0x001ea20000100a00 */
        /* <DEDUP_REMOVED lines=29> */
[----:B------:R-:W-:Y:S02]  /*b2ff0*/  STL.64 [R1+0x5680], R14 ;  /* 0x0056800e01007387 */ /* 0x000fe40000100a00 */
[----:B------:R-:W-:Y:S02]  /*b3000*/  STL.64 [R1+0x5678], R12 ;  /* 0x0056780c01007387 */ /* 0x000fe40000100a00 */
[----:B------:R-:W-:Y:S01]  /*b3010*/  IMAD.MOV.U32 R3, RZ, RZ, R21 ;  /* 0x000000ffff037224 */ /* 0x000fe200078e0015 */
[C---:B----4-:R-:W-:Y:S01]  /*b3020*/  HMMA.16816.F32.BF16 R4, R24.reuse, R8, R4 ;  /* 0x000000081804723c */ /* 0x050fe20000041804 */
[----:B---3--:R-:W-:Y:S01]  /*b3030*/  STL.64 [R1+0x5670], R10 ;  /* 0x0056700a01007387 */ /* 0x008fe20000100a00 */
[----:B------:R0:W-:Y:S11]  /*b3040*/  STL.64 [R1+0x5668], R8 ;  /* 0x0056680801007387 */ /* 0x0001f60000100a00 */
[----:B------:R-:W-:Y:S10]  /*b3050*/  @!UPT UIADD3 URZ, URZ, URZ, URZ ;  /* 0x0000003f3f3ff290 */ /* 0x000ff4000fffe03f */
[----:B------:R-:W-:Y:S01]  /*b3060*/  STL.64 [R1+0x5a0], R4 ;  /* 0x0005a00401007387 */ /* 0x000fe20000100a00 */
[----:B------:R-:W-:Y:S02]  /*b3070*/  STL.64 [R1+0x5a8], R6 ;  /* 0x0005a80601007387 */ /* 0x000fe40000100a00 */
[----:B------:R-:W1:Y:S01]  /*b3080*/  LDSM.16.M88.4 R4, [R29+0x47080] ;  /* 0x047080001d04783b */ /* 0x000e620000000200 */
[----:B--2---:R-:W-:Y:S01]  /*b3090*/  HMMA.16816.F32.BF16 R16, R24, R20, R16 ;  /* 0x000000141810723c */ /* 0x004fe20000041810 */
[----:B0-----:R-:W2:Y:S02]  /*b30a0*/  LDL.LU R8, [R1+0x970] ;  /* 0x0009700001087983 */ /* 0x001ea40000300800 */
[----:B------:R-:W2:Y:S02]  /*b30b0*/  LDL.LU R9, [R1+0x974] ;  /* 0x0009740001097983 */ /* 0x000ea40000300800 */
[----:B------:R-:W2:Y:S02]  /*b30c0*/  LDL.LU R10, [R1+0x978] ;  /* 0x00097800010a7983 */ /* 0x000ea40000300800 */
[----:B------:R-:W2:Y:S01]  /*b30d0*/  LDL.LU R11, [R1+0x97c] ;  /* 0x00097c00010b7983 */ /* 0x000ea20000300800 */
[----:B-1----:R-:W-:Y:S01]  /*b30e0*/  STL.64 [R1+0x55b8], R6 ;  /* 0x0055b80601007387 */ /* 0x002fe20000100a00 */
[----:B------:R0:W-:Y:S03]  /*b30f0*/  STL.64 [R1+0x55b0], R4 ;  /* 0x0055b00401007387 */ /* 0x0001e60000100a00 */
[----:B0-----:R-:W3:Y:S11]  /*b3100*/  LDL.LU.64 R4, [R1+0x160] ;  /* 0x0001600001047983 */ /* 0x001ef60000300a00 */
[----:B------:R-:W-:Y:S02]  /*b3110*/  STL.64 [R1+0x590], R16 ;  /* 0x0005901001007387 */ /* 0x000fe40000100a00 */
[----:B------:R0:W-:Y:S01]  /*b3120*/  STL.64 [R1+0x598], R18 ;  /* 0x0005981201007387 */ /* 0x0001e20000100a00 */
[----:B------:R-:W-:Y:S01]  /*b3130*/  MOV R6, R20 ;  /* 0x0000001400067202 */ /* 0x000fe20000000f00 */
[----:B0-----:R-:W4:Y:S01]  /*b3140*/  LDL.LU.64 R18, [R1+0x5788] ;  /* 0x0057880001127983 */ /* 0x001f220000300a00 */
[----:B------:R-:W4:Y:S02]  /*b3150*/  LDL.LU.64 R16, [R1+0x5780] ;  /* 0x0057800001107983 */ /* 0x000f240000300a00 */
[----:B------:R-:W4:Y:S01]  /*b3160*/  LDL.LU.64 R20, [R1+0x5778] ;  /* 0x0057780001147983 */ /* 0x000f220000300a00 */
[----:B------:R-:W-:-:S02]  /*b3170*/  MOV R12, R2 ;  /* 0x00000002000c7202 */ /* 0x000fc40000000f00 */
[----:B------:R-:W-:Y:S01]  /*b3180*/  MOV R13, R0 ;  /* 0x00000000000d7202 */ /* 0x000fe20000000f00 */
[C---:B----4-:R-:W-:Y:S01]  /*b3190*/  HMMA.16816.F32.BF16 R16, R24.reuse, R20, R16 ;  /* 0x000000141810723c */ /* 0x050fe20000041810 */
[----:B------:R-:W-:Y:S02]  /*b31a0*/  MOV R2, R20 ;  /* 0x0000001400027202 */ /* 0x000fe40000000f00 */
        /* <DEDUP_REMOVED lines=8> */
[----:B------:R-:W4:Y:S01]  /*b3230*/  LDL.LU.64 R18, [R1+0x5758] ;  /* 0x0057580001127983 */ /* 0x000f220000300a00 */
[----:B------:R-:W4:Y:S11]  /*b3240*/  LDL.LU.64 R16, [R1+0x5750] ;  /* 0x0057500001107983 */ /* 0x000f360000300a00 */
[----:B------:R-:W-:Y:S10]  /*b3250*/  @!UPT UIADD3 URZ, URZ, URZ, URZ ;  /* 0x0000003f3f3ff290 */ /* 0x000ff4000fffe03f */
        /* <DEDUP_REMOVED lines=32> */
[----:B------:R-:W3:Y:S01]  /*b3460*/  LDL.LU.64 R18, [R1+0x56e0] ;  /* 0x0056e00001127983 */ /* 0x000ee20000300a00 */
[----:B------:R-:W3:Y:S05]  /*b3470*/  LDL.LU.64 R16, [R1+0x56d8] ;  /* 0x0056d80001107983 */ /* 0x000eea0000300a00 */
[C---:B--2---:R-:W-:Y:S11]  /*b3480*/  HMMA.16816.F32.BF16 R12, R24.reuse, R12, R8 ;  /* 0x0000000c180c723c */ /* 0x044ff60000041808 */
[----:B------:R-:W-:Y:S04]  /*b3490*/  @!UPT UIADD3 URZ, URZ, URZ, URZ ;  /* 0x0000003f3f3ff290 */ /* 0x000fe8000fffe03f */
[----:B------:R-:W-:Y:S01]  /*b34a0*/  STL.64 [R1+0x520], R20 ;  /* 0x0005201401007387 */ /* 0x000fe20000100a00 */
[----:B------:R0:W-:Y:S03]  /*b34b0*/  STL.64 [R1+0x528], R22 ;  /* 0x0005281601007387 */ /* 0x0001e60000100a00 */
[----:B0-----:R-:W2:Y:S01]  /*b34c0*/  LDL.LU.64 R22, [R1+0x56d0] ;  /* 0x0056d00001167983 */ /* 0x001ea20000300a00 */
[----:B------:R-:W2:Y:S03]  /*b34d0*/  LDL.LU.64 R20, [R1+0x56c8] ;  /* 0x0056c80001147983 */ /* 0x000ea60000300a00 */
[----:B------:R-:W-:Y:S02]  /*b34e0*/  STL.64 [R1+0x510], R12 ;  /* 0x0005100c01007387 */ /* 0x000fe40000100a00 */
[----:B------:R-:W-:Y:S01]  /*b34f0*/  STL.64 [R1+0x518], R14 ;  /* 0x0005180e01007387 */ /* 0x000fe20000100a00 */
[----:B---3--:R-:W-:Y:S11]  /*b3500*/  HMMA.16816.F32.BF16 R8, R24, R4, R16 ;  /* 0x000000041808723c */ /* 0x008ff60000041810 */
[----:B------:R-:W-:Y:S11]  /*b3510*/  @!UPT UIADD3 URZ, URZ, URZ, URZ ;  /* 0x0000003f3f3ff290 */ /* 0x000ff6000fffe03f */
[----:B------:R-:W-:Y:S01]  /*b3520*/  @!UPT UIADD3 URZ, URZ, URZ, URZ ;  /* 0x0000003f3f3ff290 */ /* 0x000fe2000fffe03f */
[----:B------:R-:W-:Y:S01]  /*b3530*/  STL.64 [R1+0x230], R8 ;  /* 0x0002300801007387 */ /* 0x000fe20000100a00 */
[----:B------:R-:W-:Y:S02]  /*b3540*/  STL.64 [R1+0x238], R10 ;  /* 0x0002380a01007387 */ /* 0x000fe40000100a00 */
[----:B------:R-:W3:Y:S02]  /*b3550*/  LDL.LU.64 R16, [R1] ;  /* 0x0000000001107983 */ /* 0x000ee40000300a00 */
[----:B---3--:R0:W-:Y:S04]  /*b3560*/  STL.64 [R1+0x56a8], R16 ;  /* 0x0056a81001007387 */ /* 0x0081e80000100a00 */
[----:B0-----:R-:W3:Y:S04]  /*b3570*/  LDL.LU.64 R16, [R1+0x10] ;  /* 0x0000100001107983 */ /* 0x001ee80000300a00 */
[----:B---3--:R0:W-:Y:S04]  /*b3580*/  STL.64 [R1+0x56c0], R16 ;  /* 0x0056c01001007387 */ /* 0x0081e80000100a00 */
[----:B0-----:R-:W2:Y:S01]  /*b3590*/  LDL.LU.64 R16, [R1+0x20] ;  /* 0x0000200001107983 */ /* 0x001ea20000300a00 */
        /* <DEDUP_REMOVED lines=22> */
[----:B------:R0:W-:Y:S04]  /*b3700*/  STL.64 [R1+0x5660], R24 ;  /* 0x0056601801007387 */ /* 0x0001e80000100a00 */
[----:B0-----:R-:W2:Y:S01]  /*b3710*/  LDL.LU R24, [R1+0x8e0] ;  /* 0x0008e00001187983 */ /* 0x001ea20000300800 */
[----:B------:R-:W2:Y:S02]  /*b3720*/  LDL.LU R25, [R1+0x8e4] ;  /* 0x0008e40001197983 */ /* 0x000ea40000300800 */
[----:B------:R-:W2:Y:S02]  /*b3730*/  LDL.LU R26, [R1+0x8e8] ;  /* 0x0008e800011a7983 */ /* 0x000ea40000300800 */
[----:B------:R-:W2:Y:S01]  /*b3740*/  LDL.LU R27, [R1+0x8ec] ;  /* 0x0008ec00011b7983 */ /* 0x000ea20000300800 */
[----:B------:R-:W2:Y:S01]  /*b3750*/  LDL R3, [R1+0x2800] ;  /* 0x0028000001037983 */ /* 0x000ea20000100800 */
[----:B------:R0:W-:Y:S03]  /*b3760*/  STL.64 [R1+0x55c8], R4 ;  /* 0x0055c80401007387 */ /* 0x0001e60000100a00 */
[----:B0-----:R-:W2:Y:S01]  /*b3770*/  LDL.LU R4, [R1+0x220] ;  /* 0x0002200001047983 */ /* 0x001ea20000300800 */
[----:B------:R-:W2:Y:S02]  /*b3780*/  LDL.LU R5, [R1+0x224] ;  /* 0x0002240001057983 */ /* 0x000ea40000300800 */
[----:B------:R-:W2:Y:S02]  /*b3790*/  LDL.LU R6, [R1+0x228] ;  /* 0x0002280001067983 */ /* 0x000ea40000300800 */
[----:B------:R-:W2:Y:S02]  /*b37a0*/  LDL.LU R7, [R1+0x22c] ;  /* 0x00022c0001077983 */ /* 0x000ea40000300800 */
[C---:B--2---:R-:W-:Y:S11]  /*b37b0*/  HMMA.16816.F32.BF16 R4, R20.reuse, R16, R4 ;  /* 0x000000101404723c */ /* 0x044ff60000041804 */
[----:B------:R-:W-:Y:S11]  /*b37c0*/  @!UPT UIADD3 URZ, URZ, URZ, URZ ;  /* 0x0000003f3f3ff290 */ /* 0x000ff6000fffe03f */
[----:B------:R-:W-:Y:S01]  /*b37d0*/  @!UPT UIADD3 URZ, URZ, URZ, URZ ;  /* 0x0000003f3f3ff290 */ /* 0x000fe2000fffe03f */
        /* <DEDUP_REMOVED lines=21> */
[----:B------:R-:W-:Y:S01]  /*b3930*/  MOV R29, R16 ;  /* 0x00000010001d7202 */ /* 0x000fe20000000f00 */
[----:B------:R-:W-:Y:S01]  /*b3940*/  IMAD.MOV.U32 R28, RZ, RZ, R17 ;  /* 0x000000ffff1c7224 */ /* 0x000fe200078e0011 */
        /* <DEDUP_REMOVED lines=9> */
[----:B------:R-:W3:Y:S02]  /*b39e0*/  LDL.LU.64 R12, [R1+0x5698] ;  /* 0x00569800010c7983 */ /* 0x000ee40000300a00 */
[----:B------:R-:W2:Y:S02]  /*b39f0*/  LDL.LU.64 R18, [R1+0x5690] ;  /* 0x0056900001127983 */ /* 0x000ea40000300a00 */
[----:B------:R-:W3:Y:S02]  /*b3a00*/  LDL.LU.64 R16, [R1+0x5688] ;  /* 0x0056880001107983 */ /* 0x000ee40000300a00 */
[C---:B---3--:R-:W-:Y:S11]  /*b3a10*/  HMMA.16816.F32.BF16 R12, R20.reuse, R16, R12 ;  /* 0x00000010140c723c */ /* 0x048ff6000004180c */
[----:B------:R-:W-:Y:S11]  /*b3a20*/  @!UPT UIADD3 URZ, URZ, URZ, URZ ;  /* 0x0000003f3f3ff290 */ /* 0x000ff6000fffe03f */
[----:B------:R-:W-:Y:S01]  /*b3a30*/  @!UPT UIADD3 URZ, URZ, URZ, URZ ;  /* 0x0000003f3f3ff290 */ /* 0x000fe2000fffe03f */
[----:B------:R-:W-:Y:S01]  /*b3a40*/  STL.64 [R1+0x1f0], R12 ;  /* 0x0001f00c01007387 */ /* 0x000fe20000100a00 */
[----:B------:R0:W-:Y:S03]  /*b3a50*/  STL.64 [R1+0x1f8], R14 ;  /* 0x0001f80e01007387 */ /* 0x0001e60000100a00 */
[----:B0-----:R-:W3:Y:S01]  /*b3a60*/  LDL.LU.64 R14, [R1+0x5680] ;  /* 0x00568000010e7983 */ /* 0x001ee20000300a00 */
[----:B------:R-:W4:Y:S02]  /*b3a70*/  LDL.LU.64 R12, [R1+0x5678] ;  /* 0x00567800010c7983 */ /* 0x000f240000300a00 */
[----:B--2---:R-:W-:Y:S02]  /*b3a80*/  STL.64 [R1+0x5568], R18 ;  /* 0x0055681201007387 */ /* 0x004fe40000100a00 */
[----:B------:R0:W-:Y:S02]  /*b3a90*/  STL.64 [R1+0x5560], R16 ;  /* 0x0055601001007387 */ /* 0x0001e40000100a00 */
[----:B0-----:R-:W2:Y:S01]  /*b3aa0*/  LDL.LU.64 R16, [R1+0x1c0] ;  /* 0x0001c00001107983 */ /* 0x001ea20000300a00 */
[C---:B----4-:R-:W-:Y:S11]  /*b3ab0*/  HMMA.16816.F32.BF16 R8, R20.reuse, R12, R8 ;  /* 0x0000000c1408723c */ /* 0x050ff60000041808 */
[----:B------:R-:W-:Y:S11]  /*b3ac0*/  @!UPT UIADD3 URZ, URZ, URZ, URZ ;  /* 0x0000003f3f3ff290 */ /* 0x000ff6000fffe03f */
[----:B------:R-:W-:Y:S01]  /*b3ad0*/  @!UPT UIADD3 URZ, URZ, URZ, URZ ;  /* 0x0000003f3f3ff290 */ /* 0x000fe2000fffe03f */
[----:B------:R-:W-:Y:S01]  /*b3ae0*/  STL.64 [R1+0x150], R8 ;  /* 0x0001500801007387 */ /* 0x000fe20000100a00 */
[----:B------:R0:W-:Y:S03]  /*b3af0*/  STL.64 [R1+0x158], R10 ;  /* 0x0001580a01007387 */ /* 0x0001e60000100a00 */
[----:B0-----:R-:W4:Y:S01]  /*b3b00*/  LDL.LU.64 R10, [R1+0x5670] ;  /* 0x00567000010a7983 */ /* 0x001f220000300a00 */
[----:B------:R-:W2:Y:S02]  /*b3b10*/  LDL.LU.64 R8, [R1+0x5668] ;  /* 0x0056680001087983 */ /* 0x000ea40000300a00 */
[----:B---3--:R-:W-:Y:S02]  /*b3b20*/  STL.64 [R1+0x5558], R14 ;  /* 0x0055580e01007387 */ /* 0x008fe40000100a00 */
        /* <DEDUP_REMOVED lines=11> */
[----:B----4-:R-:W-:Y:S02]  /*b3be0*/  STL.64 [R1+0x5548], R10 ;  /* 0x0055480a01007387 */ /* 0x010fe40000100a00 */
[----:B------:R0:W-:Y:S02]  /*b3bf0*/  STL.64 [R1+0x5540], R8 ;  /* 0x0055400801007387 */ /* 0x0001e40000100a00 */
[----:B0-----:R-:W4:Y:S01]  /*b3c00*/  LDL.64 R8, [R1+0x1d0] ;  /* 0x0001d00001087983 */ /* 0x001f220000100a00 */
[----:B--2---:R-:W-:Y:S03]  /*b3c10*/  HMMA.16816.F32.BF16 R24, R20, R24, R4 ;  /* 0x000000181418723c */ /* 0x004fe60000041804 */
[----:B------:R-:W2:Y:S01]  /*b3c20*/  LDL.LU.64 R6, [R1+0x5658] ;  /* 0x0056580001067983 */ /* 0x000ea20000300a00 */
[----:B------:R-:W2:Y:S11]  /*b3c30*/  LDL.LU.64 R4, [R1+0x5650] ;  /* 0x0056500001047983 */ /* 0x000eb60000300a00 */
[----:B------:R-:W-:Y:S08]  /*b3c40*/  @!UPT UIADD3 URZ, URZ, URZ, URZ ;  /* 0x0000003f3f3ff290 */ /* 0x000ff0000fffe03f */
[----:B------:R-:W-:Y:S01]  /*b3c50*/  STL.64 [R1+0x130], R24 ;  /* 0x0001301801007387 */ /* 0x000fe20000100a00 */
[----:B------:R-:W-:Y:S02]  /*b3c60*/  STL.64 [R1+0x138], R26 ;  /* 0x0001381a01007387 */ /* 0x000fe40000100a00 */
[----:B------:R-:W0:Y:S02]  /*b3c70*/  LDSM.16.M88.4 R24, [R3+0x40080] ;  /* 0x040080000318783b */ /* 0x000e240000000200 */
[----:B0-----:R-:W-:Y:S02]  /*b3c80*/  STL.64 [R1+0x5448], R26 ;  /* 0x0054481a01007387 */ /* 0x001fe40000100a00 */
[----:B------:R0:W-:Y:S02]  /*b3c90*/  STL.64 [R1+0x5440], R24 ;  /* 0x0054401801007387 */ /* 0x0001e40000100a00 */
[----:B0-----:R-:W-:Y:S02]  /*b3ca0*/  MOV R24, R2 ;  /* 0x0000000200187202 */ /* 0x001fe40000000f00 */
[----:B------:R-:W-:-:S07]  /*b3cb0*/  MOV R25, R0 ;  /* 0x0000000000197202 */ /* 0x000fce0000000f00 */
[----:B--2---:R-:W-:Y:S11]  /*b3cc0*/  HMMA.16816.F32.BF16 R4, R20, R24, R4 ;  /* 0x000000181404723c */ /* 0x004ff60000041804 */
        /* <DEDUP_REMOVED lines=10> */
[----:B------:R-:W2:Y:S01]  /*b3d70*/  LDL.LU R27, [R1+0x95c] ;  /* 0x00095c00011b7983 */ /* 0x000ea20000300800 */
[----:B----4-:R-:W-:-:S05]  /*b3d80*/  MOV R0, R9 ;  /* 0x0000000900007202 */ /* 0x010fca0000000f00 */
[----:B------:R-:W-:Y:S01]  /*b3d90*/  STL [R1+0x5504], R0 ;  /* 0x0055040001007387 */ /* 0x000fe20000100800 */
[C---:B--2---:R-:W-:Y:S08]  /*b3da0*/  HMMA.16816.F32.BF16 R24, R20.reuse, R8, R24 ;  /* 0x000000081418723c */ /* 0x044ff00000041818 */
[----:B---3--:R-:W-:Y:S11]  /*b3db0*/  HMMA.16816.F32.BF16 R8, R20, R16, R12 ;  /* 0x000000101408723c */ /* 0x008ff6000004180c */
[----:B------:R-:W-:Y:S04]  /*b3dc0*/  @!UPT UIADD3 URZ, URZ, URZ, URZ ;  /* 0x0000003f3f3ff290 */ /* 0x000fe8000fffe03f */
[----:B------:R0:W-:Y:S01]  /*b3dd0*/  STL.64 [R1+0x110], R24 ;  /* 0x0001101801007387 */ /* 0x0001e20000100a00 */
[----:B------:R1:W-:Y:S07]  /*b3de0*/  STL.64 [R1+0x118], R26 ;  /* 0x0001181a01007387 */ /* 0x0003ee0000100a00 */
[----:B------:R2:W-:Y:S02]  /*b3df0*/  STL.64 [R1+0x100], R8 ;  /* 0x0001000801007387 */ /* 0x0005e40000100a00 */
[----:B------:R3:W-:Y:S01]  /*b3e00*/  STL.64 [R1+0x108], R10 ;  /* 0x0001080a01007387 */ /* 0x0007e20000100a00 */
[----:B0-----:R-:W4:Y:S01]  /*b3e10*/  LDL.LU R24, [R1+0x890] ;  /* 0x0008900001187983 */ /* 0x001f220000300800 */
[----:B------:R-:W4:Y:S02]  /*b3e20*/  LDL.LU R25, [R1+0x894] ;  /* 0x0008940001197983 */ /* 0x000f240000300800 */
[----:B-1----:R-:W4:Y:S02]  /*b3e30*/  LDL.LU R26, [R1+0x898] ;  /* 0x00089800011a7983 */ /* 0x002f240000300800 */
[----:B------:R-:W4:Y:S01]  /*b3e40*/  LDL.LU R27, [R1+0x89c] ;  /* 0x00089c00011b7983 */ /* 0x000f220000300800 */
[----:B--2---:R-:W2:Y:S01]  /*b3e50*/  LDL.LU R8, [R1+0x50] ;  /* 0x0000500001087983 */ /* 0x004ea20000300800 */
[----:B------:R-:W2:Y:S02]  /*b3e60*/  LDL.LU R9, [R1+0x54] ;  /* 0x0000540001097983 */ /* 0x000ea40000300800 */
[----:B---3--:R-:W3:Y:S02]  /*b3e70*/  LDL.LU R10, [R1+0x58] ;  /* 0x00005800010a7983 */ /* 0x008ee40000300800 */
[----:B------:R-:W3:Y:S02]  /*b3e80*/  LDL.LU R11, [R1+0x5c] ;  /* 0x00005c00010b7983 */ /* 0x000ee40000300800 */
[----:B---3--:R-:W-:Y:S01]  /*b3e90*/  STL.64 [R1+0x5578], R10 ;  /* 0x0055780a01007387 */ /* 0x008fe20000100a00 */
[----:B--2---:R0:W-:Y:S02]  /*b3ea0*/  STL.64 [R1+0x5570], R8 ;  /* 0x0055700801007387 */ /* 0x0041e40000100a00 */
[----:B------:R-:W2:Y:S02]  /*b3eb0*/  LDL.LU R12, [R1+0x60] ;  /* 0x00006000010c7983 */ /* 0x000ea40000300800 */
[----:B------:R-:W2:Y:S01]  /*b3ec0*/  LDL.LU R13, [R1+0x64] ;  /* 0x00006400010d7983 */ /* 0x000ea20000300800 */
[----:B------:R-:W3:Y:S01]  /*b3ed0*/  LDL.LU R14, [R1+0x68] ;  /* 0x00006800010e7983 */ /* 0x000ee20000300800 */
[----:B------:R-:W3:Y:S01]  /*b3ee0*/  LDL.LU R15, [R1+0x6c] ;  /* 0x00006c00010f7983 */ /* 0x000ee20000300800 */
[----:B------:R-:W-:Y:S01]  /*b3ef0*/  MOV R2, R16 ;  /* 0x0000001000027202 */ /* 0x000fe20000000f00 */
[----:B------:R-:W-:Y:S01]  /*b3f00*/  IMAD.MOV.U32 R3, RZ, RZ, R17 ;  /* 0x000000ffff037224 */ /* 0x000fe200078e0011 */
[----:B------:R-:W-:-:S02]  /*b3f10*/  MOV R16, R29 ;  /* 0x0000001d00107202 */ /* 0x000fc40000000f00 */
[----:B------:R-:W-:Y:S01]  /*b3f20*/  MOV R17, R28 ;  /* 0x0000001c00117202 */ /* 0x000fe20000000f00 */
[----:B---3--:R-:W-:Y:S01]  /*b3f30*/  STL.64 [R1+0x5588], R14 ;  /* 0x0055880e01007387 */ /* 0x008fe20000100a00 */
[----:B--2---:R1:W-:Y:S03]  /*b3f40*/  STL.64 [R1+0x5580], R12 ;  /* 0x0055800c01007387 */ /* 0x0043e60000100a00 */
[----:B------:R-:W-:Y:S02]  /*b3f50*/  STL.64 [R1+0x5590], R16 ;  /* 0x0055901001007387 */ /* 0x000fe40000100a00 */
[----:B0-----:R-:W2:Y:S01]  /*b3f60*/  LDL.LU R8, [R1+0x70] ;  /* 0x0000700001087983 */ /* 0x001ea20000300800 */
[----:B------:R-:W2:Y:S01]  /*b3f70*/  LDL.LU R9, [R1+0x74] ;  /* 0x0000740001097983 */ /* 0x000ea20000300800 */
[----:B------:R-:W3:Y:S02]  /*b3f80*/  LDL.LU R10, [R1+0x78] ;  /* 0x00007800010a7983 */ /* 0x000ee40000300800 */
[----:B------:R-:W3:Y:S01]  /*b3f90*/  LDL.LU R11, [R1+0x7c] ;  /* 0x00007c00010b7983 */ /* 0x000ee20000300800 */
[----:B-1----:R-:W-:-:S02]  /*b3fa0*/  MOV R12, R7 ;  /* 0x00000007000c7202 */ /* 0x002fc40000000f00 */
[----:B------:R-:W-:Y:S01]  /*b3fb0*/  MOV R13, R6 ;  /* 0x00000006000d7202 */ /* 0x000fe20000000f00 */
[----:B---3--:R-:W-:Y:S01]  /*b3fc0*/  STL.64 [R1+0x55a0], R10 ;  /* 0x0055a00a01007387 */ /* 0x008fe20000100a00 */
[----:B--2---:R0:W-:Y:S03]  /*b3fd0*/  STL.64 [R1+0x5598], R8 ;  /* 0x0055980801007387 */ /* 0x0041e60000100a00 */
[----:B------:R-:W-:Y:S02]  /*b3fe0*/  STL.64 [R1+0x55a8], R12 ;  /* 0x0055a80c01007387 */ /* 0x000fe40000100a00 */
[----:B0-----:R-:W-:Y:S01]  /*b3ff0*/  IMAD.MOV.U32 R8, RZ, RZ, R5 ;  /* 0x000000ffff087224 */ /* 0x001fe200078e0005 */
[----:B------:R-:W-:-:S05]  /*b4000*/  MOV R9, R4 ;  /* 0x0000000400097202 */ /* 0x000fca0000000f00 */
[----:B------:R0:W-:Y:S04]  /*b4010*/  STL.64 [R1+0x55c0], R8 ;  /* 0x0055c00801007387 */ /* 0x0001e80000100a00 */
        /* <DEDUP_REMOVED lines=12> */
[----:B0-----:R-:W2:Y:S04]  /*b40e0*/  LDL.LU.64 R8, [R1+0x180] ;  /* 0x0001800001087983 */ /* 0x001ea80000300a00 */
[----:B--2---:R0:W-:Y:S04]  /*b40f0*/  STL.64 [R1+0x55f8], R8 ;  /* 0x0055f80801007387 */ /* 0x0041e80000100a00 */
[----:B0-----:R-:W2:Y:S04]  /*b4100*/  LDL.64 R8, [R1+0x190] ;  /* 0x0001900001087983 */ /* 0x001ea80000100a00 */
[----:B--2---:R0:W-:Y:S04]  /*b4110*/  STL.64 [R1+0x5610], R8 ;  /* 0x0056100801007387 */ /* 0x0041e80000100a00 */
[----:B0-----:R-:W2:Y:S04]  /*b4120*/  LDL.LU.64 R8, [R1+0x1a0] ;  /* 0x0001a00001087983 */ /* 0x001ea80000300a00 */
[----:B--2---:R0:W-:Y:S01]  /*b4130*/  STL.64 [R1+0x5628], R8 ;  /* 0x0056280801007387 */ /* 0x0041e20000100a00 */
        /* <DEDUP_REMOVED lines=34> */
[----:B------:R0:W-:Y:S01]  /*b4360*/  STL.64 [R1+0x5530], R24 ;  /* 0x0055301801007387 */ /* 0x0001e20000100a00 */
[----:B---3--:R-:W-:-:S02]  /*b4370*/  MOV R0, R9 ;  /* 0x0000000900007202 */ /* 0x008fc40000000f00 */
[----:B0-----:R-:W3:Y:S01]  /*b4380*/  LDL.LU R24, [R1+0x40] ;  /* 0x0000400001187983 */ /* 0x001ee20000300800 */
[----:B------:R-:W3:Y:S02]  /*b4390*/  LDL.LU R25, [R1+0x44] ;  /* 0x0000440001197983 */ /* 0x000ee40000300800 */
[----:B------:R-:W3:Y:S02]  /*b43a0*/  LDL.LU R26, [R1+0x48] ;  /* 0x00004800011a7983 */ /* 0x000ee40000300800 */
[----:B------:R-:W3:Y:S01]  /*b43b0*/  LDL.LU R27, [R1+0x4c] ;  /* 0x00004c00011b7983 */ /* 0x000ee20000300800 */
[----:B------:R-:W-:Y:S01]  /*b43c0*/  STL [R1+0x550c], R3 ;  /* 0x00550c0301007387 */ /* 0x000fe20000100800 */
        /* <DEDUP_REMOVED lines=22> */
[----:B------:R-:W-:Y:S11]  /*b4530*/  IMAD.MOV.U32 R0, RZ, RZ, R9 ;  /* 0x000000ffff007224 */ /* 0x000ff600078e0009 */
[----:B------:R-:W-:Y:S11]  /*b4540*/  @!UPT UIADD3 URZ, URZ, URZ, URZ ;  /* 0x0000003f3f3ff290 */ /* 0x000ff6000fffe03f */
        /* <DEDUP_REMOVED lines=23> */
[----:B--2---:R-:W-:Y:S01]  /*b46c0*/  HMMA.16816.F32.BF16 R20, R20, R4, R8 ;  /* 0x000000041414723c */ /* 0x004fe20000041808 */
[----:B------:R-:W2:Y:S01]  /*b46d0*/  LDL.LU.64 R8, [R1+0x55c0] ;  /* 0x0055c00001087983 */ /* 0x000ea20000300a00 */
[----:B------:R-:W-:Y:S01]  /*b46e0*/  MOV R28, R4 ;  /* 0x00000004001c7202 */ /* 0x000fe20000000f00 */
[----:B------:R-:W-:Y:S11]  /*b46f0*/  IMAD.MOV.U32 R29, RZ, RZ, R5 ;  /* 0x000000ffff1d7224 */ /* 0x000ff600078e0005 */
[----:B------:R-:W-:Y:S09]  /*b4700*/  @!UPT UIADD3 URZ, URZ, URZ, URZ ;  /* 0x0000003f3f3ff290 */ /* 0x000ff2000fffe03f */
[----:B------:R0:W-:Y:S01]  /*b4710*/  STL.64 [R1+0xa0], R20 ;  /* 0x0000a01401007387 */ /* 0x0001e20000100a00 */
[----:B------:R-:W-:Y:S02]  /*b4720*/  STL.64 [R1+0xa8], R22 ;  /* 0x0000a81601007387 */ /* 0x000fe40000100a00 */
[----:B------:R-:W2:Y:S02]  /*b4730*/  LDL.LU.64 R6, [R1+0x55b8] ;  /* 0x0055b80001067983 */ /* 0x000ea40000300a00 */
[----:B------:R-:W2:Y:S01]  /*b4740*/  LDL.LU.64 R4, [R1+0x55b0] ;  /* 0x0055b00001047983 */ /* 0x000ea20000300a00 */
[----:B0-----:R-:W4:Y:S01]  /*b4750*/  LDL.LU R20, [R1+0x30] ;  /* 0x0000300001147983 */ /* 0x001f220000300800 */
[----:B------:R-:W4:Y:S01]  /*b4760*/  LDL.LU R21, [R1+0x34] ;  /* 0x0000340001157983 */ /* 0x000f220000300800 */
[C---:B--2---:R-:W-:Y:S02]  /*b4770*/  HMMA.16816.F32.BF16 R8, R4.reuse, R8, R12 ;  /* 0x000000080408723c */ /* 0x044fe4000004180c */
[----:B------:R-:W2:Y:S11]  /*b4780*/  LDL.LU.64 R12, [R1+0x55a8] ;  /* 0x0055a800010c7983 */ /* 0x000eb60000300a00 */
[----:B------:R-:W-:Y:S10]  /*b4790*/  @!UPT UIADD3 URZ, URZ, URZ, URZ ;  /* 0x0000003f3f3ff290 */ /* 0x000ff4000fffe03f */
[----:B------:R-:W-:Y:S01]  /*b47a0*/  STL.64 [R1+0x90], R8 ;  /* 0x0000900801007387 */ /* 0x000fe20000100a00 */
[----:B------:R0:W-:Y:S03]  /*b47b0*/  STL.64 [R1+0x98], R10 ;  /* 0x0000980a01007387 */ /* 0x0001e60000100a00 */
[----:B0-----:R-:W3:Y:S01]  /*b47c0*/  LDL.LU.64 R10, [R1+0x55a0] ;  /* 0x0055a000010a7983 */ /* 0x001ee20000300a00 */
[----:B------:R-:W3:Y:S01]  /*b47d0*/  LDL.LU.64 R8, [R1+0x5598] ;  /* 0x0055980001087983 */ /* 0x000ee20000300a00 */
[C---:B--2---:R-:W-:Y:S02]  /*b47e0*/  HMMA.16816.F32.BF16 R12, R4.reuse, R12, R16 ;  /* 0x0000000c040c723c */ /* 0x044fe40000041810 */
[----:B------:R-:W3:Y:S11]  /*b47f0*/  LDL.LU.64 R16, [R1+0x5590] ;  /* 0x0055900001107983 */ /* 0x000ef60000300a00 */
[----:B------:R-:W-:Y:S10]  /*b4800*/  @!UPT UIADD3 URZ, URZ, URZ, URZ ;  /* 0x0000003f3f3ff290 */ /* 0x000ff4000fffe03f */
[----:B------:R-:W-:Y:S01]  /*b4810*/  STL.64 [R1+0x80], R12 ;  /* 0x0000800c01007387 */ /* 0x000fe20000100a00 */
[----:B------:R0:W-:Y:S03]  /*b4820*/  STL.64 [R1+0x88], R14 ;  /* 0x0000880e01007387 */ /* 0x0001e60000100a00 */
[----:B0-----:R-:W2:Y:S01]  /*b4830*/  LDL.LU.64 R14, [R1+0x5588] ;  /* 0x00558800010e7983 */ /* 0x001ea20000300a00 */
[----:B------:R-:W2:Y:S01]  /*b4840*/  LDL.LU.64 R12, [R1+0x5580] ;  /* 0x00558000010c7983 */ /* 0x000ea20000300a00 */
[C---:B---3--:R-:W-:Y:S02]  /*b4850*/  HMMA.16816.F32.BF16 R16, R4.reuse, R16, R8 ;  /* 0x000000100410723c */ /* 0x048fe40000041808 */
[----:B------:R-:W3:Y:S01]  /*b4860*/  LDL.LU.64 R10, [R1+0x5578] ;  /* 0x00557800010a7983 */ /* 0x000ee20000300a00 */
[----:B------:R-:W3:Y:S11]  /*b4870*/  LDL.LU.64 R8, [R1+0x5570] ;  /* 0x0055700001087983 */ /* 0x000ef60000300a00 */
        /* <DEDUP_REMOVED lines=29> */
[----:B------:R-:W-:Y:S11]  /*b4a50*/  STL.64 [R1+0x5408], R18 ;  /* 0x0054081201007387 */ /* 0x000ff60000100a00 */
[----:B------:R-:W-:Y:S11]  /*b4a60*/  @!UPT UIADD3 URZ, URZ, URZ, URZ ;  /* 0x0000003f3f3ff290 */ /* 0x000ff6000fffe03f */
[----:B------:R-:W-:Y:S02]  /*b4a70*/  MOV R16, R20 ;  /* 0x0000001400107202 */ /* 0x000fe40000000f00 */
[----:B------:R-:W-:-:S05]  /*b4a80*/  MOV R17, R21 ;  /* 0x0000001500117202 */ /* 0x000fca0000000f00 */
[----:B------:R0:W-:Y:S02]  /*b4a90*/  STL.64 [R1+0x5400], R16 ;  /* 0x0054001001007387 */ /* 0x0001e40000100a00 */
[----:B0-----:R-:W-:Y:S02]  /*b4aa0*/  IMAD.MOV.U32 R16, RZ, RZ, R15 ;  /* 0x000000ffff107224 */ /* 0x001fe400078e000f */
[----:B------:R-:W4:Y:S01]  /*b4ab0*/  LDL.LU R15, [R1+0x5520] ;  /* 0x00552000010f7983 */ /* 0x000f220000300800 */
[----:B------:R-:W2:Y:S02]  /*b4ac0*/  LDL.LU R17, [R1+0x8c4] ;  /* 0x0008c40001117983 */ /* 0x000ea40000300800 */
[----:B------:R-:W2:Y:S02]  /*b4ad0*/  LDL.LU R18, [R1+0x8c8] ;  /* 0x0008c80001127983 */ /* 0x000ea40000300800 */
[----:B------:R-:W2:Y:S01]  /*b4ae0*/  LDL.LU R19, [R1+0x8cc] ;  /* 0x0008cc0001137983 */ /* 0x000ea20000300800 */
[----:B------:R-:W-:-:S02]  /*b4af0*/  MOV R12, R22 ;  /* 0x00000016000c7202 */ /* 0x000fc40000000f00 */
[----:B------:R-:W-:Y:S02]  /*b4b00*/  MOV R8, R23 ;  /* 0x0000001700087202 */ /* 0x000fe40000000f00 */
[----:B---3--:R-:W0:Y:S04]  /*b4b10*/  LDSM.16.M88.4 R20, [R13+0x41080] ;  /* 0x041080000d14783b */ /* 0x008e280000000200 */
[----:B------:R-:W-:Y:S01]  /*b4b20*/  STL [R1+0x52c4], R8 ;  /* 0x0052c40801007387 */ /* 0x000fe20000100800 */
[----:B------:R2:W-:Y:S02]  /*b4b30*/  STL.64 [R1+0x5420], R10 ;  /* 0x0054200a01007387 */ /* 0x0005e40000100a00 */
[----:B------:R-:W-:Y:S01]  /*b4b40*/  STL [R1+0x52c0], R12 ;  /* 0x0052c00c01007387 */ /* 0x000fe20000100800 */
[----:B--2---:R-:W-:Y:S01]  /*b4b50*/  HMMA.16816.F32.BF16 R8, R4, R24, R16 ;  /* 0x000000180408723c */ /* 0x004fe20000041810 */
[----:B----4-:R-:W-:Y:S01]  /*b4b60*/  STL.64 [R1+0x53f8], R14 ;  /* 0x0053f80e01007387 */ /* 0x010fe20000100a00 */
[----:B------:R-:W-:Y:S02]  /*b4b70*/  STL [R1+0x53f0], R13 ;  /* 0x0053f00d01007387 */ /* 0x000fe40000100800 */
[----:B0-----:R-:W-:Y:S02]  /*b4b80*/  STL.64 [R1+0x5348], R22 ;  /* 0x0053481601007387 */ /* 0x001fe40000100a00 */
[----:B------:R-:W-:Y:S01]  /*b4b90*/  STL.64 [R1+0x5340], R20 ;  /* 0x0053401401007387 */ /* 0x000fe20000100a00 */
[----:B------:R-:W2:Y:S11]  /*b4ba0*/  LDL.LU R24, [R1+0x500] ;  /* 0x0005000001187983 */ /* 0x000eb60000300800 */
        /* <DEDUP_REMOVED lines=8> */
[----:B0-----:R-:W2:Y:S01]  /*b4c30*/  LDL.LU R24, [R1+0x170] ;  /* 0x0001700001187983 */ /* 0x001ea20000300800 */
[----:B------:R-:W-:-:S02]  /*b4c40*/  MOV R25, R0 ;  /* 0x0000000000197202 */ /* 0x000fc40000000f00 */
[----:B------:R-:W3:Y:S03]  /*b4c50*/  LDL.LU R0, [R1+0x551c] ;  /* 0x00551c0001007983 */ /* 0x000ee60000300800 */
[----:B--2---:R0:W-:Y:S01]  /*b4c60*/  STL.64 [R1+0x5470], R24 ;  /* 0x0054701801007387 */ /* 0x0041e20000100a00 */
[----:B------:R-:W2:Y:S02]  /*b4c70*/  LDL.LU R20, [R1+0x4f0] ;  /* 0x0004f00001147983 */ /* 0x000ea40000300800 */
[----:B------:R-:W2:Y:S02]  /*b4c80*/  LDL.LU R21, [R1+0x4f4] ;  /* 0x0004f40001157983 */ /* 0x000ea40000300800 */
[----:B------:R-:W4:Y:S01]  /*b4c90*/  LDL.LU R22, [R1+0x4f8] ;  /* 0x0004f80001167983 */ /* 0x000f220000300800 */
[----:B------:R-:W4:Y:S01]  /*b4ca0*/  LDL.LU R23, [R1+0x4fc] ;  /* 0x0004fc0001177983 */ /* 0x000f220000300800 */
[----:B0-----:R-:W-:-:S02]  /*b4cb0*/  MOV R24, R2 ;  /* 0x0000000200187202 */ /* 0x001fc40000000f00 */
        /* <DEDUP_REMOVED lines=10> */
[----:B------:R-:W2:Y:S01]  /*b4d60*/  LDL.LU R24, [R1+0x190] ;  /* 0x0001900001187983 */ /* 0x000ea20000300800 */
[----:B---3--:R-:W-:-:S02]  /*b4d70*/  MOV R25, R0 ;  /* 0x0000000000197202 */ /* 0x008fc40000000f00 */
[----:B------:R-:W3:Y:S03]  /*b4d80*/  LDL.LU R0, [R1+0x5510] ;  /* 0x0055100001007983 */ /* 0x000ee60000300800 */
[----:B--2---:R0:W-:Y:S02]  /*b4d90*/  STL.64 [R1+0x54a0], R24 ;  /* 0x0054a01801007387 */ /* 0x0041e40000100a00 */
[----:B0-----:R-:W-:Y:S01]  /*b4da0*/  IMAD.MOV.U32 R24, RZ, RZ, R3 ;  /* 0x000000ffff187224 */ /* 0x001fe200078e0003 */
[----:B------:R-:W-:Y:S01]  /*b4db0*/  MOV R25, R2 ;  /* 0x0000000200197202 */ /* 0x000fe20000000f00 */
[----:B------:R-:W2:Y:S01]  /*b4dc0*/  LDL.LU R3, [R1+0x550c] ;  /* 0x00550c0001037983 */ /* 0x000ea20000300800 */
[----:B------:R-:W2:Y:S03]  /*b4dd0*/  LDL.LU R2, [R1+0x5508] ;  /* 0x0055080001027983 */ /* 0x000ea60000300800 */
[----:B------:R-:W-:Y:S01]  /*b4de0*/  STL.64 [R1+0x54b8], R24 ;  /* 0x0054b81801007387 */ /* 0x000fe20000100a00 */
[----:B----4-:R-:W-:Y:S02]  /*b4df0*/  STL.64 [R1+0x5480], R22 ;  /* 0x0054801601007387 */ /* 0x010fe40000100a00 */
[----:B------:R0:W-:Y:S02]  /*b4e00*/  STL.64 [R1+0x5478], R20 ;  /* 0x0054781401007387 */ /* 0x0001e40000100a00 */
[----:B0-----:R-:W4:Y:S01]  /*b4e10*/  LDL.LU R20, [R1+0x850] ;  /* 0x0008500001147983 */ /* 0x001f220000300800 */
[----:B------:R-:W4:Y:S02]  /*b4e20*/  LDL.LU R21, [R1+0x854] ;  /* 0x0008540001157983 */ /* 0x000f240000300800 */
[----:B------:R-:W2:Y:S02]  /*b4e30*/  LDL.LU R22, [R1+0x858] ;  /* 0x0008580001167983 */ /* 0x000ea40000300800 */
[----:B------:R-:W2:Y:S01]  /*b4e40*/  LDL.LU R23, [R1+0x85c] ;  /* 0x00085c0001177983 */ /* 0x000ea20000300800 */
[----:B------:R-:W2:Y:S01]  /*b4e50*/  LDL.LU R24, [R1+0x1b0] ;  /* 0x0001b00001187983 */ /* 0x000ea20000300800 */
[----:B---3--:R-:W-:-:S02]  /*b4e60*/  MOV R25, R0 ;  /* 0x0000000000197202 */ /* 0x008fc40000000f00 */
[----:B------:R-:W3:Y:S03]  /*b4e70*/  LDL.LU R0, [R1+0x5504] ;  /* 0x0055040001007983 */ /* 0x000ee60000300800 */
[----:B--2---:R-:W-:Y:S01]  /*b4e80*/  STL.64 [R1+0x54d0], R24 ;  /* 0x0054d01801007387 */ /* 0x004fe20000100a00 */
[----:B------:R-:W-:Y:S02]  /*b4e90*/  STL.64 [R1+0x5498], R22 ;  /* 0x0054981601007387 */ /* 0x000fe40000100a00 */
[----:B----4-:R0:W-:Y:S02]  /*b4ea0*/  STL.64 [R1+0x5490], R20 ;  /* 0x0054901401007387 */ /* 0x0101e40000100a00 */
[----:B0-----:R-:W2:Y:S01]  /*b4eb0*/  LDL.LU R20, [R1+0x860] ;  /* 0x0008600001147983 */ /* 0x001ea20000300800 */
[----:B------:R-:W2:Y:S02]  /*b4ec0*/  LDL.LU R21, [R1+0x864] ;  /* 0x0008640001157983 */ /* 0x000ea40000300800 */
[----:B------:R-:W4:Y:S02]  /*b4ed0*/  LDL.LU R22, [R1+0x868] ;  /* 0x0008680001167983 */ /* 0x000f240000300800 */
[----:B------:R-:W4:Y:S01]  /*b4ee0*/  LDL.LU R23, [R1+0x86c] ;  /* 0x00086c0001177983 */ /* 0x000f220000300800 */
[----:B------:R-:W-:Y:S01]  /*b4ef0*/  MOV R24, R2 ;  /* 0x0000000200187202 */ /* 0x000fe20000000f00 */
[----:B------:R-:W-:Y:S01]  /*b4f00*/  IMAD.MOV.U32 R25, RZ, RZ, R3 ;  /* 0x000000ffff197224 */ /* 0x000fe200078e0003 */
[----:B------:R-:W2:Y:S01]  /*b4f10*/  LDL.LU R12, [R1+0x1d0] ;  /* 0x0001d000010c7983 */ /* 0x000ea20000300800 */
[----:B---3--:R-:W-:-:S02]  /*b4f20*/  MOV R13, R0 ;  /* 0x00000000000d7202 */ /* 0x008fc40000000f00 */
[----:B------:R-:W3:Y:S02]  /*b4f30*/  LDL.LU R0, [R1+0x5500] ;  /* 0x0055000001007983 */ /* 0x000ee40000300800 */
[----:B------:R-:W3:Y:S01]  /*b4f40*/  LDL.LU R2, [R1+0x54fc] ;  /* 0x0054fc0001027983 */ /* 0x000ee20000300800 */
[----:B------:R-:W3:Y:S01]  /*b4f50*/  LDL.LU R3, [R1+0x54f8] ;  /* 0x0054f80001037983 */ /* 0x000ee20000300800 */
[----:B------:R0:W-:Y:S03]  /*b4f60*/  STL.64 [R1+0x54e8], R24 ;  /* 0x0054e81801007387 */ /* 0x0001e60000100a00 */
[----:B0-----:R-:W3:Y:S01]  /*b4f70*/  LDL.LU R24, [R1+0x8b0] ;  /* 0x0008b00001187983 */ /* 0x001ee20000300800 */
        /* <DEDUP_REMOVED lines=21> */
[----:B------:R-:W4:Y:S01]  /*b50d0*/  LDL.64 R10, [R1+0x18] ;  /* 0x00001800010a7983 */ /* 0x000f220000100a00 */
[----:B------:R-:W-:-:S02]  /*b50e0*/  MOV R8, R28 ;  /* 0x0000001c00087202 */ /* 0x000fc40000000f00 */
[----:B------:R-:W-:Y:S01]  /*b50f0*/  MOV R9, R29 ;  /* 0x0000001d00097202 */ /* 0x000fe20000000f00 */
[----:B----4-:R-:W-:Y:S01]  /*b5100*/  STL.64 [R1+0x5428], R10 ;  /* 0x0054280a01007387 */ /* 0x010fe20000100a00 */
[----:B------:R-:W4:Y:S02]  /*b5110*/  LDL.LU R28, [R1+0x54f4] ;  /* 0x0054f400011c7983 */ /* 0x000f240000300800 */
[----:B------:R-:W2:Y:S02]  /*b5120*/  LDL.LU R29, [R1+0x54f0] ;  /* 0x0054f000011d7983 */ /* 0x000ea40000300800 */
[----:B------:R-:W2:Y:S01]  /*b5130*/  LDL.LU R16, [R1+0x4d0] ;  /* 0x0004d00001107983 */ /* 0x000ea20000300800 */
[----:B------:R-:W2:Y:S01]  /*b5140*/  LDL.LU R17, [R1+0x4d4] ;  /* 0x0004d40001117983 */ /* 0x000ea20000300800 */
[----:B------:R-:W2:Y:S02]  /*b5150*/  LDL.LU R18, [R1+0x4d8] ;  /* 0x0004d80001127983 */ /* 0x000ea40000300800 */
[----:B------:R-:W2:Y:S01]  /*b5160*/  LDL.LU R19, [R1+0x4dc] ;  /* 0x0004dc0001137983 */ /* 0x000ea20000300800 */
[C---:B---3--:R-:W-:Y:S01]  /*b5170*/  HMMA.16816.F32.BF16 R12, R4.reuse, R12, R24 ;  /* 0x0000000c040c723c */ /* 0x048fe20000041818 */
[----:B--2---:R0:W-:Y:S01]  /*b5180*/  STL.64 [R1+0x5438], R18 ;  /* 0x0054381201007387 */ /* 0x0041e20000100a00 */
[----:B------:R-:W-:Y:S03]  /*b5190*/  STL.64 [R1+0x5430], R16 ;  /* 0x0054301001007387 */ /* 0x000fe60000100a00 */
[----:B0-----:R-:W2:Y:S01]  /*b51a0*/  LDL.64 R18, [R1+0x28] ;  /* 0x0000280001127983 */ /* 0x001ea20000100a00 */
[----:B------:R-:W3:Y:S11]  /*b51b0*/  LDL.LU.64 R24, [R1+0x54e8] ;  /* 0x0054e80001187983 */ /* 0x000ef60000300a00 */
[----:B------:R-:W-:Y:S06]  /*b51c0*/  @!UPT UIADD3 URZ, URZ, URZ, URZ ;  /* 0x0000003f3f3ff290 */ /* 0x000fec000fffe03f */
[----:B------:R0:W-:Y:S02]  /*b51d0*/  STL.64 [R1+0xa70], R12 ;  /* 0x000a700c01007387 */ /* 0x0001e40000100a00 */
[----:B------:R1:W-:Y:S01]  /*b51e0*/  STL.64 [R1+0xa78], R14 ;  /* 0x000a780e01007387 */ /* 0x0003e20000100a00 */
[----:B0-----:R-:W2:Y:S01]  /*b51f0*/  LDL.LU R12, [R1+0x4c0] ;  /* 0x0004c000010c7983 */ /* 0x001ea20000300800 */
[----:B------:R-:W2:Y:S02]  /*b5200*/  LDL.LU R13, [R1+0x4c4] ;  /* 0x0004c400010d7983 */ /* 0x000ea40000300800 */
[----:B-1----:R-:W2:Y:S01]  /*b5210*/  LDL.LU R14, [R1+0x4c8] ;  /* 0x0004c800010e7983 */ /* 0x002ea20000300800 */
[----:B------:R-:W-:Y:S01]  /*b5220*/  MOV R15, R29 ;  /* 0x0000001d000f7202 */ /* 0x000fe20000000f00 */
[----:B---3--:R-:W-:Y:S04]  /*b5230*/  HMMA.16816.F32.BF16 R24, R4, R24, R20 ;  /* 0x000000180418723c */ /* 0x008fe80000041814 */
[----:B--2---:R0:W-:Y:S01]  /*b5240*/  STL.64 [R1+0x5418], R14 ;  /* 0x0054180e01007387 */ /* 0x0041e20000100a00 */
[----:B------:R-:W-:Y:S03]  /*b5250*/  STL.64 [R1+0x5410], R12 ;  /* 0x0054100c01007387 */ /* 0x000fe60000100a00 */
[----:B0-----:R-:W2:Y:S01]  /*b5260*/  LDL.64 R14, [R1+0x8] ;  /* 0x00000800010e7983 */ /* 0x001ea20000100a00 */
[----:B------:R-:W3:Y:S02]  /*b5270*/  LDL.LU.64 R22, [R1+0x54e0] ;  /* 0x0054e00001167983 */ /* 0x000ee40000300a00 */
[----:B------:R-:W3:Y:S11]  /*b5280*/  LDL.LU.64 R20, [R1+0x54d8] ;  /* 0x0054d80001147983 */ /* 0x000ef60000300a00 */
[----:B------:R-:W-:Y:S01]  /*b5290*/  @!UPT UIADD3 URZ, URZ, URZ, URZ ;  /* 0x0000003f3f3ff290 */ /* 0x000fe2000fffe03f */
[----:B------:R0:W-:Y:S01]  /*b52a0*/  STL.64 [R1+0xa60], R24 ;  /* 0x000a601801007387 */ /* 0x0001e20000100a00 */
[----:B------:R3:W-:Y:S04]  /*b52b0*/  STL [R1+0xa68], R26 ;  /* 0x000a681a01007387 */ /* 0x0007e80000100800 */
[----:B0-----:R-:W3:Y:S01]  /*b52c0*/  LDL.LU.64 R24, [R1+0x54d0] ;  /* 0x0054d00001187983 */ /* 0x001ee20000300a00 */
[----:B------:R-:W-:-:S05]  /*b52d0*/  MOV R29, R27 ;  /* 0x0000001b001d7202 */ /* 0x000fca0000000f00 */
[----:B------:R-:W-:Y:S01]  /*b52e0*/  STL [R1+0x4b10], R29 ;  /* 0x004b101d01007387 */ /* 0x000fe20000100800 */
[C---:B---3--:R-:W-:Y:S03]  /*b52f0*/  HMMA.16816.F32.BF16 R24, R4.reuse, R24, R20 ;  /* 0x000000180418723c */ /* 0x048fe60000041814 */
[----:B------:R-:W3:Y:S01]  /*b5300*/  LDL.LU.64 R22, [R1+0x54c8] ;  /* 0x0054c80001167983 */ /* 0x000ee20000300a00 */
[----:B------:R-:W3:Y:S11]  /*b5310*/  LDL.LU.64 R20, [R1+0x54c0] ;  /* 0x0054c00001147983 */ /* 0x000ef60000300a00 */
[----:B------:R-:W-:Y:S08]  /*b5320*/  @!UPT UIADD3 URZ, URZ, URZ, URZ ;  /* 0x0000003f3f3ff290 */ /* 0x000ff0000fffe03f */
        /* <DEDUP_REMOVED lines=33> */
[----:B------:R-:W3:Y:S01]  /*b5540*/  LDL.LU.64 R26, [R1+0x5448] ;  /* 0x00544800011a7983 */ /* 0x000ee20000300a00 */
[----:B------:R-:W3:Y:S02]  /*b5550*/  LDL.LU.64 R24, [R1+0x5440] ;  /* 0x0054400001187983 */ /* 0x000ee40000300a00 */
[----:B------:R-:W2:Y:S11]  /*b5560*/  LDL.LU R4, [R1+0x4a0] ;  /* 0x0004a00001047983 */ /* 0x000eb60000300800 */
[----:B------:R-:W-:Y:S08]  /*b5570*/  @!UPT UIADD3 URZ, URZ, URZ, URZ ;  /* 0x0000003f3f3ff290 */ /* 0x000ff0000fffe03f */
[----:B------:R-:W-:Y:S01]  /*b5580*/  STL.64 [R1+0x500], R8 ;  /* 0x0005000801007387 */ /* 0x000fe20000100a00 */
[----:B------:R3:W-:Y:S02]  /*b5590*/  STL.64 [R1+0x508], R10 ;  /* 0x0005080a01007387 */ /* 0x0007e40000100a00 */
[----:B------:R-:W2:Y:S02]  /*b55a0*/  LDL.LU R5, [R1+0x4a4] ;  /* 0x0004a40001057983 */ /* 0x000ea40000300800 */
[----:B------:R-:W2:Y:S01]  /*b55b0*/  LDL.LU R6, [R1+0x4a8] ;  /* 0x0004a80001067983 */ /* 0x000ea20000300800 */
[----:B------:R-:W2:Y:S01]  /*b55c0*/  LDL.LU R7, [R1+0x4ac] ;  /* 0x0004ac0001077983 */ /* 0x000ea20000300800 */
[----:B---3--:R-:W-:Y:S07]  /*b55d0*/  HMMA.16816.F32.BF16 R8, R24, R18, R20 ;  /* 0x000000121808723c */ /* 0x008fee0000041814 */
[----:B------:R-:W-:Y:S01]  /*b55e0*/  IMAD.MOV.U32 R21, RZ, RZ, R18 ;  /* 0x000000ffff157224 */ /* 0x000fe200078e0012 */
[----:B------:R-:W-:-:S02]  /*b55f0*/  MOV R20, R19 ;  /* 0x0000001300147202 */ /* 0x000fc40000000f00 */
[----:B------:R-:W3:Y:S01]  /*b5600*/  LDL.LU.64 R18, [R1+0x5438] ;  /* 0x0054380001127983 */ /* 0x000ee20000300a00 */
[----:B------:R-:W3:Y:S11]  /*b5610*/  LDL.LU.64 R16, [R1+0x5430] ;  /* 0x0054300001107983 */ /* 0x000ef60000300a00 */
[----:B------:R-:W-:Y:S01]  /*b5620*/  @!UPT UIADD3 URZ, URZ, URZ, URZ ;  /* 0x0000003f3f3ff290 */ /* 0x000fe2000fffe03f */
[----:B------:R-:W-:Y:S01]  /*b5630*/  STL.64 [R1+0x4f0], R8 ;  /* 0x0004f00801007387 */ /* 0x000fe20000100a00 */
[----:B------:R0:W-:Y:S01]  /*b5640*/  STL [R1+0x4fc], R11 ;  /* 0x0004fc0b01007387 */ /* 0x0001e20000100800 */
[----:B------:R-:W-:Y:S02]  /*b5650*/  MOV R29, R10 ;  /* 0x0000000a001d7202 */ /* 0x000fe40000000f00 */
[----:B0-----:R-:W2:Y:S01]  /*b5660*/  LDL.LU.64 R10, [R1+0x5428] ;  /* 0x00542800010a7983 */ /* 0x001ea20000300a00 */
[----:B------:R0:W-:Y:S03]  /*b5670*/  STL.64 [R1+0x5388], R20 ;  /* 0x0053881401007387 */ /* 0x0001e60000100a00 */
[----:B0-----:R-:W2:Y:S01]  /*b5680*/  LDL.LU R20, [R1+0x4e0] ;  /* 0x0004e00001147983 */ /* 0x001ea20000300800 */
[----:B------:R-:W2:Y:S02]  /*b5690*/  LDL.LU R21, [R1+0x4e4] ;  /* 0x0004e40001157983 */ /* 0x000ea40000300800 */
[----:B------:R-:W2:Y:S02]  /*b56a0*/  LDL.LU R22, [R1+0x4e8] ;  /* 0x0004e80001167983 */ /* 0x000ea40000300800 */
[----:B------:R-:W2:Y:S01]  /*b56b0*/  LDL.LU R23, [R1+0x4ec] ;  /* 0x0004ec0001177983 */ /* 0x000ea20000300800 */
[----:B------:R0:W-:Y:S01]  /*b56c0*/  STL [R1+0x4b14], R29 ;  /* 0x004b141d01007387 */ /* 0x0001e20000100800 */
[C---:B---3--:R-:W-:Y:S08]  /*b56d0*/  HMMA.16816.F32.BF16 R16, R24.reuse, R14, R16 ;  /* 0x0000000e1810723c */ /* 0x048ff00000041810 */
[----:B--2---:R-:W-:Y:S01]  /*b56e0*/  HMMA.16816.F32.BF16 R20, R24, R10, R20 ;  /* 0x0000000a1814723c */ /* 0x004fe20000041814 */
[----:B------:R-:W-:Y:S11]  /*b56f0*/  MOV R8, R11 ;  /* 0x0000000b00087202 */ /* 0x000ff60000000f00 */
[----:B------:R-:W-:Y:S04]  /*b5700*/  @!UPT UIADD3 URZ, URZ, URZ, URZ ;  /* 0x0000003f3f3ff290 */ /* 0x000fe8000fffe03f */
[----:B0-----:R-:W-:-:S07]  /*b5710*/  MOV R29, R19 ;  /* 0x00000013001d7202 */ /* 0x001fce0000000f00 */
[----:B------:R0:W-:Y:S01]  /*b5720*/  STL.64 [R1+0x4e0], R20 ;  /* 0x0004e01401007387 */ /* 0x0001e20000100a00 */
[----:B------:R-:W-:Y:S01]  /*b5730*/  STL.64 [R1+0x4e8], R22 ;  /* 0x0004e81601007387 */ /* 0x000fe20000100a00 */
[----:B0-----:R-:W-:Y:S01]  /*b5740*/  MOV R20, R10 ;  /* 0x0000000a00147202 */ /* 0x001fe20000000f00 */
[----:B------:R-:W-:Y:S01]  /*b5750*/  IMAD.MOV.U32 R21, RZ, RZ, R15 ;  /* 0x000000ffff157224 */ /* 0x000fe200078e000f */
[----:B------:R-:W2:Y:S01]  /*b5760*/  LDL.LU.64 R10, [R1+0x5420] ;  /* 0x00542000010a7983 */ /* 0x000ea20000300a00 */
[----:B------:R-:W3:Y:S02]  /*b5770*/  LDL.LU.64 R14, [R1+0x5418] ;  /* 0x00541800010e7983 */ /* 0x000ee40000300a00 */
[----:B------:R-:W3:Y:S02]  /*b5780*/  LDL.LU.64 R12, [R1+0x5410] ;  /* 0x00541000010c7983 */ /* 0x000ee40000300a00 */
[----:B------:R-:W-:Y:S01]  /*b5790*/  STL.64 [R1+0x4d0], R16 ;  /* 0x0004d01001007387 */ /* 0x000fe20000100a00 */
[----:B------:R0:W-:Y:S04]  /*b57a0*/  STL [R1+0x4d8], R18 ;  /* 0x0004d81201007387 */ /* 0x0001e80000100800 */
[----:B0-----:R-:W3:Y:S01]  /*b57b0*/  LDL.LU.64 R18, [R1+0x5408] ;  /* 0x0054080001127983 */ /* 0x001ee20000300a00 */
[----:B------:R-:W2:Y:S02]  /*b57c0*/  LDL.LU.64 R16, [R1+0x5400] ;  /* 0x0054000001107983 */ /* 0x000ea40000300a00 */
[----:B------:R-:W-:Y:S02]  /*b57d0*/  STL.64 [R1+0x53e8], R20 ;  /* 0x0053e81401007387 */ /* 0x000fe40000100a00 */
[----:B------:R-:W-:Y:S01]  /*b57e0*/  STL [R1+0x4b18], R29 ;  /* 0x004b181d01007387 */ /* 0x000fe20000100800 */
[C---:B---3--:R-:W-:Y:S11]  /*b57f0*/  HMMA.16816.F32.BF16 R12, R24.reuse, R18, R12 ;  /* 0x00000012180c723c */ /* 0x048ff6000004180c */
[----:B------:R-:W-:Y:S11]  /*b5800*/  @!UPT UIADD3 URZ, URZ, URZ, URZ ;  /* 0x0000003f3f3ff290 */ /* 0x000ff6000fffe03f */
[----:B------:R-:W-:Y:S01]  /*b5810*/  @!UPT UIADD3 URZ, URZ, URZ, URZ ;  /* 0x0000003f3f3ff290 */ /* 0x000fe2000fffe03f */
[----:B------:R-:W-:Y:S01]  /*b5820*/  STL.64 [R1+0x4c0], R12 ;  /* 0x0004c00c01007387 */ /* 0x000fe20000100a00 */
[----:B------:R0:W-:Y:S03]  /*b5830*/  STL.64 [R1+0x4c8], R14 ;  /* 0x0004c80e01007387 */ /* 0x0001e60000100a00 */
[----:B0-----:R-:W3:Y:S01]  /*b5840*/  LDL.LU.64 R14, [R1+0x53f8] ;  /* 0x0053f800010e7983 */ /* 0x001ee20000300a00 */
[----:B----4-:R-:W-:Y:S02]  /*b5850*/  MOV R20, R28 ;  /* 0x0000001c00147202 */ /* 0x010fe40000000f00 */
[----:B------:R-:W-:Y:S02]  /*b5860*/  MOV R21, R3 ;  /* 0x0000000300157202 */ /* 0x000fe40000000f00 */
[----:B------:R-:W-:Y:S01]  /*b5870*/  MOV R22, R2 ;  /* 0x0000000200167202 */ /* 0x000fe20000000f00 */
[----:B------:R-:W-:Y:S01]  /*b5880*/  IMAD.MOV.U32 R23, RZ, RZ, R0 ;  /* 0x000000ffff177224 */ /* 0x000fe200078e0000 */
[----:B------:R-:W4:Y:S01]  /*b5890*/  LDL.LU R13, [R1+0x53f0] ;  /* 0x0053f000010d7983 */ /* 0x000f220000300800 */
[----:B------:R-:W-:Y:S02]  /*b58a0*/  STL.64 [R1+0x52f8], R18 ;  /* 0x0052f81201007387 */ /* 0x000fe40000100a00 */
[----:B--2---:R3:W-:Y:S01]  /*b58b0*/  STL.64 [R1+0x52f0], R16 ;  /* 0x0052f01001007387 */ /* 0x0047e20000100a00 */
[C---:B------:R-:W-:Y:S08]  /*b58c0*/  HMMA.16816.F32.BF16 R4, R24.reuse, R10, R4 ;  /* 0x0000000a1804723c */ /* 0x040ff00000041804 */
[----:B---3--:R-:W-:Y:S11]  /*b58d0*/  HMMA.16816.F32.BF16 R16, R24, R14, R20 ;  /* 0x0000000e1810723c */ /* 0x008ff60000041814 */
[----:B------:R-:W-:Y:S11]  /*b58e0*/  @!UPT UIADD3 URZ, URZ, URZ, URZ ;  /* 0x0000003f3f3ff290 */ /* 0x000ff6000fffe03f */
[----:B------:R-:W-:Y:S01]  /*b58f0*/  @!UPT UIADD3 URZ, URZ, URZ, URZ ;  /* 0x0000003f3f3ff290 */ /* 0x000fe2000fffe03f */
[----:B------:R-:W-:Y:S01]  /*b5900*/  STL.64 [R1+0x4b0], R16 ;  /* 0x0004b01001007387 */ /* 0x000fe20000100a00 */
[----:B------:R-:W-:Y:S02]  /*b5910*/  STL.64 [R1+0x4b8], R18 ;  /* 0x0004b81201007387 */ /* 0x000fe40000100a00 */
[----:B------:R-:W-:Y:S02]  /*b5920*/  STL.64 [R1+0x53b0], R10 ;  /* 0x0053b00a01007387 */ /* 0x000fe40000100a00 */
[----:B------:R0:W-:Y:S02]  /*b5930*/  STL [R1+0x53a8], R8 ;  /* 0x0053a80801007387 */ /* 0x0001e40000100800 */
[----:B0-----:R-:W2:Y:S01]  /*b5940*/  LDL.LU R8, [R1+0x800] ;  /* 0x0008000001087983 */ /* 0x001ea20000300800 */
[----:B------:R-:W2:Y:S02]  /*b5950*/  LDL.LU R9, [R1+0x804] ;  /* 0x0008040001097983 */ /* 0x000ea40000300800 */
[----:B------:R-:W3:Y:S02]  /*b5960*/  LDL.LU R10, [R1+0x808] ;  /* 0x00080800010a7983 */ /* 0x000ee40000300800 */
[----:B------:R-:W3:Y:S01]  /*b5970*/  LDL.LU R11, [R1+0x80c] ;  /* 0x00080c00010b7983 */ /* 0x000ee20000300800 */
[----:B------:R-:W2:Y:S01]  /*b5980*/  LDL.LU R20, [R1+0x830] ;  /* 0x0008300001147983 */ /* 0x000ea20000300800 */
[----:B------:R-:W4:Y:S02]  /*b5990*/  LDL.LU R21, [R1+0x834] ;  /* 0x0008340001157983 */ /* 0x000f240000300800 */
[----:B------:R-:W4:Y:S02]  /*b59a0*/  LDL.LU R22, [R1+0x838] ;  /* 0x0008380001167983 */ /* 0x000f240000300800 */
[----:B------:R-:W4:Y:S01]  /*b59b0*/  LDL.LU R23, [R1+0x83c] ;  /* 0x00083c0001177983 */ /* 0x000f220000300800 */
[----:B---3--:R0:W-:Y:S01]  /*b59c0*/  STL.64 [R1+0x53c0], R10 ;  /* 0x0053c00a01007387 */ /* 0x0081e20000100a00 */
[----:B--2---:R-:W-:Y:S03]  /*b59d0*/  STL.64 [R1+0x53b8], R8 ;  /* 0x0053b80801007387 */ /* 0x004fe60000100a00 */
[----:B0-----:R-:W2:Y:S04]  /*b59e0*/  LDL.64 R10, [R1+0x1d8] ;  /* 0x0001d800010a7983 */ /* 0x001ea80000100a00 */
[----:B--2---:R0:W-:Y:S01]  /*b59f0*/  STL.64 [R1+0x53d0], R10 ;  /* 0x0053d00a01007387 */ /* 0x0041e20000100a00 */
[----:B------:R-:W2:Y:S03]  /*b5a00*/  LDL.64 R18, [R1+0x1c8] ;  /* 0x0001c80001127983 */ /* 0x000ea60000100a00 */
[----:B0-----:R-:W3:Y:S04]  /*b5a10*/  LDL.64 R10, [R1+0x1e8] ;  /* 0x0001e800010a7983 */ /* 0x001ee80000100a00 */
[----:B--2---:R0:W-:Y:S01]  /*b5a20*/  STL.64 [R1+0x53c8], R18 ;  /* 0x0053c81201007387 */ /* 0x0041e20000100a00 */
[----:B------:R-:W2:Y:S02]  /*b5a30*/  LDL.LU R16, [R1+0x810] ;  /* 0x0008100001107983 */ /* 0x000ea40000300800 */
[----:B------:R-:W2:Y:S01]  /*b5a40*/  LDL.LU R17, [R1+0x814] ;  /* 0x0008140001117983 */ /* 0x000ea20000300800 */
[----:B0-----:R-:W2:Y:S01]  /*b5a50*/  LDL.LU R18, [R1+0x818] ;  /* 0x0008180001127983 */ /* 0x001ea20000300800 */
[----:B------:R-:W2:Y:S01]  /*b5a60*/  LDL.LU R19, [R1+0x81c] ;  /* 0x00081c0001137983 */ /* 0x000ea20000300800 */
[----:B------:R-:W-:-:S02]  /*b5a70*/  MOV R0, R7 ;  /* 0x0000000700007202 */ /* 0x000fc40000000f00 */
[----:B------:R-:W-:Y:S02]  /*b5a80*/  MOV R2, R6 ;  /* 0x0000000600027202 */ /* 0x000fe40000000f00 */
[----:B------:R-:W-:Y:S02]  /*b5a90*/  MOV R3, R5 ;  /* 0x0000000500037202 */ /* 0x000fe40000000f00 */
[----:B------:R-:W-:Y:S02]  /*b5aa0*/  MOV R28, R4 ;  /* 0x00000004001c7202 */ /* 0x000fe40000000f00 */
[----:B----4-:R-:W0:Y:S04]  /*b5ab0*/  LDSM.16.M88.4 R4, [R13+0x42080] ;  /* 0x042080000d04783b */ /* 0x010e280000000200 */
[----:B--2---:R-:W-:Y:S01]  /*b5ac0*/  STL.64 [R1+0x53e0], R18 ;  /* 0x0053e01201007387 */ /* 0x004fe20000100a00 */
[----:B------:R1:W-:Y:S03]  /*b5ad0*/  STL.64 [R1+0x53d8], R16 ;  /* 0x0053d81001007387 */ /* 0x0003e60000100a00 */
[----:B-1----:R-:W3:Y:S01]  /*b5ae0*/  LDL.LU R16, [R1+0x820] ;  /* 0x0008200001107983 */ /* 0x002ee20000300800 */
[----:B------:R-:W3:Y:S02]  /*b5af0*/  LDL.LU R17, [R1+0x824] ;  /* 0x0008240001117983 */ /* 0x000ee40000300800 */
[----:B------:R-:W3:Y:S02]  /*b5b00*/  LDL.LU R18, [R1+0x828] ;  /* 0x0008280001127983 */ /* 0x000ee40000300800 */
[----:B------:R-:W3:Y:S01]  /*b5b10*/  LDL.LU R19, [R1+0x82c] ;  /* 0x00082c0001137983 */ /* 0x000ee20000300800 */
[----:B------:R-:W-:Y:S01]  /*b5b20*/  STL [R1+0x4b28], R0 ;  /* 0x004b280001007387 */ /* 0x000fe20000100800 */
[----:B------:R-:W-:Y:S02]  /*b5b30*/  STL [R1+0x4b24], R2 ;  /* 0x004b240201007387 */ /* 0x000fe40000100800 */
[----:B------:R-:W-:Y:S02]  /*b5b40*/  STL [R1+0x4b20], R3 ;  /* 0x004b200301007387 */ /* 0x000fe40000100800 */
[----:B------:R-:W-:Y:S01]  /*b5b50*/  STL [R1+0x4b1c], R28 ;  /* 0x004b1c1c01007387 */ /* 0x000fe20000100800 */
[----:B------:R-:W-:Y:S01]  /*b5b60*/  STL [R1+0x52c8], R13 ;  /* 0x0052c80d01007387 */ /* 0x000fe20000100800 */
[----:B------:R1:W-:Y:S03]  /*b5b70*/  STL.64 [R1+0x5390], R14 ;  /* 0x0053900e01007387 */ /* 0x0003e60000100a00 */
[----:B-1----:R-:W2:Y:S04]  /*b5b80*/  LDL R14, [R1+0x38] ;  /* 0x00003800010e7983 */ /* 0x002ea80000100800 */
[----:B------:R-:W2:Y:S01]  /*b5b90*/  LDL R15, [R1+0x3c] ;  /* 0x00003c00010f7983 */ /* 0x000ea20000100800 */
[----:B0-----:R0:W-:Y:S02]  /*b5ba0*/  STL.64 [R1+0x51d8], R6 ;  /* 0x0051d80601007387 */ /* 0x0011e40000100a00 */
[----:B------:R-:W-:Y:S01]  /*b5bb0*/  STL.64 [R1+0x51d0], R4 ;  /* 0x0051d00401007387 */ /* 0x000fe20000100a00 */
[----:B0-----:R-:W4:Y:S04]  /*b5bc0*/  LDL R6, [R1+0x168] ;  /* 0x0001680001067983 */ /* 0x001f280000100800 */
[----:B------:R-:W4:Y:S01]  /*b5bd0*/  LDL R7, [R1+0x16c] ;  /* 0x00016c0001077983 */ /* 0x000f220000100800 */
[C---:B--2---:R-:W-:Y:S03]  /*b5be0*/  HMMA.16816.F32.BF16 R12, R24.reuse, R14, R20 ;  /* 0x0000000e180c723c */ /* 0x044fe60000041814 */
[----:B------:R-:W2:Y:S11]  /*b5bf0*/  LDL.LU.64 R20, [R1+0x53e8] ;  /* 0x0053e80001147983 */ /* 0x000eb60000300a00 */
[----:B------:R-:W-:Y:S09]  /*b5c00*/  @!UPT UIADD3 URZ, URZ, URZ, URZ ;  /* 0x0000003f3f3ff290 */ /* 0x000ff2000fffe03f */
[----:B------:R0:W-:Y:S01]  /*b5c10*/  STL.64 [R1+0x8e0], R12 ;  /* 0x0008e00c01007387 */ /* 0x0001e20000100a00 */
[----:B------:R1:W-:Y:S03]  /*b5c20*/  STL.64 [R1+0x8e8], R14 ;  /* 0x0008e80e01007387 */ /* 0x0003e60000100a00 */
[----:B0-----:R-:W2:Y:S01]  /*b5c30*/  LDL.LU R12, [R1+0x7e0] ;  /* 0x0007e000010c7983 */ /* 0x001ea20000300800 */
[----:B------:R-:W2:Y:S02]  /*b5c40*/  LDL.LU R13, [R1+0x7e4] ;  /* 0x0007e400010d7983 */ /* 0x000ea40000300800 */
[----:B-1----:R-:W2:Y:S02]  /*b5c50*/  LDL.LU R14, [R1+0x7e8] ;  /* 0x0007e800010e7983 */ /* 0x002ea40000300800 */
[----:B------:R-:W2:Y:S01]  /*b5c60*/  LDL.LU R15, [R1+0x7ec] ;  /* 0x0007ec00010f7983 */ /* 0x000ea20000300800 */
[C---:B---3--:R-:W-:Y:S01]  /*b5c70*/  HMMA.16816.F32.BF16 R16, R24.reuse, R10, R16 ;  /* 0x0000000a1810723c */ /* 0x048fe20000041810 */
[----:B------:R-:W-:Y:S01]  /*b5c80*/  IMAD.MOV.U32 R2, RZ, RZ, R10 ;  /* 0x000000ffff027224 */ /* 0x000fe200078e000a */
[----:B------:R-:W-:Y:S01]  /*b5c90*/  MOV R0, R11 ;  /* 0x0000000b00007202 */ /* 0x000fe20000000f00 */
[----:B--2---:R-:W-:Y:S01]  /*b5ca0*/  STL.64 [R1+0x53a0], R14 ;  /* 0x0053a00e01007387 */ /* 0x004fe20000100a00 */
[----:B------:R0:W-:Y:S03]  /*b5cb0*/  STL.64 [R1+0x5398], R12 ;  /* 0x0053980c01007387 */ /* 0x0001e60000100a00 */
[----:B0-----:R-:W2:Y:S01]  /*b5cc0*/  LDL.LU R12, [R1+0x7f0] ;  /* 0x0007f000010c7983 */ /* 0x001ea20000300800 */
[----:B------:R-:W2:Y:S02]  /*b5cd0*/  LDL.LU R13, [R1+0x7f4] ;  /* 0x0007f400010d7983 */ /* 0x000ea40000300800 */
[----:B------:R-:W2:Y:S02]  /*b5ce0*/  LDL.LU R14, [R1+0x7f8] ;  /* 0x0007f800010e7983 */ /* 0x000ea40000300800 */
[----:B------:R-:W2:Y:S01]  /*b5cf0*/  LDL.LU R15, [R1+0x7fc] ;  /* 0x0007fc00010f7983 */ /* 0x000ea20000300800 */
[----:B------:R-:W3:Y:S10]  /*b5d00*/  LDL.64 R22, [R1+0x1a8] ;  /* 0x0001a80001167983 */ /* 0x000ef40000100a00 */
[----:B------:R-:W-:Y:S02]  /*b5d10*/  STL.64 [R1+0x8d0], R16 ;  /* 0x0008d01001007387 */ /* 0x000fe40000100a00 */
[----:B------:R0:W-:Y:S02]  /*b5d20*/  STL.64 [R1+0x8d8], R18 ;  /* 0x0008d81201007387 */ /* 0x0001e40000100a00 */
        /* <DEDUP_REMOVED lines=17> */
[----:B------:R-:W-:Y:S11]  /*b5e40*/  IMAD.MOV.U32 R5, RZ, RZ, R19 ;  /* 0x000000ffff057224 */ /* 0x000ff600078e0013 */
[----:B------:R-:W-:Y:S11]  /*b5e50*/  @!UPT UIADD3 URZ, URZ, URZ, URZ ;  /* 0x0000003f3f3ff290 */ /* 0x000ff6000fffe03f */
[----:B------:R-:W-:Y:S01]  /*b5e60*/  STL.64 [R1+0x8b0], R8 ;  /* 0x0008b00801007387 */ /* 0x000fe20000100a00 */
[----:B------:R0:W-:Y:S03]  /*b5e70*/  STL.64 [R1+0x8b8], R10 ;  /* 0x0008b80a01007387 */ /* 0x0001e60000100a00 */
[----:B0-----:R-:W2:Y:S01]  /*b5e80*/  LDL.LU.64 R10, [R1+0x53b0] ;  /* 0x0053b000010a7983 */ /* 0x001ea20000300a00 */
[----:B------:R-:W2:Y:S02]  /*b5e90*/  LDL.LU R8, [R1+0x53a8] ;  /* 0x0053a80001087983 */ /* 0x000ea40000300800 */
[----:B----4-:R0:W-:Y:S01]  /*b5ea0*/  STL.64 [R1+0x5380], R6 ;  /* 0x0053800601007387 */ /* 0x0101e20000100a00 */
[----:B------:R-:W-:Y:S01]  /*b5eb0*/  MOV R9, R18 ;  /* 0x0000001200097202 */ /* 0x000fe20000000f00 */
[----:B------:R-:W-:Y:S01]  /*b5ec0*/  STL [R1+0x5378], R5 ;  /* 0x0053780501007387 */ /* 0x000fe20000100800 */
[----:B------:R-:W4:Y:S01]  /*b5ed0*/  LDL R18, [R1+0x8] ;  /* 0x0000080001127983 */ /* 0x000f220000100800 */
[----:B------:R-:W-:-:S02]  /*b5ee0*/  MOV R19, R21 ;  /* 0x0000001500137202 */ /* 0x000fc40000000f00 */
[----:B0-----:R-:W2:Y:S04]  /*b5ef0*/  LDL.64 R6, [R1+0x198] ;  /* 0x0001980001067983 */ /* 0x001ea80000100a00 */
[----:B----4-:R0:W-:Y:S04]  /*b5f00*/  STL.64 [R1+0x5310], R18 ;  /* 0x0053101201007387 */ /* 0x0101e80000100a00 */
[----:B0-----:R-:W4:Y:S01]  /*b5f10*/  LDL.64 R18, [R1+0x1b8] ;  /* 0x0001b80001127983 */ /* 0x001f220000100a00 */
[----:B------:R-:W-:Y:S01]  /*b5f20*/  STL [R1+0x52dc], R9 ;  /* 0x0052dc0901007387 */ /* 0x000fe20000100800 */
[----:B----4-:R-:W-:Y:S01]  /*b5f30*/  HMMA.16816.F32.BF16 R12, R24, R18, R12 ;  /* 0x00000012180c723c */ /* 0x010fe2000004180c */
[----:B------:R-:W-:Y:S11]  /*b5f40*/  MOV R29, R18 ;  /* 0x00000012001d7202 */ /* 0x000ff60000000f00 */
[----:B------:R-:W-:Y:S11]  /*b5f50*/  @!UPT UIADD3 URZ, URZ, URZ, URZ ;  /* 0x0000003f3f3ff290 */ /* 0x000ff6000fffe03f */
[----:B------:R-:W-:Y:S01]  /*b5f60*/  STL.64 [R1+0x8a0], R12 ;  /* 0x0008a00c01007387 */ /* 0x000fe20000100a00 */
[----:B------:R0:W-:Y:S03]  /*b5f70*/  STL.64 [R1+0x8a8], R14 ;  /* 0x0008a80e01007387 */ /* 0x0001e60000100a00 */
[----:B0-----:R-:W4:Y:S01]  /*b5f80*/  LDL.LU.64 R14, [R1+0x53a0] ;  /* 0x0053a000010e7983 */ /* 0x001f220000300a00 */
[----:B------:R-:W4:Y:S01]  /*b5f90*/  LDL.LU.64 R12, [R1+0x5398] ;  /* 0x00539800010c7983 */ /* 0x000f220000300a00 */
[----:B------:R-:W-:Y:S02]  /*b5fa0*/  MOV R28, R19 ;  /* 0x00000013001c7202 */ /* 0x000fe40000000f00 */
[----:B------:R-:W-:Y:S01]  /*b5fb0*/  MOV R18, R20 ;  /* 0x0000001400127202 */ /* 0x000fe20000000f00 */
[----:B--2---:R-:W-:-:S05]  /*b5fc0*/  IMAD.MOV.U32 R19, RZ, RZ, R8 ;  /* 0x000000ffff137224 */ /* 0x004fca00078e0008 */
[----:B------:R0:W-:Y:S01]  /*b5fd0*/  STL.64 [R1+0x5328], R18 ;  /* 0x0053281201007387 */ /* 0x0001e20000100a00 */
[----:B------:R-:W2:Y:S02]  /*b5fe0*/  LDL.LU R16, [R1+0x7d0] ;  /* 0x0007d00001107983 */ /* 0x000ea40000300800 */
[----:B------:R-:W2:Y:S01]  /*b5ff0*/  LDL.LU R17, [R1+0x7d4] ;  /* 0x0007d40001117983 */ /* 0x000ea20000300800 */
[----:B0-----:R-:W2:Y:S01]  /*b6000*/  LDL.LU R18, [R1+0x7d8] ;  /* 0x0007d80001127983 */ /* 0x001ea20000300800 */
[----:B------:R-:W2:Y:S01]  /*b6010*/  LDL.LU R19, [R1+0x7dc] ;  /* 0x0007dc0001137983 */ /* 0x000ea20000300800 */
[----:B---3--:R-:W-:Y:S01]  /*b6020*/  MOV R8, R22 ;  /* 0x0000001600087202 */ /* 0x008fe20000000f00 */
        /* <DEDUP_REMOVED lines=8> */
[----:B------:R2:W-:Y:S02]  /*b60b0*/  STL [R1+0x5358], R8 ;  /* 0x0053580801007387 */ /* 0x0005e40000100800 */
        /* <DEDUP_REMOVED lines=14> */
[----:B------:R-:W3:Y:S01]  /*b61a0*/  LDL.LU R7, [R1+0x7cc] ;  /* 0x0007cc0001077983 */ /* 0x000ee20000300800 */
[----:B------:R-:W-:Y:S01]  /*b61b0*/  MOV R12, R23 ;  /* 0x00000017000c7202 */ /* 0x000fe20000000f00 */
[----:B----4-:R-:W-:Y:S01]  /*b61c0*/  IMAD.MOV.U32 R18, RZ, RZ, R21 ;  /* 0x000000ffff127224 */ /* 0x010fe200078e0015 */
[----:B------:R-:W-:Y:S01]  /*b61d0*/  MOV R19, R20 ;  /* 0x0000001400137202 */ /* 0x000fe20000000f00 */
[----:B--2---:R0:W-:Y:S01]  /*b61e0*/  STL.64 [R1+0x5370], R10 ;  /* 0x0053700a01007387 */ /* 0x0041e20000100a00 */
[----:B------:R-:W-:Y:S03]  /*b61f0*/  STL.64 [R1+0x5368], R8 ;  /* 0x0053680801007387 */ /* 0x000fe60000100a00 */
[----:B0-----:R-:W2:Y:S01]  /*b6200*/  LDL.64 R10, [R1+0x188] ;  /* 0x00018800010a7983 */ /* 0x001ea20000100a00 */
[----:B------:R0:W-:Y:S03]  /*b6210*/  STL.64 [R1+0x5350], R18 ;  /* 0x0053501201007387 */ /* 0x0001e60000100a00 */
[----:B0-----:R-:W4:Y:S01]  /*b6220*/  LDL.64 R18, [R1+0x178] ;  /* 0x0001780001127983 */ /* 0x001f220000100a00 */
[----:B------:R-:W2:Y:S02]  /*b6230*/  LDL.LU R20, [R1+0x490] ;  /* 0x0004900001147983 */ /* 0x000ea40000300800 */
[----:B------:R-:W2:Y:S02]  /*b6240*/  LDL.LU R21, [R1+0x494] ;  /* 0x0004940001157983 */ /* 0x000ea40000300800 */
[----:B------:R-:W2:Y:S01]  /*b6250*/  LDL.LU R22, [R1+0x498] ;  /* 0x0004980001167983 */ /* 0x000ea20000300800 */
[----:B------:R-:W2:Y:S01]  /*b6260*/  LDL.LU R23, [R1+0x49c] ;  /* 0x00049c0001177983 */ /* 0x000ea20000300800 */
        /* <DEDUP_REMOVED lines=27> */
[----:B------:R1:W-:Y:S01]  /*b6420*/  STL.64 [R1+0x878], R6 ;  /* 0x0008780601007387 */ /* 0x0003e20000100a00 */
[----:B0-----:R-:W-:-:S02]  /*b6430*/  MOV R4, R10 ;  /* 0x0000000a00047202 */ /* 0x001fc40000000f00 */
[----:B-1----:R-:W3:Y:S01]  /*b6440*/  LDL.LU.64 R6, [R1+0x5380] ;  /* 0x0053800001067983 */ /* 0x002ee20000300a00 */
[----:B------:R-:W2:Y:S02]  /*b6450*/  LDL.LU R5, [R1+0x5378] ;  /* 0x0053780001057983 */ /* 0x000ea40000300800 */
[----:B------:R-:W2:Y:S02]  /*b6460*/  LDL.LU.64 R10, [R1+0x5370] ;  /* 0x00537000010a7983 */ /* 0x000ea40000300a00 */
[----:B------:R-:W2:Y:S02]  /*b6470*/  LDL.LU.64 R8, [R1+0x5368] ;  /* 0x0053680001087983 */ /* 0x000ea40000300a00 */
[----:B----4-:R-:W-:Y:S01]  /*b6480*/  IMAD.MOV.U32 R3, RZ, RZ, R19 ;  /* 0x000000ffff037224 */ /* 0x010fe200078e0013 */
[C---:B--2---:R-:W-:Y:S08]  /*b6490*/  HMMA.16816.F32.BF16 R8, R24.reuse, R18, R8 ;  /* 0x000000121808723c */ /* 0x044ff00000041808 */
[----:B---3--:R-:W-:Y:S11]  /*b64a0*/  HMMA.16816.F32.BF16 R24, R24, R6, R20 ;  /* 0x000000061818723c */ /* 0x008ff60000041814 */
[----:B------:R-:W-:Y:S04]  /*b64b0*/  @!UPT UIADD3 URZ, URZ, URZ, URZ ;  /* 0x0000003f3f3ff290 */ /* 0x000fe8000fffe03f */
[----:B------:R0:W-:Y:S01]  /*b64c0*/  STL.64 [R1+0x860], R8 ;  /* 0x0008600801007387 */ /* 0x0001e20000100a00 */
[----:B------:R1:W-:Y:S01]  /*b64d0*/  STL.64 [R1+0x868], R10 ;  /* 0x0008680a01007387 */ /* 0x0003e20000100a00 */
[----:B0-----:R-:W-:Y:S02]  /*b64e0*/  MOV R9, R18 ;  /* 0x0000001200097202 */ /* 0x001fe40000000f00 */
[----:B-1----:R-:W2:Y:S01]  /*b64f0*/  LDL.LU.64 R10, [R1+0x5360] ;  /* 0x00536000010a7983 */ /* 0x002ea20000300a00 */
[----:B------:R-:W3:Y:S02]  /*b6500*/  LDL.LU R8, [R1+0x5358] ;  /* 0x0053580001087983 */ /* 0x000ee40000300800 */
[----:B------:R-:W4:Y:S02]  /*b6510*/  LDL.LU.64 R18, [R1+0x5350] ;  /* 0x0053500001127983 */ /* 0x000f240000300a00 */
[----:B------:R-:W4:Y:S01]  /*b6520*/  LDL.LU.64 R22, [R1+0x5348] ;  /* 0x0053480001167983 */ /* 0x000f220000300a00 */
[----:B------:R-:W4:Y:S01]  /*b6530*/  LDL.LU.64 R20, [R1+0x5340] ;  /* 0x0053400001147983 */ /* 0x000f220000300a00 */
[----:B------:R0:W-:Y:S02]  /*b6540*/  STL.64 [R1+0x490], R24 ;  /* 0x0004901801007387 */ /* 0x0001e40000100a00 */
[----:B------:R1:W-:Y:S01]  /*b6550*/  STL.64 [R1+0x498], R26 ;  /* 0x0004981a01007387 */ /* 0x0003e20000100a00 */
[----:B0-----:R-:W2:Y:S01]  /*b6560*/  LDL.LU R24, [R1+0x430] ;  /* 0x0004300001187983 */ /* 0x001ea20000300800 */
[----:B------:R-:W2:Y:S02]  /*b6570*/  LDL.LU R25, [R1+0x434] ;  /* 0x0004340001197983 */ /* 0x000ea40000300800 */
[----:B-1----:R-:W2:Y:S02]  /*b6580*/  LDL.LU R26, [R1+0x438] ;  /* 0x00043800011a7983 */ /* 0x002ea40000300800 */
[----:B------:R-:W2:Y:S01]  /*b6590*/  LDL.LU R27, [R1+0x43c] ;  /* 0x00043c00011b7983 */ /* 0x000ea20000300800 */
[----:B------:R-:W-:Y:S01]  /*b65a0*/  STL.64 [R1+0x51e8], R6 ;  /* 0x0051e80601007387 */ /* 0x000fe20000100a00 */
[C---:B----4-:R-:W-:Y:S03]  /*b65b0*/  HMMA.16816.F32.BF16 R16, R20.reuse, R18, R12 ;  /* 0x000000121410723c */ /* 0x050fe6000004180c */
[----:B------:R-:W4:Y:S01]  /*b65c0*/  LDL.LU.64 R14, [R1+0x5338] ;  /* 0x00533800010e7983 */ /* 0x000f220000300a00 */
[----:B------:R-:W4:Y:S11]  /*b65d0*/  LDL.LU.64 R12, [R1+0x5330] ;  /* 0x00533000010c7983 */ /* 0x000f360000300a00 */
[----:B------:R-:W-:Y:S08]  /*b65e0*/  @!UPT UIADD3 URZ, URZ, URZ, URZ ;  /* 0x0000003f3f3ff290 */ /* 0x000ff0000fffe03f */
        /* <DEDUP_REMOVED lines=24> */
[----:B------:R-:W3:Y:S02]  /*b6770*/  LDL.LU.64 R12, [R1+0x52e0] ;  /* 0x0052e000010c7983 */ /* 0x000ee40000300a00 */
[----:B------:R-:W-:Y:S02]  /*b6780*/  STL.64 [R1+0x5198], R18 ;  /* 0x0051981201007387 */ /* 0x000fe40000100a00 */
[----:B--2---:R0:W-:Y:S02]  /*b6790*/  STL.64 [R1+0x5190], R16 ;  /* 0x0051901001007387 */ /* 0x0041e40000100a00 */
[----:B0-----:R-:W4:Y:S01]  /*b67a0*/  LDL.LU R16, [R1+0x440] ;  /* 0x0004400001107983 */ /* 0x001f220000300800 */
[----:B------:R-:W4:Y:S02]  /*b67b0*/  LDL.LU R17, [R1+0x444] ;  /* 0x0004440001117983 */ /* 0x000f240000300800 */
[----:B------:R-:W4:Y:S02]  /*b67c0*/  LDL.LU R18, [R1+0x448] ;  /* 0x0004480001127983 */ /* 0x000f240000300800 */
[----:B------:R-:W4:Y:S02]  /*b67d0*/  LDL.LU R19, [R1+0x44c] ;  /* 0x00044c0001137983 */ /* 0x000f240000300800 */
[C---:B----4-:R-:W-:Y:S11]  /*b67e0*/  HMMA.16816.F32.BF16 R16, R20.reuse, R14, R16 ;  /* 0x0000000e1410723c */ /* 0x050ff60000041810 */
[----:B------:R-:W-:Y:S11]  /*b67f0*/  @!UPT UIADD3 URZ, URZ, URZ, URZ ;  /* 0x0000003f3f3ff290 */ /* 0x000ff6000fffe03f */
[----:B------:R-:W-:Y:S01]  /*b6800*/  @!UPT UIADD3 URZ, URZ, URZ, URZ ;  /* 0x0000003f3f3ff290 */ /* 0x000fe2000fffe03f */
[----:B------:R-:W-:Y:S01]  /*b6810*/  STL.64 [R1+0x440], R16 ;  /* 0x0004401001007387 */ /* 0x000fe20000100a00 */
[----:B------:R0:W-:Y:S03]  /*b6820*/  STL.64 [R1+0x448], R18 ;  /* 0x0004481201007387 */ /* 0x0001e60000100a00 */
[----:B0-----:R-:W2:Y:S01]  /*b6830*/  LDL.64 R18, [R1+0x8] ;  /* 0x0000080001127983 */ /* 0x001ea20000100a00 */
[----:B------:R-:W-:Y:S03]  /*b6840*/  HMMA.16816.F32.BF16 R24, R20, R10, R24 ;  /* 0x0000000a1418723c */ /* 0x000fe60000041818 */
[----:B--2---:R0:W-:Y:S04]  /*b6850*/  STL.64 [R1+0x51b0], R18 ;  /* 0x0051b01201007387 */ /* 0x0041e80000100a00 */
[----:B0-----:R-:W2:Y:S04]  /*b6860*/  LDL.64 R18, [R1+0x18] ;  /* 0x0000180001127983 */ /* 0x001ea80000100a00 */
[----:B--2---:R0:W-:Y:S11]  /*b6870*/  STL.64 [R1+0x51b8], R18 ;  /* 0x0051b81201007387 */ /* 0x0041f60000100a00 */
[----:B------:R-:W-:Y:S01]  /*b6880*/  @!UPT UIADD3 URZ, URZ, URZ, URZ ;  /* 0x0000003f3f3ff290 */ /* 0x000fe2000fffe03f */
[----:B------:R-:W-:Y:S02]  /*b6890*/  STL.64 [R1+0x430], R24 ;  /* 0x0004301801007387 */ /* 0x000fe40000100a00 */
[----:B------:R-:W-:Y:S01]  /*b68a0*/  STL.64 [R1+0x438], R26 ;  /* 0x0004381a01007387 */ /* 0x000fe20000100a00 */
[----:B0-----:R-:W2:Y:S04]  /*b68b0*/  LDL.64 R18, [R1+0x28] ;  /* 0x0000280001127983 */ /* 0x001ea80000100a00 */
[----:B--2---:R0:W-:Y:S01]  /*b68c0*/  STL.64 [R1+0x51e0], R18 ;  /* 0x0051e01201007387 */ /* 0x0041e20000100a00 */
[----:B------:R-:W2:Y:S02]  /*b68d0*/  LDL.LU R16, [R1+0x420] ;  /* 0x0004200001107983 */ /* 0x000ea40000300800 */
[----:B------:R-:W2:Y:S01]  /*b68e0*/  LDL.LU R17, [R1+0x424] ;  /* 0x0004240001117983 */ /* 0x000ea20000300800 */
[----:B0-----:R-:W4:Y:S01]  /*b68f0*/  LDL.LU R18, [R1+0x428] ;  /* 0x0004280001127983 */ /* 0x001f220000300800 */
[----:B------:R-:W4:Y:S01]  /*b6900*/  LDL.LU R19, [R1+0x42c] ;  /* 0x00042c0001137983 */ /* 0x000f220000300800 */
[----:B------:R-:W-:-:S02]  /*b6910*/  MOV R6, R9 ;  /* 0x0000000900067202 */ /* 0x000fc40000000f00 */
        /* <DEDUP_REMOVED lines=16> */
[----:B------:R0:W-:Y:S02]  /*b6a20*/  STL.64 [R1+0x5218], R6 ;  /* 0x0052180601007387 */ /* 0x0001e40000100a00 */
[----:B0-----:R-:W-:Y:S01]  /*b6a30*/  IMAD.MOV.U32 R6, RZ, RZ, R2 ;  /* 0x000000ffff067224 */ /* 0x001fe200078e0002 */
[----:B---3--:R-:W-:Y:S01]  /*b6a40*/  MOV R7, R13 ;  /* 0x0000000d00077202 */ /* 0x008fe20000000f00 */
[----:B------:R-:W3:Y:S01]  /*b6a50*/  LDL.LU R2, [R1+0x52cc] ;  /* 0x0052cc0001027983 */ /* 0x000ee20000300800 */
[----:B------:R-:W2:Y:S03]  /*b6a60*/  LDL.LU R13, [R1+0x52c8] ;  /* 0x0052c800010d7983 */ /* 0x000ea60000300800 */
[----:B------:R0:W-:Y:S01]  /*b6a70*/  STL.64 [R1+0x5230], R6 ;  /* 0x0052300601007387 */ /* 0x0001e20000100a00 */
[----:B------:R-:W3:Y:S02]  /*b6a80*/  LDL.LU R16, [R1+0x730] ;  /* 0x0007300001107983 */ /* 0x000ee40000300800 */
[----:B------:R-:W3:Y:S02]  /*b6a90*/  LDL.LU R17, [R1+0x734] ;  /* 0x0007340001117983 */ /* 0x000ee40000300800 */
[----:B------:R-:W3:Y:S01]  /*b6aa0*/  LDL.LU R18, [R1+0x738] ;  /* 0x0007380001127983 */ /* 0x000ee20000300800 */
[----:B------:R-:W3:Y:S01]  /*b6ab0*/  LDL.LU R19, [R1+0x73c] ;  /* 0x00073c0001137983 */ /* 0x000ee20000300800 */
[----:B0-----:R-:W-:-:S02]  /*b6ac0*/  MOV R6, R8 ;  /* 0x0000000800067202 */ /* 0x001fc40000000f00 */
[----:B------:R-:W-:Y:S01]  /*b6ad0*/  MOV R7, R12 ;  /* 0x0000000c00077202 */ /* 0x000fe20000000f00 */
[----:B------:R-:W4:Y:S01]  /*b6ae0*/  LDL.LU R8, [R1+0x52c4] ;  /* 0x0052c40001087983 */ /* 0x000f220000300800 */
[----:B------:R-:W4:Y:S03]  /*b6af0*/  LDL.LU R12, [R1+0x52c0] ;  /* 0x0052c000010c7983 */ /* 0x000f260000300800 */
[----:B------:R-:W-:Y:S04]  /*b6b00*/  STL.64 [R1+0x5248], R6 ;  /* 0x0052480601007387 */ /* 0x000fe80000100a00 */
[----:B--2---:R-:W0:Y:S04]  /*b6b10*/  LDSM.16.M88.4 R24, [R13+0x43080] ;  /* 0x043080000d18783b */ /* 0x004e280000000200 */
[----:B---3--:R-:W-:Y:S01]  /*b6b20*/  STL.64 [R1+0x5228], R18 ;  /* 0x0052281201007387 */ /* 0x008fe20000100a00 */
[----:B------:R1:W-:Y:S03]  /*b6b30*/  STL.64 [R1+0x5220], R16 ;  /* 0x0052201001007387 */ /* 0x0003e60000100a00 */
[----:B-1----:R-:W2:Y:S01]  /*b6b40*/  LDL.LU R16, [R1+0x740] ;  /* 0x0007400001107983 */ /* 0x002ea20000300800 */
[----:B------:R-:W2:Y:S02]  /*b6b50*/  LDL.LU R17, [R1+0x744] ;  /* 0x0007440001117983 */ /* 0x000ea40000300800 */
[----:B------:R-:W3:Y:S02]  /*b6b60*/  LDL.LU R18, [R1+0x748] ;  /* 0x0007480001127983 */ /* 0x000ee40000300800 */
[----:B------:R-:W3:Y:S01]  /*b6b70*/  LDL.LU R19, [R1+0x74c] ;  /* 0x00074c0001137983 */ /* 0x000ee20000300800 */
[----:B------:R-:W-:Y:S01]  /*b6b80*/  MOV R6, R29 ;  /* 0x0000001d00067202 */ /* 0x000fe20000000f00 */
[----:B------:R-:W-:-:S05]  /*b6b90*/  IMAD.MOV.U32 R7, RZ, RZ, R28 ;  /* 0x000000ffff077224 */ /* 0x000fca00078e001c */
[----:B------:R-:W-:Y:S04]  /*b6ba0*/  STL.64 [R1+0x5260], R6 ;  /* 0x0052600601007387 */ /* 0x000fe80000100a00 */
[----:B---3--:R-:W-:Y:S01]  /*b6bb0*/  STL.64 [R1+0x5240], R18 ;  /* 0x0052401201007387 */ /* 0x008fe20000100a00 */
[----:B--2---:R1:W-:Y:S03]  /*b6bc0*/  STL.64 [R1+0x5238], R16 ;  /* 0x0052381001007387 */ /* 0x0043e60000100a00 */
        /* <DEDUP_REMOVED lines=14> */
[----:B----4-:R-:W-:-:S05]  /*b6cb0*/  MOV R7, R3 ;  /* 0x0000000300077202 */ /* 0x010fca0000000f00 */
        /* <DEDUP_REMOVED lines=9> */
[----:B------:R1:W-:Y:S04]  /*b6d50*/  STL.64 [R1+0x52a8], R6 ;  /* 0x0052a80601007387 */ /* 0x0003e80000100a00 */
[----:B-1----:R-:W4:Y:S04]  /*b6d60*/  LDL.64 R6, [R1+0x38] ;  /* 0x0000380001067983 */ /* 0x002f280000100a00 */
        /* <DEDUP_REMOVED lines=19> */
[----:B------:R1:W-:Y:S03]  /*b6ea0*/  STL [R1+0x51a0], R8 ;  /* 0x0051a00801007387 */ /* 0x0003e60000100800 */
[----:B-1----:R-:W3:Y:S01]  /*b6eb0*/  LDL.LU R8, [R1+0x3f0] ;  /* 0x0003f00001087983 */ /* 0x002ee20000300800 */
[----:B------:R-:W3:Y:S02]  /*b6ec0*/  LDL.LU R9, [R1+0x3f4] ;  /* 0x0003f40001097983 */ /* 0x000ee40000300800 */
[----:B------:R-:W3:Y:S02]  /*b6ed0*/  LDL.LU R10, [R1+0x3f8] ;  /* 0x0003f800010a7983 */ /* 0x000ee40000300800 */
[----:B------:R-:W3:Y:S01]  /*b6ee0*/  LDL.LU R11, [R1+0x3fc] ;  /* 0x0003fc00010b7983 */ /* 0x000ee20000300800 */
[----:B----4-:R-:W-:-:S02]  /*b6ef0*/  MOV R2, R6 ;  /* 0x0000000600027202 */ /* 0x010fc40000000f00 */
[----:B------:R-:W-:Y:S01]  /*b6f00*/  MOV R0, R7 ;  /* 0x0000000700007202 */ /* 0x000fe20000000f00 */
[C---:B--2---:R-:W-:Y:S01]  /*b6f10*/  HMMA.16816.F32.BF16 R16, R20.reuse, R6, R16 ;  /* 0x000000061410723c */ /* 0x044fe20000041810 */
[----:B---3--:R-:W-:Y:S01]  /*b6f20*/  STL.64 [R1+0x51c8], R10 ;  /* 0x0051c80a01007387 */ /* 0x008fe20000100a00 */
[----:B------:R1:W-:Y:S03]  /*b6f30*/  STL.64 [R1+0x51c0], R8 ;  /* 0x0051c00801007387 */ /* 0x0003e60000100a00 */
        /* <DEDUP_REMOVED lines=109> */
[----:B0-----:R-:W4:Y:S01]  /*b7610*/  LDL.LU.64 R10, [R1+0x51a8] ;  /* 0x0051a800010a7983 */ /* 0x001f220000300a00 */
[----:B------:R-:W2:Y:S02]  /*b7620*/  LDL.LU R8, [R1+0x51a0] ;  /* 0x0051a00001087983 */ /* 0x000ea40000300800 */
[----:B------:R-:W3:Y:S02]  /*b7630*/  LDL.LU.64 R18, [R1+0x5198] ;  /* 0x0051980001127983 */ /* 0x000ee40000300a00 */
[----:B------:R-:W2:Y:S01]  /*b7640*/  LDL.LU.64 R16, [R1+0x5190] ;  /* 0x0051900001107983 */ /* 0x000ea20000300a00 */
[----:B------:R-:W-:Y:S01]  /*b7650*/  STL.64 [R1+0x50d8], R26 ;  /* 0x0050d81a01007387 */ /* 0x000fe20000100a00 */
        /* <DEDUP_REMOVED lines=9> */
[----:B------:R0:W-:Y:S03]  /*b76f0*/  STL.64 [R1+0x3e8], R26 ;  /* 0x0003e81a01007387 */ /* 0x0001e60000100a00 */
[----:B0-----:R-:W3:Y:S04]  /*b7700*/  LDL.64 R26, [R1+0x178] ;  /* 0x00017800011a7983 */ /* 0x001ee80000100a00 */
[----:B---3--:R0:W-:Y:S01]  /*b7710*/  STL.64 [R1+0x50f0], R26 ;  /* 0x0050f01a01007387 */ /* 0x0081e20000100a00 */
[----:B------:R-:W3:Y:S02]  /*b7720*/  LDL.LU R24, [R1+0x3d0] ;  /* 0x0003d00001187983 */ /* 0x000ee40000300800 */
[----:B------:R-:W3:Y:S01]  /*b7730*/  LDL.LU R25, [R1+0x3d4] ;  /* 0x0003d40001197983 */ /* 0x000ee20000300800 */
[----:B0-----:R-:W3:Y:S01]  /*b7740*/  LDL.LU R26, [R1+0x3d8] ;  /* 0x0003d800011a7983 */ /* 0x001ee20000300800 */
[----:B------:R-:W3:Y:S02]  /*b7750*/  LDL.LU R27, [R1+0x3dc] ;  /* 0x0003dc00011b7983 */ /* 0x000ee40000300800 */
[----:B------:R-:W-:Y:S02]  /*b7760*/  STL.64 [R1+0x5070], R18 ;  /* 0x0050701201007387 */ /* 0x000fe40000100a00 */
[----:B--2---:R-:W-:Y:S01]  /*b7770*/  STL.64 [R1+0x5068], R16 ;  /* 0x0050681001007387 */ /* 0x004fe20000100a00 */
[C---:B---3--:R-:W-:Y:S11]  /*b7780*/  HMMA.16816.F32.BF16 R24, R4.reuse, R14, R24 ;  /* 0x0000000e0418723c */ /* 0x048ff60000041818 */
[----:B------:R-:W-:Y:S11]  /*b7790*/  @!UPT UIADD3 URZ, URZ, URZ, URZ ;  /* 0x0000003f3f3ff290 */ /* 0x000ff6000fffe03f */
[----:B------:R-:W-:Y:S01]  /*b77a0*/  @!UPT UIADD3 URZ, URZ, URZ, URZ ;  /* 0x0000003f3f3ff290 */ /* 0x000fe2000fffe03f */
[----:B------:R-:W-:Y:S01]  /*b77b0*/  STL.64 [R1+0x3d0], R24 ;  /* 0x0003d01801007387 */ /* 0x000fe20000100a00 */
[----:B------:R0:W-:Y:S03]  /*b77c0*/  STL.64 [R1+0x3d8], R26 ;  /* 0x0003d81a01007387 */ /* 0x0001e60000100a00 */
[----:B0-----:R-:W2:Y:S01]  /*b77d0*/  LDL.64 R26, [R1+0x188] ;  /* 0x00018800011a7983 */ /* 0x001ea20000100a00 */
[C---:B----4-:R-:W-:Y:S01]  /*b77e0*/  HMMA.16816.F32.BF16 R16, R4.reuse, R10, R20 ;  /* 0x0000000a0410723c */ /* 0x050fe20000041814 */
[----:B------:R-:W0:Y:S02]  /*b77f0*/  LDSM.16.M88.4 R20, [R13+0x44080] ;  /* 0x044080000d14783b */ /* 0x000e240000000200 */
[----:B--2---:R1:W-:Y:S11]  /*b7800*/  STL.64 [R1+0x5108], R26 ;  /* 0x0051081a01007387 */ /* 0x0043f60000100a00 */
[----:B------:R-:W-:Y:S09]  /*b7810*/  @!UPT UIADD3 URZ, URZ, URZ, URZ ;  /* 0x0000003f3f3ff290 */ /* 0x000ff2000fffe03f */
[----:B------:R-:W-:Y:S02]  /*b7820*/  STL.64 [R1+0x3c0], R16 ;  /* 0x0003c01001007387 */ /* 0x000fe40000100a00 */
[----:B------:R-:W-:Y:S01]  /*b7830*/  STL.64 [R1+0x3c8], R18 ;  /* 0x0003c81201007387 */ /* 0x000fe20000100a00 */
[----:B-1----:R-:W2:Y:S04]  /*b7840*/  LDL.64 R26, [R1+0x198] ;  /* 0x00019800011a7983 */ /* 0x002ea80000100a00 */
[----:B--2---:R-:W-:Y:S01]  /*b7850*/  STL.64 [R1+0x5120], R26 ;  /* 0x0051201a01007387 */ /* 0x004fe20000100a00 */
[----:B------:R-:W-:Y:S02]  /*b7860*/  STL.64 [R1+0x50e8], R10 ;  /* 0x0050e80a01007387 */ /* 0x000fe40000100a00 */
[----:B------:R1:W-:Y:S02]  /*b7870*/  STL [R1+0x50e0], R8 ;  /* 0x0050e00801007387 */ /* 0x0003e40000100800 */
[----:B-1----:R-:W2:Y:S01]  /*b7880*/  LDL.LU R8, [R1+0x690] ;  /* 0x0006900001087983 */ /* 0x002ea20000300800 */
[----:B------:R-:W2:Y:S02]  /*b7890*/  LDL.LU R9, [R1+0x694] ;  /* 0x0006940001097983 */ /* 0x000ea40000300800 */
[----:B------:R-:W3:Y:S02]  /*b78a0*/  LDL.LU R10, [R1+0x698] ;  /* 0x00069800010a7983 */ /* 0x000ee40000300800 */
[----:B------:R-:W3:Y:S01]  /*b78b0*/  LDL.LU R11, [R1+0x69c] ;  /* 0x00069c00010b7983 */ /* 0x000ee20000300800 */
[----:B------:R-:W4:Y:S04]  /*b78c0*/  LDL.64 R26, [R1+0x1a8] ;  /* 0x0001a800011a7983 */ /* 0x000f280000100a00 */
[----:B----4-:R1:W-:Y:S04]  /*b78d0*/  STL.64 [R1+0x5138], R26 ;  /* 0x0051381a01007387 */ /* 0x0103e80000100a00 */
[----:B-1----:R-:W4:Y:S04]  /*b78e0*/  LDL.64 R26, [R1+0x1b8] ;  /* 0x0001b800011a7983 */ /* 0x002f280000100a00 */
[----:B----4-:R-:W-:Y:S01]  /*b78f0*/  STL.64 [R1+0x5150], R26 ;  /* 0x0051501a01007387 */ /* 0x010fe20000100a00 */
[----:B---3--:R-:W-:Y:S02]  /*b7900*/  STL.64 [R1+0x5100], R10 ;  /* 0x0051000a01007387 */ /* 0x008fe40000100a00 */
[----:B--2---:R1:W-:Y:S02]  /*b7910*/  STL.64 [R1+0x50f8], R8 ;  /* 0x0050f80801007387 */ /* 0x0043e40000100a00 */
        /* <DEDUP_REMOVED lines=8> */
[----:B--2---:R1:W-:Y:S01]  /*b79a0*/  STL.64 [R1+0x5160], R18 ;  /* 0x0051601201007387 */ /* 0x0043e20000100a00 */
[----:B----4-:R-:W-:Y:S03]  /*b79b0*/  STL.64 [R1+0x5158], R16 ;  /* 0x0051581001007387 */ /* 0x010fe60000100a00 */
[----:B-1----:R-:W2:Y:S04]  /*b79c0*/  LDL.64 R18, [R1+0x1d8] ;  /* 0x0001d80001127983 */ /* 0x002ea80000100a00 */
[----:B--2---:R1:W-:Y:S04]  /*b79d0*/  STL.64 [R1+0x5170], R18 ;  /* 0x0051701201007387 */ /* 0x0043e80000100a00 */
[----:B-1----:R-:W2:Y:S04]  /*b79e0*/  LDL.64 R18, [R1+0x1e8] ;  /* 0x0001e80001127983 */ /* 0x002ea80000100a00 */
[----:B--2---:R-:W-:Y:S01]  /*b79f0*/  STL.64 [R1+0x5178], R18 ;  /* 0x0051781201007387 */ /* 0x004fe20000100a00 */
[----:B------:R-:W2:Y:S03]  /*b7a00*/  LDL.64 R26, [R1+0x1c8] ;  /* 0x0001c800011a7983 */ /* 0x000ea60000100a00 */
[----:B--2---:R1:W-:Y:S01]  /*b7a10*/  STL.64 [R1+0x5168], R26 ;  /* 0x0051681a01007387 */ /* 0x0043e20000100a00 */
[----:B------:R-:W2:Y:S02]  /*b7a20*/  LDL.LU R24, [R1+0x6f0] ;  /* 0x0006f00001187983 */ /* 0x000ea40000300800 */
[----:B------:R-:W2:Y:S01]  /*b7a30*/  LDL.LU R25, [R1+0x6f4] ;  /* 0x0006f40001197983 */ /* 0x000ea20000300800 */
[----:B-1----:R-:W4:Y:S01]  /*b7a40*/  LDL.LU R26, [R1+0x6f8] ;  /* 0x0006f800011a7983 */ /* 0x002f220000300800 */
[----:B------:R-:W4:Y:S03]  /*b7a50*/  LDL.LU R27, [R1+0x6fc] ;  /* 0x0006fc00011b7983 */ /* 0x000f260000300800 */
[----:B----4-:R-:W-:Y:S01]  /*b7a60*/  STL.64 [R1+0x5188], R26 ;  /* 0x0051881a01007387 */ /* 0x010fe20000100a00 */
[----:B--2---:R1:W-:Y:S03]  /*b7a70*/  STL.64 [R1+0x5180], R24 ;  /* 0x0051801801007387 */ /* 0x0043e60000100a00 */
        /* <DEDUP_REMOVED lines=8> */
[----:B------:R-:W4:Y:S02]  /*b7b00*/  LDL.LU R10, [R1+0x6b8] ;  /* 0x0006b800010a7983 */ /* 0x000f240000300800 */
[----:B------:R-:W4:Y:S02]  /*b7b10*/  LDL.LU R11, [R1+0x6bc] ;  /* 0x0006bc00010b7983 */ /* 0x000f240000300800 */
[----:B------:R-:W-:Y:S01]  /*b7b20*/  IMAD.MOV.U32 R18, RZ, RZ, R2 ;  /* 0x000000ffff127224 */ /* 0x000fe200078e0002 */
[----:B------:R-:W-:Y:S01]  /*b7b30*/  MOV R19, R0 ;  /* 0x0000000000137202 */ /* 0x000fe20000000f00 */
[----:B----4-:R-:W-:Y:S01]  /*b7b40*/  STL.64 [R1+0x5130], R10 ;  /* 0x0051300a01007387 */ /* 0x010fe20000100a00 */
[----:B---3--:R1:W-:Y:S03]  /*b7b50*/  STL.64 [R1+0x5128], R8 ;  /* 0x0051280801007387 */ /* 0x0083e60000100a00 */
        /* <DEDUP_REMOVED lines=11> */
[----:B------:R-:W-:Y:S01]  /*b7c10*/  STL.64 [R1+0x5060], R14 ;  /* 0x0050600e01007387 */ /* 0x000fe20000100a00 */
[----:B------:R1:W-:Y:S03]  /*b7c20*/  STL.64 [R1+0x5058], R12 ;  /* 0x0050580c01007387 */ /* 0x0003e60000100a00 */
[----:B-1----:R-:W3:Y:S01]  /*b7c30*/  LDL.LU R12, [R1+0x700] ;  /* 0x00070000010c7983 */ /* 0x002ee20000300800 */
[----:B------:R-:W3:Y:S02]  /*b7c40*/  LDL.LU R13, [R1+0x704] ;  /* 0x00070400010d7983 */ /* 0x000ee40000300800 */
[----:B------:R-:W3:Y:S02]  /*b7c50*/  LDL.LU R14, [R1+0x708] ;  /* 0x00070800010e7983 */ /* 0x000ee40000300800 */
[----:B------:R-:W3:Y:S01]  /*b7c60*/  LDL.LU R15, [R1+0x70c] ;  /* 0x00070c00010f7983 */ /* 0x000ee20000300800 */
[----:B0-----:R0:W-:Y:S01]  /*b7c70*/  STL.64 [R1+0x4f88], R22 ;  /* 0x004f881601007387 */ /* 0x0011e20000100a00 */
[----:B------:R-:W-:Y:S03]  /*b7c80*/  STL.64 [R1+0x4f80], R20 ;  /* 0x004f801401007387 */ /* 0x000fe60000100a00 */
[----:B0-----:R-:W4:Y:S01]  /*b7c90*/  LDL.64 R22, [R1+0x168] ;  /* 0x0001680001167983 */ /* 0x001f220000100a00 */
[----:B------:R-:W2:Y:S02]  /*b7ca0*/  LDL.LU.64 R26, [R1+0x5188] ;  /* 0x00518800011a7983 */ /* 0x000ea40000300a00 */
[----:B------:R-:W2:Y:S02]  /*b7cb0*/  LDL.LU.64 R24, [R1+0x5180] ;  /* 0x0051800001187983 */ /* 0x000ea40000300a00 */
[----:B------:R-:W-:Y:S01]  /*b7cc0*/  STL.64 [R1+0x7c0], R16 ;  /* 0x0007c01001007387 */ /* 0x000fe20000100a00 */
[----:B------:R0:W-:Y:S04]  /*b7cd0*/  STL.64 [R1+0x7c8], R18 ;  /* 0x0007c81201007387 */ /* 0x0001e80000100a00 */
[----:B0-----:R-:W3:Y:S02]  /*b7ce0*/  LDL.LU.64 R18, [R1+0x5178] ;  /* 0x0051780001127983 */ /* 0x001ee40000300a00 */
[C---:B---3--:R-:W-:Y:S11]  /*b7cf0*/  HMMA.16816.F32.BF16 R12, R4.reuse, R18, R12 ;  /* 0x00000012040c723c */ /* 0x048ff6000004180c */
        /* <DEDUP_REMOVED lines=8> */
[----:B-1----:R-:W-:Y:S01]  /*b7d80*/  MOV R15, R18 ;  /* 0x00000012000f7202 */ /* 0x002fe20000000f00 */
[----:B------:R-:W-:Y:S11]  /*b7d90*/  IMAD.MOV.U32 R14, RZ, RZ, R19 ;  /* 0x000000ffff0e7224 */ /* 0x000ff600078e0013 */
        /* <DEDUP_REMOVED lines=56> */
[----:B------:R-:W3:Y:S01]  /*b8120*/  LDL.LU R8, [R1+0x50e0] ;  /* 0x0050e00001087983 */ /* 0x000ee20000300800 */
[----:B------:R-:W-:Y:S02]  /*b8130*/  MOV R9, R26 ;  /* 0x0000001a00097202 */ /* 0x000fe40000000f00 */
[----:B------:R-:W-:Y:S02]  /*b8140*/  MOV R3, R27 ;  /* 0x0000001b00037202 */ /* 0x000fe40000000f00 */
[----:B------:R-:W4:Y:S01]  /*b8150*/  LDL.LU.64 R26, [R1+0x50d8] ;  /* 0x0050d800011a7983 */ /* 0x000f220000300a00 */
[----:B------:R-:W4:Y:S03]  /*b8160*/  LDL.LU.64 R24, [R1+0x50d0] ;  /* 0x0050d00001187983 */ /* 0x000f260000300a00 */
[----:B--2---:R-:W-:Y:S01]  /*b8170*/  STL.64 [R1+0x5050], R10 ;  /* 0x0050500a01007387 */ /* 0x004fe20000100a00 */
[----:B---3--:R0:W-:Y:S03]  /*b8180*/  STL.64 [R1+0x5048], R8 ;  /* 0x0050480801007387 */ /* 0x0081e60000100a00 */
[----:B0-----:R-:W4:Y:S01]  /*b8190*/  LDL.LU R8, [R1+0x3b0] ;  /* 0x0003b00001087983 */ /* 0x001f220000300800 */
[----:B------:R-:W4:Y:S02]  /*b81a0*/  LDL.LU R9, [R1+0x3b4] ;  /* 0x0003b40001097983 */ /* 0x000f240000300800 */
[----:B------:R-:W4:Y:S02]  /*b81b0*/  LDL.LU R10, [R1+0x3b8] ;  /* 0x0003b800010a7983 */ /* 0x000f240000300800 */
[----:B------:R-:W4:Y:S02]  /*b81c0*/  LDL.LU R11, [R1+0x3bc] ;  /* 0x0003bc00010b7983 */ /* 0x000f240000300800 */
[----:B----4-:R-:W-:Y:S07]  /*b81d0*/  HMMA.16816.F32.BF16 R8, R4, R22, R8 ;  /* 0x000000160408723c */ /* 0x010fee0000041808 */
[----:B------:R-:W-:-:S02]  /*b81e0*/  MOV R6, R28 ;  /* 0x0000001c00067202 */ /* 0x000fc40000000f00 */
[----:B------:R-:W-:Y:S01]  /*b81f0*/  MOV R7, R29 ;  /* 0x0000001d00077202 */ /* 0x000fe20000000f00 */
[----:B------:R-:W2:Y:S11]  /*b8200*/  LDL.LU R28, [R1+0x50cc] ;  /* 0x0050cc00011c7983 */ /* 0x000eb60000300800 */
[----:B------:R-:W-:Y:S02]  /*b8210*/  @!UPT UIADD3 URZ, URZ, URZ, URZ ;  /* 0x0000003f3f3ff290 */ /* 0x000fe4000fffe03f */
[----:B------:R-:W-:Y:S01]  /*b8220*/  STL.64 [R1+0x3b0], R8 ;  /* 0x0003b00801007387 */ /* 0x000fe20000100a00 */
[----:B------:R-:W-:Y:S02]  /*b8230*/  STL.64 [R1+0x3b8], R10 ;  /* 0x0003b80a01007387 */ /* 0x000fe40000100a00 */
[----:B------:R-:W3:Y:S02]  /*b8240*/  LDL.LU R29, [R1+0x50c8] ;  /* 0x0050c800011d7983 */ /* 0x000ee40000300800 */
[----:B------:R0:W-:Y:S01]  /*b8250*/  STL.64 [R1+0x4fa0], R6 ;  /* 0x004fa00601007387 */ /* 0x0001e20000100a00 */
[----:B------:R-:W4:Y:S01]  /*b8260*/  LDL.LU R4, [R1+0x2e0] ;  /* 0x0002e00001047983 */ /* 0x000f220000300800 */
[----:B------:R-:W4:Y:S03]  /*b8270*/  LDL.LU R5, [R1+0x2e4] ;  /* 0x0002e40001057983 */ /* 0x000f260000300800 */
[----:B0-----:R-:W2:Y:S01]  /*b8280*/  LDL.LU R6, [R1+0x2e8] ;  /* 0x0002e80001067983 */ /* 0x001ea20000300800 */
[----:B------:R-:W2:Y:S03]  /*b8290*/  LDL.LU R7, [R1+0x2ec] ;  /* 0x0002ec0001077983 */ /* 0x000ea60000300800 */
[----:B--2---:R0:W-:Y:S01]  /*b82a0*/  STL.64 [R1+0x4fb0], R6 ;  /* 0x004fb00601007387 */ /* 0x0041e20000100a00 */
[----:B----4-:R-:W-:Y:S02]  /*b82b0*/  STL.64 [R1+0x4fa8], R4 ;  /* 0x004fa80401007387 */ /* 0x010fe40000100a00 */
[----:B0-----:R-:W-:Y:S01]  /*b82c0*/  IMAD.MOV.U32 R6, RZ, RZ, R21 ;  /* 0x000000ffff067224 */ /* 0x001fe200078e0015 */
[----:B------:R-:W-:-:S05]  /*b82d0*/  MOV R7, R20 ;  /* 0x0000001400077202 */ /* 0x000fca0000000f00 */
[----:B------:R0:W-:Y:S02]  /*b82e0*/  STL.64 [R1+0x4fc8], R6 ;  /* 0x004fc80601007387 */ /* 0x0001e40000100a00 */
[----:B0-----:R-:W-:Y:S02]  /*b82f0*/  MOV R6, R19 ;  /* 0x0000001300067202 */ /* 0x001fe40000000f00 */
[----:B------:R-:W-:-:S05]  /*b8300*/  MOV R7, R18 ;  /* 0x0000001200077202 */ /* 0x000fca0000000f00 */
[----:B------:R-:W-:Y:S01]  /*b8310*/  STL.64 [R1+0x4fe0], R6 ;  /* 0x004fe00601007387 */ /* 0x000fe20000100a00 */
[----:B------:R0:W-:Y:S02]  /*b8320*/  STL.64 [R1+0x4f90], R22 ;  /* 0x004f901601007387 */ /* 0x0001e40000100a00 */
[----:B------:R-:W2:Y:S02]  /*b8330*/  LDL.LU R20, [R1+0x2d0] ;  /* 0x0002d00001147983 */ /* 0x000ea40000300800 */
[----:B------:R-:W2:Y:S01]  /*b8340*/  LDL.LU R21, [R1+0x2d4] ;  /* 0x0002d40001157983 */ /* 0x000ea20000300800 */
[----:B0-----:R-:W4:Y:S01]  /*b8350*/  LDL.LU R22, [R1+0x2d8] ;  /* 0x0002d80001167983 */ /* 0x001f220000300800 */
        /* <DEDUP_REMOVED lines=22> */
[----:B------:R-:W2:Y:S04]  /*b84c0*/  LDL.64 R6, [R1+0x38] ;  /* 0x0000380001067983 */ /* 0x000ea80000100a00 */
[----:B--2---:R0:W-:Y:S01]  /*b84d0*/  STL.64 [R1+0x5040], R6 ;  /* 0x0050400601007387 */ /* 0x0041e20000100a00 */
[----:B------:R-:W2:Y:S02]  /*b84e0*/  LDL.LU R4, [R1+0x350] ;  /* 0x0003500001047983 */ /* 0x000ea40000300800 */
[----:B------:R-:W2:Y:S01]  /*b84f0*/  LDL.LU R5, [R1+0x354] ;  /* 0x0003540001057983 */ /* 0x000ea20000300800 */
[----:B0-----:R-:W2:Y:S01]  /*b8500*/  LDL.LU R6, [R1+0x358] ;  /* 0x0003580001067983 */ /* 0x001ea20000300800 */
[----:B------:R-:W2:Y:S03]  /*b8510*/  LDL.LU R7, [R1+0x35c] ;  /* 0x00035c0001077983 */ /* 0x000ea60000300800 */
[----:B--2---:R-:W-:Y:S01]  /*b8520*/  STL.64 [R1+0x5080], R6 ;  /* 0x0050800601007387 */ /* 0x004fe20000100a00 */
[----:B------:R-:W-:Y:S02]  /*b8530*/  STL.64 [R1+0x5078], R4 ;  /* 0x0050780401007387 */ /* 0x000fe40000100a00 */
[----:B------:R-:W2:Y:S02]  /*b8540*/  LDL.LU R12, [R1+0x370] ;  /* 0x00037000010c7983 */ /* 0x000ea40000300800 */
[----:B------:R-:W2:Y:S01]  /*b8550*/  LDL.LU R13, [R1+0x374] ;  /* 0x00037400010d7983 */ /* 0x000ea20000300800 */
[----:B------:R-:W2:Y:S01]  /*b8560*/  LDL.LU R14, [R1+0x378] ;  /* 0x00037800010e7983 */ /* 0x000ea20000300800 */
[----:B------:R-:W2:Y:S02]  /*b8570*/  LDL.LU R15, [R1+0x37c] ;  /* 0x00037c00010f7983 */ /* 0x000ea40000300800 */
[----:B------:R-:W-:Y:S01]  /*b8580*/  IMAD.MOV.U32 R18, RZ, RZ, R24 ;  /* 0x000000ffff127224 */ /* 0x000fe200078e0018 */
[----:B------:R-:W-:Y:S01]  /*b8590*/  MOV R19, R25 ;  /* 0x0000001900137202 */ /* 0x000fe20000000f00 */
[----:B--2---:R0:W-:Y:S01]  /*b85a0*/  STL.64 [R1+0x5090], R14 ;  /* 0x0050900e01007387 */ /* 0x0041e20000100a00 */
[----:B------:R-:W-:Y:S02]  /*b85b0*/  STL.64 [R1+0x5088], R12 ;  /* 0x0050880c01007387 */ /* 0x000fe40000100a00 */
[----:B------:R-:W2:Y:S02]  /*b85c0*/  LDL.LU R24, [R1+0x50c4] ;  /* 0x0050c40001187983 */ /* 0x000ea40000300800 */
[----:B------:R-:W2:Y:S01]  /*b85d0*/  LDL.LU R25, [R1+0x50c0] ;  /* 0x0050c00001197983 */ /* 0x000ea20000300800 */
[----:B------:R1:W-:Y:S01]  /*b85e0*/  STL.64 [R1+0x5098], R18 ;  /* 0x0050981201007387 */ /* 0x0003e20000100a00 */
[----:B0-----:R-:W-:-:S02]  /*b85f0*/  MOV R14, R26 ;  /* 0x0000001a000e7202 */ /* 0x001fc40000000f00 */
[----:B------:R-:W-:Y:S01]  /*b8600*/  MOV R15, R27 ;  /* 0x0000001b000f7202 */ /* 0x000fe20000000f00 */
[----:B------:R-:W2:Y:S01]  /*b8610*/  LDL.LU R26, [R1+0x50bc] ;  /* 0x0050bc00011a7983 */ /* 0x000ea20000300800 */
[----:B------:R-:W2:Y:S03]  /*b8620*/  LDL.LU R27, [R1+0x50b8] ;  /* 0x0050b800011b7983 */ /* 0x000ea60000300800 */
[----:B------:R-:W-:Y:S01]  /*b8630*/  STL.64 [R1+0x50a0], R14 ;  /* 0x0050a00e01007387 */ /* 0x000fe20000100a00 */
[----:B------:R-:W2:Y:S02]  /*b8640*/  LDL.LU R16, [R1+0x390] ;  /* 0x0003900001107983 */ /* 0x000ea40000300800 */
        /* <DEDUP_REMOVED lines=29> */
[----:B---3--:R-:W-:Y:S01]  /*b8820*/  MOV R14, R29 ;  /* 0x0000001d000e7202 */ /* 0x008fe20000000f00 */
[----:B------:R-:W-:-:S07]  /*b8830*/  IMAD.MOV.U32 R15, RZ, RZ, R28 ;  /* 0x000000ffff0f7224 */ /* 0x000fce00078e001c */
[C---:B------:R-:W-:Y:S01]  /*b8840*/  HMMA.16816.F32.BF16 R12, R24.reuse, R14, R16 ;  /* 0x0000000e180c723c */ /* 0x040fe20000041810 */
        /* <DEDUP_REMOVED lines=18> */
[----:B------:R-:W3:Y:S11]  /*b8970*/  LDL.LU.64 R18, [R1+0x5098] ;  /* 0x0050980001127983 */ /* 0x000ef60000300a00 */
[----:B------:R-:W-:Y:S10]  /*b8980*/  @!UPT UIADD3 URZ, URZ, URZ, URZ ;  /* 0x0000003f3f3ff290 */ /* 0x000ff4000fffe03f */
[----:B------:R-:W-:Y:S01]  /*b8990*/  STL.64 [R1+0x390], R12 ;  /* 0x0003900c01007387 */ /* 0x000fe20000100a00 */
[----:B------:R0:W-:Y:S03]  /*b89a0*/  STL.64 [R1+0x398], R14 ;  /* 0x0003980e01007387 */ /* 0x0001e60000100a00 */
[----:B0-----:R-:W4:Y:S01]  /*b89b0*/  LDL.LU.64 R14, [R1+0x5090] ;  /* 0x00509000010e7983 */ /* 0x001f220000300a00 */
[----:B------:R-:W4:Y:S01]  /*b89c0*/  LDL.LU.64 R12, [R1+0x5088] ;  /* 0x00508800010c7983 */ /* 0x000f220000300a00 */
        /* <DEDUP_REMOVED lines=16> */
[----:B--2---:R-:W-:Y:S01]  /*b8ad0*/  STL.64 [R1+0x4f28], R16 ;  /* 0x004f281001007387 */ /* 0x004fe20000100a00 */
        /* <DEDUP_REMOVED lines=8> */
[----:B---3--:R-:W-:Y:S01]  /*b8b60*/  STL [R1+0x4f18], R12 ;  /* 0x004f180c01007387 */ /* 0x008fe20000100800 */
[C---:B--2---:R-:W-:Y:S11]  /*b8b70*/  HMMA.16816.F32.BF16 R4, R24.reuse, R10, R4 ;  /* 0x0000000a1804723c */ /* 0x044ff60000041804 */
[----:B------:R-:W-:Y:S11]  /*b8b80*/  @!UPT UIADD3 URZ, URZ, URZ, URZ ;  /* 0x0000003f3f3ff290 */ /* 0x000ff6000fffe03f */
[----:B------:R-:W-:Y:S01]  /*b8b90*/  @!UPT UIADD3 URZ, URZ, URZ, URZ ;  /* 0x0000003f3f3ff290 */ /* 0x000fe2000fffe03f */
[----:B------:R-:W-:Y:S01]  /*b8ba0*/  STL.64 [R1+0x350], R4 ;  /* 0x0003500401007387 */ /* 0x000fe20000100a00 */
[----:B------:R0:W-:Y:S03]  /*b8bb0*/  STL.64 [R1+0x358], R6 ;  /* 0x0003580601007387 */ /* 0x0001e60000100a00 */
[----:B0-----:R-:W2:Y:S01]  /*b8bc0*/  LDL.LU.64 R6, [R1+0x5040] ;  /* 0x0050400001067983 */ /* 0x001ea20000300a00 */
[----:B------:R-:W-:Y:S02]  /*b8bd0*/  STL.64 [R1+0x4f60], R10 ;  /* 0x004f600a01007387 */ /* 0x000fe40000100a00 */
[----:B----4-:R-:W-:Y:S01]  /*b8be0*/  STL [R1+0x4f58], R8 ;  /* 0x004f580801007387 */ /* 0x010fe20000100800 */
[----:B------:R-:W-:Y:S02]  /*b8bf0*/  MOV R18, R2 ;  /* 0x0000000200127202 */ /* 0x000fe40000000f00 */
[----:B------:R-:W-:Y:S01]  /*b8c00*/  MOV R19, R0 ;  /* 0x0000000000137202 */ /* 0x000fe20000000f00 */
        /* <DEDUP_REMOVED lines=45> */
[C---:B---3--:R-:W-:Y:S01]  /*b8ee0*/  HMMA.16816.F32.BF16 R16, R24.reuse, R18, R4 ;  /* 0x000000121810723c */ /* 0x048fe20000041804 */
[----:B------:R-:W2:Y:S11]  /*b8ef0*/  LDL.LU.64 R6, [R1+0x4fa0] ;  /* 0x004fa00001067983 */ /* 0x000eb60000300a00 */
[----:B------:R-:W-:Y:S11]  /*b8f00*/  @!UPT UIADD3 URZ, URZ, URZ, URZ ;  /* 0x0000003f3f3ff290 */ /* 0x000ff6000fffe03f */
[----:B------:R-:W-:Y:S01]  /*b8f10*/  STL.64 [R1+0x700], R16 ;  /* 0x0007001001007387 */ /* 0x000fe20000100a00 */
[----:B------:R2:W-:Y:S02]  /*b8f20*/  STL.64 [R1+0x708], R18 ;  /* 0x0007081201007387 */ /* 0x0005e40000100a00 */
[----:B------:R-:W3:Y:S01]  /*b8f30*/  LDL.LU R12, [R1+0x280] ;  /* 0x00028000010c7983 */ /* 0x000ee20000300800 */
[----:B--2---:R-:W-:Y:S01]  /*b8f40*/  HMMA.16816.F32.BF16 R16, R24, R6, R20 ;  /* 0x000000061810723c */ /* 0x004fe20000041814 */
[----:B------:R0:W1:Y:S11]  /*b8f50*/  LDSM.16.M88.4 R4, [R13+0x45080] ;  /* 0x045080000d04783b */ /* 0x0000760000000200 */
[----:B------:R-:W-:Y:S11]  /*b8f60*/  @!UPT UIADD3 URZ, URZ, URZ, URZ ;  /* 0x0000003f3f3ff290 */ /* 0x000ff6000fffe03f */
[----:B------:R-:W-:Y:S01]  /*b8f70*/  STL.64 [R1+0x6f0], R16 ;  /* 0x0006f01001007387 */ /* 0x000fe20000100a00 */
[----:B------:R-:W-:Y:S02]  /*b8f80*/  STL.64 [R1+0x6f8], R18 ;  /* 0x0006f81201007387 */ /* 0x000fe40000100a00 */
[----:B0-----:R-:W3:Y:S02]  /*b8f90*/  LDL.LU R13, [R1+0x284] ;  /* 0x00028400010d7983 */ /* 0x001ee40000300800 */
[----:B------:R-:W2:Y:S01]  /*b8fa0*/  LDL.LU R14, [R1+0x288] ;  /* 0x00028800010e7983 */ /* 0x000ea20000300800 */
[----:B------:R-:W2:Y:S01]  /*b8fb0*/  LDL.LU R15, [R1+0x28c] ;  /* 0x00028c00010f7983 */ /* 0x000ea20000300800 */
[----:B------:R-:W-:-:S03]  /*b8fc0*/  IMAD.MOV.U32 R22, RZ, RZ, R9 ;  /* 0x000000ffff167224 */ /* 0x000fc600078e0009 */
[----:B--2---:R-:W-:Y:S01]  /*b8fd0*/  STL.64 [R1+0x4f40], R14 ;  /* 0x004f400e01007387 */ /* 0x004fe20000100a00 */
[----:B---3--:R0:W-:Y:S03]  /*b8fe0*/  STL.64 [R1+0x4f38], R12 ;  /* 0x004f380c01007387 */ /* 0x0081e60000100a00 */
        /* <DEDUP_REMOVED lines=9> */
[----:B----4-:R2:W-:Y:S03]  /*b9080*/  STL.64 [R1+0x4f68], R8 ;  /* 0x004f680801007387 */ /* 0x0105e60000100a00 */
[----:B0-----:R-:W4:Y:S01]  /*b9090*/  LDL.64 R10, [R1+0x28] ;  /* 0x00002800010a7983 */ /* 0x001f220000100a00 */
[----:B------:R-:W-:-:S03]  /*b90a0*/  MOV R23, R3 ;  /* 0x0000000300177202 */ /* 0x000fc60000000f00 */
[----:B----4-:R0:W-:Y:S01]  /*b90b0*/  STL.64 [R1+0x4f98], R10 ;  /* 0x004f980a01007387 */ /* 0x0101e20000100a00 */
[----:B--2---:R-:W2:Y:S02]  /*b90c0*/  LDL.LU R8, [R1+0x680] ;  /* 0x0006800001087983 */ /* 0x004ea40000300800 */
[----:B------:R-:W2:Y:S01]  /*b90d0*/  LDL.LU R9, [R1+0x684] ;  /* 0x0006840001097983 */ /* 0x000ea20000300800 */
[----:B0-----:R-:W2:Y:S01]  /*b90e0*/  LDL.LU R10, [R1+0x688] ;  /* 0x00068800010a7983 */ /* 0x001ea20000300800 */
[----:B------:R-:W2:Y:S02]  /*b90f0*/  LDL.LU R11, [R1+0x68c] ;  /* 0x00068c00010b7983 */ /* 0x000ea40000300800 */
[----:B---3--:R0:W-:Y:S02]  /*b9100*/  STL.64 [R1+0x4f50], R14 ;  /* 0x004f500e01007387 */ /* 0x0081e40000100a00 */
[----:B------:R3:W-:Y:S01]  /*b9110*/  STL.64 [R1+0x4f48], R12 ;  /* 0x004f480c01007387 */ /* 0x0007e20000100a00 */
[----:B0-----:R-:W4:Y:S01]  /*b9120*/  LDL.64 R14, [R1+0x18] ;  /* 0x00001800010e7983 */ /* 0x001f220000100a00 */
[C---:B--2---:R-:W-:Y:S03]  /*b9130*/  HMMA.16816.F32.BF16 R20, R24.reuse, R22, R8 ;  /* 0x000000161814723c */ /* 0x044fe60000041808 */
[----:B----4-:R0:W-:Y:S01]  /*b9140*/  STL.64 [R1+0x4f78], R14 ;  /* 0x004f780e01007387 */ /* 0x0101e20000100a00 */
[----:B---3--:R-:W2:Y:S02]  /*b9150*/  LDL.LU R12, [R1+0x2b0] ;  /* 0x0002b000010c7983 */ /* 0x008ea40000300800 */
[----:B------:R-:W2:Y:S01]  /*b9160*/  LDL.LU R13, [R1+0x2b4] ;  /* 0x0002b400010d7983 */ /* 0x000ea20000300800 */
[----:B0-----:R-:W2:Y:S01]  /*b9170*/  LDL.LU R14, [R1+0x2b8] ;  /* 0x0002b800010e7983 */ /* 0x001ea20000300800 */
[----:B------:R-:W2:Y:S02]  /*b9180*/  LDL.LU R15, [R1+0x2bc] ;  /* 0x0002bc00010f7983 */ /* 0x000ea40000300800 */
[----:B------:R-:W3:Y:S02]  /*b9190*/  LDL.64 R18, [R1+0x8] ;  /* 0x0000080001127983 */ /* 0x000ee40000100a00 */
[----:B-1----:R0:W-:Y:S01]  /*b91a0*/  STL [R1+0x4e64], R4 ;  /* 0x004e640401007387 */ /* 0x0021e20000100800 */
[----:B------:R1:W-:Y:S01]  /*b91b0*/  STL [R1+0x4e60], R5 ;  /* 0x004e600501007387 */ /* 0x0003e20000100800 */
[----:B------:R4:W-:Y:S02]  /*b91c0*/  STL [R1+0x4e5c], R6 ;  /* 0x004e5c0601007387 */ /* 0x0009e40000100800 */
[----:B------:R4:W-:Y:S01]  /*b91d0*/  STL [R1+0x4e58], R7 ;  /* 0x004e580701007387 */ /* 0x0009e20000100800 */
[----:B0-----:R-:W2:Y:S01]  /*b91e0*/  LDL.LU R4, [R1+0x2c0] ;  /* 0x0002c00001047983 */ /* 0x001ea20000300800 */
[----:B-1----:R-:W2:Y:S02]  /*b91f0*/  LDL.LU R5, [R1+0x2c4] ;  /* 0x0002c40001057983 */ /* 0x002ea40000300800 */
[----:B----4-:R-:W2:Y:S02]  /*b9200*/  LDL.LU R6, [R1+0x2c8] ;  /* 0x0002c80001067983 */ /* 0x010ea40000300800 */
[----:B------:R-:W2:Y:S01]  /*b9210*/  LDL.LU R7, [R1+0x2cc] ;  /* 0x0002cc0001077983 */ /* 0x000ea20000300800 */
[----:B------:R-:W4:Y:S01]  /*b9220*/  LDL.LU.64 R10, [R1+0x4f98] ;  /* 0x004f9800010a7983 */ /* 0x000f220000300a00 */
[----:B------:R-:W-:Y:S02]  /*b9230*/  STL.64 [R1+0x6e0], R20 ;  /* 0x0006e01401007387 */ /* 0x000fe40000100a00 */
[----:B------:R0:W-:Y:S02]  /*b9240*/  STL.64 [R1+0x6e8], R22 ;  /* 0x0006e81601007387 */ /* 0x0001e40000100a00 */
[----:B0-----:R-:W2:Y:S02]  /*b9250*/  LDL.LU.64 R22, [R1+0x4f90] ;  /* 0x004f900001167983 */ /* 0x001ea40000300a00 */
[----:B--2---:R-:W-:Y:S07]  /*b9260*/  HMMA.16816.F32.BF16 R24, R24, R22, R4 ;  /* 0x000000161818723c */ /* 0x004fee0000041804 */
[----:B------:R-:W-:-:S02]  /*b9270*/  MOV R5, R22 ;  /* 0x0000001600057202 */ /* 0x000fc40000000f00 */
[----:B------:R-:W-:Y:S11]  /*b9280*/  MOV R4, R23 ;  /* 0x0000001700047202 */ /* 0x000ff60000000f00 */
[----:B------:R-:W-:Y:S03]  /*b9290*/  @!UPT UIADD3 URZ, URZ, URZ, URZ ;  /* 0x0000003f3f3ff290 */ /* 0x000fe6000fffe03f */
[----:B------:R-:W-:Y:S01]  /*b92a0*/  STL.64 [R1+0x340], R24 ;  /* 0x0003401801007387 */ /* 0x000fe20000100a00 */
[----:B------:R0:W-:Y:S02]  /*b92b0*/  STL.64 [R1+0x348], R26 ;  /* 0x0003481a01007387 */ /* 0x0001e40000100a00 */
[----:B------:R-:W2:Y:S02]  /*b92c0*/  LDL.LU.64 R22, [R1+0x4f88] ;  /* 0x004f880001167983 */ /* 0x000ea40000300a00 */
[----:B------:R-:W2:Y:S01]  /*b92d0*/  LDL.LU.64 R20, [R1+0x4f80] ;  /* 0x004f800001147983 */ /* 0x000ea20000300a00 */
[----:B0-----:R-:W-:Y:S01]  /*b92e0*/  MOV R26, R2 ;  /* 0x00000002001a7202 */ /* 0x001fe20000000f00 */
[----:B------:R-:W-:-:S05]  /*b92f0*/  IMAD.MOV.U32 R27, RZ, RZ, R0 ;  /* 0x000000ffff1b7224 */ /* 0x000fca00078e0000 */
[----:B------:R0:W-:Y:S01]  /*b9300*/  STL.64 [R1+0x4f00], R26 ;  /* 0x004f001a01007387 */ /* 0x0001e20000100a00 */
[----:B------:R-:W3:Y:S02]  /*b9310*/  LDL.LU R24, [R1+0x260] ;  /* 0x0002600001187983 */ /* 0x000ee40000300800 */
[----:B------:R-:W3:Y:S01]  /*b9320*/  LDL.LU R25, [R1+0x264] ;  /* 0x0002640001197983 */ /* 0x000ee20000300800 */
[----:B0-----:R-:W3:Y:S01]  /*b9330*/  LDL.LU R26, [R1+0x268] ;  /* 0x00026800011a7983 */ /* 0x001ee20000300800 */
[----:B------:R-:W3:Y:S01]  /*b9340*/  LDL.LU R27, [R1+0x26c] ;  /* 0x00026c00011b7983 */ /* 0x000ee20000300800 */
[----:B----4-:R-:W-:Y:S02]  /*b9350*/  MOV R2, R10 ;  /* 0x0000000a00027202 */ /* 0x010fe40000000f00 */
        /* <DEDUP_REMOVED lines=8> */
[----:B------:R-:W3:Y:S11]  /*b93e0*/  LDL.64 R6, [R1+0x1e8] ;  /* 0x0001e80001067983 */ /* 0x000ef60000100a00 */
[----:B------:R-:W-:Y:S01]  /*b93f0*/  @!UPT UIADD3 URZ, URZ, URZ, URZ ;  /* 0x0000003f3f3ff290 */ /* 0x000fe2000fffe03f */
[----:B------:R-:W-:Y:S02]  /*b9400*/  STL.64 [R1+0x330], R12 ;  /* 0x0003300c01007387 */ /* 0x000fe40000100a00 */
[----:B------:R0:W-:Y:S02]  /*b9410*/  STL.64 [R1+0x338], R14 ;  /* 0x0003380e01007387 */ /* 0x0001e40000100a00 */
[----:B0-----:R-:W4:Y:S01]  /*b9420*/  LDL.LU.64 R14, [R1+0x4f78] ;  /* 0x004f7800010e7983 */ /* 0x001f220000300a00 */
[----:B------:R-:W4:Y:S02]  /*b9430*/  LDL.LU.64 R10, [R1+0x4f70] ;  /* 0x004f7000010a7983 */ /* 0x000f240000300a00 */
[----:B------:R-:W4:Y:S02]  /*b9440*/  LDL.LU.64 R8, [R1+0x4f68] ;  /* 0x004f680001087983 */ /* 0x000f240000300a00 */
[----:B------:R0:W-:Y:S02]  /*b9450*/  STL [R1+0x4e6c], R0 ;  /* 0x004e6c0001007387 */ /* 0x0001e40000100800 */
[----:B0-----:R-:W2:Y:S01]  /*b9460*/  LDL R0, [R1+0x2800] ;  /* 0x0028000001007983 */ /* 0x001ea20000100800 */
[----:B------:R-:W-:Y:S01]  /*b9470*/  STL [R1+0x4e68], R2 ;  /* 0x004e680201007387 */ /* 0x000fe20000100800 */
        /* <DEDUP_REMOVED lines=26> */
[----:B0-----:R-:W2:Y:S01]  /*b9620*/  LDL.LU.64 R14, [R1+0x4f20] ;  /* 0x004f2000010e7983 */ /* 0x001ea20000300a00 */
[----:B------:R-:W4:Y:S02]  /*b9630*/  LDL.LU R12, [R1+0x4f18] ;  /* 0x004f1800010c7983 */ /* 0x000f240000300800 */
        /* <DEDUP_REMOVED lines=14> */
[----:B----4-:R0:W-:Y:S02]  /*b9720*/  STL [R1+0x4df8], R12 ;  /* 0x004df80c01007387 */ /* 0x0101e40000100800 */
        /* <DEDUP_REMOVED lines=9> */
[----:B0-----:R-:W4:Y:S01]  /*b97c0*/  LDL.LU.64 R26, [R1+0x4f00] ;  /* 0x004f0000011a7983 */ /* 0x001f220000300a00 */
[----:B------:R-:W-:Y:S02]  /*b97d0*/  STL.64 [R1+0x4df0], R10 ;  /* 0x004df00a01007387 */ /* 0x000fe40000100a00 */
[----:B------:R-:W-:Y:S01]  /*b97e0*/  STL [R1+0x4de8], R8 ;  /* 0x004de80801007387 */ /* 0x000fe20000100800 */
[----:B----4-:R-:W-:Y:S01]  /*b97f0*/  HMMA.16816.F32.BF16 R12, R20, R26, R12 ;  /* 0x0000001a140c723c */ /* 0x010fe2000004180c */
[----:B------:R-:W0:Y:S04]  /*b9800*/  LDSM.16.M88.4 R24, [R0+0x46080] ;  /* 0x046080000018783b */ /* 0x000e280000000200 */
[----:B0-----:R0:W-:Y:S11]  /*b9810*/  STL.64 [R1+0x4d08], R26 ;  /* 0x004d081a01007387 */ /* 0x0011f60000100a00 */
[----:B------:R-:W-:Y:S07]  /*b9820*/  @!UPT UIADD3 URZ, URZ, URZ, URZ ;  /* 0x0000003f3f3ff290 */ /* 0x000fee000fffe03f */
[----:B------:R-:W-:Y:S02]  /*b9830*/  STL.64 [R1+0x6d0], R12 ;  /* 0x0006d00c01007387 */ /* 0x000fe40000100a00 */
[----:B------:R-:W-:Y:S02]  /*b9840*/  STL.64 [R1+0x6d8], R14 ;  /* 0x0006d80e01007387 */ /* 0x000fe40000100a00 */
[----:B------:R-:W-:Y:S01]  /*b9850*/  STL.64 [R1+0x4d00], R24 ;  /* 0x004d001801007387 */ /* 0x000fe20000100a00 */
[----:B0-----:R-:W-:Y:S02]  /*b9860*/  MOV R26, R5 ;  /* 0x00000005001a7202 */ /* 0x001fe40000000f00 */
[----:B------:R-:W-:-:S05]  /*b9870*/  MOV R27, R4 ;  /* 0x00000004001b7202 */ /* 0x000fca0000000f00 */
[----:B------:R0:W-:Y:S04]  /*b9880*/  STL.64 [R1+0x4e80], R26 ;  /* 0x004e801a01007387 */ /* 0x0001e80000100a00 */
[----:B0-----:R-:W2:Y:S01]  /*b9890*/  LDL.64 R26, [R1+0x178] ;  /* 0x00017800011a7983 */ /* 0x001ea20000100a00 */
[----:B---3--:R-:W-:Y:S03]  /*b98a0*/  HMMA.16816.F32.BF16 R12, R20, R6, R16 ;  /* 0x00000006140c723c */ /* 0x008fe60000041810 */
[----:B--2---:R0:W-:Y:S04]  /*b98b0*/  STL.64 [R1+0x4e98], R26 ;  /* 0x004e981a01007387 */ /* 0x0041e80000100a00 */
[----:B0-----:R-:W2:Y:S01]  /*b98c0*/  LDL.64 R26, [R1+0x188] ;  /* 0x00018800011a7983 */ /* 0x001ea20000100a00 */
[----:B------:R-:W-:Y:S01]  /*b98d0*/  MOV R10, R6 ;  /* 0x00000006000a7202 */ /* 0x000fe20000000f00 */
[----:B------:R-:W-:-:S02]  /*b98e0*/  IMAD.MOV.U32 R8, RZ, RZ, R7 ;  /* 0x000000ffff087224 */ /* 0x000fc400078e0007 */
[----:B--2---:R-:W-:Y:S11]  /*b98f0*/  STL.64 [R1+0x4eb0], R26 ;  /* 0x004eb01a01007387 */ /* 0x004ff60000100a00 */
[----:B------:R-:W-:Y:S01]  /*b9900*/  @!UPT UIADD3 URZ, URZ, URZ, URZ ;  /* 0x0000003f3f3ff290 */ /* 0x000fe2000fffe03f */
[----:B------:R0:W-:Y:S02]  /*b9910*/  STL.64 [R1+0x6c0], R12 ;  /* 0x0006c00c01007387 */ /* 0x0001e40000100a00 */
[----:B------:R1:W-:Y:S01]  /*b9920*/  STL.64 [R1+0x6c8], R14 ;  /* 0x0006c80e01007387 */ /* 0x0003e20000100a00 */
[----:B0-----:R-:W2:Y:S01]  /*b9930*/  LDL.LU R12, [R1+0x660] ;  /* 0x00066000010c7983 */ /* 0x001ea20000300800 */
[----:B------:R-:W2:Y:S02]  /*b9940*/  LDL.LU R13, [R1+0x664] ;  /* 0x00066400010d7983 */ /* 0x000ea40000300800 */
[----:B-1----:R-:W2:Y:S02]  /*b9950*/  LDL.LU R14, [R1+0x668] ;  /* 0x00066800010e7983 */ /* 0x002ea40000300800 */
[----:B------:R-:W2:Y:S01]  /*b9960*/  LDL.LU R15, [R1+0x66c] ;  /* 0x00066c00010f7983 */ /* 0x000ea20000300800 */
[----:B------:R0:W-:Y:S01]  /*b9970*/  STL [R1+0x4ef8], R10 ;  /* 0x004ef80a01007387 */ /* 0x0001e20000100800 */
[----:B------:R-:W-:Y:S03]  /*b9980*/  STL.64 [R1+0x4ef0], R8 ;  /* 0x004ef00801007387 */ /* 0x000fe60000100a00 */
[----:B0-----:R-:W2:Y:S01]  /*b9990*/  LDL.64 R10, [R1+0x1d8] ;  /* 0x0001d800010a7983 */ /* 0x001ea20000100a00 */
[----:B------:R-:W3:Y:S02]  /*b99a0*/  LDL.LU R4, [R1+0x620] ;  /* 0x0006200001047983 */ /* 0x000ee40000300800 */
[----:B------:R-:W3:Y:S02]  /*b99b0*/  LDL.LU R5, [R1+0x624] ;  /* 0x0006240001057983 */ /* 0x000ee40000300800 */
[----:B------:R-:W4:Y:S01]  /*b99c0*/  LDL.LU R6, [R1+0x628] ;  /* 0x0006280001067983 */ /* 0x000f220000300800 */
[----:B------:R-:W4:Y:S01]  /*b99d0*/  LDL.LU R7, [R1+0x62c] ;  /* 0x00062c0001077983 */ /* 0x000f220000300800 */
[----:B------:R-:W2:Y:S02]  /*b99e0*/  LDL.LU R16, [R1+0x640] ;  /* 0x0006400001107983 */ /* 0x000ea40000300800 */
[----:B------:R-:W2:Y:S02]  /*b99f0*/  LDL.LU R17, [R1+0x644] ;  /* 0x0006440001117983 */ /* 0x000ea40000300800 */
[----:B------:R-:W2:Y:S01]  /*b9a00*/  LDL.LU R18, [R1+0x648] ;  /* 0x0006480001127983 */ /* 0x000ea20000300800 */
[----:B------:R-:W2:Y:S04]  /*b9a10*/  LDL.LU R19, [R1+0x64c] ;  /* 0x00064c0001137983 */ /* 0x000ea80000300800 */
[----:B--2---:R0:W-:Y:S01]  /*b9a20*/  STL.64 [R1+0x4ee0], R18 ;  /* 0x004ee01201007387 */ /* 0x0041e20000100a00 */
[----:B------:R-:W-:Y:S03]  /*b9a30*/  STL.64 [R1+0x4ed8], R16 ;  /* 0x004ed81001007387 */ /* 0x000fe60000100a00 */
[----:B0-----:R-:W2:Y:S01]  /*b9a40*/  LDL.64 R18, [R1+0x1c8] ;  /* 0x0001c80001127983 */ /* 0x001ea20000100a00 */
[----:B----4-:R0:W-:Y:S02]  /*b9a50*/  STL.64 [R1+0x4ec0], R6 ;  /* 0x004ec00601007387 */ /* 0x0101e40000100a00 */
[----:B---3--:R-:W-:Y:S01]  /*b9a60*/  STL.64 [R1+0x4eb8], R4 ;  /* 0x004eb80401007387 */ /* 0x008fe20000100a00 */
[----:B0-----:R-:W3:Y:S04]  /*b9a70*/  LDL.64 R6, [R1+0x1a8] ;  /* 0x0001a80001067983 */ /* 0x001ee80000100a00 */
[----:B---3--:R0:W-:Y:S04]  /*b9a80*/  STL.64 [R1+0x4ed0], R6 ;  /* 0x004ed00601007387 */ /* 0x0081e80000100a00 */
[----:B0-----:R-:W3:Y:S01]  /*b9a90*/  LDL.64 R6, [R1+0x1b8] ;  /* 0x0001b80001067983 */ /* 0x001ee20000100a00 */
[----:B------:R-:W-:Y:S03]  /*b9aa0*/  HMMA.16816.F32.BF16 R12, R20, R10, R12 ;  /* 0x0000000a140c723c */ /* 0x000fe6000004180c */
[----:B---3--:R0:W-:Y:S01]  /*b9ab0*/  STL.64 [R1+0x4ee8], R6 ;  /* 0x004ee80601007387 */ /* 0x0081e20000100a00 */
[----:B------:R-:W2:Y:S02]  /*b9ac0*/  LDL.LU R4, [R1+0x650] ;  /* 0x0006500001047983 */ /* 0x000ea40000300800 */
[----:B------:R-:W2:Y:S01]  /*b9ad0*/  LDL.LU R5, [R1+0x654] ;  /* 0x0006540001057983 */ /* 0x000ea20000300800 */
[----:B0-----:R-:W2:Y:S01]  /*b9ae0*/  LDL.LU R6, [R1+0x658] ;  /* 0x0006580001067983 */ /* 0x001ea20000300800 */
[----:B------:R-:W2:Y:S02]  /*b9af0*/  LDL.LU R7, [R1+0x65c] ;  /* 0x00065c0001077983 */ /* 0x000ea40000300800 */
[----:B------:R-:W3:Y:S02]  /*b9b00*/  LDL.64 R26, [R1+0x198] ;  /* 0x00019800011a7983 */ /* 0x000ee40000100a00 */
[----:B---3--:R0:W-:Y:S01]  /*b9b10*/  STL.64 [R1+0x4ec8], R26 ;  /* 0x004ec81a01007387 */ /* 0x0081e20000100a00 */
[----:B------:R-:W3:Y:S02]  /*b9b20*/  LDL.LU R24, [R1+0x630] ;  /* 0x0006300001187983 */ /* 0x000ee40000300800 */
[----:B------:R-:W3:Y:S01]  /*b9b30*/  LDL.LU R25, [R1+0x634] ;  /* 0x0006340001197983 */ /* 0x000ee20000300800 */
[----:B0-----:R-:W3:Y:S01]  /*b9b40*/  LDL.LU R26, [R1+0x638] ;  /* 0x00063800011a7983 */ /* 0x001ee20000300800 */
[----:B------:R-:W3:Y:S06]  /*b9b50*/  LDL.LU R27, [R1+0x63c] ;  /* 0x00063c00011b7983 */ /* 0x000eec0000300800 */
[----:B------:R0:W-:Y:S02]  /*b9b60*/  STL.64 [R1+0x6b0], R12 ;  /* 0x0006b00c01007387 */ /* 0x0001e40000100a00 */
[----:B------:R-:W-:Y:S01]  /*b9b70*/  STL.64 [R1+0x6b8], R14 ;  /* 0x0006b80e01007387 */ /* 0x000fe20000100a00 */
[----:B0-----:R-:W-:-:S02]  /*b9b80*/  MOV R12, R10 ;  /* 0x0000000a000c7202 */ /* 0x001fc40000000f00 */
[----:B------:R-:W4:Y:S01]  /*b9b90*/  LDL.LU R10, [R1+0x4ef8] ;  /* 0x004ef800010a7983 */ /* 0x000f220000300800 */
[----:B------:R-:W2:Y:S03]  /*b9ba0*/  LDL.LU.64 R8, [R1+0x4ef0] ;  /* 0x004ef00001087983 */ /* 0x000ea60000300a00 */
[----:B----4-:R-:W-:Y:S01]  /*b9bb0*/  STL.64 [R1+0x4e78], R10 ;  /* 0x004e780a01007387 */ /* 0x010fe20000100a00 */
[----:B--2---:R0:W-:Y:S03]  /*b9bc0*/  STL.64 [R1+0x4e70], R8 ;  /* 0x004e700801007387 */ /* 0x0041e60000100a00 */
[----:B0-----:R-:W2:Y:S01]  /*b9bd0*/  LDL.LU R8, [R1+0x240] ;  /* 0x0002400001087983 */ /* 0x001ea20000300800 */
[----:B------:R-:W2:Y:S02]  /*b9be0*/  LDL.LU R9, [R1+0x244] ;  /* 0x0002440001097983 */ /* 0x000ea40000300800 */
[----:B------:R-:W4:Y:S02]  /*b9bf0*/  LDL.LU R10, [R1+0x248] ;  /* 0x00024800010a7983 */ /* 0x000f240000300800 */
[----:B------:R-:W4:Y:S01]  /*b9c00*/  LDL.LU R11, [R1+0x24c] ;  /* 0x00024c00010b7983 */ /* 0x000f220000300800 */
[----:B------:R-:W-:Y:S01]  /*b9c10*/  HMMA.16816.F32.BF16 R4, R20, R18, R4 ;  /* 0x000000121404723c */ /* 0x000fe20000041804 */
        /* <DEDUP_REMOVED lines=18> */
[----:B------:R-:W4:Y:S02]  /*b9d40*/  LDL.LU.64 R16, [R1+0x4ed8] ;  /* 0x004ed80001107983 */ /* 0x000f240000300a00 */
[C---:B----4-:R-:W-:Y:S01]  /*b9d50*/  HMMA.16816.F32.BF16 R16, R20.reuse, R6, R16 ;  /* 0x000000061410723c */ /* 0x050fe20000041810 */
[----:B------:R-:W-:Y:S11]  /*b9d60*/  IMAD.MOV.U32 R15, RZ, RZ, R7 ;  /* 0x000000ffff0f7224 */ /* 0x000ff600078e0007 */
[----:B------:R-:W-:Y:S11]  /*b9d70*/  @!UPT UIADD3 URZ, URZ, URZ, URZ ;  /* 0x0000003f3f3ff290 */ /* 0x000ff6000fffe03f */
[----:B------:R0:W-:Y:S01]  /*b9d80*/  STL.64 [R1+0x690], R16 ;  /* 0x0006901001007387 */ /* 0x0001e20000100a00 */
[----:B------:R1:W-:Y:S01]  /*b9d90*/  STL.64 [R1+0x698], R18 ;  /* 0x0006981201007387 */ /* 0x0003e20000100a00 */
[----:B0-----:R-:W-:Y:S02]  /*b9da0*/  MOV R16, R6 ;  /* 0x0000000600107202 */ /* 0x001fe40000000f00 */
        /* <DEDUP_REMOVED lines=13> */
[----:B------:R-:W-:Y:S01]  /*b9e80*/  STL.64 [R1+0x670], R4 ;  /* 0x0006700401007387 */ /* 0x000fe20000100a00 */
[----:B------:R0:W-:Y:S02]  /*b9e90*/  STL.64 [R1+0x678], R6 ;  /* 0x0006780601007387 */ /* 0x0001e40000100a00 */
[----:B0-----:R-:W-:Y:S02]  /*b9ea0*/  MOV R7, R26 ;  /* 0x0000001a00077202 */ /* 0x001fe40000000f00 */
        /* <DEDUP_REMOVED lines=19> */
[----:B--2---:R-:W-:Y:S01]  /*b9fe0*/  HMMA.16816.F32.BF16 R24, R20, R26, R8 ;  /* 0x0000001a1418723c */ /* 0x004fe20000041808 */
[----:B------:R-:W2:Y:S01]  /*b9ff0*/  LDL.LU.64 R10, [R1+0x4e78] ;  /* 0x004e7800010a7983 */ /* 0x000ea20000300a00 */
[----:B------:R-:W3:Y:S03]  /*ba000*/  LDL.LU.64 R8, [R1+0x4e70] ;  /* 0x004e700001087983 */ /* 0x000ee60000300a00 */
[----:B------:R0:W1:Y:S04]  /*ba010*/  LDSM.16.M88.4 R20, [R0+0x47080] ;  /* 0x047080000014783b */ /* 0x0000680000000200 */
[----:B0-----:R-:W4:Y:S11]  /*ba020*/  LDL.LU R0, [R1+0x4e6c] ;  /* 0x004e6c0001007983 */ /* 0x001f360000300800 */
[----:B------:R-:W-:Y:S03]  /*ba030*/  @!UPT UIADD3 URZ, URZ, URZ, URZ ;  /* 0x0000003f3f3ff290 */ /* 0x000fe6000fffe03f */
[----:B------:R0:W-:Y:S01]  /*ba040*/  STL.64 [R1+0x2d0], R24 ;  /* 0x0002d01801007387 */ /* 0x0001e20000100a00 */
[----:B------:R0:W-:Y:S03]  /*ba050*/  STL.64 [R1+0x2d8], R26 ;  /* 0x0002d81a01007387 */ /* 0x0001e60000100a00 */
[----:B0-----:R-:W2:Y:S01]  /*ba060*/  LDL.LU R24, [R1+0x230] ;  /* 0x0002300001187983 */ /* 0x001ea20000300800 */
[----:B------:R-:W2:Y:S02]  /*ba070*/  LDL.LU R25, [R1+0x234] ;  /* 0x0002340001197983 */ /* 0x000ea40000300800 */
[----:B------:R-:W2:Y:S02]  /*ba080*/  LDL.LU R26, [R1+0x238] ;  /* 0x00023800011a7983 */ /* 0x000ea40000300800 */
[----:B------:R-:W2:Y:S02]  /*ba090*/  LDL.LU R27, [R1+0x23c] ;  /* 0x00023c00011b7983 */ /* 0x000ea40000300800 */
[----:B--2---:R0:W-:Y:S01]  /*ba0a0*/  STL.64 [R1+0x4d18], R26 ;  /* 0x004d181a01007387 */ /* 0x0041e20000100a00 */
[----:B------:R-:W-:Y:S01]  /*ba0b0*/  STL.64 [R1+0x4d10], R24 ;  /* 0x004d101801007387 */ /* 0x000fe20000100a00 */
[----:B0-----:R-:W-:Y:S01]  /*ba0c0*/  MOV R26, R2 ;  /* 0x00000002001a7202 */ /* 0x001fe20000000f00 */
[----:B------:R-:W-:Y:S01]  /*ba0d0*/  IMAD.MOV.U32 R27, RZ, RZ, R4 ;  /* 0x000000ffff1b7224 */ /* 0x000fe200078e0004 */
[----:B------:R-:W2:Y:S01]  /*ba0e0*/  LDL.LU R2, [R1+0x4e68] ;  /* 0x004e680001027983 */ /* 0x000ea20000300800 */
[----:B------:R-:W2:Y:S03]  /*ba0f0*/  LDL.LU R4, [R1+0x4e64] ;  /* 0x004e640001047983 */ /* 0x000ea60000300800 */
[----:B------:R0:W-:Y:S02]  /*ba100*/  STL.64 [R1+0x4d28], R26 ;  /* 0x004d281a01007387 */ /* 0x0001e40000100a00 */
[----:B0-----:R-:W-:-:S02]  /*ba110*/  MOV R26, R5 ;  /* 0x00000005001a7202 */ /* 0x001fc40000000f00 */
[----:B------:R-:W-:Y:S01]  /*ba120*/  MOV R27, R6 ;  /* 0x00000006001b7202 */ /* 0x000fe20000000f00 */
        /* <DEDUP_REMOVED lines=33> */
[----:B0-----:R-:W-:Y:S01]  /*ba340*/  MOV R26, R14 ;  /* 0x0000000e001a7202 */ /* 0x001fe20000000f00 */
[----:B------:R-:W-:-:S05]  /*ba350*/  IMAD.MOV.U32 R27, RZ, RZ, R13 ;  /* 0x000000ffff1b7224 */ /* 0x000fca00078e000d */
        /* <DEDUP_REMOVED lines=21> */
[----:B------:R-:W-:Y:S01]  /*ba4b0*/  MOV R19, R28 ;  /* 0x0000001c00137202 */ /* 0x000fe20000000f00 */
[----:B--2---:R-:W-:Y:S01]  /*ba4c0*/  STL.64 [R1+0x4e20], R14 ;  /* 0x004e200e01007387 */ /* 0x004fe20000100a00 */
[----:B------:R0:W-:Y:S03]  /*ba4d0*/  STL.64 [R1+0x4e18], R12 ;  /* 0x004e180c01007387 */ /* 0x0001e60000100a00 */
[----:B------:R3:W-:Y:S01]  /*ba4e0*/  STL.64 [R1+0x4e28], R18 ;  /* 0x004e281201007387 */ /* 0x0007e20000100a00 */
[----:B0-----:R-:W2:Y:S01]  /*ba4f0*/  LDL.LU R12, [R1+0x5d0] ;  /* 0x0005d000010c7983 */ /* 0x001ea20000300800 */
[----:B------:R-:W2:Y:S02]  /*ba500*/  LDL.LU R13, [R1+0x5d4] ;  /* 0x0005d400010d7983 */ /* 0x000ea40000300800 */
[----:B------:R-:W2:Y:S02]  /*ba510*/  LDL.LU R14, [R1+0x5d8] ;  /* 0x0005d800010e7983 */ /* 0x000ea40000300800 */
[----:B------:R-:W2:Y:S01]  /*ba520*/  LDL.LU R15, [R1+0x5dc] ;  /* 0x0005dc00010f7983 */ /* 0x000ea20000300800 */
[----:B---3--:R-:W-:-:S02]  /*ba530*/  MOV R18, R9 ;  /* 0x0000000900127202 */ /* 0x008fc40000000f00 */
[----:B------:R-:W-:Y:S01]  /*ba540*/  MOV R19, R3 ;  /* 0x0000000300137202 */ /* 0x000fe20000000f00 */
[----:B--2---:R-:W-:Y:S01]  /*ba550*/  STL.64 [R1+0x4e38], R14 ;  /* 0x004e380e01007387 */ /* 0x004fe20000100a00 */
[----:B------:R0:W-:Y:S03]  /*ba560*/  STL.64 [R1+0x4e30], R12 ;  /* 0x004e300c01007387 */ /* 0x0001e60000100a00 */
[----:B------:R-:W-:Y:S01]  /*ba570*/  STL.64 [R1+0x4e40], R18 ;  /* 0x004e401201007387 */ /* 0x000fe20000100a00 */
        /* <DEDUP_REMOVED lines=22> */
[----:B------:R-:W2:Y:S01]  /*ba6e0*/  LDL.LU R23, [R1+0x56c] ;  /* 0x00056c0001177983 */ /* 0x000ea20000300800 */
[----:B------:R-:W3:Y:S04]  /*ba6f0*/  LDL.LU.64 R26, [R1+0x38] ;  /* 0x00003800011a7983 */ /* 0x000ee80000300a00 */
[----:B--2---:R-:W-:Y:S01]  /*ba700*/  STL.64 [R1+0x4db0], R22 ;  /* 0x004db01601007387 */ /* 0x004fe20000100a00 */
[----:B------:R0:W-:Y:S03]  /*ba710*/  STL.64 [R1+0x4da8], R20 ;  /* 0x004da81401007387 */ /* 0x0001e60000100a00 */
[----:B0-----:R-:W2:Y:S01]  /*ba720*/  LDL.LU R20, [R1+0x570] ;  /* 0x0005700001147983 */ /* 0x001ea20000300800 */
[----:B------:R-:W2:Y:S02]  /*ba730*/  LDL.LU R21, [R1+0x574] ;  /* 0x0005740001157983 */ /* 0x000ea40000300800 */
[----:B------:R-:W2:Y:S02]  /*ba740*/  LDL.LU R22, [R1+0x578] ;  /* 0x0005780001167983 */ /* 0x000ea40000300800 */
[----:B------:R-:W2:Y:S01]  /*ba750*/  LDL.LU R23, [R1+0x57c] ;  /* 0x00057c0001177983 */ /* 0x000ea20000300800 */
[----:B------:R-:W-:Y:S01]  /*ba760*/  MOV R18, R2 ;  /* 0x0000000200127202 */ /* 0x000fe20000000f00 */
[----:B----4-:R-:W-:-:S07]  /*ba770*/  IMAD.MOV.U32 R19, RZ, RZ, R0 ;  /* 0x000000ffff137224 */ /* 0x010fce00078e0000 */
        /* <DEDUP_REMOVED lines=39> */
[----:B------:R-:W4:Y:S02]  /*ba9f0*/  LDL.LU R12, [R1+0x4df8] ;  /* 0x004df800010c7983 */ /* 0x000f240000300800 */
[----:B------:R-:W-:Y:S02]  /*baa00*/  STL.64 [R1+0x4cd8], R18 ;  /* 0x004cd81201007387 */ /* 0x000fe40000100a00 */
[----:B--2---:R0:W-:Y:S02]  /*baa10*/  STL.64 [R1+0x4cd0], R16 ;  /* 0x004cd01001007387 */ /* 0x0041e40000100a00 */
        /* <DEDUP_REMOVED lines=9> */
[----:B0-----:R-:W2:Y:S01]  /*baab0*/  LDL.LU.64 R10, [R1+0x4df0] ;  /* 0x004df000010a7983 */ /* 0x001ea20000300a00 */
[----:B------:R-:W3:Y:S01]  /*baac0*/  LDL.LU R8, [R1+0x4de8] ;  /* 0x004de80001087983 */ /* 0x000ee20000300800 */
[----:B------:R-:W-:Y:S01]  /*baad0*/  HMMA.16816.F32.BF16 R20, R4, R26, R20 ;  /* 0x0000001a0414723c */ /* 0x000fe20000041814 */
[----:B------:R-:W-:Y:S01]  /*baae0*/  STL.64 [R1+0x4cf8], R14 ;  /* 0x004cf80e01007387 */ /* 0x000fe20000100a00 */
[----:B----4-:R0:W-:Y:S04]  /*baaf0*/  STL [R1+0x4cf0], R12 ;  /* 0x004cf00c01007387 */ /* 0x0101e80000100800 */
[----:B0-----:R-:W4:Y:S01]  /*bab00*/  LDL.LU R12, [R1+0x220] ;  /* 0x00022000010c7983 */ /* 0x001f220000300800 */
[----:B------:R-:W4:Y:S02]  /*bab10*/  LDL.LU R13, [R1+0x224] ;  /* 0x00022400010d7983 */ /* 0x000f240000300800 */
[----:B------:R-:W4:Y:S02]  /*bab20*/  LDL.LU R14, [R1+0x228] ;  /* 0x00022800010e7983 */ /* 0x000f240000300800 */
[----:B------:R-:W4:Y:S01]  /*bab30*/  LDL.LU R15, [R1+0x22c] ;  /* 0x00022c00010f7983 */ /* 0x000f220000300800 */
[----:B------:R-:W-:-:S02]  /*bab40*/  MOV R2, R26 ;  /* 0x0000001a00027202 */ /* 0x000fc40000000f00 */
[----:B------:R-:W-:Y:S01]  /*bab50*/  MOV R0, R27 ;  /* 0x0000001b00007202 */ /* 0x000fe20000000f00 */
[C---:B--2---:R-:W-:Y:S01]  /*bab60*/  HMMA.16816.F32.BF16 R16, R4.reuse, R10, R16 ;  /* 0x0000000a0410723c */ /* 0x044fe20000041810 */
[----:B------:R0:W-:Y:S01]  /*bab70*/  STL.64 [R1+0x4ce8], R10 ;  /* 0x004ce80a01007387 */ /* 0x0001e20000100a00 */
[----:B---3--:R-:W-:Y:S11]  /*bab80*/  STL [R1+0x4ce0], R8 ;  /* 0x004ce00801007387 */ /* 0x008ff60000100800 */
[----:B------:R-:W-:Y:S10]  /*bab90*/  @!UPT UIADD3 URZ, URZ, URZ, URZ ;  /* 0x0000003f3f3ff290 */ /* 0x000ff4000fffe03f */
[----:B------:R-:W-:Y:S01]  /*baba0*/  STL.64 [R1+0x270], R16 ;  /* 0x0002701001007387 */ /* 0x000fe20000100a00 */
[----:B------:R1:W-:Y:S02]  /*babb0*/  STL.64 [R1+0x278], R18 ;  /* 0x0002781201007387 */ /* 0x0003e40000100a00 */
[----:B0-----:R-:W2:Y:S01]  /*babc0*/  LDL.LU.64 R10, [R1+0x28] ;  /* 0x00002800010a7983 */ /* 0x001ea20000300a00 */
[----:B-1----:R-:W3:Y:S01]  /*babd0*/  LDL.LU.64 R18, [R1+0x18] ;  /* 0x0000180001127983 */ /* 0x002ee20000300a00 */
[----:B------:R-:W-:Y:S02]  /*babe0*/  STL.64 [R1+0x640], R20 ;  /* 0x0006401401007387 */ /* 0x000fe40000100a00 */
[----:B------:R0:W-:Y:S02]  /*babf0*/  STL.64 [R1+0x648], R22 ;  /* 0x0006481601007387 */ /* 0x0001e40000100a00 */
        /* <DEDUP_REMOVED lines=60> */
[----:B------:R-:W4:Y:S01]  /*bafc0*/  LDL.LU.64 R26, [R1+0x4d08] ;  /* 0x004d0800011a7983 */ /* 0x000f220000300a00 */
[----:B------:R-:W4:Y:S02]  /*bafd0*/  LDL.LU.64 R24, [R1+0x4d00] ;  /* 0x004d000001187983 */ /* 0x000f240000300a00 */
[----:B------:R0:W-:Y:S02]  /*bafe0*/  STL.64 [R1+0x4bf8], R22 ;  /* 0x004bf81601007387 */ /* 0x0001e40000100a00 */
[----:B------:R-:W3:Y:S01]  /*baff0*/  LDL.LU R20, [R1+0x210] ;  /* 0x0002100001147983 */ /* 0x000ee20000300800 */
[----:B------:R-:W-:Y:S11]  /*bb000*/  MOV R9, R11 ;  /* 0x0000000b00097202 */ /* 0x000ff60000000f00 */
[----:B------:R-:W-:Y:S05]  /*bb010*/  @!UPT UIADD3 URZ, URZ, URZ, URZ ;  /* 0x0000003f3f3ff290 */ /* 0x000fea000fffe03f */
[----:B------:R-:W-:Y:S01]  /*bb020*/  STL.64 [R1+0x260], R4 ;  /* 0x0002600401007387 */ /* 0x000fe20000100a00 */
[----:B------:R1:W-:Y:S02]  /*bb030*/  STL.64 [R1+0x268], R6 ;  /* 0x0002680601007387 */ /* 0x0003e40000100a00 */
[----:B------:R-:W3:Y:S02]  /*bb040*/  LDL.LU R21, [R1+0x214] ;  /* 0x0002140001157983 */ /* 0x000ee40000300800 */
[----:B0-----:R-:W3:Y:S01]  /*bb050*/  LDL.LU R22, [R1+0x218] ;  /* 0x0002180001167983 */ /* 0x001ee20000300800 */
[----:B------:R-:W3:Y:S01]  /*bb060*/  LDL.LU R23, [R1+0x21c] ;  /* 0x00021c0001177983 */ /* 0x000ee20000300800 */
[----:B-1----:R-:W-:Y:S02]  /*bb070*/  MOV R6, R2 ;  /* 0x0000000200067202 */ /* 0x002fe40000000f00 */
[----:B------:R-:W-:-:S05]  /*bb080*/  MOV R7, R0 ;  /* 0x0000000000077202 */ /* 0x000fca0000000f00 */
[----:B------:R0:W-:Y:S04]  /*bb090*/  STL.64 [R1+0x4ca8], R6 ;  /* 0x004ca80601007387 */ /* 0x0001e80000100a00 */
[----:B0-----:R-:W2:Y:S01]  /*bb0a0*/  LDL.LU.64 R6, [R1+0x8] ;  /* 0x0000080001067983 */ /* 0x001ea20000300a00 */
[C---:B----4-:R-:W-:Y:S11]  /*bb0b0*/  HMMA.16816.F32.BF16 R12, R24.reuse, R10, R12 ;  /* 0x0000000a180c723c */ /* 0x050ff6000004180c */
[----:B------:R-:W-:Y:S11]  /*bb0c0*/  @!UPT UIADD3 URZ, URZ, URZ, URZ ;  /* 0x0000003f3f3ff290 */ /* 0x000ff6000fffe03f */
[----:B------:R-:W-:Y:S01]  /*bb0d0*/  @!UPT UIADD3 URZ, URZ, URZ, URZ ;  /* 0x0000003f3f3ff290 */ /* 0x000fe2000fffe03f */
[----:B------:R-:W-:Y:S01]  /*bb0e0*/  STL.64 [R1+0x250], R12 ;  /* 0x0002500c01007387 */ /* 0x000fe20000100a00 */
[----:B------:R0:W-:Y:S03]  /*bb0f0*/  STL.64 [R1+0x258], R14 ;  /* 0x0002580e01007387 */ /* 0x0001e60000100a00 */
[----:B0-----:R-:W4:Y:S01]  /*bb100*/  LDL.LU.64 R14, [R1+0x4cf8] ;  /* 0x004cf800010e7983 */ /* 0x001f220000300a00 */
[----:B------:R-:W2:Y:S02]  /*bb110*/  LDL.LU R12, [R1+0x4cf0] ;  /* 0x004cf000010c7983 */ /* 0x000ea40000300800 */
[----:B------:R-:W-:Y:S02]  /*bb120*/  IMAD.MOV.U32 R13, RZ, RZ, R10 ;  /* 0x000000ffff0d7224 */ /* 0x000fe400078e000a */
[----:B------:R-:W3:Y:S01]  /*bb130*/  LDL.LU.64 R10, [R1+0x4ce8] ;  /* 0x004ce800010a7983 */ /* 0x000ee20000300a00 */
[----:B------:R-:W3:Y:S03]  /*bb140*/  LDL.LU R8, [R1+0x4ce0] ;  /* 0x004ce00001087983 */ /* 0x000ee60000300800 */
[----:B----4-:R-:W-:Y:S01]  /*bb150*/  STL.64 [R1+0x4cc8], R14 ;  /* 0x004cc80e01007387 */ /* 0x010fe20000100a00 */
[----:B--2---:R0:W-:Y:S03]  /*bb160*/  STL.64 [R1+0x4cc0], R12 ;  /* 0x004cc00c01007387 */ /* 0x0041e60000100a00 */
        /* <DEDUP_REMOVED lines=8> */
[----:B------:R-:W3:Y:S02]  /*bb1f0*/  LDL.LU R10, [R1+0x208] ;  /* 0x00020800010a7983 */ /* 0x000ee40000300800 */
[----:B------:R-:W3:Y:S01]  /*bb200*/  LDL.LU R11, [R1+0x20c] ;  /* 0x00020c00010b7983 */ /* 0x000ee20000300800 */
[C---:B------:R-:W-:Y:S11]  /*bb210*/  HMMA.16816.F32.BF16 R20, R24.reuse, R18, R20 ;  /* 0x000000121814723c */ /* 0x040ff60000041814 */
[----:B------:R-:W-:Y:S11]  /*bb220*/  @!UPT UIADD3 URZ, URZ, URZ, URZ ;  /* 0x0000003f3f3ff290 */ /* 0x000ff6000fffe03f */
[----:B------:R-:W-:Y:S01]  /*bb230*/  @!UPT UIADD3 URZ, URZ, URZ, URZ ;  /* 0x0000003f3f3ff290 */ /* 0x000fe2000fffe03f */
[----:B------:R0:W-:Y:S01]  /*bb240*/  STL.64 [R1+0x240], R20 ;  /* 0x0002401401007387 */ /* 0x0001e20000100a00 */
[----:B------:R1:W-:Y:S01]  /*bb250*/  STL.64 [R1+0x248], R22 ;  /* 0x0002481601007387 */ /* 0x0003e20000100a00 */
[----:B0-----:R-:W-:Y:S02]  /*bb260*/  MOV R21, R18 ;  /* 0x0000001200157202 */ /* 0x001fe40000000f00 */
[----:B------:R-:W-:Y:S02]  /*bb270*/  MOV R20, R19 ;  /* 0x0000001300147202 */ /* 0x000fe40000000f00 */
[----:B------:R-:W2:Y:S01]  /*bb280*/  LDL.LU.64 R18, [R1+0x4cd8] ;  /* 0x004cd80001127983 */ /* 0x000ea20000300a00 */
[----:B------:R-:W4:Y:S01]  /*bb290*/  LDL.LU.64 R16, [R1+0x4cd0] ;  /* 0x004cd00001107983 */ /* 0x000f220000300a00 */
[----:B-1----:R-:W-:Y:S01]  /*bb2a0*/  MOV R23, R6 ;  /* 0x0000000600177202 */ /* 0x002fe20000000f00 */
[----:B------:R-:W-:Y:S01]  /*bb2b0*/  IMAD.MOV.U32 R22, RZ, RZ, R7 ;  /* 0x000000ffff167224 */ /* 0x000fe200078e0007 */
[C---:B---3--:R-:W-:Y:S11]  /*bb2c0*/  HMMA.16816.F32.BF16 R8, R24.reuse, R6, R8 ;  /* 0x000000061808723c */ /* 0x048ff60000041808 */
[----:B------:R-:W-:Y:S11]  /*bb2d0*/  @!UPT UIADD3 URZ, URZ, URZ, URZ ;  /* 0x0000003f3f3ff290 */ /* 0x000ff6000fffe03f */
[----:B------:R-:W-:Y:S01]  /*bb2e0*/  @!UPT UIADD3 URZ, URZ, URZ, URZ ;  /* 0x0000003f3f3ff290 */ /* 0x000fe2000fffe03f */
[----:B------:R0:W-:Y:S01]  /*bb2f0*/  STL.64 [R1+0x230], R8 ;  /* 0x0002300801007387 */ /* 0x0001e20000100a00 */
[----:B------:R1:W-:Y:S02]  /*bb300*/  STL.64 [R1+0x238], R10 ;  /* 0x0002380a01007387 */ /* 0x0003e40000100a00 */
[----:B------:R-:W3:Y:S02]  /*bb310*/  LDL.LU R4, [R1+0x140] ;  /* 0x0001400001047983 */ /* 0x000ee40000300800 */
[----:B------:R-:W3:Y:S01]  /*bb320*/  LDL.LU R5, [R1+0x144] ;  /* 0x0001440001057983 */ /* 0x000ee20000300800 */
[----:B------:R-:W3:Y:S01]  /*bb330*/  LDL.LU R6, [R1+0x148] ;  /* 0x0001480001067983 */ /* 0x000ee20000300800 */
[----:B------:R-:W3:Y:S03]  /*bb340*/  LDL.LU R7, [R1+0x14c] ;  /* 0x00014c0001077983 */ /* 0x000ee60000300800 */
[----:B0-----:R-:W2:Y:S01]  /*bb350*/  LDL.LU R8, [R1+0x150] ;  /* 0x0001500001087983 */ /* 0x001ea20000300800 */
[----:B------:R-:W2:Y:S02]  /*bb360*/  LDL.LU R9, [R1+0x154] ;  /* 0x0001540001097983 */ /* 0x000ea40000300800 */
[----:B-1----:R-:W2:Y:S02]  /*bb370*/  LDL.LU R10, [R1+0x158] ;  /* 0x00015800010a7983 */ /* 0x002ea40000300800 */
[----:B------:R-:W2:Y:S01]  /*bb380*/  LDL.LU R11, [R1+0x15c] ;  /* 0x00015c00010b7983 */ /* 0x000ea20000300800 */
[----:B------:R0:W-:Y:S01]  /*bb390*/  STL.64 [R1+0x4c48], R22 ;  /* 0x004c481601007387 */ /* 0x0001e20000100a00 */
[----:B------:R-:W-:Y:S03]  /*bb3a0*/  STL.64 [R1+0x4c40], R20 ;  /* 0x004c401401007387 */ /* 0x000fe60000100a00 */
[----:B0-----:R-:W2:Y:S04]  /*bb3b0*/  LDL.LU.64 R22, [R1+0x1b8] ;  /* 0x0001b80001167983 */ /* 0x001ea80000300a00 */
[----:B--2---:R0:W-:Y:S04]  /*bb3c0*/  STL.64 [R1+0x4c58], R22 ;  /* 0x004c581601007387 */ /* 0x0041e80000100a00 */
[----:B0-----:R-:W2:Y:S04]  /*bb3d0*/  LDL.LU.64 R22, [R1+0x1c8] ;  /* 0x0001c80001167983 */ /* 0x001ea80000300a00 */
[----:B--2---:R0:W-:Y:S04]  /*bb3e0*/  STL.64 [R1+0x4c70], R22 ;  /* 0x004c701601007387 */ /* 0x0041e80000100a00 */
[----:B0-----:R-:W2:Y:S01]  /*bb3f0*/  LDL.LU.64 R22, [R1+0x1d8] ;  /* 0x0001d80001167983 */ /* 0x001ea20000300a00 */
[C---:B------:R-:W-:Y:S03]  /*bb400*/  HMMA.16816.F32.BF16 R12, R24.reuse, R18, R12 ;  /* 0x00000012180c723c */ /* 0x040fe6000004180c */
[----:B--2---:R0:W-:Y:S04]  /*bb410*/  STL.64 [R1+0x4c88], R22 ;  /* 0x004c881601007387 */ /* 0x0041e80000100a00 */
[----:B0-----:R-:W2:Y:S04]  /*bb420*/  LDL.LU.64 R22, [R1+0x1e8] ;  /* 0x0001e80001167983 */ /* 0x001ea80000300a00 */
[----:B--2---:R0:W-:Y:S01]  /*bb430*/  STL.64 [R1+0x4ca0], R22 ;  /* 0x004ca01601007387 */ /* 0x0041e20000100a00 */
[----:B------:R-:W2:Y:S02]  /*bb440*/  LDL.LU R20, [R1+0x130] ;  /* 0x0001300001147983 */ /* 0x000ea40000300800 */
[----:B------:R-:W2:Y:S01]  /*bb450*/  LDL.LU R21, [R1+0x134] ;  /* 0x0001340001157983 */ /* 0x000ea20000300800 */
[----:B0-----:R-:W2:Y:S01]  /*bb460*/  LDL.LU R22, [R1+0x138] ;  /* 0x0001380001167983 */ /* 0x001ea20000300800 */
[----:B------:R-:W2:Y:S07]  /*bb470*/  LDL.LU R23, [R1+0x13c] ;  /* 0x00013c0001177983 */ /* 0x000eae0000300800 */
[----:B------:R-:W-:Y:S02]  /*bb480*/  STL.64 [R1+0x220], R12 ;  /* 0x0002200c01007387 */ /* 0x000fe40000100a00 */
[----:B------:R0:W-:Y:S02]  /*bb490*/  STL.64 [R1+0x228], R14 ;  /* 0x0002280e01007387 */ /* 0x0001e40000100a00 */
[----:B0-----:R-:W2:Y:S01]  /*bb4a0*/  LDL.LU.64 R14, [R1+0x4cc8] ;  /* 0x004cc800010e7983 */ /* 0x001ea20000300a00 */
[----:B------:R-:W2:Y:S02]  /*bb4b0*/  LDL.LU.64 R12, [R1+0x4cc0] ;  /* 0x004cc000010c7983 */ /* 0x000ea40000300a00 */
[----:B------:R0:W-:Y:S02]  /*bb4c0*/  STL.64 [R1+0x4b98], R18 ;  /* 0x004b981201007387 */ /* 0x0001e40000100a00 */
[----:B----4-:R1:W-:Y:S01]  /*bb4d0*/  STL.64 [R1+0x4b90], R16 ;  /* 0x004b901001007387 */ /* 0x0103e20000100a00 */
[----:B0-----:R-:W4:Y:S04]  /*bb4e0*/  LDL.LU.64 R18, [R1+0x1a8] ;  /* 0x0001a80001127983 */ /* 0x001f280000300a00 */
[----:B----4-:R0:W-:Y:S01]  /*bb4f0*/  STL.64 [R1+0x4c50], R18 ;  /* 0x004c501201007387 */ /* 0x0101e20000100a00 */
[----:B-1----:R-:W4:Y:S02]  /*bb500*/  LDL.LU R16, [R1+0xf0] ;  /* 0x0000f00001107983 */ /* 0x002f240000300800 */
[----:B------:R-:W4:Y:S01]  /*bb510*/  LDL.LU R17, [R1+0xf4] ;  /* 0x0000f40001117983 */ /* 0x000f220000300800 */
[----:B0-----:R-:W2:Y:S01]  /*bb520*/  LDL.LU R18, [R1+0xf8] ;  /* 0x0000f80001127983 */ /* 0x001ea20000300800 */
[----:B------:R-:W2:Y:S03]  /*bb530*/  LDL.LU R19, [R1+0xfc] ;  /* 0x0000fc0001137983 */ /* 0x000ea60000300800 */
[----:B--2---:R-:W-:Y:S01]  /*bb540*/  STL.64 [R1+0x4c68], R18 ;  /* 0x004c681201007387 */ /* 0x004fe20000100a00 */
[----:B----4-:R0:W-:Y:S03]  /*bb550*/  STL.64 [R1+0x4c60], R16 ;  /* 0x004c601001007387 */ /* 0x0101e60000100a00 */
[----:B0-----:R-:W2:Y:S01]  /*bb560*/  LDL.LU R16, [R1+0x100] ;  /* 0x0001000001107983 */ /* 0x001ea20000300800 */
[----:B------:R-:W2:Y:S02]  /*bb570*/  LDL.LU R17, [R1+0x104] ;  /* 0x0001040001117983 */ /* 0x000ea40000300800 */
[----:B------:R-:W4:Y:S02]  /*bb580*/  LDL.LU R18, [R1+0x108] ;  /* 0x0001080001127983 */ /* 0x000f240000300800 */
[----:B------:R-:W4:Y:S01]  /*bb590*/  LDL.LU R19, [R1+0x10c] ;  /* 0x00010c0001137983 */ /* 0x000f220000300800 */
[C---:B------:R-:W-:Y:S01]  /*bb5a0*/  HMMA.16816.F32.BF16 R8, R24.reuse, R14, R8 ;  /* 0x0000000e1808723c */ /* 0x040fe20000041808 */
        /* <DEDUP_REMOVED lines=28> */
[----:B------:R0:W-:Y:S02]  /*bb770*/  STL.64 [R1+0x4b78], R6 ;  /* 0x004b780601007387 */ /* 0x0001e40000100a00 */
[----:B------:R-:W3:Y:S02]  /*bb780*/  LDL.LU R4, [R1+0xe0] ;  /* 0x0000e00001047983 */ /* 0x000ee40000300800 */
[----:B------:R-:W3:Y:S01]  /*bb790*/  LDL.LU R5, [R1+0xe4] ;  /* 0x0000e40001057983 */ /* 0x000ee20000300800 */
[----:B0-----:R-:W3:Y:S01]  /*bb7a0*/  LDL.LU R6, [R1+0xe8] ;  /* 0x0000e80001067983 */ /* 0x001ee20000300800 */
[----:B------:R-:W3:Y:S01]  /*bb7b0*/  LDL.LU R7, [R1+0xec] ;  /* 0x0000ec0001077983 */ /* 0x000ee20000300800 */
        /* <DEDUP_REMOVED lines=39> */
[----:B------:R-:W-:Y:S02]  /*bba30*/  MOV R29, R23 ;  /* 0x00000017001d7202 */ /* 0x000fe40000000f00 */
[----:B------:R-:W-:Y:S02]  /*bba40*/  MOV R3, R22 ;  /* 0x0000001600037202 */ /* 0x000fe40000000f00 */
        /* <DEDUP_REMOVED lines=19> */
[----:B------:R-:W-:Y:S01]  /*bbb80*/  MOV R28, R18 ;  /* 0x00000012001c7202 */ /* 0x000fe20000000f00 */
[----:B------:R-:W-:Y:S01]  /*bbb90*/  IMAD.MOV.U32 R2, RZ, RZ, R19 ;  /* 0x000000ffff027224 */ /* 0x000fe200078e0013 */
[----:B------:R-:W-:-:S02]  /*bbba0*/  MOV R18, R23 ;  /* 0x0000001700127202 */ /* 0x000fc40000000f00 */
[----:B------:R-:W-:Y:S01]  /*bbbb0*/  MOV R19, R22 ;  /* 0x0000001600137202 */ /* 0x000fe20000000f00 */
[----:B---3--:R-:W-:Y:S01]  /*bbbc0*/  STL.64 [R1+0x4ba8], R6 ;  /* 0x004ba80601007387 */ /* 0x008fe20000100a00 */
[----:B--2---:R-:W-:Y:S03]  /*bbbd0*/  STL.64 [R1+0x4ba0], R4 ;  /* 0x004ba00401007387 */ /* 0x004fe60000100a00 */
[----:B------:R0:W-:Y:S02]  /*bbbe0*/  STL.64 [R1+0x4bb0], R18 ;  /* 0x004bb01201007387 */ /* 0x0001e40000100a00 */
[----:B0-----:R-:W-:Y:S02]  /*bbbf0*/  MOV R18, R21 ;  /* 0x0000001500127202 */ /* 0x001fe40000000f00 */
[----:B------:R-:W-:-:S05]  /*bbc00*/  MOV R19, R20 ;  /* 0x0000001400137202 */ /* 0x000fca0000000f00 */
[----:B------:R-:W-:Y:S01]  /*bbc10*/  STL.64 [R1+0x4bc8], R18 ;  /* 0x004bc81201007387 */ /* 0x000fe20000100a00 */
[----:B------:R-:W2:Y:S02]  /*bbc20*/  LDL.LU R4, [R1+0x70] ;  /* 0x0000700001047983 */ /* 0x000ea40000300800 */
[----:B------:R-:W2:Y:S02]  /*bbc30*/  LDL.LU R5, [R1+0x74] ;  /* 0x0000740001057983 */ /* 0x000ea40000300800 */
[----:B------:R-:W3:Y:S01]  /*bbc40*/  LDL.LU R6, [R1+0x78] ;  /* 0x0000780001067983 */ /* 0x000ee20000300800 */
[----:B------:R-:W3:Y:S01]  /*bbc50*/  LDL.LU R7, [R1+0x7c] ;  /* 0x00007c0001077983 */ /* 0x000ee20000300800 */
[----:B------:R-:W2:Y:S03]  /*bbc60*/  LDL.LU.64 R22, [R1+0x178] ;  /* 0x0001780001167983 */ /* 0x000ea60000300a00 */
[----:B--2---:R0:W-:Y:S04]  /*bbc70*/  STL.64 [R1+0x4c10], R22 ;  /* 0x004c101601007387 */ /* 0x0041e80000100a00 */
[----:B0-----:R-:W2:Y:S01]  /*bbc80*/  LDL.LU.64 R22, [R1+0x188] ;  /* 0x0001880001167983 */ /* 0x001ea20000300a00 */
[----:B------:R-:W-:Y:S01]  /*bbc90*/  IMAD.MOV.U32 R18, RZ, RZ, R13 ;  /* 0x000000ffff127224 */ /* 0x000fe200078e000d */
[----:B----4-:R-:W-:-:S02]  /*bbca0*/  MOV R19, R9 ;  /* 0x0000000900137202 */ /* 0x010fc40000000f00 */
[----:B--2---:R0:W-:Y:S04]  /*bbcb0*/  STL.64 [R1+0x4c28], R22 ;  /* 0x004c281601007387 */ /* 0x0041e80000100a00 */
[----:B0-----:R-:W2:Y:S01]  /*bbcc0*/  LDL.LU.64 R22, [R1+0x198] ;  /* 0x0001980001167983 */ /* 0x001ea20000300a00 */
[----:B------:R0:W-:Y:S02]  /*bbcd0*/  STL.64 [R1+0x4bf0], R18 ;  /* 0x004bf01201007387 */ /* 0x0001e40000100a00 */
[----:B------:R-:W4:Y:S02]  /*bbce0*/  LDL.LU R16, [R1+0xa0] ;  /* 0x0000a00001107983 */ /* 0x000f240000300800 */
        /* <DEDUP_REMOVED lines=27> */
[----:B------:R-:W-:-:S02]  /*bbea0*/  MOV R3, R22 ;  /* 0x0000001600037202 */ /* 0x000fc40000000f00 */
[----:B------:R-:W-:Y:S01]  /*bbeb0*/  MOV R0, R23 ;  /* 0x0000001700007202 */ /* 0x000fe20000000f00 */
[C---:B--2---:R-:W-:Y:S01]  /*bbec0*/  HMMA.16816.F32.BF16 R16, R24.reuse, R22, R16 ;  /* 0x000000161810723c */ /* 0x044fe20000041810 */
[----:B----4-:R-:W-:Y:S01]  /*bbed0*/  STL.64 [R1+0x4bd8], R6 ;  /* 0x004bd80601007387 */ /* 0x010fe20000100a00 */
[----:B---3--:R0:W-:Y:S03]  /*bbee0*/  STL.64 [R1+0x4bd0], R4 ;  /* 0x004bd00401007387 */ /* 0x0081e60000100a00 */
[----:B0-----:R-:W2:Y:S01]  /*bbef0*/  LDL.LU R4, [R1+0x90] ;  /* 0x0000900001047983 */ /* 0x001ea20000300800 */
[----:B------:R-:W2:Y:S02]  /*bbf00*/  LDL.LU R5, [R1+0x94] ;  /* 0x0000940001057983 */ /* 0x000ea40000300800 */
[----:B------:R-:W2:Y:S02]  /*bbf10*/  LDL.LU R6, [R1+0x98] ;  /* 0x0000980001067983 */ /* 0x000ea40000300800 */
[----:B------:R-:W2:Y:S01]  /*bbf20*/  LDL.LU R7, [R1+0x9c] ;  /* 0x00009c0001077983 */ /* 0x000ea20000300800 */
[----:B------:R-:W3:Y:S04]  /*bbf30*/  LDL R13, [R1+0x27fc] ;  /* 0x0027fc00010d7983 */ /* 0x000ee80000100800 */
[----:B------:R-:W4:Y:S01]  /*bbf40*/  LDL R9, [R1+0x27b4] ;  /* 0x0027b40001097983 */ /* 0x000f220000100800 */
[----:B------:R-:W-:Y:S02]  /*bbf50*/  STL [R1+0x4b50], R2 ;  /* 0x004b500201007387 */ /* 0x000fe40000100800 */
[----:B------:R-:W-:Y:S05]  /*bbf60*/  STL [R1+0x4b4c], R28 ;  /* 0x004b4c1c01007387 */ /* 0x000fea0000100800 */
[----:B------:R-:W-:Y:S01]  /*bbf70*/  STL.64 [R1+0x970], R16 ;  /* 0x0009701001007387 */ /* 0x000fe20000100a00 */
[----:B------:R0:W-:Y:S04]  /*bbf80*/  STL.64 [R1+0x978], R18 ;  /* 0x0009781201007387 */ /* 0x0001e80000100a00 */
[----:B0-----:R-:W2:Y:S01]  /*bbf90*/  LDL.LU.64 R18, [R1+0x4c38] ;  /* 0x004c380001127983 */ /* 0x001ea20000300a00 */
[----:B------:R-:W2:Y:S02]  /*bbfa0*/  LDL.LU.64 R16, [R1+0x4c30] ;  /* 0x004c300001107983 */ /* 0x000ea40000300a00 */
[----:B------:R-:W2:Y:S02]  /*bbfb0*/  LDL.LU.64 R22, [R1+0x4c28] ;  /* 0x004c280001167983 */ /* 0x000ea40000300a00 */
[----:B------:R-:W-:Y:S01]  /*bbfc0*/  STL [R1+0x4b58], R0 ;  /* 0x004b580001007387 */ /* 0x000fe20000100800 */
        /* <DEDUP_REMOVED lines=23> */
[----:B--2---:R-:W-:Y:S03]  /*bc140*/  HMMA.16816.F32.BF16 R24, R24, R22, R16 ;  /* 0x000000161818723c */ /* 0x004fe60000041810 */
[----:B------:R-:W2:Y:S01]  /*bc150*/  LDL.LU.64 R18, [R1+0x4bf0] ;  /* 0x004bf00001127983 */ /* 0x000ea20000300a00 */
[----:B------:R-:W-:-:S02]  /*bc160*/  MOV R28, R22 ;  /* 0x00000016001c7202 */ /* 0x000fc40000000f00 */
[----:B------:R-:W-:Y:S11]  /*bc170*/  MOV R0, R23 ;  /* 0x0000001700007202 */ /* 0x000ff60000000f00 */
[----:B------:R-:W-:Y:S06]  /*bc180*/  @!UPT UIADD3 URZ, URZ, URZ, URZ ;  /* 0x0000003f3f3ff290 */ /* 0x000fec000fffe03f */
[----:B------:R0:W-:Y:S01]  /*bc190*/  STL.64 [R1+0x940], R24 ;  /* 0x0009401801007387 */ /* 0x0001e20000100a00 */
[----:B------:R1:W-:Y:S02]  /*bc1a0*/  STL.64 [R1+0x948], R26 ;  /* 0x0009481a01007387 */ /* 0x0003e40000100a00 */
[----:B------:R-:W2:Y:S02]  /*bc1b0*/  LDL.LU.64 R22, [R1+0x4be8] ;  /* 0x004be80001167983 */ /* 0x000ea40000300a00 */
[----:B------:R-:W2:Y:S01]  /*bc1c0*/  LDL.LU.64 R20, [R1+0x4be0] ;  /* 0x004be00001147983 */ /* 0x000ea20000300a00 */
[----:B0-----:R-:W3:Y:S01]  /*bc1d0*/  LDL.LU R24, [R1+0x40] ;  /* 0x0000400001187983 */ /* 0x001ee20000300800 */
[----:B------:R-:W3:Y:S02]  /*bc1e0*/  LDL.LU R25, [R1+0x44] ;  /* 0x0000440001197983 */ /* 0x000ee40000300800 */
[----:B-1----:R-:W3:Y:S02]  /*bc1f0*/  LDL.LU R26, [R1+0x48] ;  /* 0x00004800011a7983 */ /* 0x002ee40000300800 */
        /* <DEDUP_REMOVED lines=24> */
[----:B------:R-:W3:Y:S01]  /*bc380*/  LDL.LU.64 R16, [R1+0x4b90] ;  /* 0x004b900001107983 */ /* 0x000ee20000300a00 */
[C---:B--2---:R-:W-:Y:S11]  /*bc390*/  HMMA.16816.F32.BF16 R4, R20.reuse, R18, R4 ;  /* 0x000000121404723c */ /* 0x044ff60000041804 */
[----:B------:R-:W-:Y:S11]  /*bc3a0*/  @!UPT UIADD3 URZ, URZ, URZ, URZ ;  /* 0x0000003f3f3ff290 */ /* 0x000ff6000fffe03f */
[----:B------:R-:W-:Y:S01]  /*bc3b0*/  @!UPT UIADD3 URZ, URZ, URZ, URZ ;  /* 0x0000003f3f3ff290 */ /* 0x000fe2000fffe03f */
[----:B------:R-:W-:Y:S01]  /*bc3c0*/  STL.64 [R1+0x900], R4 ;  /* 0x0009000401007387 */ /* 0x000fe20000100a00 */
[----:B------:R0:W-:Y:S03]  /*bc3d0*/  STL.64 [R1+0x908], R6 ;  /* 0x0009080601007387 */ /* 0x0001e60000100a00 */
[----:B0-----:R-:W2:Y:S01]  /*bc3e0*/  LDL.LU.64 R6, [R1+0x4b88] ;  /* 0x004b880001067983 */ /* 0x001ea20000300a00 */
[----:B------:R-:W2:Y:S01]  /*bc3f0*/  LDL.LU.64 R4, [R1+0x4b80] ;  /* 0x004b800001047983 */ /* 0x000ea20000300a00 */
[----:B---3--:R-:W-:Y:S01]  /*bc400*/  HMMA.16816.F32.BF16 R24, R20, R10, R24 ;  /* 0x0000000a1418723c */ /* 0x008fe20000041818 */
[----:B------:R-:W-:-:S07]  /*bc410*/  IMAD.MOV.U32 R18, RZ, RZ, R12 ;  /* 0x000000ffff127224 */ /* 0x000fce00078e000c */
[----:B--2---:R-:W-:Y:S11]  /*bc420*/  HMMA.16816.F32.BF16 R4, R20, R14, R4 ;  /* 0x0000000e1404723c */ /* 0x004ff60000041804 */
[----:B------:R-:W-:Y:S11]  /*bc430*/  @!UPT UIADD3 URZ, URZ, URZ, URZ ;  /* 0x0000003f3f3ff290 */ /* 0x000ff6000fffe03f */
[----:B------:R-:W-:Y:S01]  /*bc440*/  @!UPT UIADD3 URZ, URZ, URZ, URZ ;  /* 0x0000003f3f3ff290 */ /* 0x000fe2000fffe03f */
[----:B------:R-:W-:Y:S01]  /*bc450*/  STL.64 [R1+0x8f0], R4 ;  /* 0x0008f00401007387 */ /* 0x000fe20000100a00 */
[----:B------:R0:W-:Y:S03]  /*bc460*/  STL.64 [R1+0x8f8], R6 ;  /* 0x0008f80601007387 */ /* 0x0001e60000100a00 */
[----:B0-----:R-:W2:Y:S01]  /*bc470*/  LDL.LU.64 R6, [R1+0x4b78] ;  /* 0x004b780001067983 */ /* 0x001ea20000300a00 */
[----:B------:R-:W-:Y:S02]  /*bc480*/  STL.64 [R1+0xf0], R24 ;  /* 0x0000f01801007387 */ /* 0x000fe40000100a00 */
[----:B------:R-:W-:Y:S02]  /*bc490*/  STL.64 [R1+0xf8], R26 ;  /* 0x0000f81a01007387 */ /* 0x000fe40000100a00 */
[----:B------:R-:W0:Y:S04]  /*bc4a0*/  LDSM.16.M88.4 R24, [R13+0x40080] ;  /* 0x040080000d18783b */ /* 0x000e280000000200 */
[----:B----4-:R-:W1:Y:S04]  /*bc4b0*/  LDSM.16.M88.4 R12, [R9+0x20080] ;  /* 0x02008000090c783b */ /* 0x010e680000000200 */
[----:B0-----:R0:W-:Y:S01]  /*bc4c0*/  STL.64 [R1+0x4a58], R26 ;  /* 0x004a581a01007387 */ /* 0x0011e20000100a00 */
[----:B------:R-:W-:Y:S02]  /*bc4d0*/  STL.64 [R1+0x4a50], R24 ;  /* 0x004a501801007387 */ /* 0x000fe40000100a00 */
[----:B-1----:R-:W-:Y:S02]  /*bc4e0*/  STL.64 [R1+0xc0], R12 ;  /* 0x0000c00c01007387 */ /* 0x002fe40000100a00 */
[----:B------:R-:W-:Y:S01]  /*bc4f0*/  STL.64 [R1+0xc8], R14 ;  /* 0x0000c80e01007387 */ /* 0x000fe20000100a00 */
[----:B0-----:R-:W-:-:S02]  /*bc500*/  MOV R27, R12 ;  /* 0x0000000c001b7202 */ /* 0x001fc40000000f00 */
[----:B------:R-:W-:Y:S02]  /*bc510*/  MOV R26, R13 ;  /* 0x0000000d001a7202 */ /* 0x000fe40000000f00 */
[----:B------:R-:W0:Y:S04]  /*bc520*/  LDSM.16.M88.4 R12, [R9+0x22080] ;  /* 0x02208000090c783b */ /* 0x000e280000000200 */
[----:B------:R-:W-:Y:S04]  /*bc530*/  STL [R1+0x4b74], R27 ;  /* 0x004b741b01007387 */ /* 0x000fe80000100800 */
[----:B0-----:R-:W-:Y:S01]  /*bc540*/  STL.64 [R1+0xb0], R12 ;  /* 0x0000b00c01007387 */ /* 0x001fe20000100a00 */
[----:B------:R-:W-:Y:S01]  /*bc550*/  MOV R3, R12 ;  /* 0x0000000c00037202 */ /* 0x000fe20000000f00 */
[----:B------:R-:W-:Y:S02]  /*bc560*/  STL.64 [R1+0xb8], R14 ;  /* 0x0000b80e01007387 */ /* 0x000fe40000100a00 */
[----:B------:R-:W-:-:S02]  /*bc570*/  IMAD.MOV.U32 R29, RZ, RZ, R13 ;  /* 0x000000ffff1d7224 */ /* 0x000fc400078e000d */
[----:B------:R-:W0:Y:S04]  /*bc580*/  LDSM.16.M88.4 R12, [R9+0x24080] ;  /* 0x02408000090c783b */ /* 0x000e280000000200 */
[----:B0-----:R-:W-:Y:S01]  /*bc590*/  STL.64 [R1+0xa0], R12 ;  /* 0x0000a00c01007387 */ /* 0x001fe20000100a00 */
[----:B------:R-:W-:Y:S01]  /*bc5a0*/  MOV R28, R12 ;  /* 0x0000000c001c7202 */ /* 0x000fe20000000f00 */
[----:B------:R-:W-:Y:S01]  /*bc5b0*/  STL.64 [R1+0xa8], R14 ;  /* 0x0000a80e01007387 */ /* 0x000fe20000100a00 */
[----:B------:R-:W-:Y:S02]  /*bc5c0*/  MOV R2, R13 ;  /* 0x0000000d00027202 */ /* 0x000fe40000000f00 */
[----:B------:R-:W0:Y:S04]  /*bc5d0*/  LDSM.16.M88.4 R12, [R9+0x26080] ;  /* 0x02608000090c783b */ /* 0x000e280000000200 */
[----:B0-----:R-:W-:Y:S01]  /*bc5e0*/  STL.64 [R1+0x90], R12 ;  /* 0x0000900c01007387 */ /* 0x001fe20000100a00 */
[----:B------:R-:W-:Y:S01]  /*bc5f0*/  MOV R27, R12 ;  /* 0x0000000c001b7202 */ /* 0x000fe20000000f00 */
[----:B------:R-:W-:Y:S01]  /*bc600*/  STL.64 [R1+0x98], R14 ;  /* 0x0000980e01007387 */ /* 0x000fe20000100a00 */
[----:B------:R-:W-:-:S02]  /*bc610*/  MOV R0, R13 ;  /* 0x0000000d00007202 */ /* 0x000fc40000000f00 */
[----:B------:R-:W0:Y:S01]  /*bc620*/  LDSM.16.M88.4 R12, [R9+0x28080] ;  /* 0x02808000090c783b */ /* 0x000e220000000200 */
[----:B------:R-:W-:-:S03]  /*bc630*/  MOV R19, R8 ;  /* 0x0000000800137202 */ /* 0x000fc60000000f00 */
[----:B0-----:R-:W-:Y:S01]  /*bc640*/  STL.64 [R1+0x80], R12 ;  /* 0x0000800c01007387 */ /* 0x001fe20000100a00 */
[----:B------:R-:W-:Y:S02]  /*bc650*/  STL.64 [R1+0x88], R14 ;  /* 0x0000880e01007387 */ /* 0x000fe40000100a00 */
[----:B------:R-:W0:Y:S02]  /*bc660*/  LDSM.16.M88.4 R12, [R9+0x2a080] ;  /* 0x02a08000090c783b */ /* 0x000e240000000200 */
[----:B0-----:R-:W-:Y:S02]  /*bc670*/  STL.64 [R1+0x70], R12 ;  /* 0x0000700c01007387 */ /* 0x001fe40000100a00 */
[----:B------:R-:W-:Y:S02]  /*bc680*/  IMAD.MOV.U32 R25, RZ, RZ, R12 ;  /* 0x000000ffff197224 */ /* 0x000fe400078e000c */
[----:B------:R2:W-:Y:S01]  /*bc690*/  STL.64 [R1+0x78], R14 ;  /* 0x0000780e01007387 */ /* 0x0005e20000100a00 */
[----:B------:R-:W-:-:S02]  /*bc6a0*/  MOV R24, R13 ;  /* 0x0000000d00187202 */ /* 0x000fc40000000f00 */
[----:B--2---:R-:W-:Y:S01]  /*bc6b0*/  HMMA.16816.F32.BF16 R12, R20, R6, R16 ;  /* 0x00000006140c723c */ /* 0x004fe20000041810 */
[----:B------:R-:W0:Y:S04]  /*bc6c0*/  LDSM.16.M88.4 R4, [R9+0x2c080] ;  /* 0x02c080000904783b */ /* 0x000e280000000200 */
[----:B------:R-:W1:Y:S11]  /*bc6d0*/  LDSM.16.M88.4 R16, [R9+0x2e080] ;  /* 0x02e080000910783b */ /* 0x000e760000000200 */
[----:B------:R-:W-:Y:S07]  /*bc6e0*/  @!UPT UIADD3 URZ, URZ, URZ, URZ ;  /* 0x0000003f3f3ff290 */ /* 0x000fee000fffe03f */
[----:B------:R-:W-:Y:S01]  /*bc6f0*/  STL.64 [R1+0xe0], R12 ;  /* 0x0000e00c01007387 */ /* 0x000fe20000100a00 */
[----:B------:R-:W-:Y:S02]  /*bc700*/  STL.64 [R1+0xe8], R14 ;  /* 0x0000e80e01007387 */ /* 0x000fe40000100a00 */
[----:B------:R-:W2:Y:S01]  /*bc710*/  LDSM.16.M88.4 R12, [R9+0x30080] ;  /* 0x03008000090c783b */ /* 0x000ea20000000200 */
[----:B0-----:R-:W-:Y:S03]  /*bc720*/  STL.64 [R1+0x60], R4 ;  /* 0x0000600401007387 */ /* 0x001fe60000100a00 */
[----:B------:R-:W-:Y:S02]  /*bc730*/  STL.64 [R1+0x68], R6 ;  /* 0x0000680601007387 */ /* 0x000fe40000100a00 */
[----:B------:R-:W0:Y:S04]  /*bc740*/  LDSM.16.M88.4 R4, [R9+0x32080] ;  /* 0x032080000904783b */ /* 0x000e280000000200 */
[----:B-1----:R-:W-:Y:S01]  /*bc750*/  STL.64 [R1+0x50], R16 ;  /* 0x0000501001007387 */ /* 0x002fe20000100a00 */
[----:B------:R-:W-:Y:S02]  /*bc760*/  STL.64 [R1+0x58], R18 ;  /* 0x0000581201007387 */ /* 0x000fe40000100a00 */
[----:B------:R-:W1:Y:S02]  /*bc770*/  LDSM.16.M88.4 R16, [R9+0x34080] ;  /* 0x034080000910783b */ /* 0x000e640000000200 */
[----:B--2---:R-:W-:Y:S02]  /*bc780*/  STL.64 [R1+0x40], R12 ;  /* 0x0000400c01007387 */ /* 0x004fe40000100a00 */
[----:B------:R-:W-:Y:S02]  /*bc790*/  STL.64 [R1+0x48], R14 ;  /* 0x0000480e01007387 */ /* 0x000fe40000100a00 */
[----:B------:R-:W2:Y:S01]  /*bc7a0*/  LDSM.16.M88.4 R12, [R9+0x36080] ;  /* 0x03608000090c783b */ /* 0x000ea20000000200 */
[----:B0-----:R-:W-:Y:S03]  /*bc7b0*/  STL.64 [R1+0x30], R4 ;  /* 0x0000300401007387 */ /* 0x001fe60000100a00 */
[----:B------:R-:W-:Y:S02]  /*bc7c0*/  STL.64 [R1+0x38], R6 ;  /* 0x0000380601007387 */ /* 0x000fe40000100a00 */
[----:B-1----:R-:W-:Y:S02]  /*bc7d0*/  STL.64 [R1+0x20], R16 ;  /* 0x0000201001007387 */ /* 0x002fe40000100a00 */
[----:B------:R-:W-:Y:S02]  /*bc7e0*/  STL.64 [R1+0x28], R18 ;  /* 0x0000281201007387 */ /* 0x000fe40000100a00 */
[----:B------:R-:W0:Y:S04]  /*bc7f0*/  LDSM.16.M88.4 R16, [R9+0x3a080] ;  /* 0x03a080000910783b */ /* 0x000e280000000200 */
[----:B------:R-:W1:Y:S04]  /*bc800*/  LDSM.16.M88.4 R4, [R9+0x38080] ;  /* 0x038080000904783b */ /* 0x000e680000000200 */
[----:B--2---:R-:W-:Y:S01]  /*bc810*/  STL.64 [R1+0x10], R12 ;  /* 0x0000100c01007387 */ /* 0x004fe20000100a00 */
[----:B------:R-:W-:Y:S02]  /*bc820*/  STL.64 [R1+0x18], R14 ;  /* 0x0000180e01007387 */ /* 0x000fe40000100a00 */
[----:B------:R-:W2:Y:S02]  /*bc830*/  LDSM.16.M88.4 R12, [R9+0x3c080] ;  /* 0x03c08000090c783b */ /* 0x000ea40000000200 */
[----:B------:R-:W3:Y:S04]  /*bc840*/  LDSM.16.M88.4 R8, [R9+0x3e080] ;  /* 0x03e080000908783b */ /* 0x000ee80000000200 */
[----:B0-----:R-:W-:Y:S01]  /*bc850*/  STL [R1+0x430c], R18 ;  /* 0x00430c1201007387 */ /* 0x001fe20000100800 */
[----:B-1----:R-:W-:Y:S02]  /*bc860*/  STL.64 [R1], R4 ;  /* 0x0000000401007387 */ /* 0x002fe40000100a00 */
[----:B------:R-:W-:Y:S02]  /*bc870*/  STL.64 [R1+0x8], R6 ;  /* 0x0000080601007387 */ /* 0x000fe40000100a00 */
[----:B------:R-:W-:Y:S01]  /*bc880*/  STL [R1+0x4308], R19 ;  /* 0x0043081301007387 */ /* 0x000fe20000100800 */
[----:B------:R-:W-:Y:S04]  /*bc890*/  STL.64 [R1+0x4970], R16 ;  /* 0x0049701001007387 */ /* 0x000fe80000100a00 */
[----:B--2---:R-:W-:Y:S01]  /*bc8a0*/  STL [R1+0x415c], R14 ;  /* 0x00415c0e01007387 */ /* 0x004fe20000100800 */
[----:B------:R-:W-:Y:S02]  /*bc8b0*/  STL [R1+0x4158], R15 ;  /* 0x0041580f01007387 */ /* 0x000fe40000100800 */
[----:B------:R-:W-:Y:S02]  /*bc8c0*/  STL.64 [R1+0x4a00], R12 ;  /* 0x004a000c01007387 */ /* 0x000fe40000100a00 */
[----:B---3--:R-:W-:Y:S01]  /*bc8d0*/  STL [R1+0x42ec], R10 ;  /* 0x0042ec0a01007387 */ /* 0x008fe20000100800 */
[----:B------:R0:W-:Y:S04]  /*bc8e0*/  STL [R1+0x42e8], R11 ;  /* 0x0042e80b01007387 */ /* 0x0001e80000100800 */
[----:B0-----:R-:W2:Y:S04]  /*bc8f0*/  LDL R11, [R1+0x27fc] ;  /* 0x0027fc00010b7983 */ /* 0x001ea80000100800 */
[----:B--2---:R-:W-:Y:S01]  /*bc900*/  STL [R1+0x49f8], R11 ;  /* 0x0049f80b01007387 */ /* 0x004fe20000100800 */
[----:B------:R0:W-:Y:S03]  /*bc910*/  STL.64 [R1+0x49f0], R8 ;  /* 0x0049f00801007387 */ /* 0x0001e60000100a00 */
[----:B------:R-:W1:Y:S01]  /*bc920*/  LDSM.16.M88.4 R4, [R11+0x41080] ;  /* 0x041080000b04783b */ /* 0x000e620000000200 */
[----:B0-----:R-:W-:-:S02]  /*bc930*/  MOV R8, R27 ;  /* 0x0000001b00087202 */ /* 0x001fc40000000f00 */
[----:B------:R-:W-:Y:S01]  /*bc940*/  MOV R9, R0 ;  /* 0x0000000000097202 */ /* 0x000fe20000000f00 */
[----:B------:R-:W2:Y:S01]  /*bc950*/  LDL.LU R27, [R1+0x4b74] ;  /* 0x004b7400011b7983 */ /* 0x000ea20000300800 */
[----:B------:R-:W3:Y:S03]  /*bc960*/  LDL.LU R0, [R1+0x4b70] ;  /* 0x004b700001007983 */ /* 0x000ee60000300800 */
[----:B------:R0:W-:Y:S01]  /*bc970*/  STL.64 [R1+0x4a08], R8 ;  /* 0x004a080801007387 */ /* 0x0001e20000100a00 */
[----:B------:R-:W4:Y:S02]  /*bc980*/  LDL.LU R12, [R1+0x4c0] ;  /* 0x0004c000010c7983 */ /* 0x000f240000300800 */
[----:B------:R-:W4:Y:S02]  /*bc990*/  LDL.LU R13, [R1+0x4c4] ;  /* 0x0004c400010d7983 */ /* 0x000f240000300800 */
[----:B------:R-:W2:Y:S01]  /*bc9a0*/  LDL.LU R14, [R1+0x4c8] ;  /* 0x0004c800010e7983 */ /* 0x000ea20000300800 */
[----:B------:R-:W2:Y:S01]  /*bc9b0*/  LDL.LU R15, [R1+0x4cc] ;  /* 0x0004cc00010f7983 */ /* 0x000ea20000300800 */
[----:B0-----:R-:W-:Y:S01]  /*bc9c0*/  MOV R8, R28 ;  /* 0x0000001c00087202 */ /* 0x001fe20000000f00 */
[----:B------:R-:W-:-:S02]  /*bc9d0*/  IMAD.MOV.U32 R9, RZ, RZ, R2 ;  /* 0x000000ffff097224 */ /* 0x000fc400078e0002 */
[----:B--2---:R-:W-:Y:S01]  /*bc9e0*/  STL.64 [R1+0x4a18], R14 ;  /* 0x004a180e01007387 */ /* 0x004fe20000100a00 */
[----:B----4-:R-:W-:Y:S02]  /*bc9f0*/  STL.64 [R1+0x4a10], R12 ;  /* 0x004a100c01007387 */ /* 0x010fe40000100a00 */
[----:B------:R-:W2:Y:S02]  /*bca00*/  LDL.LU R28, [R1+0x4b6c] ;  /* 0x004b6c00011c7983 */ /* 0x000ea40000300800 */
[----:B------:R-:W4:Y:S01]  /*bca10*/  LDL.LU R2, [R1+0x4b68] ;  /* 0x004b680001027983 */ /* 0x000f220000300800 */
[----:B------:R0:W-:Y:S02]  /*bca20*/  STL.64 [R1+0x4a20], R8 ;  /* 0x004a200801007387 */ /* 0x0001e40000100a00 */
[----:B0-----:R-:W-:Y:S02]  /*bca30*/  MOV R8, R3 ;  /* 0x0000000300087202 */ /* 0x001fe40000000f00 */
[----:B------:R-:W-:Y:S01]  /*bca40*/  MOV R9, R29 ;  /* 0x0000001d00097202 */ /* 0x000fe20000000f00 */
[----:B------:R-:W4:Y:S01]  /*bca50*/  LDL.LU R3, [R1+0x4b64] ;  /* 0x004b640001037983 */ /* 0x000f220000300800 */
[----:B------:R-:W4:Y:S03]  /*bca60*/  LDL.LU R29, [R1+0x4b60] ;  /* 0x004b6000011d7983 */ /* 0x000f260000300800 */
[----:B------:R0:W-:Y:S02]  /*bca70*/  STL.64 [R1+0x4a38], R8 ;  /* 0x004a380801007387 */ /* 0x0001e40000100a00 */
[----:B0-----:R-:W-:-:S02]  /*bca80*/  MOV R8, R27 ;  /* 0x0000001b00087202 */ /* 0x001fc40000000f00 */
[----:B------:R-:W-:Y:S01]  /*bca90*/  MOV R9, R26 ;  /* 0x0000001a00097202 */ /* 0x000fe20000000f00 */
[----:B---3--:R-:W-:-:S04]  /*bcaa0*/  MOV R27, R0 ;  /* 0x00000000001b7202 */ /* 0x008fc80000000f00 */
[----:B------:R0:W-:Y:S01]  /*bcab0*/  STL.64 [R1+0x4a60], R8 ;  /* 0x004a600801007387 */ /* 0x0001e20000100a00 */
[----:B--2---:R-:W-:-:S03]  /*bcac0*/  IMAD.MOV.U32 R26, RZ, RZ, R28 ;  /* 0x000000ffff1a7224 */ /* 0x004fc600078e001c */
[----:B------:R-:W2:Y:S01]  /*bcad0*/  LDL.LU R28, [R1+0x4b5c] ;  /* 0x004b5c00011c7983 */ /* 0x000ea20000300800 */
[----:B------:R-:W3:Y:S02]  /*bcae0*/  LDL.LU R0, [R1+0x4b58] ;  /* 0x004b580001007983 */ /* 0x000ee40000300800 */
[----:B------:R4:W-:Y:S02]  /*bcaf0*/  STL.64 [R1+0x4a68], R26 ;  /* 0x004a681a01007387 */ /* 0x0009e40000100a00 */
[----:B0-----:R-:W2:Y:S01]  /*bcb00*/  LDL.LU R8, [R1+0x500] ;  /* 0x0005000001087983 */ /* 0x001ea20000300800 */
[----:B------:R-:W2:Y:S01]  /*bcb10*/  LDL.LU R9, [R1+0x504] ;  /* 0x0005040001097983 */ /* 0x000ea20000300800 */
[----:B------:R-:W2:Y:S02]  /*bcb20*/  LDL.LU R10, [R1+0x508] ;  /* 0x00050800010a7983 */ /* 0x000ea40000300800 */
[----:B------:R-:W2:Y:S01]  /*bcb30*/  LDL.LU R11, [R1+0x50c] ;  /* 0x00050c00010b7983 */ /* 0x000ea20000300800 */
[----:B----4-:R-:W-:-:S02]  /*bcb40*/  MOV R26, R3 ;  /* 0x00000003001a7202 */ /* 0x010fc40000000f00 */
        /* <DEDUP_REMOVED lines=10> */
[----:B-1----:R-:W-:Y:S01]  /*bcbf0*/  MOV R26, R28 ;  /* 0x0000001c001a7202 */ /* 0x002fe20000000f00 */
[----:B------:R-:W-:Y:S01]  /*bcc00*/  IMAD.MOV.U32 R27, RZ, RZ, R29 ;  /* 0x000000ffff1b7224 */ /* 0x000fe200078e001d */
[----:B--2---:R-:W-:Y:S01]  /*bcc10*/  STL.64 [R1+0x4a90], R10 ;  /* 0x004a900a01007387 */ /* 0x004fe20000100a00 */
[----:B------:R-:W-:Y:S02]  /*bcc20*/  STL.64 [R1+0x4a88], R8 ;  /* 0x004a880801007387 */ /* 0x000fe40000100a00 */
[----:B------:R-:W2:Y:S02]  /*bcc30*/  LDL.LU R28, [R1+0x4b4c] ;  /* 0x004b4c00011c7983 */ /* 0x000ea40000300800 */
[----:B------:R-:W2:Y:S01]  /*bcc40*/  LDL.LU R29, [R1+0x4b48] ;  /* 0x004b4800011d7983 */ /* 0x000ea20000300800 */
[----:B------:R0:W-:Y:S02]  /*bcc50*/  STL.64 [R1+0x4a98], R26 ;  /* 0x004a981a01007387 */ /* 0x0001e40000100a00 */
[----:B0-----:R-:W-:-:S02]  /*bcc60*/  MOV R26, R3 ;  /* 0x00000003001a7202 */ /* 0x001fc40000000f00 */
[----:B---3--:R-:W-:Y:S01]  /*bcc70*/  MOV R27, R0 ;  /* 0x00000000001b7202 */ /* 0x008fe20000000f00 */
[----:B------:R-:W3:Y:S01]  /*bcc80*/  LDL.LU R3, [R1+0x4b44] ;  /* 0x004b440001037983 */ /* 0x000ee20000300800 */
[----:B------:R-:W3:Y:S03]  /*bcc90*/  LDL.LU R0, [R1+0x4b40] ;  /* 0x004b400001007983 */ /* 0x000ee60000300800 */
[----:B------:R4:W-:Y:S01]  /*bcca0*/  STL.64 [R1+0x4ab0], R26 ;  /* 0x004ab01a01007387 */ /* 0x0009e20000100a00 */
[----:B------:R-:W3:Y:S02]  /*bccb0*/  LDL.LU R8, [R1+0xa20] ;  /* 0x000a200001087983 */ /* 0x000ee40000300800 */
[----:B------:R-:W3:Y:S02]  /*bccc0*/  LDL.LU R9, [R1+0xa24] ;  /* 0x000a240001097983 */ /* 0x000ee40000300800 */
[----:B------:R-:W3:Y:S01]  /*bccd0*/  LDL.LU R10, [R1+0xa28] ;  /* 0x000a2800010a7983 */ /* 0x000ee20000300800 */
[----:B------:R-:W3:Y:S01]  /*bcce0*/  LDL.LU R11, [R1+0xa2c] ;  /* 0x000a2c00010b7983 */ /* 0x000ee20000300800 */
[----:B----4-:R-:W-:-:S02]  /*bccf0*/  MOV R27, R2 ;  /* 0x00000002001b7202 */ /* 0x010fc40000000f00 */
[----:B--2---:R-:W-:Y:S02]  /*bcd00*/  MOV R26, R28 ;  /* 0x0000001c001a7202 */ /* 0x004fe40000000f00 */
[----:B------:R-:W2:Y:S01]  /*bcd10*/  LDL.LU R28, [R1+0x4b3c] ;  /* 0x004b3c00011c7983 */ /* 0x000ea20000300800 */
[----:B------:R-:W4:Y:S02]  /*bcd20*/  LDL.LU R2, [R1+0x4b38] ;  /* 0x004b380001027983 */ /* 0x000f240000300800 */
[----:B------:R3:W-:Y:S02]  /*bcd30*/  STL.64 [R1+0x4ac8], R26 ;  /* 0x004ac81a01007387 */ /* 0x0007e40000100a00 */
[----:B---3--:R-:W-:Y:S01]  /*bcd40*/  IMAD.MOV.U32 R26, RZ, RZ, R3 ;  /* 0x000000ffff1a7224 */ /* 0x008fe200078e0003 */
[----:B------:R-:W-:Y:S01]  /*bcd50*/  STL.64 [R1+0x4aa8], R10 ;  /* 0x004aa80a01007387 */ /* 0x000fe20000100a00 */
[----:B------:R0:W-:Y:S03]  /*bcd60*/  STL.64 [R1+0x4aa0], R8 ;  /* 0x004aa00801007387 */ /* 0x0001e60000100a00 */
[----:B0-----:R-:W3:Y:S01]  /*bcd70*/  LDL.LU R8, [R1+0xa30] ;  /* 0x000a300001087983 */ /* 0x001ee20000300800 */
[----:B------:R-:W3:Y:S02]  /*bcd80*/  LDL.LU R9, [R1+0xa34] ;  /* 0x000a340001097983 */ /* 0x000ee40000300800 */
[----:B------:R-:W3:Y:S02]  /*bcd90*/  LDL.LU R10, [R1+0xa38] ;  /* 0x000a3800010a7983 */ /* 0x000ee40000300800 */
[----:B------:R-:W3:Y:S01]  /*bcda0*/  LDL.LU R11, [R1+0xa3c] ;  /* 0x000a3c00010b7983 */ /* 0x000ee20000300800 */
[----:B------:R-:W3:Y:S01]  /*bcdb0*/  LDL.LU R3, [R1+0x4b34] ;  /* 0x004b340001037983 */ /* 0x000ee20000300800 */
[----:B------:R-:W-:-:S02]  /*bcdc0*/  MOV R27, R29 ;  /* 0x0000001d001b7202 */ /* 0x000fc40000000f00 */
[----:B------:R-:W3:Y:S01]  /*bcdd0*/  LDL.LU R29, [R1+0x4b30] ;  /* 0x004b3000011d7983 */ /* 0x000ee20000300800 */
[----:B------:R-:W-:Y:S02]  /*bcde0*/  MOV R19, R0 ;  /* 0x0000000000137202 */ /* 0x000fe40000000f00 */
[----:B------:R4:W-:Y:S01]  /*bcdf0*/  STL.64 [R1+0x4ae8], R26 ;  /* 0x004ae81a01007387 */ /* 0x0009e20000100a00 */
[----:B------:R-:W-:Y:S01]  /*bce00*/  STL.64 [R1+0x4ae0], R24 ;  /* 0x004ae01801007387 */ /* 0x000fe20000100a00 */
[----:B--2---:R-:W-:Y:S02]  /*bce10*/  MOV R18, R28 ;  /* 0x0000001c00127202 */ /* 0x004fe40000000f00 */
[----:B----4-:R-:W-:Y:S01]  /*bce20*/  MOV R26, R2 ;  /* 0x00000002001a7202 */ /* 0x010fe20000000f00 */
[----:B------:R-:W2:Y:S01]  /*bce30*/  LDL.LU R28, [R1+0x4b2c] ;  /* 0x004b2c00011c7983 */ /* 0x000ea20000300800 */
[----:B------:R-:W4:Y:S02]  /*bce40*/  LDL.LU R0, [R1+0x4b28] ;  /* 0x004b280001007983 */ /* 0x000f240000300800 */
[----:B------:R0:W-:Y:S02]  /*bce50*/  STL.64 [R1+0x4af0], R18 ;  /* 0x004af01201007387 */ /* 0x0001e40000100a00 */
[----:B------:R-:W4:Y:S02]  /*bce60*/  LDL.LU R2, [R1+0x4b24] ;  /* 0x004b240001027983 */ /* 0x000f240000300800 */
[----:B---3--:R-:W-:-:S02]  /*bce70*/  IMAD.MOV.U32 R27, RZ, RZ, R3 ;  /* 0x000000ffff1b7224 */ /* 0x008fc400078e0003 */
[----:B------:R-:W3:Y:S03]  /*bce80*/  LDL.LU R3, [R1+0x4b20] ;  /* 0x004b200001037983 */ /* 0x000ee60000300800 */
[----:B------:R1:W-:Y:S02]  /*bce90*/  STL.64 [R1+0x4af8], R26 ;  /* 0x004af81a01007387 */ /* 0x0003e40000100a00 */
[----:B------:R-:W3:Y:S02]  /*bcea0*/  LDL.LU R16, [R1+0xa70] ;  /* 0x000a700001107983 */ /* 0x000ee40000300800 */
[----:B------:R-:W3:Y:S01]  /*bceb0*/  LDL.LU R17, [R1+0xa74] ;  /* 0x000a740001117983 */ /* 0x000ee20000300800 */
[----:B0-----:R-:W3:Y:S01]  /*bcec0*/  LDL.LU R18, [R1+0xa78] ;  /* 0x000a780001127983 */ /* 0x001ee20000300800 */
[----:B------:R-:W3:Y:S01]  /*bced0*/  LDL.LU R19, [R1+0xa7c] ;  /* 0x000a7c0001137983 */ /* 0x000ee20000300800 */
[----:B-1----:R-:W-:-:S02]  /*bcee0*/  MOV R27, R29 ;  /* 0x0000001d001b7202 */ /* 0x002fc40000000f00 */
[----:B--2---:R-:W-:Y:S01]  /*bcef0*/  MOV R26, R28 ;  /* 0x0000001c001a7202 */ /* 0x004fe20000000f00 */
[----:B---3--:R-:W-:Y:S01]  /*bcf00*/  STL.64 [R1+0x4b08], R18 ;  /* 0x004b081201007387 */ /* 0x008fe20000100a00 */
[----:B------:R0:W-:Y:S02]  /*bcf10*/  STL.64 [R1+0x4b00], R16 ;  /* 0x004b001001007387 */ /* 0x0001e40000100a00 */
[----:B------:R-:W2:Y:S02]  /*bcf20*/  LDL.LU R28, [R1+0x4b1c] ;  /* 0x004b1c00011c7983 */ /* 0x000ea40000300800 */
[----:B------:R-:W3:Y:S01]  /*bcf30*/  LDL.LU R29, [R1+0x4b18] ;  /* 0x004b1800011d7983 */ /* 0x000ee20000300800 */
        /* <DEDUP_REMOVED lines=18> */
[----:B------:R-:W2:Y:S01]  /*bd060*/  LDL.LU R14, [R1+0x4d8] ;  /* 0x0004d800010e7983 */ /* 0x000ea20000300800 */
[----:B---3--:R-:W-:-:S02]  /*bd070*/  MOV R15, R29 ;  /* 0x0000001d000f7202 */ /* 0x008fc40000000f00 */
[----:B------:R-:W3:Y:S01]  /*bd080*/  LDL.LU R29, [R1+0x4b14] ;  /* 0x004b1400011d7983 */ /* 0x000ee20000300800 */
[----:B------:R-:W-:Y:S03]  /*bd090*/  HMMA.16816.F32.BF16 R24, R20, R26, R16 ;  /* 0x0000001a1418723c */ /* 0x000fe60000041810 */
[----:B--2---:R-:W-:Y:S01]  /*bd0a0*/  STL.64 [R1+0x4a30], R14 ;  /* 0x004a300e01007387 */ /* 0x004fe20000100a00 */
[----:B------:R0:W-:Y:S03]  /*bd0b0*/  STL.64 [R1+0x4a28], R12 ;  /* 0x004a280c01007387 */ /* 0x0001e60000100a00 */
[----:B0-----:R-:W2:Y:S01]  /*bd0c0*/  LDL.LU R12, [R1+0x4e0] ;  /* 0x0004e000010c7983 */ /* 0x001ea20000300800 */
[----:B------:R-:W2:Y:S02]  /*bd0d0*/  LDL.LU R13, [R1+0x4e4] ;  /* 0x0004e400010d7983 */ /* 0x000ea40000300800 */
[----:B------:R-:W2:Y:S02]  /*bd0e0*/  LDL.LU R14, [R1+0x4e8] ;  /* 0x0004e800010e7983 */ /* 0x000ea40000300800 */
[----:B------:R-:W2:Y:S02]  /*bd0f0*/  LDL.LU R15, [R1+0x4ec] ;  /* 0x0004ec00010f7983 */ /* 0x000ea40000300800 */
[----:B--2---:R3:W-:Y:S01]  /*bd100*/  STL.64 [R1+0x4a48], R14 ;  /* 0x004a480e01007387 */ /* 0x0047e20000100a00 */
[----:B------:R0:W-:Y:S01]  /*bd110*/  STL.64 [R1+0x4a40], R12 ;  /* 0x004a400c01007387 */ /* 0x0001e20000100a00 */
[----:B---3--:R-:W-:-:S02]  /*bd120*/  MOV R14, R29 ;  /* 0x0000001d000e7202 */ /* 0x008fc40000000f00 */
[----:B0-----:R-:W2:Y:S01]  /*bd130*/  LDL.LU R12, [R1+0x4f0] ;  /* 0x0004f000010c7983 */ /* 0x001ea20000300800 */
[----:B------:R-:W2:Y:S02]  /*bd140*/  LDL.LU R13, [R1+0x4f4] ;  /* 0x0004f400010d7983 */ /* 0x000ea40000300800 */
[----:B------:R-:W3:Y:S02]  /*bd150*/  LDL.LU R29, [R1+0x4b10] ;  /* 0x004b1000011d7983 */ /* 0x000ee40000300800 */
[----:B------:R-:W2:Y:S01]  /*bd160*/  LDL.LU R15, [R1+0x4fc] ;  /* 0x0004fc00010f7983 */ /* 0x000ea20000300800 */
[----:B------:R-:W-:Y:S01]  /*bd170*/  STL.64 [R1+0x4950], R6 ;  /* 0x0049500601007387 */ /* 0x000fe20000100a00 */
[----:B------:R0:W-:Y:S03]  /*bd180*/  STL.64 [R1+0x4948], R4 ;  /* 0x0049480401007387 */ /* 0x0001e60000100a00 */
[----:B0-----:R-:W2:Y:S01]  /*bd190*/  LDL.LU R4, [R1+0xa60] ;  /* 0x000a600001047983 */ /* 0x001ea20000300800 */
[----:B------:R-:W2:Y:S02]  /*bd1a0*/  LDL.LU R5, [R1+0xa64] ;  /* 0x000a640001057983 */ /* 0x000ea40000300800 */
[----:B------:R-:W2:Y:S02]  /*bd1b0*/  LDL.LU R6, [R1+0xa68] ;  /* 0x000a680001067983 */ /* 0x000ea40000300800 */
[----:B------:R-:W2:Y:S01]  /*bd1c0*/  LDL.LU.64 R18, [R1+0x4b08] ;  /* 0x004b080001127983 */ /* 0x000ea20000300a00 */
[----:B------:R-:W2:Y:S01]  /*bd1d0*/  LDL.LU.64 R16, [R1+0x4b00] ;  /* 0x004b000001107983 */ /* 0x000ea20000300a00 */
[----:B------:R-:W-:Y:S02]  /*bd1e0*/  STL.64 [R1+0x150], R24 ;  /* 0x0001501801007387 */ /* 0x000fe40000100a00 */
[----:B------:R0:W-:Y:S02]  /*bd1f0*/  STL.64 [R1+0x158], R26 ;  /* 0x0001581a01007387 */ /* 0x0001e40000100a00 */
[----:B0-----:R-:W2:Y:S02]  /*bd200*/  LDL.LU.64 R26, [R1+0x4af8] ;  /* 0x004af800011a7983 */ /* 0x001ea40000300a00 */
[----:B--2---:R-:W-:Y:S02]  /*bd210*/  HMMA.16816.F32.BF16 R24, R20, R26, R16 ;  /* 0x0000001a1418723c */ /* 0x004fe40000041810 */
[----:B------:R-:W2:Y:S11]  /*bd220*/  LDL.LU.64 R18, [R1+0x4af0] ;  /* 0x004af00001127983 */ /* 0x000eb60000300a00 */
[----:B------:R-:W-:Y:S10]  /*bd230*/  @!UPT UIADD3 URZ, URZ, URZ, URZ ;  /* 0x0000003f3f3ff290 */ /* 0x000ff4000fffe03f */
[----:B------:R-:W-:Y:S01]  /*bd240*/  STL.64 [R1+0x140], R24 ;  /* 0x0001401801007387 */ /* 0x000fe20000100a00 */
[----:B------:R0:W-:Y:S03]  /*bd250*/  STL.64 [R1+0x148], R26 ;  /* 0x0001481a01007387 */ /* 0x0001e60000100a00 */
[----:B0-----:R-:W4:Y:S01]  /*bd260*/  LDL.LU.64 R26, [R1+0x4ae8] ;  /* 0x004ae800011a7983 */ /* 0x001f220000300a00 */
[----:B------:R-:W4:Y:S02]  /*bd270*/  LDL.LU.64 R24, [R1+0x4ae0] ;  /* 0x004ae00001187983 */ /* 0x000f240000300a00 */
[----:B---3--:R-:W-:-:S07]  /*bd280*/  IMAD.MOV.U32 R7, RZ, RZ, R29 ;  /* 0x000000ffff077224 */ /* 0x008fce00078e001d */
[----:B--2---:R-:W-:Y:S01]  /*bd290*/  HMMA.16816.F32.BF16 R4, R20, R18, R4 ;  /* 0x000000121404723c */ /* 0x004fe20000041804 */
[----:B----4-:R-:W-:Y:S02]  /*bd2a0*/  MOV R16, R25 ;  /* 0x0000001900107202 */ /* 0x010fe40000000f00 */
[----:B------:R-:W-:-:S05]  /*bd2b0*/  MOV R17, R24 ;  /* 0x0000001800117202 */ /* 0x000fca0000000f00 */
[C---:B------:R-:W-:Y:S11]  /*bd2c0*/  HMMA.16816.F32.BF16 R24, R20.reuse, R26, R8 ;  /* 0x0000001a1418723c */ /* 0x040ff60000041808 */
[----:B------:R-:W-:Y:S04]  /*bd2d0*/  @!UPT UIADD3 URZ, URZ, URZ, URZ ;  /* 0x0000003f3f3ff290 */ /* 0x000fe8000fffe03f */
[----:B------:R-:W-:Y:S01]  /*bd2e0*/  STL.64 [R1+0x130], R4 ;  /* 0x0001300401007387 */ /* 0x000fe20000100a00 */
[----:B------:R-:W-:Y:S02]  /*bd2f0*/  STL.64 [R1+0x138], R6 ;  /* 0x0001380601007387 */ /* 0x000fe40000100a00 */
[----:B------:R-:W2:Y:S02]  /*bd300*/  LDL.LU.64 R10, [R1+0x4ad8] ;  /* 0x004ad800010a7983 */ /* 0x000ea40000300a00 */
[----:B------:R-:W2:Y:S03]  /*bd310*/  LDL.LU.64 R8, [R1+0x4ad0] ;  /* 0x004ad00001087983 */ /* 0x000ea60000300a00 */
        /* <DEDUP_REMOVED lines=34> */
[----:B------:R-:W2:Y:S01]  /*bd540*/  LDL.LU.64 R24, [R1+0x4a50] ;  /* 0x004a500001187983 */ /* 0x000ea20000300a00 */
[----:B------:R-:W-:-:S02]  /*bd550*/  MOV R4, R28 ;  /* 0x0000001c00047202 */ /* 0x000fc40000000f00 */
[----:B------:R-:W-:Y:S11]  /*bd560*/  MOV R5, R3 ;  /* 0x0000000300057202 */ /* 0x000ff60000000f00 */
[----:B------:R-:W-:Y:S05]  /*bd570*/  @!UPT UIADD3 URZ, URZ, URZ, URZ ;  /* 0x0000003f3f3ff290 */ /* 0x000fea000fffe03f */
[----:B------:R-:W-:Y:S01]  /*bd580*/  MOV R29, R23 ;  /* 0x00000017001d7202 */ /* 0x000fe20000000f00 */
[----:B------:R0:W-:Y:S01]  /*bd590*/  STL.64 [R1+0xd0], R20 ;  /* 0x0000d01401007387 */ /* 0x0001e20000100a00 */
[----:B------:R-:W-:Y:S03]  /*bd5a0*/  STL [R1+0xd8], R22 ;  /* 0x0000d81601007387 */ /* 0x000fe60000100800 */
[----:B0-----:R-:W3:Y:S01]  /*bd5b0*/  LDL.64 R20, [R1+0x80] ;  /* 0x0000800001147983 */ /* 0x001ee20000100a00 */
[----:B------:R-:W-:Y:S01]  /*bd5c0*/  STL [R1+0x4230], R29 ;  /* 0x0042301d01007387 */ /* 0x000fe20000100800 */
[----:B--2---:R-:W-:Y:S02]  /*bd5d0*/  HMMA.16816.F32.BF16 R8, R24, R8, R12 ;  /* 0x000000081808723c */ /* 0x004fe4000004180c */
[----:B------:R-:W2:Y:S01]  /*bd5e0*/  LDL.LU.64 R14, [R1+0x4a48] ;  /* 0x004a4800010e7983 */ /* 0x000ea20000300a00 */
[----:B------:R-:W2:Y:S11]  /*bd5f0*/  LDL.LU.64 R12, [R1+0x4a40] ;  /* 0x004a4000010c7983 */ /* 0x000eb60000300a00 */
[----:B------:R-:W-:Y:S10]  /*bd600*/  @!UPT UIADD3 URZ, URZ, URZ, URZ ;  /* 0x0000003f3f3ff290 */ /* 0x000ff4000fffe03f */
[----:B------:R-:W-:Y:S02]  /*bd610*/  MOV R28, R8 ;  /* 0x00000008001c7202 */ /* 0x000fe40000000f00 */
[----:B------:R-:W-:Y:S02]  /*bd620*/  MOV R3, R9 ;  /* 0x0000000900037202 */ /* 0x000fe40000000f00 */
[----:B------:R-:W2:Y:S01]  /*bd630*/  LDL.LU.64 R8, [R1+0x4a38] ;  /* 0x004a380001087983 */ /* 0x000ea20000300a00 */
[----:B------:R-:W-:Y:S01]  /*bd640*/  IMAD.MOV.U32 R6, RZ, RZ, R2 ;  /* 0x000000ffff067224 */ /* 0x000fe200078e0002 */
[----:B------:R-:W-:Y:S01]  /*bd650*/  MOV R7, R0 ;  /* 0x0000000000077202 */ /* 0x000fe20000000f00 */
[----:B------:R-:W-:Y:S01]  /*bd660*/  IMAD.MOV.U32 R2, RZ, RZ, R10 ;  /* 0x000000ffff027224 */ /* 0x000fe200078e000a */
[----:B------:R-:W-:-:S05]  /*bd670*/  MOV R0, R11 ;  /* 0x0000000b00007202 */ /* 0x000fca0000000f00 */
[----:B------:R-:W-:Y:S01]  /*bd680*/  STL [R1+0x4240], R0 ;  /* 0x0042400001007387 */ /* 0x000fe20000100800 */
[----:B------:R-:W-:Y:S02]  /*bd690*/  STL [R1+0x423c], R2 ;  /* 0x00423c0201007387 */ /* 0x000fe40000100800 */
        /* <DEDUP_REMOVED lines=17> */
[----:B------:R-:W2:Y:S11]  /*bd7b0*/  LDL.LU.64 R12, [R1+0x4a00] ;  /* 0x004a0000010c7983 */ /* 0x000eb60000300a00 */
[----:B------:R-:W-:Y:S11]  /*bd7c0*/  @!UPT UIADD3 URZ, URZ, URZ, URZ ;  /* 0x0000003f3f3ff290 */ /* 0x000ff6000fffe03f */
[----:B------:R-:W-:Y:S02]  /*bd7d0*/  MOV R15, R11 ;  /* 0x0000000b000f7202 */ /* 0x000fe40000000f00 */
[----:B------:R-:W-:Y:S01]  /*bd7e0*/  MOV R14, R10 ;  /* 0x0000000a000e7202 */ /* 0x000fe20000000f00 */
[----:B------:R0:W-:Y:S01]  /*bd7f0*/  STL.64 [R1+0x560], R8 ;  /* 0x0005600801007387 */ /* 0x0001e20000100a00 */
[----:B------:R-:W4:Y:S03]  /*bd800*/  LDL.LU R11, [R1+0x49f8] ;  /* 0x0049f800010b7983 */ /* 0x000f260000300800 */
[----:B0-----:R-:W4:Y:S01]  /*bd810*/  LDL.LU.64 R8, [R1+0x49f0] ;  /* 0x0049f00001087983 */ /* 0x001f220000300a00 */
[----:B------:R-:W-:Y:S02]  /*bd820*/  STL [R1+0x4304], R15 ;  /* 0x0043040f01007387 */ /* 0x000fe40000100800 */
[----:B------:R-:W-:Y:S01]  /*bd830*/  STL [R1+0x4300], R14 ;  /* 0x0043000e01007387 */ /* 0x000fe20000100800 */
[----:B--2---:R0:W-:Y:S04]  /*bd840*/  STL.64 [R1+0x4968], R12 ;  /* 0x0049680c01007387 */ /* 0x0041e80000100a00 */
[----:B0-----:R-:W2:Y:S01]  /*bd850*/  LDL.LU R12, [R1+0x4b0] ;  /* 0x0004b000010c7983 */ /* 0x001ea20000300800 */
[----:B------:R-:W2:Y:S02]  /*bd860*/  LDL.LU R13, [R1+0x4b4] ;  /* 0x0004b400010d7983 */ /* 0x000ea40000300800 */
[----:B------:R-:W2:Y:S02]  /*bd870*/  LDL.LU R14, [R1+0x4b8] ;  /* 0x0004b800010e7983 */ /* 0x000ea40000300800 */
[----:B------:R-:W2:Y:S01]  /*bd880*/  LDL.LU R15, [R1+0x4bc] ;  /* 0x0004bc00010f7983 */ /* 0x000ea20000300800 */
[----:B------:R-:W-:Y:S01]  /*bd890*/  HMMA.16816.F32.BF16 R4, R24, R16, R4 ;  /* 0x000000101804723c */ /* 0x000fe20000041804 */
[----:B---3--:R-:W-:Y:S01]  /*bd8a0*/  MOV R2, R20 ;  /* 0x0000001400027202 */ /* 0x008fe20000000f00 */
[----:B------:R-:W-:-:S06]  /*bd8b0*/  IMAD.MOV.U32 R0, RZ, RZ, R21 ;  /* 0x000000ffff007224 */ /* 0x000fcc00078e0015 */
[----:B--2---:R-:W-:Y:S01]  /*bd8c0*/  HMMA.16816.F32.BF16 R12, R24, R20, R12 ;  /* 0x00000014180c723c */ /* 0x004fe2000004180c */
[----:B----4-:R-:W0:Y:S11]  /*bd8d0*/  LDSM.16.M88.4 R20, [R11+0x42080] ;  /* 0x042080000b14783b */ /* 0x010e360000000200 */
[----:B------:R-:W-:Y:S11]  /*bd8e0*/  @!UPT UIADD3 URZ, URZ, URZ, URZ ;  /* 0x0000003f3f3ff290 */ /* 0x000ff6000fffe03f */
[----:B------:R1:W-:Y:S01]  /*bd8f0*/  STL.64 [R1+0x550], R12 ;  /* 0x0005500c01007387 */ /* 0x0003e20000100a00 */
[----:B------:R2:W-:Y:S02]  /*bd900*/  STL.64 [R1+0x558], R14 ;  /* 0x0005580e01007387 */ /* 0x0005e40000100a00 */
[----:B------:R-:W-:Y:S02]  /*bd910*/  STL [R1+0x4904], R2 ;  /* 0x0049040201007387 */ /* 0x000fe40000100800 */
[----:B------:R-:W-:Y:S01]  /*bd920*/  STL [R1+0x4900], R0 ;  /* 0x0049000001007387 */ /* 0x000fe20000100800 */
[----:B------:R-:W3:Y:S01]  /*bd930*/  LDL R16, [R1] ;  /* 0x0000000001107983 */ /* 0x000ee20000100800 */
[----:B------:R4:W-:Y:S02]  /*bd940*/  STL.64 [R1+0x540], R4 ;  /* 0x0005400401007387 */ /* 0x0009e40000100a00 */
[----:B------:R-:W-:Y:S02]  /*bd950*/  STL.64 [R1+0x548], R6 ;  /* 0x0005480601007387 */ /* 0x000fe40000100a00 */
[----:B------:R-:W3:Y:S02]  /*bd960*/  LDL R17, [R1+0x4] ;  /* 0x0000040001117983 */ /* 0x000ee40000100800 */
[----:B---3--:R4:W-:Y:S01]  /*bd970*/  STL.64 [R1+0x4988], R16 ;  /* 0x0049881001007387 */ /* 0x0089e20000100a00 */
[----:B-1----:R-:W3:Y:S02]  /*bd980*/  LDL.LU R12, [R1+0x870] ;  /* 0x00087000010c7983 */ /* 0x002ee40000300800 */
[----:B------:R-:W3:Y:S02]  /*bd990*/  LDL.LU R13, [R1+0x874] ;  /* 0x00087400010d7983 */ /* 0x000ee40000300800 */
[----:B--2---:R-:W2:Y:S01]  /*bd9a0*/  LDL.LU R14, [R1+0x878] ;  /* 0x00087800010e7983 */ /* 0x004ea20000300800 */
[----:B------:R-:W2:Y:S01]  /*bd9b0*/  LDL.LU R15, [R1+0x87c] ;  /* 0x00087c00010f7983 */ /* 0x000ea20000300800 */
[----:B----4-:R-:W4:Y:S03]  /*bd9c0*/  LDL.64 R4, [R1+0x30] ;  /* 0x0000300001047983 */ /* 0x010f260000100a00 */
[----:B------:R-:W2:Y:S04]  /*bd9d0*/  LDL R16, [R1+0x10] ;  /* 0x0000100001107983 */ /* 0x000ea80000100800 */
[----:B------:R-:W2:Y:S04]  /*bd9e0*/  LDL R17, [R1+0x14] ;  /* 0x0000140001117983 */ /* 0x000ea80000100800 */
[----:B----4-:R1:W-:Y:S04]  /*bd9f0*/  STL.64 [R1+0x49b8], R4 ;  /* 0x0049b80401007387 */ /* 0x0103e80000100a00 */
[----:B-1----:R-:W4:Y:S01]  /*bda00*/  LDL.LU R4, [R1+0x8c0] ;  /* 0x0008c00001047983 */ /* 0x002f220000300800 */
[----:B------:R-:W4:Y:S02]  /*bda10*/  LDL.LU R5, [R1+0x8c4] ;  /* 0x0008c40001057983 */ /* 0x000f240000300800 */
[----:B------:R-:W2:Y:S02]  /*bda20*/  LDL.LU R6, [R1+0x8c8] ;  /* 0x0008c80001067983 */ /* 0x000ea40000300800 */
[----:B------:R-:W2:Y:S02]  /*bda30*/  LDL.LU R7, [R1+0x8cc] ;  /* 0x0008cc0001077983 */ /* 0x000ea40000300800 */
[----:B--2---:R-:W-:Y:S01]  /*bda40*/  STL.64 [R1+0x49c8], R6 ;  /* 0x0049c80601007387 */ /* 0x004fe20000100a00 */
[----:B----4-:R1:W-:Y:S03]  /*bda50*/  STL.64 [R1+0x49c0], R4 ;  /* 0x0049c00401007387 */ /* 0x0103e60000100a00 */
[----:B-1----:R-:W2:Y:S04]  /*bda60*/  LDL R4, [R1+0x50] ;  /* 0x0000500001047983 */ /* 0x002ea80000100800 */
[----:B------:R-:W2:Y:S04]  /*bda70*/  LDL R5, [R1+0x54] ;  /* 0x0000540001057983 */ /* 0x000ea80000100800 */
[----:B--2---:R1:W-:Y:S04]  /*bda80*/  STL.64 [R1+0x49d8], R4 ;  /* 0x0049d80401007387 */ /* 0x0043e80000100a00 */
[----:B-1----:R-:W2:Y:S01]  /*bda90*/  LDL.64 R4, [R1+0x60] ;  /* 0x0000600001047983 */ /* 0x002ea20000100a00 */
[----:B------:R-:W-:Y:S02]  /*bdaa0*/  STL.64 [R1+0x49a0], R16 ;  /* 0x0049a01001007387 */ /* 0x000fe40000100a00 */
[----:B------:R-:W-:Y:S02]  /*bdab0*/  STL.64 [R1+0x4980], R14 ;  /* 0x0049800e01007387 */ /* 0x000fe40000100a00 */
[----:B---3--:R1:W-:Y:S02]  /*bdac0*/  STL.64 [R1+0x4978], R12 ;  /* 0x0049780c01007387 */ /* 0x0083e40000100a00 */
[----:B-1----:R-:W3:Y:S01]  /*bdad0*/  LDL.LU R12, [R1+0x880] ;  /* 0x00088000010c7983 */ /* 0x002ee20000300800 */
[----:B------:R-:W3:Y:S02]  /*bdae0*/  LDL.LU R13, [R1+0x884] ;  /* 0x00088400010d7983 */ /* 0x000ee40000300800 */
[----:B------:R-:W4:Y:S02]  /*bdaf0*/  LDL.LU R14, [R1+0x888] ;  /* 0x00088800010e7983 */ /* 0x000f240000300800 */
[----:B------:R-:W4:Y:S01]  /*bdb00*/  LDL.LU R15, [R1+0x88c] ;  /* 0x00088c00010f7983 */ /* 0x000f220000300800 */
[----:B------:R-:W2:Y:S04]  /*bdb10*/  LDL.64 R16, [R1+0x20] ;  /* 0x0000200001107983 */ /* 0x000ea80000100a00 */
[----:B--2---:R1:W-:Y:S04]  /*bdb20*/  STL.64 [R1+0x49d0], R16 ;  /* 0x0049d01001007387 */ /* 0x0043e80000100a00 */
[----:B-1----:R-:W2:Y:S01]  /*bdb30*/  LDL.LU R16, [R1+0x8d0] ;  /* 0x0008d00001107983 */ /* 0x002ea20000300800 */
        /* <DEDUP_REMOVED lines=20> */
[----:B-1----:R-:W2:Y:S01]  /*bdc80*/  LDL.LU R12, [R1+0x8a0] ;  /* 0x0008a000010c7983 */ /* 0x002ea20000300800 */
[----:B------:R-:W2:Y:S02]  /*bdc90*/  LDL.LU R13, [R1+0x8a4] ;  /* 0x0008a400010d7983 */ /* 0x000ea40000300800 */
[----:B------:R-:W2:Y:S02]  /*bdca0*/  LDL.LU R14, [R1+0x8a8] ;  /* 0x0008a800010e7983 */ /* 0x000ea40000300800 */
[----:B------:R-:W2:Y:S01]  /*bdcb0*/  LDL.LU R15, [R1+0x8ac] ;  /* 0x0008ac00010f7983 */ /* 0x000ea20000300800 */
[----:B------:R-:W-:Y:S01]  /*bdcc0*/  STL [R1+0x4960], R11 ;  /* 0x0049600b01007387 */ /* 0x000fe20000100800 */
[----:B------:R1:W-:Y:S03]  /*bdcd0*/  STL.64 [R1+0x4958], R8 ;  /* 0x0049580801007387 */ /* 0x0003e60000100a00 */
[----:B-1----:R-:W3:Y:S01]  /*bdce0*/  LDL.LU R8, [R1+0x8b0] ;  /* 0x0008b00001087983 */ /* 0x002ee20000300800 */
[----:B------:R-:W3:Y:S02]  /*bdcf0*/  LDL.LU R9, [R1+0x8b4] ;  /* 0x0008b40001097983 */ /* 0x000ee40000300800 */
[----:B------:R-:W3:Y:S02]  /*bdd00*/  LDL.LU R10, [R1+0x8b8] ;  /* 0x0008b800010a7983 */ /* 0x000ee40000300800 */
[----:B------:R-:W3:Y:S01]  /*bdd10*/  LDL.LU R11, [R1+0x8bc] ;  /* 0x0008bc00010b7983 */ /* 0x000ee20000300800 */
[----:B0-----:R-:W-:Y:S01]  /*bdd20*/  STL.64 [R1+0x4818], R22 ;  /* 0x0048181601007387 */ /* 0x001fe20000100a00 */
[----:B------:R0:W-:Y:S03]  /*bdd30*/  STL.64 [R1+0x4810], R20 ;  /* 0x0048101401007387 */ /* 0x0001e60000100a00 */
[----:B0-----:R-:W4:Y:S01]  /*bdd40*/  LDL.64 R20, [R1+0x40] ;  /* 0x0000400001147983 */ /* 0x001f220000100a00 */
[----:B------:R-:W-:Y:S02]  /*bdd50*/  STL.64 [R1+0x8e0], R16 ;  /* 0x0008e01001007387 */ /* 0x000fe40000100a00 */
[----:B------:R0:W-:Y:S02]  /*bdd60*/  STL.64 [R1+0x8e8], R18 ;  /* 0x0008e81201007387 */ /* 0x0001e40000100a00 */
        /* <DEDUP_REMOVED lines=17> */
[----:B0-----:R-:W3:Y:S01]  /*bde80*/  LDL.LU.64 R4, [R1+0x49b8] ;  /* 0x0049b80001047983 */ /* 0x001ee20000300a00 */
[----:B--2---:R-:W-:Y:S01]  /*bde90*/  HMMA.16816.F32.BF16 R12, R24, R16, R12 ;  /* 0x00000010180c723c */ /* 0x004fe2000004180c */
[----:B------:R-:W-:Y:S02]  /*bdea0*/  MOV R29, R16 ;  /* 0x00000010001d7202 */ /* 0x000fe40000000f00 */
[----:B------:R-:W-:-:S05]  /*bdeb0*/  MOV R28, R17 ;  /* 0x00000011001c7202 */ /* 0x000fca0000000f00 */
[C---:B---3--:R-:W-:Y:S01]  /*bdec0*/  HMMA.16816.F32.BF16 R8, R24.reuse, R4, R8 ;  /* 0x000000041808723c */ /* 0x048fe20000041808 */
[----:B------:R-:W-:Y:S01]  /*bded0*/  IMAD.MOV.U32 R23, RZ, RZ, R4 ;  /* 0x000000ffff177224 */ /* 0x000fe200078e0004 */
[----:B------:R-:W-:Y:S11]  /*bdee0*/  MOV R22, R5 ;  /* 0x0000000500167202 */ /* 0x000ff60000000f00 */
[----:B------:R-:W-:Y:S10]  /*bdef0*/  @!UPT UIADD3 URZ, URZ, URZ, URZ ;  /* 0x0000003f3f3ff290 */ /* 0x000ff4000fffe03f */
[----:B------:R0:W-:Y:S01]  /*bdf00*/  STL.64 [R1+0x8b0], R8 ;  /* 0x0008b00801007387 */ /* 0x0001e20000100a00 */
[----:B------:R2:W-:Y:S02]  /*bdf10*/  STL.64 [R1+0x8b8], R10 ;  /* 0x0008b80a01007387 */ /* 0x0005e40000100a00 */
[----:B------:R-:W3:Y:S02]  /*bdf20*/  LDL.LU R4, [R1+0x490] ;  /* 0x0004900001047983 */ /* 0x000ee40000300800 */
[----:B------:R-:W3:Y:S01]  /*bdf30*/  LDL.LU R5, [R1+0x494] ;  /* 0x0004940001057983 */ /* 0x000ee20000300800 */
[----:B-1----:R-:W3:Y:S01]  /*bdf40*/  LDL.LU R6, [R1+0x498] ;  /* 0x0004980001067983 */ /* 0x002ee20000300800 */
[----:B------:R-:W3:Y:S03]  /*bdf50*/  LDL.LU R7, [R1+0x49c] ;  /* 0x00049c0001077983 */ /* 0x000ee60000300800 */
[----:B0-----:R-:W4:Y:S01]  /*bdf60*/  LDL.LU R8, [R1+0x860] ;  /* 0x0008600001087983 */ /* 0x001f220000300800 */
[----:B------:R-:W4:Y:S02]  /*bdf70*/  LDL.LU R9, [R1+0x864] ;  /* 0x0008640001097983 */ /* 0x000f240000300800 */
[----:B--2---:R-:W4:Y:S02]  /*bdf80*/  LDL.LU R10, [R1+0x868] ;  /* 0x00086800010a7983 */ /* 0x004f240000300800 */
[----:B------:R-:W4:Y:S01]  /*bdf90*/  LDL.LU R11, [R1+0x86c] ;  /* 0x00086c00010b7983 */ /* 0x000f220000300800 */
        /* <DEDUP_REMOVED lines=19> */
[----:B------:R-:W-:Y:S02]  /*be0d0*/  MOV R0, R20 ;  /* 0x0000001400007202 */ /* 0x000fe40000000f00 */
[----:B------:R-:W-:Y:S01]  /*be0e0*/  MOV R2, R21 ;  /* 0x0000001500027202 */ /* 0x000fe20000000f00 */
[C---:B--2---:R-:W-:Y:S11]  /*be0f0*/  HMMA.16816.F32.BF16 R12, R24.reuse, R16, R12 ;  /* 0x00000010180c723c */ /* 0x044ff6000004180c */
[----:B------:R-:W-:Y:S11]  /*be100*/  @!UPT UIADD3 URZ, URZ, URZ, URZ ;  /* 0x0000003f3f3ff290 */ /* 0x000ff6000fffe03f */
[----:B------:R-:W-:Y:S01]  /*be110*/  @!UPT UIADD3 URZ, URZ, URZ, URZ ;  /* 0x0000003f3f3ff290 */ /* 0x000fe2000fffe03f */
[----:B------:R0:W-:Y:S01]  /*be120*/  STL.64 [R1+0x870], R12 ;  /* 0x0008700c01007387 */ /* 0x0001e20000100a00 */
[----:B------:R-:W-:Y:S03]  /*be130*/  STL.64 [R1+0x878], R14 ;  /* 0x0008780e01007387 */ /* 0x000fe60000100a00 */
[----:B0-----:R-:W4:Y:S01]  /*be140*/  LDL.LU.64 R12, [R1+0x4968] ;  /* 0x00496800010c7983 */ /* 0x001f220000300a00 */
[----:B------:R-:W2:Y:S02]  /*be150*/  LDL.64 R20, [R1+0x90] ;  /* 0x0000900001147983 */ /* 0x000ea40000100a00 */
[----:B------:R-:W-:Y:S01]  /*be160*/  STL.64 [R1+0x4918], R22 ;  /* 0x0049181601007387 */ /* 0x000fe20000100a00 */
[----:B--2---:R0:W-:Y:S04]  /*be170*/  STL.64 [R1+0x4910], R20 ;  /* 0x0049101401007387 */ /* 0x0041e80000100a00 */
[----:B0-----:R-:W2:Y:S04]  /*be180*/  LDL.64 R20, [R1+0xb0] ;  /* 0x0000b00001147983 */ /* 0x001ea80000100a00 */
[----:B--2---:R0:W-:Y:S04]  /*be190*/  STL.64 [R1+0x4930], R20 ;  /* 0x0049301401007387 */ /* 0x0041e80000100a00 */
[----:B0-----:R-:W2:Y:S01]  /*be1a0*/  LDL.64 R20, [R1+0xc0] ;  /* 0x0000c00001147983 */ /* 0x001ea20000100a00 */
[----:B------:R0:W-:Y:S02]  /*be1b0*/  STL [R1+0x4830], R16 ;  /* 0x0048301001007387 */ /* 0x0001e40000100800 */
[----:B------:R1:W-:Y:S01]  /*be1c0*/  STL [R1+0x482c], R17 ;  /* 0x00482c1101007387 */ /* 0x0003e20000100800 */
[----:B0-----:R-:W2:Y:S01]  /*be1d0*/  LDL.LU R16, [R1+0x460] ;  /* 0x0004600001107983 */ /* 0x001ea20000300800 */
[----:B-1----:R-:W2:Y:S02]  /*be1e0*/  LDL.LU R17, [R1+0x464] ;  /* 0x0004640001117983 */ /* 0x002ea40000300800 */
        /* <DEDUP_REMOVED lines=17> */
[----:B0-----:R-:W4:Y:S01]  /*be300*/  LDL.LU R11, [R1+0x4960] ;  /* 0x00496000010b7983 */ /* 0x001f220000300800 */
[----:B------:R-:W3:Y:S02]  /*be310*/  LDL.LU.64 R8, [R1+0x4958] ;  /* 0x0049580001087983 */ /* 0x000ee40000300a00 */
[----:B---3--:R-:W-:Y:S01]  /*be320*/  HMMA.16816.F32.BF16 R24, R24, R8, R4 ;  /* 0x000000081818723c */ /* 0x008fe20000041804 */
[----:B------:R-:W2:Y:S01]  /*be330*/  LDL.LU.64 R6, [R1+0x4950] ;  /* 0x0049500001067983 */ /* 0x000ea20000300a00 */
[----:B------:R-:W2:Y:S01]  /*be340*/  LDL.LU.64 R4, [R1+0x4948] ;  /* 0x0049480001047983 */ /* 0x000ea20000300a00 */
[----:B------:R-:W-:Y:S01]  /*be350*/  MOV R10, R20 ;  /* 0x00000014000a7202 */ /* 0x000fe20000000f00 */
[----:B------:R-:W-:Y:S11]  /*be360*/  IMAD.MOV.U32 R3, RZ, RZ, R21 ;  /* 0x000000ffff037224 */ /* 0x000ff600078e0015 */
        /* <DEDUP_REMOVED lines=15> */
[----:B----4-:R-:W-:Y:S01]  /*be460*/  STL.64 [R1+0x48e8], R10 ;  /* 0x0048e80a01007387 */ /* 0x010fe20000100a00 */
[----:B------:R0:W-:Y:S04]  /*be470*/  STL.64 [R1+0x48e0], R8 ;  /* 0x0048e00801007387 */ /* 0x0001e80000100a00 */
[----:B0-----:R-:W4:Y:S01]  /*be480*/  LDL.64 R8, [R1+0xa0] ;  /* 0x0000a00001087983 */ /* 0x001f220000100a00 */
[----:B--2---:R-:W-:Y:S01]  /*be490*/  HMMA.16816.F32.BF16 R16, R4, R20, R16 ;  /* 0x000000140410723c */ /* 0x004fe20000041810 */
        /* <DEDUP_REMOVED lines=8> */
[----:B------:R-:W3:Y:S01]  /*be520*/  LDL.LU.64 R20, [R1+0x4910] ;  /* 0x0049100001147983 */ /* 0x000ee20000300a00 */
        /* <DEDUP_REMOVED lines=8> */
[----:B0-----:R-:W2:Y:S04]  /*be5b0*/  LDL.64 R12, [R1+0x10] ;  /* 0x00001000010c7983 */ /* 0x001ea80000100a00 */
[----:B--2---:R0:W-:Y:S02]  /*be5c0*/  STL.64 [R1+0x4868], R12 ;  /* 0x0048680c01007387 */ /* 0x0041e40000100a00 */
[----:B0-----:R-:W-:-:S02]  /*be5d0*/  MOV R12, R29 ;  /* 0x0000001d000c7202 */ /* 0x001fc40000000f00 */
[----:B------:R-:W-:-:S05]  /*be5e0*/  MOV R13, R28 ;  /* 0x0000001c000d7202 */ /* 0x000fca0000000f00 */
[----:B------:R4:W-:Y:S02]  /*be5f0*/  STL.64 [R1+0x4880], R12 ;  /* 0x0048800c01007387 */ /* 0x0009e40000100a00 */
[----:B----4-:R-:W-:Y:S07]  /*be600*/  HMMA.16816.F32.BF16 R12, R4, R8, R16 ;  /* 0x00000008040c723c */ /* 0x010fee0000041810 */
[----:B------:R-:W-:Y:S01]  /*be610*/  IMAD.MOV.U32 R19, RZ, RZ, R8 ;  /* 0x000000ffff137224 */ /* 0x000fe200078e0008 */
[----:B------:R-:W-:-:S02]  /*be620*/  MOV R18, R9 ;  /* 0x0000000900127202 */ /* 0x000fc40000000f00 */
[----:B---3--:R-:W-:Y:S01]  /*be630*/  HMMA.16816.F32.BF16 R8, R4, R20, R24 ;  /* 0x000000140408723c */ /* 0x008fe20000041818 */
[----:B------:R-:W-:Y:S01]  /*be640*/  MOV R29, R20 ;  /* 0x00000014001d7202 */ /* 0x000fe20000000f00 */
[----:B------:R-:W-:-:S11]  /*be650*/  IMAD.MOV.U32 R28, RZ, RZ, R21 ;  /* 0x000000ffff1c7224 */ /* 0x000fd600078e0015 */
[----:B------:R0:W-:Y:S01]  /*be660*/  STL.64 [R1+0x500], R12 ;  /* 0x0005000c01007387 */ /* 0x0001e20000100a00 */
[----:B------:R-:W-:Y:S02]  /*be670*/  STL.64 [R1+0x508], R14 ;  /* 0x0005080e01007387 */ /* 0x000fe40000100a00 */
[----:B------:R-:W-:Y:S01]  /*be680*/  STL.64 [R1+0x48f0], R18 ;  /* 0x0048f01201007387 */ /* 0x000fe20000100a00 */
[----:B0-----:R-:W-:Y:S02]  /*be690*/  MOV R12, R23 ;  /* 0x00000017000c7202 */ /* 0x001fe40000000f00 */
[----:B------:R-:W-:-:S05]  /*be6a0*/  MOV R13, R22 ;  /* 0x00000016000d7202 */ /* 0x000fca0000000f00 */
[----:B------:R0:W-:Y:S01]  /*be6b0*/  STL.64 [R1+0x4898], R12 ;  /* 0x0048980c01007387 */ /* 0x0001e20000100a00 */
[----:B------:R-:W-:Y:S02]  /*be6c0*/  STL.64 [R1+0x4f0], R8 ;  /* 0x0004f00801007387 */ /* 0x000fe40000100a00 */
[----:B------:R-:W-:Y:S02]  /*be6d0*/  STL.64 [R1+0x4f8], R10 ;  /* 0x0004f80a01007387 */ /* 0x000fe40000100a00 */
[----:B------:R-:W2:Y:S01]  /*be6e0*/  LDL.LU R20, [R1+0x7e0] ;  /* 0x0007e00001147983 */ /* 0x000ea20000300800 */
[----:B------:R-:W2:Y:S01]  /*be6f0*/  LDL.LU R21, [R1+0x7e4] ;  /* 0x0007e40001157983 */ /* 0x000ea20000300800 */
[----:B------:R-:W3:Y:S02]  /*be700*/  LDL.LU R22, [R1+0x7e8] ;  /* 0x0007e80001167983 */ /* 0x000ee40000300800 */
[----:B------:R-:W3:Y:S01]  /*be710*/  LDL.LU R23, [R1+0x7ec] ;  /* 0x0007ec0001177983 */ /* 0x000ee20000300800 */
[----:B0-----:R-:W-:-:S02]  /*be720*/  MOV R12, R0 ;  /* 0x00000000000c7202 */ /* 0x001fc40000000f00 */
[----:B------:R-:W-:Y:S01]  /*be730*/  MOV R13, R2 ;  /* 0x00000002000d7202 */ /* 0x000fe20000000f00 */
[----:B------:R-:W4:Y:S01]  /*be740*/  LDL.LU R0, [R1+0x490c] ;  /* 0x00490c0001007983 */ /* 0x000f220000300800 */
[----:B------:R-:W2:Y:S03]  /*be750*/  LDL.LU R2, [R1+0x4908] ;  /* 0x0049080001027983 */ /* 0x000ea60000300800 */
[----:B------:R0:W-:Y:S04]  /*be760*/  STL.64 [R1+0x48b0], R12 ;  /* 0x0048b00c01007387 */ /* 0x0001e80000100a00 */
[----:B0-----:R-:W2:Y:S04]  /*be770*/  LDL R12, [R1+0x50] ;  /* 0x00005000010c7983 */ /* 0x001ea80000100800 */
[----:B------:R-:W2:Y:S04]  /*be780*/  LDL R13, [R1+0x54] ;  /* 0x00005400010d7983 */ /* 0x000ea80000100800 */
[----:B--2---:R-:W-:Y:S01]  /*be790*/  STL.64 [R1+0x48c8], R12 ;  /* 0x0048c80c01007387 */ /* 0x004fe20000100a00 */
[----:B---3--:R-:W-:Y:S02]  /*be7a0*/  STL.64 [R1+0x4860], R22 ;  /* 0x0048601601007387 */ /* 0x008fe40000100a00 */
[----:B------:R0:W-:Y:S02]  /*be7b0*/  STL.64 [R1+0x4858], R20 ;  /* 0x0048581401007387 */ /* 0x0001e40000100a00 */
[----:B0-----:R-:W2:Y:S01]  /*be7c0*/  LDL.LU R20, [R1+0x800] ;  /* 0x0008000001147983 */ /* 0x001ea20000300800 */
[----:B------:R-:W2:Y:S02]  /*be7d0*/  LDL.LU R21, [R1+0x804] ;  /* 0x0008040001157983 */ /* 0x000ea40000300800 */
[----:B------:R-:W3:Y:S02]  /*be7e0*/  LDL.LU R22, [R1+0x808] ;  /* 0x0008080001167983 */ /* 0x000ee40000300800 */
[----:B------:R-:W3:Y:S01]  /*be7f0*/  LDL.LU R23, [R1+0x80c] ;  /* 0x00080c0001177983 */ /* 0x000ee20000300800 */
[----:B------:R-:W-:-:S02]  /*be800*/  MOV R12, R2 ;  /* 0x00000002000c7202 */ /* 0x000fc40000000f00 */
[----:B----4-:R-:W-:Y:S01]  /*be810*/  MOV R13, R0 ;  /* 0x00000000000d7202 */ /* 0x010fe20000000f00 */
[----:B------:R-:W4:Y:S01]  /*be820*/  LDL.LU R2, [R1+0x4904] ;  /* 0x0049040001027983 */ /* 0x000f220000300800 */
[----:B------:R-:W4:Y:S03]  /*be830*/  LDL.LU R0, [R1+0x4900] ;  /* 0x0049000001007983 */ /* 0x000f260000300800 */
[----:B------:R0:W-:Y:S01]  /*be840*/  STL.64 [R1+0x48f8], R12 ;  /* 0x0048f80c01007387 */ /* 0x0001e20000100a00 */
[----:B------:R-:W4:Y:S02]  /*be850*/  LDL.LU R8, [R1+0x430] ;  /* 0x0004300001087983 */ /* 0x000f240000300800 */
[----:B------:R-:W4:Y:S02]  /*be860*/  LDL.LU R9, [R1+0x434] ;  /* 0x0004340001097983 */ /* 0x000f240000300800 */
[----:B------:R-:W4:Y:S01]  /*be870*/  LDL.LU R10, [R1+0x438] ;  /* 0x00043800010a7983 */ /* 0x000f220000300800 */
[----:B------:R-:W4:Y:S04]  /*be880*/  LDL.LU R11, [R1+0x43c] ;  /* 0x00043c00010b7983 */ /* 0x000f280000300800 */
[----:B0-----:R-:W4:Y:S01]  /*be890*/  LDL.LU R12, [R1+0x440] ;  /* 0x00044000010c7983 */ /* 0x001f220000300800 */
[----:B------:R-:W4:Y:S02]  /*be8a0*/  LDL.LU R13, [R1+0x444] ;  /* 0x00044400010d7983 */ /* 0x000f240000300800 */
[----:B------:R-:W4:Y:S02]  /*be8b0*/  LDL.LU R14, [R1+0x448] ;  /* 0x00044800010e7983 */ /* 0x000f240000300800 */
[----:B------:R-:W4:Y:S01]  /*be8c0*/  LDL.LU R15, [R1+0x44c] ;  /* 0x00044c00010f7983 */ /* 0x000f220000300800 */
[----:B------:R-:W4:Y:S04]  /*be8d0*/  LDL.64 R24, [R1+0x70] ;  /* 0x0000700001187983 */ /* 0x000f280000100a00 */
        /* <DEDUP_REMOVED lines=18> */
[----:B----4-:R-:W-:Y:S01]  /*bea00*/  IMAD.MOV.U32 R16, RZ, RZ, R2 ;  /* 0x000000ffff107224 */ /* 0x010fe200078e0002 */
[----:B------:R-:W-:Y:S01]  /*bea10*/  MOV R17, R0 ;  /* 0x0000000000117202 */ /* 0x000fe20000000f00 */
[C---:B------:R-:W-:Y:S08]  /*bea20*/  HMMA.16816.F32.BF16 R8, R4.reuse, R24, R8 ;  /* 0x000000180408723c */ /* 0x040ff00000041808 */
[----:B------:R-:W-:Y:S01]  /*bea30*/  HMMA.16816.F32.BF16 R16, R4, R16, R12 ;  /* 0x000000100410723c */ /* 0x000fe2000004180c */
        /* <DEDUP_REMOVED lines=12> */
[----:B------:R-:W2:Y:S01]  /*beb00*/  LDL.LU.64 R12, [R1+0x48f8] ;  /* 0x0048f800010c7983 */ /* 0x000ea20000300a00 */
[----:B------:R-:W-:Y:S02]  /*beb10*/  STL.64 [R1+0x4e0], R16 ;  /* 0x0004e01001007387 */ /* 0x000fe40000100a00 */
[----:B------:R0:W-:Y:S02]  /*beb20*/  STL.64 [R1+0x4e8], R18 ;  /* 0x0004e81201007387 */ /* 0x0001e40000100a00 */
[----:B0-----:R-:W3:Y:S01]  /*beb30*/  LDL.LU.64 R18, [R1+0x48f0] ;  /* 0x0048f00001127983 */ /* 0x001ee20000300a00 */
[----:B------:R-:W-:Y:S02]  /*beb40*/  STL.64 [R1+0x4d0], R8 ;  /* 0x0004d00801007387 */ /* 0x000fe40000100a00 */
[----:B------:R0:W-:Y:S02]  /*beb50*/  STL.64 [R1+0x4d8], R10 ;  /* 0x0004d80a01007387 */ /* 0x0001e40000100a00 */
[----:B0-----:R-:W4:Y:S01]  /*beb60*/  LDL.LU.64 R10, [R1+0x48e8] ;  /* 0x0048e800010a7983 */ /* 0x001f220000300a00 */
[----:B------:R-:W3:Y:S01]  /*beb70*/  LDL.LU.64 R8, [R1+0x48e0] ;  /* 0x0048e00001087983 */ /* 0x000ee20000300a00 */
[----:B------:R-:W-:-:S02]  /*beb80*/  MOV R16, R24 ;  /* 0x0000001800107202 */ /* 0x000fc40000000f00 */
[----:B------:R-:W-:Y:S01]  /*beb90*/  MOV R17, R25 ;  /* 0x0000001900117202 */ /* 0x000fe20000000f00 */
[C---:B--2---:R-:W-:Y:S01]  /*beba0*/  HMMA.16816.F32.BF16 R12, R4.reuse, R12, R20 ;  /* 0x0000000c040c723c */ /* 0x044fe20000041814 */
[----:B----4-:R-:W0:Y:S04]  /*bebb0*/  LDSM.16.M88.4 R24, [R11+0x43080] ;  /* 0x043080000b18783b */ /* 0x010e280000000200 */
[----:B------:R-:W-:Y:S01]  /*bebc0*/  STL [R1+0x4828], R11 ;  /* 0x0048280b01007387 */ /* 0x000fe20000100800 */
[----:B---3--:R-:W-:Y:S03]  /*bebd0*/  STL.64 [R1+0x4820], R8 ;  /* 0x0048200801007387 */ /* 0x008fe60000100a00 */
[----:B0-----:R-:W-:Y:S01]  /*bebe0*/  STL.64 [R1+0x4738], R26 ;  /* 0x0047381a01007387 */ /* 0x001fe20000100a00 */
[----:B------:R0:W-:Y:S03]  /*bebf0*/  STL.64 [R1+0x4730], R24 ;  /* 0x0047301801007387 */ /* 0x0001e60000100a00 */
[----:B0-----:R-:W2:Y:S01]  /*bec00*/  LDL.64 R24, [R1] ;  /* 0x0000000001187983 */ /* 0x001ea20000100a00 */
[----:B------:R-:W3:Y:S02]  /*bec10*/  LDL.LU.64 R22, [R1+0x48d8] ;  /* 0x0048d80001167983 */ /* 0x000ee40000300a00 */
[----:B------:R-:W3:Y:S07]  /*bec20*/  LDL.LU.64 R20, [R1+0x48d0] ;  /* 0x0048d00001147983 */ /* 0x000eee0000300a00 */
[----:B------:R0:W-:Y:S01]  /*bec30*/  STL.64 [R1+0x850], R12 ;  /* 0x0008500c01007387 */ /* 0x0001e20000100a00 */
[----:B------:R3:W-:Y:S04]  /*bec40*/  STL.64 [R1+0x858], R14 ;  /* 0x0008580e01007387 */ /* 0x0007e80000100a00 */
        /* <DEDUP_REMOVED lines=37> */
[----:B------:R-:W2:Y:S02]  /*beea0*/  LDL.LU.64 R14, [R1+0x4850] ;  /* 0x00485000010e7983 */ /* 0x000ea40000300a00 */
[----:B------:R-:W2:Y:S02]  /*beeb0*/  LDL.LU.64 R12, [R1+0x4848] ;  /* 0x00484800010c7983 */ /* 0x000ea40000300a00 */
[----:B--2---:R-:W-:Y:S11]  /*beec0*/  HMMA.16816.F32.BF16 R12, R4, R24, R12 ;  /* 0x00000018040c723c */ /* 0x004ff6000004180c */
[----:B------:R-:W-:Y:S11]  /*beed0*/  @!UPT UIADD3 URZ, URZ, URZ, URZ ;  /* 0x0000003f3f3ff290 */ /* 0x000ff6000fffe03f */
[----:B------:R-:W-:Y:S01]  /*beee0*/  @!UPT UIADD3 URZ, URZ, URZ, URZ ;  /* 0x0000003f3f3ff290 */ /* 0x000fe2000fffe03f */
[----:B------:R-:W-:Y:S01]  /*beef0*/  STL.64 [R1+0x7f0], R12 ;  /* 0x0007f00c01007387 */ /* 0x000fe20000100a00 */
[----:B------:R0:W-:Y:S03]  /*bef00*/  STL.64 [R1+0x7f8], R14 ;  /* 0x0007f80e01007387 */ /* 0x0001e60000100a00 */
[----:B0-----:R-:W2:Y:S01]  /*bef10*/  LDL.LU.64 R14, [R1+0x4840] ;  /* 0x00484000010e7983 */ /* 0x001ea20000300a00 */
[----:B------:R-:W4:Y:S02]  /*bef20*/  LDL.LU.64 R12, [R1+0x4838] ;  /* 0x00483800010c7983 */ /* 0x000f240000300a00 */
[----:B------:R0:W-:Y:S02]  /*bef30*/  STL.64 [R1+0x4758], R24 ;  /* 0x0047581801007387 */ /* 0x0001e40000100a00 */
[----:B0-----:R-:W-:Y:S02]  /*bef40*/  MOV R24, R16 ;  /* 0x0000001000187202 */ /* 0x001fe40000000f00 */
[----:B------:R-:W-:Y:S01]  /*bef50*/  MOV R25, R17 ;  /* 0x0000001100197202 */ /* 0x000fe20000000f00 */
[----:B------:R-:W3:Y:S01]  /*bef60*/  LDL.LU R16, [R1+0x4830] ;  /* 0x0048300001107983 */ /* 0x000ee20000300800 */
[----:B------:R-:W3:Y:S03]  /*bef70*/  LDL.LU R17, [R1+0x482c] ;  /* 0x00482c0001117983 */ /* 0x000ee60000300800 */
[----:B------:R0:W-:Y:S02]  /*bef80*/  STL.64 [R1+0x47b0], R24 ;  /* 0x0047b01801007387 */ /* 0x0001e40000100a00 */
[----:B0-----:R-:W-:-:S02]  /*bef90*/  MOV R24, R29 ;  /* 0x0000001d00187202 */ /* 0x001fc40000000f00 */
[----:B------:R-:W-:-:S05]  /*befa0*/  MOV R25, R28 ;  /* 0x0000001c00197202 */ /* 0x000fca0000000f00 */
[----:B------:R0:W-:Y:S02]  /*befb0*/  STL.64 [R1+0x47c8], R24 ;  /* 0x0047c81801007387 */ /* 0x0001e40000100a00 */
[----:B0-----:R-:W-:Y:S01]  /*befc0*/  IMAD.MOV.U32 R24, RZ, RZ, R19 ;  /* 0x000000ffff187224 */ /* 0x001fe200078e0013 */
[----:B------:R-:W-:-:S05]  /*befd0*/  MOV R25, R18 ;  /* 0x0000001200197202 */ /* 0x000fca0000000f00 */
[----:B------:R2:W-:Y:S02]  /*befe0*/  STL.64 [R1+0x47e0], R24 ;  /* 0x0047e01801007387 */ /* 0x0005e40000100a00 */
[----:B--2---:R-:W-:Y:S01]  /*beff0*/  MOV R24, R15 ;  /* 0x0000000f00187202 */ /* 0x004fe20000000f00 */
[----:B---3--:R-:W-:Y:S01]  /*bf000*/  HMMA.16816.F32.BF16 R20, R4, R16, R20 ;  /* 0x000000100414723c */ /* 0x008fe20000041814 */
[----:B------:R-:W-:-:S05]  /*bf010*/  MOV R25, R14 ;  /* 0x0000000e00197202 */ /* 0x000fca0000000f00 */
[----:B------:R0:W-:Y:S02]  /*bf020*/  STL.64 [R1+0x47f8], R24 ;  /* 0x0047f81801007387 */ /* 0x0001e40000100a00 */
[----:B0-----:R-:W-:Y:S11]  /*bf030*/  MOV R24, R10 ;  /* 0x0000000a00187202 */ /* 0x001ff60000000f00 */
[----:B------:R-:W-:Y:S04]  /*bf040*/  @!UPT UIADD3 URZ, URZ, URZ, URZ ;  /* 0x0000003f3f3ff290 */ /* 0x000fe8000fffe03f */
[----:B------:R0:W-:Y:S01]  /*bf050*/  STL.64 [R1+0x7e0], R20 ;  /* 0x0007e01401007387 */ /* 0x0001e20000100a00 */
[----:B------:R1:W-:Y:S02]  /*bf060*/  STL.64 [R1+0x7e8], R22 ;  /* 0x0007e81601007387 */ /* 0x0003e40000100a00 */
[----:B------:R-:W4:Y:S02]  /*bf070*/  LDL.LU R8, [R1+0x7d0] ;  /* 0x0007d00001087983 */ /* 0x000f240000300800 */
[----:B------:R-:W4:Y:S01]  /*bf080*/  LDL.LU R9, [R1+0x7d4] ;  /* 0x0007d40001097983 */ /* 0x000f220000300800 */
[----:B------:R-:W4:Y:S01]  /*bf090*/  LDL.LU R10, [R1+0x7d8] ;  /* 0x0007d800010a7983 */ /* 0x000f220000300800 */
[----:B------:R-:W4:Y:S03]  /*bf0a0*/  LDL.LU R11, [R1+0x7dc] ;  /* 0x0007dc00010b7983 */ /* 0x000f260000300800 */
[----:B0-----:R-:W2:Y:S01]  /*bf0b0*/  LDL.LU R20, [R1+0x420] ;  /* 0x0004200001147983 */ /* 0x001ea20000300800 */
[----:B------:R-:W2:Y:S02]  /*bf0c0*/  LDL.LU R21, [R1+0x424] ;  /* 0x0004240001157983 */ /* 0x000ea40000300800 */
[----:B-1----:R-:W2:Y:S02]  /*bf0d0*/  LDL.LU R22, [R1+0x428] ;  /* 0x0004280001167983 */ /* 0x002ea40000300800 */
[----:B------:R-:W2:Y:S01]  /*bf0e0*/  LDL.LU R23, [R1+0x42c] ;  /* 0x00042c0001177983 */ /* 0x000ea20000300800 */
        /* <DEDUP_REMOVED lines=32> */
[----:B0-----:R-:W3:Y:S01]  /*bf2f0*/  LDL.LU R11, [R1+0x4828] ;  /* 0x00482800010b7983 */ /* 0x001ee20000300800 */
[----:B------:R-:W4:Y:S02]  /*bf300*/  LDL.LU.64 R8, [R1+0x4820] ;  /* 0x0048200001087983 */ /* 0x000f240000300a00 */
[----:B------:R0:W-:Y:S02]  /*bf310*/  STL.64 [R1+0x4750], R12 ;  /* 0x0047500c01007387 */ /* 0x0001e40000100a00 */
[----:B0-----:R-:W2:Y:S01]  /*bf320*/  LDL.64 R12, [R1+0x80] ;  /* 0x00008000010c7983 */ /* 0x001ea20000100a00 */
[----:B----4-:R-:W-:Y:S03]  /*bf330*/  HMMA.16816.F32.BF16 R4, R4, R8, R20 ;  /* 0x000000080404723c */ /* 0x010fe60000041814 */
[----:B------:R-:W2:Y:S01]  /*bf340*/  LDL.LU.64 R22, [R1+0x4818] ;  /* 0x0048180001167983 */ /* 0x000ea20000300a00 */
[----:B------:R-:W2:Y:S02]  /*bf350*/  LDL.LU.64 R20, [R1+0x4810] ;  /* 0x0048100001147983 */ /* 0x000ea40000300a00 */
[----:B------:R-:W-:Y:S11]  /*bf360*/  IMAD.MOV.U32 R25, RZ, RZ, R3 ;  /* 0x000000ffff197224 */ /* 0x000ff600078e0003 */
[----:B------:R-:W-:Y:S06]  /*bf370*/  @!UPT UIADD3 URZ, URZ, URZ, URZ ;  /* 0x0000003f3f3ff290 */ /* 0x000fec000fffe03f */
        /* <DEDUP_REMOVED lines=34> */
[C---:B----4-:R-:W-:Y:S11]  /*bf5a0*/  HMMA.16816.F32.BF16 R4, R20.reuse, R12, R4 ;  /* 0x0000000c1404723c */ /* 0x050ff60000041804 */
[----:B------:R-:W-:Y:S11]  /*bf5b0*/  @!UPT UIADD3 URZ, URZ, URZ, URZ ;  /* 0x0000003f3f3ff290 */ /* 0x000ff6000fffe03f */
[----:B------:R-:W-:Y:S01]  /*bf5c0*/  @!UPT UIADD3 URZ, URZ, URZ, URZ ;  /* 0x0000003f3f3ff290 */ /* 0x000fe2000fffe03f */
[----:B------:R-:W-:Y:S01]  /*bf5d0*/  STL.64 [R1+0x470], R4 ;  /* 0x0004700401007387 */ /* 0x000fe20000100a00 */
[----:B------:R2:W-:Y:S02]  /*bf5e0*/  STL.64 [R1+0x478], R6 ;  /* 0x0004780601007387 */ /* 0x0005e40000100a00 */
[----:B--2---:R-:W-:Y:S07]  /*bf5f0*/  HMMA.16816.F32.BF16 R4, R20, R24, R16 ;  /* 0x000000181404723c */ /* 0x004fee0000041810 */
[----:B------:R-:W-:-:S02]  /*bf600*/  MOV R24, R2 ;  /* 0x0000000200187202 */ /* 0x000fc40000000f00 */
[----:B------:R-:W-:Y:S11]  /*bf610*/  MOV R25, R0 ;  /* 0x0000000000197202 */ /* 0x000ff60000000f00 */
[----:B------:R-:W-:Y:S03]  /*bf620*/  @!UPT UIADD3 URZ, URZ, URZ, URZ ;  /* 0x0000003f3f3ff290 */ /* 0x000fe6000fffe03f */
[----:B------:R-:W-:Y:S01]  /*bf630*/  STL.64 [R1+0x460], R4 ;  /* 0x0004600401007387 */ /* 0x000fe20000100a00 */
[----:B------:R-:W-:Y:S02]  /*bf640*/  STL.64 [R1+0x468], R6 ;  /* 0x0004680601007387 */ /* 0x000fe40000100a00 */
[----:B------:R0:W-:Y:S01]  /*bf650*/  STL.64 [R1+0x4768], R24 ;  /* 0x0047681801007387 */ /* 0x0001e20000100a00 */
[----:B------:R-:W-:Y:S02]  /*bf660*/  MOV R10, R12 ;  /* 0x0000000c000a7202 */ /* 0x000fe40000000f00 */
[----:B------:R-:W-:Y:S01]  /*bf670*/  MOV R3, R13 ;  /* 0x0000000d00037202 */ /* 0x000fe20000000f00 */
[----:B---3--:R-:W1:Y:S04]  /*bf680*/  LDSM.16.M88.4 R4, [R11+0x44080] ;  /* 0x044080000b04783b */ /* 0x008e680000000200 */
[----:B0-----:R-:W2:Y:S04]  /*bf690*/  LDL.64 R24, [R1+0x20] ;  /* 0x0000200001187983 */ /* 0x001ea80000100a00 */
[----:B--2---:R-:W-:Y:S01]  /*bf6a0*/  STL.64 [R1+0x4780], R24 ;  /* 0x0047801801007387 */ /* 0x004fe20000100a00 */
[----:B------:R-:W2:Y:S02]  /*bf6b0*/  LDL.LU R16, [R1+0x770] ;  /* 0x0007700001107983 */ /* 0x000ea40000300800 */
[----:B------:R-:W2:Y:S02]  /*bf6c0*/  LDL.LU R17, [R1+0x774] ;  /* 0x0007740001117983 */ /* 0x000ea40000300800 */
[----:B------:R-:W3:Y:S01]  /*bf6d0*/  LDL.LU R18, [R1+0x778] ;  /* 0x0007780001127983 */ /* 0x000ee20000300800 */
[----:B------:R-:W3:Y:S01]  /*bf6e0*/  LDL.LU R19, [R1+0x77c] ;  /* 0x00077c0001137983 */ /* 0x000ee20000300800 */
[----:B------:R-:W4:Y:S03]  /*bf6f0*/  LDL.64 R12, [R1+0x40] ;  /* 0x00004000010c7983 */ /* 0x000f260000100a00 */
[----:B----4-:R0:W-:Y:S04]  /*bf700*/  STL.64 [R1+0x4798], R12 ;  /* 0x0047980c01007387 */ /* 0x0101e80000100a00 */
[----:B0-----:R-:W4:Y:S04]  /*bf710*/  LDL.64 R12, [R1+0x50] ;  /* 0x00005000010c7983 */ /* 0x001f280000100a00 */
[----:B----4-:R0:W-:Y:S01]  /*bf720*/  STL.64 [R1+0x47a0], R12 ;  /* 0x0047a00c01007387 */ /* 0x0101e20000100a00 */
[----:B------:R-:W4:Y:S03]  /*bf730*/  LDL.64 R24, [R1+0x30] ;  /* 0x0000300001187983 */ /* 0x000f260000100a00 */
[----:B0-----:R-:W2:Y:S04]  /*bf740*/  LDL.64 R12, [R1+0x60] ;  /* 0x00006000010c7983 */ /* 0x001ea80000100a00 */
[----:B----4-:R0:W-:Y:S04]  /*bf750*/  STL.64 [R1+0x47a8], R24 ;  /* 0x0047a81801007387 */ /* 0x0101e80000100a00 */
[----:B0-----:R-:W4:Y:S01]  /*bf760*/  LDL.LU R24, [R1+0x7c0] ;  /* 0x0007c00001187983 */ /* 0x001f220000300800 */
        /* <DEDUP_REMOVED lines=9> */
[----:B------:R-:W-:Y:S01]  /*bf800*/  IMAD.MOV.U32 R2, RZ, RZ, R12 ;  /* 0x000000ffff027224 */ /* 0x000fe200078e000c */
[----:B------:R-:W-:Y:S01]  /*bf810*/  MOV R0, R13 ;  /* 0x0000000d00007202 */ /* 0x000fe20000000f00 */
[C---:B----4-:R-:W-:Y:S01]  /*bf820*/  HMMA.16816.F32.BF16 R24, R20.reuse, R12, R24 ;  /* 0x0000000c1418723c */ /* 0x050fe20000041818 */
        /* <DEDUP_REMOVED lines=10> */
[----:B------:R-:W3:Y:S02]  /*bf8d0*/  LDL.LU R10, [R1+0x768] ;  /* 0x00076800010a7983 */ /* 0x000ee40000300800 */
[----:B------:R-:W3:Y:S01]  /*bf8e0*/  LDL.LU R11, [R1+0x76c] ;  /* 0x00076c00010b7983 */ /* 0x000ee20000300800 */
[----:B-1----:R-:W-:Y:S01]  /*bf8f0*/  STL.64 [R1+0x45f0], R6 ;  /* 0x0045f00601007387 */ /* 0x002fe20000100a00 */
[----:B------:R0:W-:Y:S03]  /*bf900*/  STL.64 [R1+0x45e8], R4 ;  /* 0x0045e80401007387 */ /* 0x0001e60000100a00 */
[----:B0-----:R-:W4:Y:S01]  /*bf910*/  LDL.LU R4, [R1+0x7b0] ;  /* 0x0007b00001047983 */ /* 0x001f220000300800 */
[----:B------:R-:W4:Y:S02]  /*bf920*/  LDL.LU R5, [R1+0x7b4] ;  /* 0x0007b40001057983 */ /* 0x000f240000300800 */
[----:B------:R-:W4:Y:S02]  /*bf930*/  LDL.LU R6, [R1+0x7b8] ;  /* 0x0007b80001067983 */ /* 0x000f240000300800 */
[----:B------:R-:W4:Y:S01]  /*bf940*/  LDL.LU R7, [R1+0x7bc] ;  /* 0x0007bc0001077983 */ /* 0x000f220000300800 */
[----:B------:R0:W-:Y:S01]  /*bf950*/  STL.64 [R1+0x7c0], R24 ;  /* 0x0007c01801007387 */ /* 0x0001e20000100a00 */
[----:B------:R-:W-:Y:S03]  /*bf960*/  STL.64 [R1+0x7c8], R26 ;  /* 0x0007c81a01007387 */ /* 0x000fe60000100a00 */
[----:B0-----:R-:W2:Y:S01]  /*bf970*/  LDL.LU.64 R24, [R1+0x47a8] ;  /* 0x0047a80001187983 */ /* 0x001ea20000300a00 */
[----:B------:R-:W4:Y:S02]  /*bf980*/  LDL.LU.64 R12, [R1+0x47a0] ;  /* 0x0047a000010c7983 */ /* 0x000f240000300a00 */
[----:B------:R-:W-:Y:S02]  /*bf990*/  STL [R1+0x46d4], R0 ;  /* 0x0046d40001007387 */ /* 0x000fe40000100800 */
[----:B------:R-:W-:Y:S01]  /*bf9a0*/  STL [R1+0x46d0], R2 ;  /* 0x0046d00201007387 */ /* 0x000fe20000100800 */
[C---:B----4-:R-:W-:Y:S11]  /*bf9b0*/  HMMA.16816.F32.BF16 R4, R20.reuse, R12, R4 ;  /* 0x0000000c1404723c */ /* 0x050ff60000041804 */
[----:B------:R-:W-:Y:S11]  /*bf9c0*/  @!UPT UIADD3 URZ, URZ, URZ, URZ ;  /* 0x0000003f3f3ff290 */ /* 0x000ff6000fffe03f */
[----:B------:R-:W-:Y:S01]  /*bf9d0*/  @!UPT UIADD3 URZ, URZ, URZ, URZ ;  /* 0x0000003f3f3ff290 */ /* 0x000fe2000fffe03f */
[----:B------:R0:W-:Y:S01]  /*bf9e0*/  STL.64 [R1+0x7b0], R4 ;  /* 0x0007b00401007387 */ /* 0x0001e20000100a00 */
[----:B------:R-:W-:Y:S01]  /*bf9f0*/  STL.64 [R1+0x7b8], R6 ;  /* 0x0007b80601007387 */ /* 0x000fe20000100a00 */
[----:B0-----:R-:W-:Y:S02]  /*bfa00*/  MOV R4, R13 ;  /* 0x0000000d00047202 */ /* 0x001fe40000000f00 */
[----:B------:R-:W-:Y:S02]  /*bfa10*/  MOV R5, R12 ;  /* 0x0000000c00057202 */ /* 0x000fe40000000f00 */
[----:B------:R-:W4:Y:S01]  /*bfa20*/  LDL.LU.64 R12, [R1+0x4798] ;  /* 0x00479800010c7983 */ /* 0x000f220000300a00 */
[----:B------:R0:W-:Y:S02]  /*bfa30*/  STL [R1+0x46dc], R4 ;  /* 0x0046dc0401007387 */ /* 0x0001e40000100800 */
[----:B------:R1:W-:Y:S01]  /*bfa40*/  STL [R1+0x46d8], R5 ;  /* 0x0046d80501007387 */ /* 0x0003e20000100800 */
[----:B0-----:R-:W4:Y:S01]  /*bfa50*/  LDL.LU R4, [R1+0x7a0] ;  /* 0x0007a00001047983 */ /* 0x001f220000300800 */
[----:B-1----:R-:W4:Y:S02]  /*bfa60*/  LDL.LU R5, [R1+0x7a4] ;  /* 0x0007a40001057983 */ /* 0x002f240000300800 */
[----:B------:R-:W4:Y:S02]  /*bfa70*/  LDL.LU R6, [R1+0x7a8] ;  /* 0x0007a80001067983 */ /* 0x000f240000300800 */
[----:B------:R-:W4:Y:S01]  /*bfa80*/  LDL.LU R7, [R1+0x7ac] ;  /* 0x0007ac0001077983 */ /* 0x000f220000300800 */
[----:B--2---:R-:W-:Y:S01]  /*bfa90*/  HMMA.16816.F32.BF16 R16, R20, R24, R16 ;  /* 0x000000181410723c */ /* 0x004fe20000041810 */
[----:B------:R-:W-:-:S02]  /*bfaa0*/  MOV R29, R24 ;  /* 0x00000018001d7202 */ /* 0x000fc40000000f00 */
[----:B------:R-:W-:-:S05]  /*bfab0*/  MOV R28, R25 ;  /* 0x00000019001c7202 */ /* 0x000fca0000000f00 */
[C---:B----4-:R-:W-:Y:S11]  /*bfac0*/  HMMA.16816.F32.BF16 R4, R20.reuse, R12, R4 ;  /* 0x0000000c1404723c */ /* 0x050ff60000041804 */
[----:B------:R-:W-:Y:S11]  /*bfad0*/  @!UPT UIADD3 URZ, URZ, URZ, URZ ;  /* 0x0000003f3f3ff290 */ /* 0x000ff6000fffe03f */
[----:B------:R-:W-:Y:S01]  /*bfae0*/  @!UPT UIADD3 URZ, URZ, URZ, URZ ;  /* 0x0000003f3f3ff290 */ /* 0x000fe2000fffe03f */
[----:B------:R-:W-:Y:S01]  /*bfaf0*/  STL.64 [R1+0x7a0], R4 ;  /* 0x0007a00401007387 */ /* 0x000fe20000100a00 */
[----:B------:R0:W-:Y:S02]  /*bfb00*/  STL.64 [R1+0x7a8], R6 ;  /* 0x0007a80601007387 */ /* 0x0001e40000100a00 */
[----:B0-----:R-:W-:Y:S01]  /*bfb10*/  MOV R7, R12 ;  /* 0x0000000c00077202 */ /* 0x001fe20000000f00 */
[----:B------:R-:W-:Y:S01]  /*bfb20*/  IMAD.MOV.U32 R6, RZ, RZ, R13 ;  /* 0x000000ffff067224 */ /* 0x000fe200078e000d */
[----:B------:R-:W2:Y:S01]  /*bfb30*/  LDL.LU R12, [R1+0x750] ;  /* 0x00075000010c7983 */ /* 0x000ea20000300800 */
        /* <DEDUP_REMOVED lines=18> */
[----:B------:R-:W2:Y:S11]  /*bfc60*/  LDL.LU.64 R16, [R1+0x4760] ;  /* 0x0047600001107983 */ /* 0x000eb60000300a00 */
[----:B------:R-:W-:Y:S11]  /*bfc70*/  @!UPT UIADD3 URZ, URZ, URZ, URZ ;  /* 0x0000003f3f3ff290 */ /* 0x000ff6000fffe03f */
[----:B------:R0:W-:Y:S01]  /*bfc80*/  STL.64 [R1+0x770], R24 ;  /* 0x0007701801007387 */ /* 0x0001e20000100a00 */
[----:B------:R1:W-:Y:S03]  /*bfc90*/  STL.64 [R1+0x778], R26 ;  /* 0x0007781a01007387 */ /* 0x0003e60000100a00 */
[----:B0-----:R-:W3:Y:S02]  /*bfca0*/  LDL.LU.64 R24, [R1+0x4758] ;  /* 0x0047580001187983 */ /* 0x001ee40000300a00 */
[C---:B---3--:R-:W-:Y:S01]  /*bfcb0*/  HMMA.16816.F32.BF16 R8, R20.reuse, R24, R8 ;  /* 0x000000181408723c */ /* 0x048fe20000041808 */
[----:B------:R-:W-:Y:S01]  /*bfcc0*/  IMAD.MOV.U32 R4, RZ, RZ, R24 ;  /* 0x000000ffff047224 */ /* 0x000fe200078e0018 */
[----:B------:R-:W-:Y:S11]  /*bfcd0*/  MOV R5, R25 ;  /* 0x0000001900057202 */ /* 0x000ff60000000f00 */
[----:B------:R-:W-:Y:S10]  /*bfce0*/  @!UPT UIADD3 URZ, URZ, URZ, URZ ;  /* 0x0000003f3f3ff290 */ /* 0x000ff4000fffe03f */
[----:B------:R0:W-:Y:S01]  /*bfcf0*/  STL.64 [R1+0x760], R8 ;  /* 0x0007600801007387 */ /* 0x0001e20000100a00 */
[----:B------:R3:W-:Y:S02]  /*bfd00*/  STL.64 [R1+0x768], R10 ;  /* 0x0007680a01007387 */ /* 0x0007e40000100a00 */
[----:B------:R-:W4:Y:S02]  /*bfd10*/  LDL.LU R24, [R1+0x3b0] ;  /* 0x0003b00001187983 */ /* 0x000f240000300800 */
[----:B------:R-:W4:Y:S01]  /*bfd20*/  LDL.LU R25, [R1+0x3b4] ;  /* 0x0003b40001197983 */ /* 0x000f220000300800 */
[----:B-1----:R-:W4:Y:S01]  /*bfd30*/  LDL.LU R26, [R1+0x3b8] ;  /* 0x0003b800011a7983 */ /* 0x002f220000300800 */
[----:B------:R-:W4:Y:S03]  /*bfd40*/  LDL.LU R27, [R1+0x3bc] ;  /* 0x0003bc00011b7983 */ /* 0x000f260000300800 */
[----:B0-----:R-:W2:Y:S01]  /*bfd50*/  LDL.LU R8, [R1+0x740] ;  /* 0x0007400001087983 */ /* 0x001ea20000300800 */
[----:B------:R-:W2:Y:S02]  /*bfd60*/  LDL.LU R9, [R1+0x744] ;  /* 0x0007440001097983 */ /* 0x000ea40000300800 */
[----:B---3--:R-:W3:Y:S02]  /*bfd70*/  LDL.LU R10, [R1+0x748] ;  /* 0x00074800010a7983 */ /* 0x008ee40000300800 */
[----:B------:R-:W3:Y:S01]  /*bfd80*/  LDL.LU R11, [R1+0x74c] ;  /* 0x00074c00010b7983 */ /* 0x000ee20000300800 */
        /* <DEDUP_REMOVED lines=8> */
[----:B0-----:R-:W2:Y:S01]  /*bfe10*/  LDL.64 R4, [R1+0xa0] ;  /* 0x0000a00001047983 */ /* 0x001ea20000100a00 */
[C---:B------:R-:W-:Y:S03]  /*bfe20*/  HMMA.16816.F32.BF16 R12, R20.reuse, R16, R12 ;  /* 0x00000010140c723c */ /* 0x040fe6000004180c */
[----:B--2---:R0:W-:Y:S04]  /*bfe30*/  STL.64 [R1+0x4700], R4 ;  /* 0x0047000401007387 */ /* 0x0041e80000100a00 */
[----:B0-----:R-:W2:Y:S04]  /*bfe40*/  LDL.64 R4, [R1+0xb0] ;  /* 0x0000b00001047983 */ /* 0x001ea80000100a00 */
[----:B--2---:R0:W-:Y:S04]  /*bfe50*/  STL.64 [R1+0x4718], R4 ;  /* 0x0047180401007387 */ /* 0x0041e80000100a00 */
[----:B0-----:R-:W2:Y:S08]  /*bfe60*/  LDL.64 R4, [R1+0xc0] ;  /* 0x0000c00001047983 */ /* 0x001eb00000100a00 */
[----:B------:R0:W-:Y:S02]  /*bfe70*/  STL.64 [R1+0x750], R12 ;  /* 0x0007500c01007387 */ /* 0x0001e40000100a00 */
[----:B------:R-:W-:Y:S01]  /*bfe80*/  STL.64 [R1+0x758], R14 ;  /* 0x0007580e01007387 */ /* 0x000fe20000100a00 */
[----:B0-----:R-:W3:Y:S01]  /*bfe90*/  LDL.LU.64 R12, [R1+0x4750] ;  /* 0x00475000010c7983 */ /* 0x001ee20000300a00 */
        /* <DEDUP_REMOVED lines=22> */
[----:B------:R-:W4:Y:S02]  /*c0000*/  LDL.LU.64 R8, [R1+0x4740] ;  /* 0x0047400001087983 */ /* 0x000f240000300a00 */
[----:B----4-:R-:W-:Y:S01]  /*c0010*/  HMMA.16816.F32.BF16 R20, R20, R8, R24 ;  /* 0x000000081414723c */ /* 0x010fe20000041818 */
[----:B------:R-:W2:Y:S01]  /*c0020*/  LDL.LU.64 R26, [R1+0x4738] ;  /* 0x00473800011a7983 */ /* 0x000ea20000300a00 */
[----:B------:R-:W2:Y:S11]  /*c0030*/  LDL.LU.64 R24, [R1+0x4730] ;  /* 0x0047300001187983 */ /* 0x000eb60000300a00 */
[----:B------:R-:W-:Y:S10]  /*c0040*/  @!UPT UIADD3 URZ, URZ, URZ, URZ ;  /* 0x0000003f3f3ff290 */ /* 0x000ff4000fffe03f */
[----:B------:R3:W-:Y:S01]  /*c0050*/  STL.64 [R1+0x450], R20 ;  /* 0x0004501401007387 */ /* 0x0007e20000100a00 */
[----:B------:R-:W-:Y:S01]  /*c0060*/  STL.64 [R1+0x458], R22 ;  /* 0x0004581601007387 */ /* 0x000fe20000100a00 */
[----:B---3--:R-:W-:Y:S02]  /*c0070*/  MOV R20, R10 ;  /* 0x0000000a00147202 */ /* 0x008fe40000000f00 */
[----:B------:R-:W-:Y:S01]  /*c0080*/  MOV R21, R3 ;  /* 0x0000000300157202 */ /* 0x000fe20000000f00 */
[----:B------:R-:W-:Y:S02]  /*c0090*/  MOV R10, R4 ;  /* 0x00000004000a7202 */ /* 0x000fe40000000f00 */
        /* <DEDUP_REMOVED lines=26> */
[----:B0-----:R-:W4:Y:S04]  /*c0240*/  LDL R12, [R1+0x90] ;  /* 0x00009000010c7983 */ /* 0x001f280000100800 */
[----:B------:R-:W4:Y:S01]  /*c0250*/  LDL R13, [R1+0x94] ;  /* 0x00009400010d7983 */ /* 0x000f220000100800 */
[C---:B--2---:R-:W-:Y:S11]  /*c0260*/  HMMA.16816.F32.BF16 R16, R24.reuse, R4, R16 ;  /* 0x000000041810723c */ /* 0x044ff60000041810 */
[----:B------:R-:W-:Y:S11]  /*c0270*/  @!UPT UIADD3 URZ, URZ, URZ, URZ ;  /* 0x0000003f3f3ff290 */ /* 0x000ff6000fffe03f */
[----:B------:R-:W-:Y:S01]  /*c0280*/  @!UPT UIADD3 URZ, URZ, URZ, URZ ;  /* 0x0000003f3f3ff290 */ /* 0x000fe2000fffe03f */
[----:B------:R-:W-:Y:S01]  /*c0290*/  STL.64 [R1+0x420], R16 ;  /* 0x0004201001007387 */ /* 0x000fe20000100a00 */
[----:B------:R0:W-:Y:S02]  /*c02a0*/  STL.64 [R1+0x428], R18 ;  /* 0x0004281201007387 */ /* 0x0001e40000100a00 */
[----:B------:R-:W4:Y:S01]  /*c02b0*/  LDL.LU.64 R6, [R1+0x46f8] ;  /* 0x0046f80001067983 */ /* 0x000f220000300a00 */
[----:B0-----:R-:W-:Y:S02]  /*c02c0*/  MOV R19, R4 ;  /* 0x0000000400137202 */ /* 0x001fe40000000f00 */
[----:B------:R-:W-:Y:S02]  /*c02d0*/  MOV R18, R5 ;  /* 0x0000000500127202 */ /* 0x000fe40000000f00 */
[----:B------:R-:W4:Y:S01]  /*c02e0*/  LDL.LU.64 R4, [R1+0x46f0] ;  /* 0x0046f00001047983 */ /* 0x000f220000300a00 */
[C---:B---3--:R-:W-:Y:S08]  /*c02f0*/  HMMA.16816.F32.BF16 R8, R24.reuse, R20, R8 ;  /* 0x000000141808723c */ /* 0x048ff00000041808 */
[----:B----4-:R-:W-:Y:S01]  /*c0300*/  HMMA.16816.F32.BF16 R12, R24, R12, R4 ;  /* 0x0000000c180c723c */ /* 0x010fe20000041804 */
[----:B------:R-:W2:Y:S01]  /*c0310*/  LDL.LU.64 R6, [R1+0x46e8] ;  /* 0x0046e80001067983 */ /* 0x000ea20000300a00 */
[----:B------:R-:W3:Y:S11]  /*c0320*/  LDL.LU.64 R4, [R1+0x46e0] ;  /* 0x0046e00001047983 */ /* 0x000ef60000300a00 */
[----:B------:R-:W-:Y:S10]  /*c0330*/  @!UPT UIADD3 URZ, URZ, URZ, URZ ;  /* 0x0000003f3f3ff290 */ /* 0x000ff4000fffe03f */
[----:B------:R0:W-:Y:S01]  /*c0340*/  STL.64 [R1+0x410], R12 ;  /* 0x0004100c01007387 */ /* 0x0001e20000100a00 */
[----:B------:R1:W-:Y:S03]  /*c0350*/  STL.64 [R1+0x418], R14 ;  /* 0x0004180e01007387 */ /* 0x0003e60000100a00 */
[----:B0-----:R-:W4:Y:S01]  /*c0360*/  LDL.LU R12, [R1+0x6f0] ;  /* 0x0006f000010c7983 */ /* 0x001f220000300800 */
[----:B------:R-:W-:Y:S02]  /*c0370*/  STL.64 [R1+0x400], R8 ;  /* 0x0004000801007387 */ /* 0x000fe40000100a00 */
[----:B------:R-:W-:Y:S02]  /*c0380*/  STL.64 [R1+0x408], R10 ;  /* 0x0004080a01007387 */ /* 0x000fe40000100a00 */
[----:B------:R-:W4:Y:S01]  /*c0390*/  LDL.LU R13, [R1+0x6f4] ;  /* 0x0006f400010d7983 */ /* 0x000f220000300800 */
[----:B-1----:R-:W2:Y:S01]  /*c03a0*/  LDL.LU R14, [R1+0x6f8] ;  /* 0x0006f800010e7983 */ /* 0x002ea20000300800 */
[----:B------:R-:W2:Y:S02]  /*c03b0*/  LDL.LU R15, [R1+0x6fc] ;  /* 0x0006fc00010f7983 */ /* 0x000ea40000300800 */
[----:B---3--:R-:W-:Y:S01]  /*c03c0*/  IMAD.MOV.U32 R16, RZ, RZ, R4 ;  /* 0x000000ffff107224 */ /* 0x008fe200078e0004 */
[----:B------:R-:W-:Y:S01]  /*c03d0*/  MOV R17, R5 ;  /* 0x0000000500117202 */ /* 0x000fe20000000f00 */
[----:B--2---:R-:W-:Y:S01]  /*c03e0*/  STL.64 [R1+0x4628], R14 ;  /* 0x0046280e01007387 */ /* 0x004fe20000100a00 */
[----:B----4-:R-:W-:Y:S02]  /*c03f0*/  STL.64 [R1+0x4620], R12 ;  /* 0x0046200c01007387 */ /* 0x010fe40000100a00 */
[----:B------:R-:W2:Y:S02]  /*c0400*/  LDL.LU R4, [R1+0x46dc] ;  /* 0x0046dc0001047983 */ /* 0x000ea40000300800 */
[----:B------:R-:W3:Y:S01]  /*c0410*/  LDL.LU R5, [R1+0x46d8] ;  /* 0x0046d80001057983 */ /* 0x000ee20000300800 */
[----:B------:R-:W-:Y:S01]  /*c0420*/  STL.64 [R1+0x4638], R18 ;  /* 0x0046381201007387 */ /* 0x000fe20000100a00 */
[----:B------:R0:W-:Y:S03]  /*c0430*/  STL.64 [R1+0x4630], R16 ;  /* 0x0046301001007387 */ /* 0x0001e60000100a00 */
[----:B0-----:R-:W4:Y:S01]  /*c0440*/  LDL.LU R16, [R1+0x710] ;  /* 0x0007100001107983 */ /* 0x001f220000300800 */
[----:B------:R-:W4:Y:S02]  /*c0450*/  LDL.LU R17, [R1+0x714] ;  /* 0x0007140001117983 */ /* 0x000f240000300800 */
[----:B------:R-:W2:Y:S02]  /*c0460*/  LDL.LU R18, [R1+0x718] ;  /* 0x0007180001127983 */ /* 0x000ea40000300800 */
[----:B------:R-:W2:Y:S02]  /*c0470*/  LDL.LU R19, [R1+0x71c] ;  /* 0x00071c0001137983 */ /* 0x000ea40000300800 */
[----:B--2---:R-:W-:Y:S01]  /*c0480*/  STL.64 [R1+0x4648], R18 ;  /* 0x0046481201007387 */ /* 0x004fe20000100a00 */
[----:B----4-:R0:W-:Y:S02]  /*c0490*/  STL.64 [R1+0x4640], R16 ;  /* 0x0046401001007387 */ /* 0x0101e40000100a00 */
[----:B0-----:R-:W-:-:S02]  /*c04a0*/  MOV R16, R0 ;  /* 0x0000000000107202 */ /* 0x001fc40000000f00 */
[----:B------:R-:W-:Y:S01]  /*c04b0*/  MOV R17, R2 ;  /* 0x0000000200117202 */ /* 0x000fe20000000f00 */
[----:B------:R-:W2:Y:S01]  /*c04c0*/  LDL.LU R0, [R1+0x46d4] ;  /* 0x0046d40001007983 */ /* 0x000ea20000300800 */
[----:B------:R-:W4:Y:S03]  /*c04d0*/  LDL.LU R2, [R1+0x46d0] ;  /* 0x0046d00001027983 */ /* 0x000f260000300800 */
        /* <DEDUP_REMOVED lines=17> */
[----:B---3--:R-:W-:-:S02]  /*c05f0*/  MOV R16, R5 ;  /* 0x0000000500107202 */ /* 0x008fc40000000f00 */
[----:B------:R-:W-:-:S05]  /*c0600*/  MOV R17, R4 ;  /* 0x0000000400117202 */ /* 0x000fca0000000f00 */
[----:B------:R-:W-:Y:S01]  /*c0610*/  STL.64 [R1+0x46a8], R16 ;  /* 0x0046a81001007387 */ /* 0x000fe20000100a00 */
[----:B------:R-:W3:Y:S02]  /*c0620*/  LDL.LU R8, [R1+0x350] ;  /* 0x0003500001087983 */ /* 0x000ee40000300800 */
[----:B------:R-:W3:Y:S02]  /*c0630*/  LDL.LU R9, [R1+0x354] ;  /* 0x0003540001097983 */ /* 0x000ee40000300800 */
[----:B------:R-:W3:Y:S01]  /*c0640*/  LDL.LU R10, [R1+0x358] ;  /* 0x00035800010a7983 */ /* 0x000ee20000300800 */
[----:B------:R-:W3:Y:S01]  /*c0650*/  LDL.LU R11, [R1+0x35c] ;  /* 0x00035c00010b7983 */ /* 0x000ee20000300800 */
[----:B------:R-:W3:Y:S03]  /*c0660*/  LDL.64 R20, [R1+0x70] ;  /* 0x0000700001147983 */ /* 0x000ee60000100a00 */
        /* <DEDUP_REMOVED lines=37> */
[----:B0-----:R-:W3:Y:S01]  /*c08c0*/  LDL.LU.64 R10, [R1+0x46c8] ;  /* 0x0046c800010a7983 */ /* 0x001ee20000300a00 */
[----:B----4-:R-:W-:Y:S01]  /*c08d0*/  IMAD.MOV.U32 R16, RZ, RZ, R2 ;  /* 0x000000ffff107224 */ /* 0x010fe200078e0002 */
[----:B------:R-:W-:-:S02]  /*c08e0*/  MOV R17, R0 ;  /* 0x0000000000117202 */ /* 0x000fc40000000f00 */
[----:B------:R-:W-:Y:S01]  /*c08f0*/  MOV R2, R20 ;  /* 0x0000001400027202 */ /* 0x000fe20000000f00 */
[----:B------:R-:W-:Y:S01]  /*c0900*/  MOV R0, R21 ;  /* 0x0000001500007202 */ /* 0x000fe20000000f00 */
[----:B------:R-:W4:Y:S03]  /*c0910*/  LDL.LU.64 R8, [R1+0x46c0] ;  /* 0x0046c00001087983 */ /* 0x000f260000300a00 */
[C---:B------:R-:W-:Y:S01]  /*c0920*/  HMMA.16816.F32.BF16 R16, R24.reuse, R16, R12 ;  /* 0x000000101810723c */ /* 0x040fe2000004180c */
[----:B---3--:R-:W0:Y:S04]  /*c0930*/  LDSM.16.M88.4 R20, [R11+0x45080] ;  /* 0x045080000b14783b */ /* 0x008e280000000200 */
[----:B0-----:R-:W-:Y:S01]  /*c0940*/  STL.64 [R1+0x4508], R22 ;  /* 0x0045081601007387 */ /* 0x001fe20000100a00 */
[----:B------:R0:W-:Y:S03]  /*c0950*/  STL.64 [R1+0x4500], R20 ;  /* 0x0045001401007387 */ /* 0x0001e60000100a00 */
[----:B0-----:R-:W3:Y:S01]  /*c0960*/  LDL.64 R20, [R1+0x10] ;  /* 0x0000100001147983 */ /* 0x001ee20000100a00 */
[----:B------:R-:W2:Y:S02]  /*c0970*/  LDL.LU.64 R14, [R1+0x46b8] ;  /* 0x0046b800010e7983 */ /* 0x000ea40000300a00 */
[----:B------:R-:W2:Y:S11]  /*c0980*/  LDL.LU.64 R12, [R1+0x46b0] ;  /* 0x0046b000010c7983 */ /* 0x000eb60000300a00 */
        /* <DEDUP_REMOVED lines=38> */
[----:B------:R-:W2:Y:S02]  /*c0bf0*/  LDL.LU.64 R16, [R1+0x4630] ;  /* 0x0046300001107983 */ /* 0x000ea40000300a00 */
[----:B------:R3:W-:Y:S02]  /*c0c00*/  STL.64 [R1+0x4550], R20 ;  /* 0x0045501401007387 */ /* 0x0007e40000100a00 */
[----:B---3--:R-:W-:Y:S01]  /*c0c10*/  MOV R20, R19 ;  /* 0x0000001300147202 */ /* 0x008fe20000000f00 */
[----:B------:R-:W-:-:S02]  /*c0c20*/  IMAD.MOV.U32 R21, RZ, RZ, R18 ;  /* 0x000000ffff157224 */ /* 0x000fc400078e0012 */
[C---:B--2---:R-:W-:Y:S03]  /*c0c30*/  HMMA.16816.F32.BF16 R16, R24.reuse, R16, R12 ;  /* 0x000000101810723c */ /* 0x044fe6000004180c */
[----:B------:R0:W-:Y:S04]  /*c0c40*/  STL.64 [R1+0x45e0], R20 ;  /* 0x0045e01401007387 */ /* 0x0001e80000100a00 */
[----:B0-----:R-:W2:Y:S01]  /*c0c50*/  LDL.LU R20, [R1+0x330] ;  /* 0x0003300001147983 */ /* 0x001ea20000300800 */
[----:B------:R-:W2:Y:S02]  /*c0c60*/  LDL.LU R21, [R1+0x334] ;  /* 0x0003340001157983 */ /* 0x000ea40000300800 */
[----:B------:R-:W2:Y:S02]  /*c0c70*/  LDL.LU R22, [R1+0x338] ;  /* 0x0003380001167983 */ /* 0x000ea40000300800 */
[----:B------:R-:W2:Y:S01]  /*c0c80*/  LDL.LU R23, [R1+0x33c] ;  /* 0x00033c0001177983 */ /* 0x000ea20000300800 */
[----:B------:R-:W3:Y:S01]  /*c0c90*/  LDL.LU.64 R14, [R1+0x4628] ;  /* 0x00462800010e7983 */ /* 0x000ee20000300a00 */
[----:B------:R-:W3:Y:S09]  /*c0ca0*/  LDL.LU.64 R12, [R1+0x4620] ;  /* 0x00462000010c7983 */ /* 0x000ef20000300a00 */
        /* <DEDUP_REMOVED lines=22> */
[----:B------:R-:W-:Y:S01]  /*c0e10*/  STL.64 [R1+0x4558], R12 ;  /* 0x0045580c01007387 */ /* 0x000fe20000100a00 */
        /* <DEDUP_REMOVED lines=8> */
[----:B-1----:R-:W4:Y:S02]  /*c0ea0*/  LDL.LU R26, [R1+0x328] ;  /* 0x00032800011a7983 */ /* 0x002f240000300800 */
[----:B------:R-:W4:Y:S01]  /*c0eb0*/  LDL.LU R27, [R1+0x32c] ;  /* 0x00032c00011b7983 */ /* 0x000f220000300800 */
[----:B------:R-:W-:Y:S01]  /*c0ec0*/  STL [R1+0x45b0], R11 ;  /* 0x0045b00b01007387 */ /* 0x000fe20000100800 */
[----:B------:R0:W-:Y:S02]  /*c0ed0*/  STL.64 [R1+0x45a8], R8 ;  /* 0x0045a80801007387 */ /* 0x0001e40000100a00 */
[----:B0-----:R-:W-:-:S02]  /*c0ee0*/  MOV R8, R10 ;  /* 0x0000000a00087202 */ /* 0x001fc40000000f00 */
[----:B------:R-:W-:-:S07]  /*c0ef0*/  MOV R9, R3 ;  /* 0x0000000300097202 */ /* 0x000fce0000000f00 */
[C---:B--2---:R-:W-:Y:S01]  /*c0f00*/  HMMA.16816.F32.BF16 R8, R4.reuse, R8, R20 ;  /* 0x000000080408723c */ /* 0x044fe20000041814 */
[----:B------:R-:W2:Y:S01]  /*c0f10*/  LDL.LU.64 R20, [R1+0x45e0] ;  /* 0x0045e00001147983 */ /* 0x000ea20000300a00 */
[----:B---3--:R-:W-:Y:S02]  /*c0f20*/  MOV R12, R15 ;  /* 0x0000000f000c7202 */ /* 0x008fe40000000f00 */
[----:B------:R-:W-:Y:S11]  /*c0f30*/  MOV R13, R14 ;  /* 0x0000000e000d7202 */ /* 0x000ff60000000f00 */
[----:B------:R-:W-:Y:S08]  /*c0f40*/  @!UPT UIADD3 URZ, URZ, URZ, URZ ;  /* 0x0000003f3f3ff290 */ /* 0x000ff0000fffe03f */
[----:B------:R-:W-:Y:S01]  /*c0f50*/  STL.64 [R1+0x350], R8 ;  /* 0x0003500801007387 */ /* 0x000fe20000100a00 */
[----:B------:R-:W-:Y:S01]  /*c0f60*/  STL.64 [R1+0x358], R10 ;  /* 0x0003580a01007387 */ /* 0x000fe20000100a00 */
[C---:B----4-:R-:W-:Y:S02]  /*c0f70*/  HMMA.16816.F32.BF16 R24, R4.reuse, R12, R24 ;  /* 0x0000000c0418723c */ /* 0x050fe40000041818 */
[----:B------:R-:W3:Y:S11]  /*c0f80*/  LDL.LU R12, [R1+0x690] ;  /* 0x00069000010c7983 */ /* 0x000ef60000300800 */
[----:B------:R-:W-:Y:S10]  /*c0f90*/  @!UPT UIADD3 URZ, URZ, URZ, URZ ;  /* 0x0000003f3f3ff290 */ /* 0x000ff4000fffe03f */
[----:B------:R0:W-:Y:S01]  /*c0fa0*/  STL.64 [R1+0x340], R24 ;  /* 0x0003401801007387 */ /* 0x0001e20000100a00 */
[----:B------:R-:W-:Y:S02]  /*c0fb0*/  STL.64 [R1+0x348], R26 ;  /* 0x0003481a01007387 */ /* 0x000fe40000100a00 */
[----:B0-----:R-:W-:Y:S01]  /*c0fc0*/  IMAD.MOV.U32 R24, RZ, RZ, R2 ;  /* 0x000000ffff187224 */ /* 0x001fe200078e0002 */
[----:B------:R-:W-:Y:S01]  /*c0fd0*/  MOV R25, R0 ;  /* 0x0000000000197202 */ /* 0x000fe20000000f00 */
[C---:B--2---:R-:W-:Y:S11]  /*c0fe0*/  HMMA.16816.F32.BF16 R8, R4.reuse, R20, R16 ;  /* 0x000000140408723c */ /* 0x044ff60000041810 */
[----:B------:R-:W-:Y:S11]  /*c0ff0*/  @!UPT UIADD3 URZ, URZ, URZ, URZ ;  /* 0x0000003f3f3ff290 */ /* 0x000ff6000fffe03f */
[----:B------:R-:W-:Y:S01]  /*c1000*/  @!UPT UIADD3 URZ, URZ, URZ, URZ ;  /* 0x0000003f3f3ff290 */ /* 0x000fe2000fffe03f */
[----:B------:R-:W-:Y:S01]  /*c1010*/  STL.64 [R1+0x330], R8 ;  /* 0x0003300801007387 */ /* 0x000fe20000100a00 */
[----:B------:R-:W-:Y:S02]  /*c1020*/  STL.64 [R1+0x338], R10 ;  /* 0x0003380a01007387 */ /* 0x000fe40000100a00 */
[----:B------:R-:W3:Y:S02]  /*c1030*/  LDL.LU R13, [R1+0x694] ;  /* 0x00069400010d7983 */ /* 0x000ee40000300800 */
[----:B------:R-:W2:Y:S01]  /*c1040*/  LDL.LU R14, [R1+0x698] ;  /* 0x00069800010e7983 */ /* 0x000ea20000300800 */
[----:B------:R-:W2:Y:S01]  /*c1050*/  LDL.LU R15, [R1+0x69c] ;  /* 0x00069c00010f7983 */ /* 0x000ea20000300800 */
[----:B------:R0:W-:Y:S03]  /*c1060*/  STL.64 [R1+0x45b8], R24 ;  /* 0x0045b81801007387 */ /* 0x0001e60000100a00 */
[----:B0-----:R-:W4:Y:S04]  /*c1070*/  LDL.64 R24, [R1+0x80] ;  /* 0x0000800001187983 */ /* 0x001f280000100a00 */
[----:B----4-:R0:W-:Y:S01]  /*c1080*/  STL.64 [R1+0x45d8], R24 ;  /* 0x0045d81801007387 */ /* 0x0101e20000100a00 */
[----:B------:R-:W4:Y:S02]  /*c1090*/  LDL.LU R8, [R1+0x2e0] ;  /* 0x0002e00001087983 */ /* 0x000f240000300800 */
[----:B------:R-:W4:Y:S02]  /*c10a0*/  LDL.LU R9, [R1+0x2e4] ;  /* 0x0002e40001097983 */ /* 0x000f240000300800 */
[----:B------:R-:W2:Y:S01]  /*c10b0*/  LDL.LU R10, [R1+0x2e8] ;  /* 0x0002e800010a7983 */ /* 0x000ea20000300800 */
[----:B------:R-:W2:Y:S04]  /*c10c0*/  LDL.LU R11, [R1+0x2ec] ;  /* 0x0002ec00010b7983 */ /* 0x000ea80000300800 */
[----:B0-----:R-:W3:Y:S01]  /*c10d0*/  LDL.LU R24, [R1+0x300] ;  /* 0x0003000001187983 */ /* 0x001ee20000300800 */
[----:B------:R-:W3:Y:S02]  /*c10e0*/  LDL.LU R25, [R1+0x304] ;  /* 0x0003040001197983 */ /* 0x000ee40000300800 */
[----:B------:R-:W3:Y:S02]  /*c10f0*/  LDL.LU R26, [R1+0x308] ;  /* 0x00030800011a7983 */ /* 0x000ee40000300800 */
[----:B------:R-:W3:Y:S01]  /*c1100*/  LDL.LU R27, [R1+0x30c] ;  /* 0x00030c00011b7983 */ /* 0x000ee20000300800 */
[----:B------:R-:W3:Y:S04]  /*c1110*/  LDL.64 R16, [R1+0x90] ;  /* 0x0000900001107983 */ /* 0x000ee80000100a00 */
        /* <DEDUP_REMOVED lines=8> */
[----:B0-----:R-:W3:Y:S04]  /*c11a0*/  LDL.64 R12, [R1+0x30] ;  /* 0x00003000010c7983 */ /* 0x001ee80000100a00 */
[----:B---3--:R0:W-:Y:S04]  /*c11b0*/  STL.64 [R1+0x4570], R12 ;  /* 0x0045700c01007387 */ /* 0x0081e80000100a00 */
[----:B0-----:R-:W3:Y:S04]  /*c11c0*/  LDL.64 R12, [R1+0x40] ;  /* 0x00004000010c7983 */ /* 0x001ee80000100a00 */
[----:B---3--:R0:W-:Y:S04]  /*c11d0*/  STL.64 [R1+0x4580], R12 ;  /* 0x0045800c01007387 */ /* 0x0081e80000100a00 */
[----:B0-----:R-:W3:Y:S01]  /*c11e0*/  LDL.LU R12, [R1+0x6c0] ;  /* 0x0006c000010c7983 */ /* 0x001ee20000300800 */
[----:B------:R-:W3:Y:S02]  /*c11f0*/  LDL.LU R13, [R1+0x6c4] ;  /* 0x0006c400010d7983 */ /* 0x000ee40000300800 */
[----:B------:R-:W4:Y:S02]  /*c1200*/  LDL.LU R14, [R1+0x6c8] ;  /* 0x0006c800010e7983 */ /* 0x000f240000300800 */
[----:B------:R-:W4:Y:S02]  /*c1210*/  LDL.LU R15, [R1+0x6cc] ;  /* 0x0006cc00010f7983 */ /* 0x000f240000300800 */
[----:B----4-:R-:W-:Y:S01]  /*c1220*/  STL.64 [R1+0x4590], R14 ;  /* 0x0045900e01007387 */ /* 0x010fe20000100a00 */
[----:B---3--:R0:W-:Y:S02]  /*c1230*/  STL.64 [R1+0x4588], R12 ;  /* 0x0045880c01007387 */ /* 0x0081e40000100a00 */
[----:B------:R-:W3:Y:S01]  /*c1240*/  LDL.64 R20, [R1+0x20] ;  /* 0x0000200001147983 */ /* 0x000ee20000100a00 */
[----:B0-----:R-:W4:Y:S01]  /*c1250*/  LDL.64 R12, [R1+0x60] ;  /* 0x00006000010c7983 */ /* 0x001f220000100a00 */
        /* <DEDUP_REMOVED lines=8> */
[----:B0-----:R-:W4:Y:S01]  /*c12e0*/  LDL.LU R20, [R1+0x6d0] ;  /* 0x0006d00001147983 */ /* 0x001f220000300800 */
[----:B------:R-:W4:Y:S02]  /*c12f0*/  LDL.LU R21, [R1+0x6d4] ;  /* 0x0006d40001157983 */ /* 0x000f240000300800 */
[----:B------:R-:W4:Y:S02]  /*c1300*/  LDL.LU R22, [R1+0x6d8] ;  /* 0x0006d80001167983 */ /* 0x000f240000300800 */
[----:B------:R-:W4:Y:S01]  /*c1310*/  LDL.LU R23, [R1+0x6dc] ;  /* 0x0006dc0001177983 */ /* 0x000f220000300800 */
[----:B------:R0:W-:Y:S01]  /*c1320*/  STL.64 [R1+0x320], R24 ;  /* 0x0003201801007387 */ /* 0x0001e20000100a00 */
[----:B------:R-:W-:Y:S03]  /*c1330*/  STL.64 [R1+0x328], R26 ;  /* 0x0003281a01007387 */ /* 0x000fe60000100a00 */
[----:B0-----:R-:W2:Y:S01]  /*c1340*/  LDL.LU.64 R24, [R1+0x45d8] ;  /* 0x0045d80001187983 */ /* 0x001ea20000300a00 */
[----:B------:R-:W-:-:S02]  /*c1350*/  MOV R28, R16 ;  /* 0x00000010001c7202 */ /* 0x000fc40000000f00 */
[----:B------:R-:W-:Y:S02]  /*c1360*/  MOV R19, R17 ;  /* 0x0000001100137202 */ /* 0x000fe40000000f00 */
[----:B------:R-:W3:Y:S01]  /*c1370*/  LDL.LU.64 R16, [R1+0x45d0] ;  /* 0x0045d00001107983 */ /* 0x000ee20000300a00 */
[----:B------:R-:W-:Y:S01]  /*c1380*/  STL [R1+0x44b8], R28 ;  /* 0x0044b81c01007387 */ /* 0x000fe20000100800 */
        /* <DEDUP_REMOVED lines=9> */
[----:B------:R-:W2:Y:S01]  /*c1420*/  LDL.LU R11, [R1+0x45b0] ;  /* 0x0045b000010b7983 */ /* 0x000ea20000300800 */
[----:B------:R-:W3:Y:S11]  /*c1430*/  LDL.LU.64 R8, [R1+0x45a8] ;  /* 0x0045a80001087983 */ /* 0x000ef60000300a00 */
[----:B------:R-:W-:Y:S10]  /*c1440*/  @!UPT UIADD3 URZ, URZ, URZ, URZ ;  /* 0x0000003f3f3ff290 */ /* 0x000ff4000fffe03f */
[----:B------:R-:W-:Y:S01]  /*c1450*/  STL.64 [R1+0x300], R24 ;  /* 0x0003001801007387 */ /* 0x000fe20000100a00 */
[----:B------:R-:W-:Y:S01]  /*c1460*/  STL.64 [R1+0x308], R26 ;  /* 0x0003081a01007387 */ /* 0x000fe20000100a00 */
[C---:B----4-:R-:W-:Y:S01]  /*c1470*/  HMMA.16816.F32.BF16 R20, R4.reuse, R12, R20 ;  /* 0x0000000c0414723c */ /* 0x050fe20000041814 */
[----:B------:R-:W-:Y:S01]  /*c1480*/  IMAD.MOV.U32 R2, RZ, RZ, R12 ;  /* 0x000000ffff027224 */ /* 0x000fe200078e000c */
[----:B------:R-:W-:Y:S01]  /*c1490*/  MOV R0, R13 ;  /* 0x0000000d00007202 */ /* 0x000fe20000000f00 */
[----:B--2---:R-:W0:Y:S04]  /*c14a0*/  LDSM.16.M88.4 R24, [R11+0x46080] ;  /* 0x046080000b18783b */ /* 0x004e280000000200 */
[----:B0-----:R-:W-:Y:S01]  /*c14b0*/  STL.64 [R1+0x43e0], R26 ;  /* 0x0043e01a01007387 */ /* 0x001fe20000100a00 */
[----:B------:R0:W-:Y:S03]  /*c14c0*/  STL.64 [R1+0x43d8], R24 ;  /* 0x0043d81801007387 */ /* 0x0001e60000100a00 */
[----:B0-----:R-:W2:Y:S11]  /*c14d0*/  LDL.LU.64 R24, [R1+0x50] ;  /* 0x0000500001187983 */ /* 0x001eb60000300a00 */
[----:B------:R-:W-:Y:S01]  /*c14e0*/  @!UPT UIADD3 URZ, URZ, URZ, URZ ;  /* 0x0000003f3f3ff290 */ /* 0x000fe2000fffe03f */
[----:B------:R-:W-:Y:S02]  /*c14f0*/  STL.64 [R1+0x2f0], R20 ;  /* 0x0002f01401007387 */ /* 0x000fe40000100a00 */
[----:B------:R0:W-:Y:S02]  /*c1500*/  STL.64 [R1+0x2f8], R22 ;  /* 0x0002f81601007387 */ /* 0x0001e40000100a00 */
[----:B0-----:R-:W4:Y:S01]  /*c1510*/  LDL.LU.64 R22, [R1+0x45a0] ;  /* 0x0045a00001167983 */ /* 0x001f220000300a00 */
[----:B------:R-:W4:Y:S02]  /*c1520*/  LDL.LU.64 R20, [R1+0x4598] ;  /* 0x0045980001147983 */ /* 0x000f240000300a00 */
[----:B------:R-:W2:Y:S02]  /*c1530*/  LDL.LU.64 R14, [R1+0x4590] ;  /* 0x00459000010e7983 */ /* 0x000ea40000300a00 */
        /* <DEDUP_REMOVED lines=12> */
[----:B----4-:R-:W-:Y:S01]  /*c1600*/  HMMA.16816.F32.BF16 R20, R4, R12, R20 ;  /* 0x0000000c0414723c */ /* 0x010fe20000041814 */
[----:B------:R-:W-:-:S02]  /*c1610*/  MOV R18, R12 ;  /* 0x0000000c00127202 */ /* 0x000fc40000000f00 */
[----:B------:R-:W-:Y:S11]  /*c1620*/  MOV R3, R13 ;  /* 0x0000000d00037202 */ /* 0x000ff60000000f00 */
[----:B------:R-:W-:Y:S09]  /*c1630*/  @!UPT UIADD3 URZ, URZ, URZ, URZ ;  /* 0x0000003f3f3ff290 */ /* 0x000ff2000fffe03f */
[----:B------:R0:W-:Y:S01]  /*c1640*/  STL.64 [R1+0x710], R20 ;  /* 0x0007101401007387 */ /* 0x0001e20000100a00 */
[----:B------:R-:W-:Y:S03]  /*c1650*/  STL.64 [R1+0x718], R22 ;  /* 0x0007181601007387 */ /* 0x000fe60000100a00 */
[----:B0-----:R-:W4:Y:S01]  /*c1660*/  LDL.LU.64 R20, [R1+0x4578] ;  /* 0x0045780001147983 */ /* 0x001f220000300a00 */
[----:B------:R-:W2:Y:S02]  /*c1670*/  LDL.LU.64 R12, [R1+0x4570] ;  /* 0x00457000010c7983 */ /* 0x000ea40000300a00 */
[----:B------:R-:W-:Y:S02]  /*c1680*/  STL.64 [R1+0x4538], R18 ;  /* 0x0045381201007387 */ /* 0x000fe40000100a00 */
[----:B---3--:R0:W-:Y:S02]  /*c1690*/  STL.64 [R1+0x4530], R16 ;  /* 0x0045301001007387 */ /* 0x0081e40000100a00 */
[----:B0-----:R-:W3:Y:S01]  /*c16a0*/  LDL.64 R16, [R1] ;  /* 0x0000000001107983 */ /* 0x001ee20000100a00 */
[----:B--2---:R-:W-:Y:S01]  /*c16b0*/  HMMA.16816.F32.BF16 R24, R4, R12, R24 ;  /* 0x0000000c0418723c */ /* 0x004fe20000041818 */
[----:B------:R-:W-:Y:S11]  /*c16c0*/  IMAD.MOV.U32 R10, RZ, RZ, R13 ;  /* 0x000000ffff0a7224 */ /* 0x000ff600078e000d */
[----:B------:R-:W-:Y:S11]  /*c16d0*/  @!UPT UIADD3 URZ, URZ, URZ, URZ ;  /* 0x0000003f3f3ff290 */ /* 0x000ff6000fffe03f */
[----:B------:R0:W-:Y:S01]  /*c16e0*/  STL.64 [R1+0x700], R24 ;  /* 0x0007001801007387 */ /* 0x0001e20000100a00 */
[----:B------:R4:W-:Y:S02]  /*c16f0*/  STL.64 [R1+0x708], R26 ;  /* 0x0007081a01007387 */ /* 0x0009e40000100a00 */
[----:B------:R-:W2:Y:S01]  /*c1700*/  LDL.LU.64 R14, [R1+0x4568] ;  /* 0x00456800010e7983 */ /* 0x000ea20000300a00 */
[----:B0-----:R-:W-:Y:S02]  /*c1710*/  MOV R24, R12 ;  /* 0x0000000c00187202 */ /* 0x001fe40000000f00 */
[----:B------:R-:W2:Y:S01]  /*c1720*/  LDL.LU.64 R12, [R1+0x4560] ;  /* 0x00456000010c7983 */ /* 0x000ea20000300a00 */
[----:B------:R-:W-:Y:S02]  /*c1730*/  STL.64 [R1+0x4518], R10 ;  /* 0x0045180a01007387 */ /* 0x000fe40000100a00 */
[----:B------:R0:W-:Y:S01]  /*c1740*/  STL.64 [R1+0x4510], R8 ;  /* 0x0045100801007387 */ /* 0x0001e20000100a00 */
[----:B----4-:R-:W-:-:S02]  /*c1750*/  MOV R26, R20 ;  /* 0x00000014001a7202 */ /* 0x010fc40000000f00 */
[----:B------:R-:W-:Y:S01]  /*c1760*/  MOV R25, R21 ;  /* 0x0000001500197202 */ /* 0x000fe20000000f00 */
        /* <DEDUP_REMOVED lines=10> */
[----:B------:R-:W4:Y:S02]  /*c1810*/  LDL.LU.64 R20, [R1+0x4550] ;  /* 0x0045500001147983 */ /* 0x000f240000300a00 */
[----:B------:R-:W-:Y:S02]  /*c1820*/  STL [R1+0x4548], R26 ;  /* 0x0045481a01007387 */ /* 0x000fe40000100800 */
[----:B------:R0:W-:Y:S02]  /*c1830*/  STL.64 [R1+0x4540], R24 ;  /* 0x0045401801007387 */ /* 0x0001e40000100a00 */
[----:B0-----:R-:W3:Y:S01]  /*c1840*/  LDL.LU R24, [R1+0x670] ;  /* 0x0006700001187983 */ /* 0x001ee20000300800 */
[----:B------:R-:W3:Y:S02]  /*c1850*/  LDL.LU R25, [R1+0x674] ;  /* 0x0006740001197983 */ /* 0x000ee40000300800 */
[----:B------:R-:W3:Y:S02]  /*c1860*/  LDL.LU R26, [R1+0x678] ;  /* 0x00067800011a7983 */ /* 0x000ee40000300800 */
[----:B------:R-:W3:Y:S01]  /*c1870*/  LDL.LU R27, [R1+0x67c] ;  /* 0x00067c00011b7983 */ /* 0x000ee20000300800 */
[----:B----4-:R-:W-:Y:S01]  /*c1880*/  HMMA.16816.F32.BF16 R8, R4, R20, R8 ;  /* 0x000000140408723c */ /* 0x010fe20000041808 */
[----:B------:R-:W-:-:S02]  /*c1890*/  MOV R15, R20 ;  /* 0x00000014000f7202 */ /* 0x000fc40000000f00 */
[----:B------:R-:W-:-:S05]  /*c18a0*/  MOV R14, R21 ;  /* 0x00000015000e7202 */ /* 0x000fca0000000f00 */
[C---:B---3--:R-:W-:Y:S11]  /*c18b0*/  HMMA.16816.F32.BF16 R24, R4.reuse, R16, R24 ;  /* 0x000000100418723c */ /* 0x048ff60000041818 */
[----:B------:R-:W-:Y:S04]  /*c18c0*/  @!UPT UIADD3 URZ, URZ, URZ, URZ ;  /* 0x0000003f3f3ff290 */ /* 0x000fe8000fffe03f */
[----:B------:R-:W-:Y:S01]  /*c18d0*/  STL.64 [R1+0x6e0], R8 ;  /* 0x0006e00801007387 */ /* 0x000fe20000100a00 */
[----:B------:R-:W-:Y:S02]  /*c18e0*/  STL.64 [R1+0x6e8], R10 ;  /* 0x0006e80a01007387 */ /* 0x000fe40000100a00 */
[----:B------:R-:W-:Y:S02]  /*c18f0*/  STL.64 [R1+0x4528], R14 ;  /* 0x0045280e01007387 */ /* 0x000fe40000100a00 */
[----:B--2---:R0:W-:Y:S02]  /*c1900*/  STL.64 [R1+0x4520], R12 ;  /* 0x0045200c01007387 */ /* 0x0041e40000100a00 */
        /* <DEDUP_REMOVED lines=9> */
[----:B------:R-:W4:Y:S02]  /*c19a0*/  LDL.LU R21, [R1+0x2d4] ;  /* 0x0002d40001157983 */ /* 0x000f240000300800 */
[----:B------:R-:W4:Y:S02]  /*c19b0*/  LDL.LU R22, [R1+0x2d8] ;  /* 0x0002d80001167983 */ /* 0x000f240000300800 */
[----:B------:R-:W4:Y:S01]  /*c19c0*/  LDL.LU R23, [R1+0x2dc] ;  /* 0x0002dc0001177983 */ /* 0x000f220000300800 */
[----:B------:R-:W-:Y:S01]  /*c19d0*/  STL.64 [R1+0x6d0], R24 ;  /* 0x0006d01801007387 */ /* 0x000fe20000100a00 */
[----:B------:R0:W-:Y:S03]  /*c19e0*/  STL.64 [R1+0x6d8], R26 ;  /* 0x0006d81a01007387 */ /* 0x0001e60000100a00 */
[----:B0-----:R-:W2:Y:S01]  /*c19f0*/  LDL.LU R26, [R1+0x4548] ;  /* 0x00454800011a7983 */ /* 0x001ea20000300800 */
[----:B------:R-:W3:Y:S01]  /*c1a00*/  LDL.LU.64 R24, [R1+0x4540] ;  /* 0x0045400001187983 */ /* 0x000ee20000300a00 */
[----:B------:R-:W-:Y:S01]  /*c1a10*/  MOV R27, R17 ;  /* 0x00000011001b7202 */ /* 0x000fe20000000f00 */
[----:B------:R-:W-:Y:S01]  /*c1a20*/  IMAD.MOV.U32 R28, RZ, RZ, R16 ;  /* 0x000000ffff1c7224 */ /* 0x000fe200078e0010 */
[----:B------:R-:W4:Y:S01]  /*c1a30*/  LDL.LU.64 R18, [R1+0x4538] ;  /* 0x0045380001127983 */ /* 0x000f220000300a00 */
[----:B------:R-:W4:Y:S03]  /*c1a40*/  LDL.LU.64 R16, [R1+0x4530] ;  /* 0x0045300001107983 */ /* 0x000f260000300a00 */
[----:B--2---:R-:W-:Y:S01]  /*c1a50*/  STL.64 [R1+0x44c8], R26 ;  /* 0x0044c81a01007387 */ /* 0x004fe20000100a00 */
[----:B---3--:R0:W-:Y:S03]  /*c1a60*/  STL.64 [R1+0x44c0], R24 ;  /* 0x0044c01801007387 */ /* 0x0081e60000100a00 */
[----:B0-----:R-:W2:Y:S01]  /*c1a70*/  LDL.LU R24, [R1+0x2a0] ;  /* 0x0002a00001187983 */ /* 0x001ea20000300800 */
[----:B------:R-:W2:Y:S02]  /*c1a80*/  LDL.LU R25, [R1+0x2a4] ;  /* 0x0002a40001197983 */ /* 0x000ea40000300800 */
[----:B------:R-:W3:Y:S02]  /*c1a90*/  LDL.LU R26, [R1+0x2a8] ;  /* 0x0002a800011a7983 */ /* 0x000ee40000300800 */
[----:B------:R-:W3:Y:S01]  /*c1aa0*/  LDL.LU R27, [R1+0x2ac] ;  /* 0x0002ac00011b7983 */ /* 0x000ee20000300800 */
[C---:B----4-:R-:W-:Y:S01]  /*c1ab0*/  HMMA.16816.F32.BF16 R12, R4.reuse, R16, R12 ;  /* 0x00000010040c723c */ /* 0x050fe2000004180c */
[----:B---3--:R-:W-:Y:S01]  /*c1ac0*/  STL.64 [R1+0x44d8], R26 ;  /* 0x0044d81a01007387 */ /* 0x008fe20000100a00 */
[----:B--2---:R0:W-:Y:S03]  /*c1ad0*/  STL.64 [R1+0x44d0], R24 ;  /* 0x0044d01801007387 */ /* 0x0041e60000100a00 */
[----:B0-----:R-:W2:Y:S04]  /*c1ae0*/  LDL R24, [R1+0xb0] ;  /* 0x0000b00001187983 */ /* 0x001ea80000100800 */
[----:B------:R-:W2:Y:S04]  /*c1af0*/  LDL R25, [R1+0xb4] ;  /* 0x0000b40001197983 */ /* 0x000ea80000100800 */
[----:B--2---:R0:W-:Y:S04]  /*c1b00*/  STL.64 [R1+0x44e8], R24 ;  /* 0x0044e81801007387 */ /* 0x0041e80000100a00 */
[----:B0-----:R-:W2:Y:S04]  /*c1b10*/  LDL R24, [R1+0xc0] ;  /* 0x0000c00001187983 */ /* 0x001ea80000100800 */
[----:B------:R-:W2:Y:S02]  /*c1b20*/  LDL R25, [R1+0xc4] ;  /* 0x0000c40001197983 */ /* 0x000ea40000100800 */
[----:B------:R-:W-:Y:S02]  /*c1b30*/  STL.64 [R1+0x6c0], R12 ;  /* 0x0006c00c01007387 */ /* 0x000fe40000100a00 */
[----:B------:R0:W-:Y:S02]  /*c1b40*/  STL.64 [R1+0x6c8], R14 ;  /* 0x0006c80e01007387 */ /* 0x0001e40000100a00 */
[----:B0-----:R-:W3:Y:S01]  /*c1b50*/  LDL.LU.64 R14, [R1+0x4528] ;  /* 0x00452800010e7983 */ /* 0x001ee20000300a00 */
[----:B------:R-:W4:Y:S02]  /*c1b60*/  LDL.LU.64 R12, [R1+0x4520] ;  /* 0x00452000010c7983 */ /* 0x000f240000300a00 */
[----:B------:R0:W-:Y:S02]  /*c1b70*/  STL.64 [R1+0x43f8], R16 ;  /* 0x0043f81001007387 */ /* 0x0001e40000100a00 */
[----:B------:R1:W-:Y:S01]  /*c1b80*/  STL.64 [R1+0x44e0], R18 ;  /* 0x0044e01201007387 */ /* 0x0003e20000100a00 */
[----:B0-----:R-:W2:Y:S01]  /*c1b90*/  LDL.LU R16, [R1+0x2b0] ;  /* 0x0002b00001107983 */ /* 0x001ea20000300800 */
[----:B------:R-:W2:Y:S02]  /*c1ba0*/  LDL.LU R17, [R1+0x2b4] ;  /* 0x0002b40001117983 */ /* 0x000ea40000300800 */
[----:B-1----:R-:W2:Y:S02]  /*c1bb0*/  LDL.LU R18, [R1+0x2b8] ;  /* 0x0002b80001127983 */ /* 0x002ea40000300800 */
        /* <DEDUP_REMOVED lines=13> */
[----:B------:R-:W-:Y:S01]  /*c1c90*/  STL.64 [R1+0x4400], R12 ;  /* 0x0044000c01007387 */ /* 0x000fe20000100a00 */
[----:B--2---:R-:W-:Y:S01]  /*c1ca0*/  HMMA.16816.F32.BF16 R4, R4, R8, R20 ;  /* 0x000000080404723c */ /* 0x004fe20000041814 */
[----:B------:R-:W2:Y:S01]  /*c1cb0*/  LDL.LU.64 R22, [R1+0x4508] ;  /* 0x0045080001167983 */ /* 0x000ea20000300a00 */
[----:B------:R-:W2:Y:S11]  /*c1cc0*/  LDL.LU.64 R20, [R1+0x4500] ;  /* 0x0045000001147983 */ /* 0x000eb60000300a00 */
[----:B------:R-:W-:Y:S10]  /*c1cd0*/  @!UPT UIADD3 URZ, URZ, URZ, URZ ;  /* 0x0000003f3f3ff290 */ /* 0x000ff4000fffe03f */
[----:B------:R0:W-:Y:S01]  /*c1ce0*/  STL.64 [R1+0x2e0], R4 ;  /* 0x0002e00401007387 */ /* 0x0001e20000100a00 */
[----:B------:R-:W-:Y:S03]  /*c1cf0*/  STL.64 [R1+0x2e8], R6 ;  /* 0x0002e80601007387 */ /* 0x000fe60000100a00 */
[----:B0-----:R-:W3:Y:S04]  /*c1d00*/  LDL R4, [R1+0xa0] ;  /* 0x0000a00001047983 */ /* 0x001ee80000100800 */
[----:B------:R-:W3:Y:S01]  /*c1d10*/  LDL R5, [R1+0xa4] ;  /* 0x0000a40001057983 */ /* 0x000ee20000100800 */
[----:B----4-:R-:W-:Y:S02]  /*c1d20*/  STL [R1+0x4480], R11 ;  /* 0x0044800b01007387 */ /* 0x010fe40000100800 */
[----:B------:R-:W-:Y:S01]  /*c1d30*/  STL.64 [R1+0x4478], R8 ;  /* 0x0044780801007387 */ /* 0x000fe20000100a00 */
        /* <DEDUP_REMOVED lines=16> */
[----:B------:R-:W-:Y:S01]  /*c1e40*/  MOV R16, R28 ;  /* 0x0000001c00107202 */ /* 0x000fe20000000f00 */
[----:B------:R-:W4:Y:S02]  /*c1e50*/  LDL.LU.64 R24, [R1+0x44c0] ;  /* 0x0044c00001187983 */ /* 0x000f240000300a00 */
[----:B------:R-:W2:Y:S11]  /*c1e60*/  LDL.LU R28, [R1+0x44b8] ;  /* 0x0044b800011c7983 */ /* 0x000eb60000300800 */
[----:B------:R-:W-:Y:S07]  /*c1e70*/  @!UPT UIADD3 URZ, URZ, URZ, URZ ;  /* 0x0000003f3f3ff290 */ /* 0x000fee000fffe03f */
[----:B------:R-:W-:Y:S01]  /*c1e80*/  STL.64 [R1+0x680], R4 ;  /* 0x0006800401007387 */ /* 0x000fe20000100a00 */
[----:B------:R-:W-:Y:S01]  /*c1e90*/  STL.64 [R1+0x688], R6 ;  /* 0x0006880601007387 */ /* 0x000fe20000100a00 */
[----:B---3--:R-:W-:-:S05]  /*c1ea0*/  MOV R17, R27 ;  /* 0x0000001b00117202 */ /* 0x008fca0000000f00 */
[----:B------:R0:W-:Y:S02]  /*c1eb0*/  STL.64 [R1+0x4408], R16 ;  /* 0x0044081001007387 */ /* 0x0001e40000100a00 */
[----:B0-----:R-:W-:Y:S01]  /*c1ec0*/  MOV R16, R15 ;  /* 0x0000000f00107202 */ /* 0x001fe20000000f00 */
[----:B------:R-:W-:-:S05]  /*c1ed0*/  IMAD.MOV.U32 R17, RZ, RZ, R14 ;  /* 0x000000ffff117224 */ /* 0x000fca00078e000e */
[----:B------:R0:W-:Y:S01]  /*c1ee0*/  STL.64 [R1+0x4420], R16 ;  /* 0x0044201001007387 */ /* 0x0001e20000100a00 */
[----:B------:R-:W3:Y:S02]  /*c1ef0*/  LDL.LU R12, [R1+0x5e0] ;  /* 0x0005e000010c7983 */ /* 0x000ee40000300800 */
[----:B------:R-:W3:Y:S02]  /*c1f00*/  LDL.LU R13, [R1+0x5e4] ;  /* 0x0005e400010d7983 */ /* 0x000ee40000300800 */
[----:B------:R-:W2:Y:S01]  /*c1f10*/  LDL.LU R14, [R1+0x5e8] ;  /* 0x0005e800010e7983 */ /* 0x000ea20000300800 */
[----:B------:R-:W2:Y:S01]  /*c1f20*/  LDL.LU R15, [R1+0x5ec] ;  /* 0x0005ec00010f7983 */ /* 0x000ea20000300800 */
[----:B0-----:R-:W-:Y:S02]  /*c1f30*/  MOV R16, R26 ;  /* 0x0000001a00107202 */ /* 0x001fe40000000f00 */
[----:B----4-:R-:W-:-:S05]  /*c1f40*/  MOV R17, R25 ;  /* 0x0000001900117202 */ /* 0x010fca0000000f00 */
[----:B------:R0:W-:Y:S02]  /*c1f50*/  STL.64 [R1+0x4438], R16 ;  /* 0x0044381001007387 */ /* 0x0001e40000100a00 */
[----:B0-----:R-:W-:Y:S02]  /*c1f60*/  MOV R17, R10 ;  /* 0x0000000a00117202 */ /* 0x001fe40000000f00 */
        /* <DEDUP_REMOVED lines=12> */
[----:B0-----:R-:W2:Y:S01]  /*c2030*/  LDL R8, [R1+0x80] ;  /* 0x0000800001087983 */ /* 0x001ea20000100800 */
[----:B------:R-:W-:-:S05]  /*c2040*/  IMAD.MOV.U32 R9, RZ, RZ, R29 ;  /* 0x000000ffff097224 */ /* 0x000fca00078e001d */
[----:B--2---:R-:W-:Y:S01]  /*c2050*/  STL.64 [R1+0x44a0], R8 ;  /* 0x0044a00801007387 */ /* 0x004fe20000100a00 */
[----:B------:R-:W2:Y:S03]  /*c2060*/  LDL.64 R4, [R1+0x70] ;  /* 0x0000700001047983 */ /* 0x000ea60000100a00 */
[----:B--2---:R0:W-:Y:S04]  /*c2070*/  STL.64 [R1+0x4498], R4 ;  /* 0x0044980401007387 */ /* 0x0041e80000100a00 */
[----:B0-----:R-:W2:Y:S01]  /*c2080*/  LDL.LU R4, [R1+0x280] ;  /* 0x0002800001047983 */ /* 0x001ea20000300800 */
[----:B------:R-:W2:Y:S02]  /*c2090*/  LDL.LU R5, [R1+0x284] ;  /* 0x0002840001057983 */ /* 0x000ea40000300800 */
[----:B------:R-:W4:Y:S02]  /*c20a0*/  LDL.LU R6, [R1+0x288] ;  /* 0x0002880001067983 */ /* 0x000f240000300800 */
[----:B------:R-:W4:Y:S01]  /*c20b0*/  LDL.LU R7, [R1+0x28c] ;  /* 0x00028c0001077983 */ /* 0x000f220000300800 */
        /* <DEDUP_REMOVED lines=14> */
[----:B------:R-:W-:-:S02]  /*c21a0*/  MOV R16, R18 ;  /* 0x0000001200107202 */ /* 0x000fc40000000f00 */
[----:B------:R-:W-:Y:S01]  /*c21b0*/  MOV R17, R3 ;  /* 0x0000000300117202 */ /* 0x000fe20000000f00 */
[----:B------:R-:W2:Y:S01]  /*c21c0*/  LDL.LU R24, [R1+0x640] ;  /* 0x0006400001187983 */ /* 0x000ea20000300800 */
[----:B------:R-:W2:Y:S02]  /*c21d0*/  LDL.LU R25, [R1+0x644] ;  /* 0x0006440001197983 */ /* 0x000ea40000300800 */
[----:B------:R-:W2:Y:S02]  /*c21e0*/  LDL.LU R26, [R1+0x648] ;  /* 0x00064800011a7983 */ /* 0x000ea40000300800 */
[----:B------:R-:W2:Y:S01]  /*c21f0*/  LDL.LU R27, [R1+0x64c] ;  /* 0x00064c00011b7983 */ /* 0x000ea20000300800 */
[----:B------:R0:W-:Y:S01]  /*c2200*/  STL.64 [R1+0x4468], R16 ;  /* 0x0044681001007387 */ /* 0x0001e20000100a00 */
[----:B------:R-:W-:-:S03]  /*c2210*/  MOV R9, R19 ;  /* 0x0000001300097202 */ /* 0x000fc60000000f00 */
[----:B0-----:R-:W2:Y:S01]  /*c2220*/  LDL.LU R16, [R1+0x630] ;  /* 0x0006300001107983 */ /* 0x001ea20000300800 */
        /* <DEDUP_REMOVED lines=34> */
[----:B0-----:R-:W3:Y:S01]  /*c2450*/  LDL.LU R11, [R1+0x4480] ;  /* 0x00448000010b7983 */ /* 0x001ee20000300800 */
[----:B------:R-:W4:Y:S02]  /*c2460*/  LDL.LU.64 R8, [R1+0x4478] ;  /* 0x0044780001087983 */ /* 0x000f240000300a00 */
[----:B------:R-:W-:Y:S01]  /*c2470*/  IMAD.MOV.U32 R10, RZ, RZ, R4 ;  /* 0x000000ffff0a7224 */ /* 0x000fe200078e0004 */
[----:B------:R-:W-:-:S04]  /*c2480*/  MOV R3, R5 ;  /* 0x0000000500037202 */ /* 0x000fc80000000f00 */
[----:B------:R-:W-:Y:S04]  /*c2490*/  STL [R1+0x43f0], R10 ;  /* 0x0043f00a01007387 */ /* 0x000fe80000100800 */
[----:B---3--:R-:W0:Y:S04]  /*c24a0*/  LDSM.16.M88.4 R4, [R11+0x47080] ;  /* 0x047080000b04783b */ /* 0x008e280000000200 */
[----:B----4-:R1:W-:Y:S02]  /*c24b0*/  STL.64 [R1+0x43e8], R8 ;  /* 0x0043e80801007387 */ /* 0x0103e40000100a00 */
[----:B-1----:R-:W-:-:S02]  /*c24c0*/  MOV R8, R2 ;  /* 0x0000000200087202 */ /* 0x002fc40000000f00 */
[----:B------:R-:W-:-:S07]  /*c24d0*/  MOV R9, R0 ;  /* 0x0000000000097202 */ /* 0x000fce0000000f00 */
[C---:B------:R-:W-:Y:S01]  /*c24e0*/  HMMA.16816.F32.BF16 R8, R20.reuse, R8, R24 ;  /* 0x000000081408723c */ /* 0x040fe20000041818 */
[----:B0-----:R-:W-:Y:S01]  /*c24f0*/  STL.64 [R1+0x42e0], R6 ;  /* 0x0042e00601007387 */ /* 0x001fe20000100a00 */
[----:B------:R0:W-:Y:S03]  /*c2500*/  STL.64 [R1+0x42d8], R4 ;  /* 0x0042d80401007387 */ /* 0x0001e60000100a00 */
[----:B0-----:R-:W3:Y:S01]  /*c2510*/  LDL.LU R4, [R1+0x5d0] ;  /* 0x0005d00001047983 */ /* 0x001ee20000300800 */
[----:B------:R-:W3:Y:S02]  /*c2520*/  LDL.LU R5, [R1+0x5d4] ;  /* 0x0005d40001057983 */ /* 0x000ee40000300800 */
[----:B------:R-:W3:Y:S02]  /*c2530*/  LDL.LU R6, [R1+0x5d8] ;  /* 0x0005d80001067983 */ /* 0x000ee40000300800 */
[----:B------:R-:W3:Y:S01]  /*c2540*/  LDL.LU R7, [R1+0x5dc] ;  /* 0x0005dc0001077983 */ /* 0x000ee20000300800 */
[----:B------:R-:W4:Y:S11]  /*c2550*/  LDL.LU.64 R24, [R1+0x4470] ;  /* 0x0044700001187983 */ /* 0x000f360000300a00 */
[----:B------:R-:W-:Y:S01]  /*c2560*/  @!UPT UIADD3 URZ, URZ, URZ, URZ ;  /* 0x0000003f3f3ff290 */ /* 0x000fe2000fffe03f */
[----:B------:R0:W-:Y:S02]  /*c2570*/  STL.64 [R1+0x640], R8 ;  /* 0x0006400801007387 */ /* 0x0001e40000100a00 */
[----:B------:R1:W-:Y:S01]  /*c2580*/  STL.64 [R1+0x648], R10 ;  /* 0x0006480a01007387 */ /* 0x0003e20000100a00 */
        /* <DEDUP_REMOVED lines=8> */
[----:B------:R2:W-:Y:S03]  /*c2610*/  STL.64 [R1+0x638], R18 ;  /* 0x0006381201007387 */ /* 0x0005e60000100a00 */
[----:B0-----:R-:W2:Y:S01]  /*c2620*/  LDL.LU.64 R16, [R1+0x4468] ;  /* 0x0044680001107983 */ /* 0x001ea20000300a00 */
[----:B------:R-:W-:Y:S01]  /*c2630*/  MOV R2, R24 ;  /* 0x0000001800027202 */ /* 0x000fe20000000f00 */
[----:B------:R-:W-:Y:S02]  /*c2640*/  IMAD.MOV.U32 R0, RZ, RZ, R25 ;  /* 0x000000ffff007224 */ /* 0x000fe400078e0019 */
[----:B------:R-:W4:Y:S01]  /*c2650*/  LDL.LU R24, [R1+0x260] ;  /* 0x0002600001187983 */ /* 0x000f220000300800 */
[----:B------:R-:W4:Y:S01]  /*c2660*/  LDL.LU R25, [R1+0x264] ;  /* 0x0002640001197983 */ /* 0x000f220000300800 */
[----:B------:R-:W4:Y:S02]  /*c2670*/  LDL.LU R26, [R1+0x268] ;  /* 0x00026800011a7983 */ /* 0x000f240000300800 */
        /* <DEDUP_REMOVED lines=46> */
[----:B0-----:R-:W2:Y:S01]  /*c2960*/  LDL.LU.64 R4, [R1+0xc0] ;  /* 0x0000c00001047983 */ /* 0x001ea20000300a00 */
        /* <DEDUP_REMOVED lines=8> */
[----:B0-----:R-:W2:Y:S04]  /*c29f0*/  LDL.LU.64 R16, [R1+0xa0] ;  /* 0x0000a00001107983 */ /* 0x001ea80000300a00 */
[----:B--2---:R0:W-:Y:S04]  /*c2a00*/  STL.64 [R1+0x43c0], R16 ;  /* 0x0043c01001007387 */ /* 0x0041e80000100a00 */
[----:B0-----:R-:W2:Y:S10]  /*c2a10*/  LDL.LU.64 R16, [R1+0xb0] ;  /* 0x0000b00001107983 */ /* 0x001eb40000300a00 */
[----:B------:R-:W-:Y:S02]  /*c2a20*/  STL.64 [R1+0x5c0], R8 ;  /* 0x0005c00801007387 */ /* 0x000fe40000100a00 */
[----:B------:R0:W-:Y:S02]  /*c2a30*/  STL.64 [R1+0x5c8], R10 ;  /* 0x0005c80a01007387 */ /* 0x0001e40000100a00 */
[----:B0-----:R-:W3:Y:S01]  /*c2a40*/  LDL.LU R10, [R1+0x43f0] ;  /* 0x0043f000010a7983 */ /* 0x001ee20000300800 */
[----:B------:R-:W4:Y:S02]  /*c2a50*/  LDL.LU.64 R8, [R1+0x43e8] ;  /* 0x0043e80001087983 */ /* 0x000f240000300a00 */
[----:B------:R0:W-:Y:S02]  /*c2a60*/  STL [R1+0x4314], R12 ;  /* 0x0043140c01007387 */ /* 0x0001e40000100800 */
[----:B------:R1:W-:Y:S01]  /*c2a70*/  STL [R1+0x4310], R13 ;  /* 0x0043100d01007387 */ /* 0x0003e20000100800 */
[----:B0-----:R-:W2:Y:S01]  /*c2a80*/  LDL.LU R12, [R1+0x250] ;  /* 0x00025000010c7983 */ /* 0x001ea20000300800 */
[----:B-1----:R-:W2:Y:S02]  /*c2a90*/  LDL.LU R13, [R1+0x254] ;  /* 0x00025400010d7983 */ /* 0x002ea40000300800 */
[----:B------:R-:W2:Y:S02]  /*c2aa0*/  LDL.LU R14, [R1+0x258] ;  /* 0x00025800010e7983 */ /* 0x000ea40000300800 */
[----:B------:R-:W2:Y:S01]  /*c2ab0*/  LDL.LU R15, [R1+0x25c] ;  /* 0x00025c00010f7983 */ /* 0x000ea20000300800 */
[----:B----4-:R-:W-:Y:S01]  /*c2ac0*/  HMMA.16816.F32.BF16 R20, R20, R8, R24 ;  /* 0x000000081414723c */ /* 0x010fe20000041818 */
[----:B------:R-:W2:Y:S01]  /*c2ad0*/  LDL.LU.64 R26, [R1+0x43e0] ;  /* 0x0043e000011a7983 */ /* 0x000ea20000300a00 */
[----:B------:R-:W2:Y:S11]  /*c2ae0*/  LDL.LU.64 R24, [R1+0x43d8] ;  /* 0x0043d80001187983 */ /* 0x000eb60000300a00 */
[----:B------:R-:W-:Y:S10]  /*c2af0*/  @!UPT UIADD3 URZ, URZ, URZ, URZ ;  /* 0x0000003f3f3ff290 */ /* 0x000ff4000fffe03f */
[----:B------:R3:W-:Y:S01]  /*c2b00*/  STL.64 [R1+0x2d0], R20 ;  /* 0x0002d01401007387 */ /* 0x0007e20000100a00 */
[----:B------:R-:W-:Y:S01]  /*c2b10*/  STL.64 [R1+0x2d8], R22 ;  /* 0x0002d81601007387 */ /* 0x000fe20000100a00 */
[----:B---3--:R-:W-:Y:S02]  /*c2b20*/  MOV R20, R10 ;  /* 0x0000000a00147202 */ /* 0x008fe40000000f00 */
[----:B------:R-:W-:-:S05]  /*c2b30*/  MOV R21, R3 ;  /* 0x0000000300157202 */ /* 0x000fca0000000f00 */
[----:B------:R0:W-:Y:S04]  /*c2b40*/  STL.64 [R1+0x4398], R20 ;  /* 0x0043981401007387 */ /* 0x0001e80000100a00 */
[----:B0-----:R-:W3:Y:S01]  /*c2b50*/  LDL.LU.64 R20, [R1+0x90] ;  /* 0x0000900001147983 */ /* 0x001ee20000300a00 */
[----:B--2---:R-:W-:Y:S03]  /*c2b60*/  HMMA.16816.F32.BF16 R12, R24, R4, R12 ;  /* 0x00000004180c723c */ /* 0x004fe6000004180c */
[----:B---3--:R0:W-:Y:S04]  /*c2b70*/  STL.64 [R1+0x43b8], R20 ;  /* 0x0043b81401007387 */ /* 0x0081e80000100a00 */
[----:B0-----:R-:W2:Y:S01]  /*c2b80*/  LDL.LU R20, [R1+0x230] ;  /* 0x0002300001147983 */ /* 0x001ea20000300800 */
[----:B------:R-:W2:Y:S02]  /*c2b90*/  LDL.LU R21, [R1+0x234] ;  /* 0x0002340001157983 */ /* 0x000ea40000300800 */
[----:B------:R-:W2:Y:S02]  /*c2ba0*/  LDL.LU R22, [R1+0x238] ;  /* 0x0002380001167983 */ /* 0x000ea40000300800 */
[----:B------:R-:W2:Y:S01]  /*c2bb0*/  LDL.LU R23, [R1+0x23c] ;  /* 0x00023c0001177983 */ /* 0x000ea20000300800 */
[----:B------:R0:W-:Y:S04]  /*c2bc0*/  STL.64 [R1+0x4390], R8 ;  /* 0x0043900801007387 */ /* 0x0001e80000100a00 */
[----:B0-----:R-:W3:Y:S01]  /*c2bd0*/  LDL.LU R8, [R1+0x200] ;  /* 0x0002000001087983 */ /* 0x001ee20000300800 */
[----:B------:R-:W3:Y:S02]  /*c2be0*/  LDL.LU R9, [R1+0x204] ;  /* 0x0002040001097983 */ /* 0x000ee40000300800 */
[----:B------:R-:W3:Y:S02]  /*c2bf0*/  LDL.LU R10, [R1+0x208] ;  /* 0x00020800010a7983 */ /* 0x000ee40000300800 */
[----:B------:R-:W3:Y:S01]  /*c2c00*/  LDL.LU R11, [R1+0x20c] ;  /* 0x00020c00010b7983 */ /* 0x000ee20000300800 */
[----:B------:R-:W-:Y:S01]  /*c2c10*/  STL.64 [R1+0x2c0], R12 ;  /* 0x0002c00c01007387 */ /* 0x000fe20000100a00 */
[----:B------:R0:W-:Y:S02]  /*c2c20*/  STL.64 [R1+0x2c8], R14 ;  /* 0x0002c80e01007387 */ /* 0x0001e40000100a00 */
[----:B------:R-:W4:Y:S01]  /*c2c30*/  LDL.LU.64 R6, [R1+0x43d0] ;  /* 0x0043d00001067983 */ /* 0x000f220000300a00 */
[----:B0-----:R-:W-:-:S02]  /*c2c40*/  MOV R15, R4 ;  /* 0x00000004000f7202 */ /* 0x001fc40000000f00 */
[----:B------:R-:W-:Y:S02]  /*c2c50*/  MOV R14, R5 ;  /* 0x00000005000e7202 */ /* 0x000fe40000000f00 */
[----:B------:R-:W4:Y:S02]  /*c2c60*/  LDL.LU.64 R4, [R1+0x43c8] ;  /* 0x0043c80001047983 */ /* 0x000f240000300a00 */
[C---:B----4-:R-:W-:Y:S11]  /*c2c70*/  HMMA.16816.F32.BF16 R4, R24.reuse, R16, R4 ;  /* 0x000000101804723c */ /* 0x050ff60000041804 */
[----:B------:R-:W-:Y:S11]  /*c2c80*/  @!UPT UIADD3 URZ, URZ, URZ, URZ ;  /* 0x0000003f3f3ff290 */ /* 0x000ff6000fffe03f */
[----:B------:R-:W-:Y:S01]  /*c2c90*/  @!UPT UIADD3 URZ, URZ, URZ, URZ ;  /* 0x0000003f3f3ff290 */ /* 0x000fe2000fffe03f */
[----:B------:R0:W-:Y:S01]  /*c2ca0*/  STL.64 [R1+0x2b0], R4 ;  /* 0x0002b00401007387 */ /* 0x0001e20000100a00 */
[----:B------:R1:W-:Y:S02]  /*c2cb0*/  STL.64 [R1+0x2b8], R6 ;  /* 0x0002b80601007387 */ /* 0x0003e40000100a00 */
[----:B0-----:R-:W-:Y:S01]  /*c2cc0*/  IMAD.MOV.U32 R5, RZ, RZ, R16 ;  /* 0x000000ffff057224 */ /* 0x001fe200078e0010 */
[----:B------:R-:W-:Y:S02]  /*c2cd0*/  MOV R4, R17 ;  /* 0x0000001100047202 */ /* 0x000fe40000000f00 */
[----:B------:R-:W2:Y:S02]  /*c2ce0*/  LDL.LU.64 R16, [R1+0x43c0] ;  /* 0x0043c00001107983 */ /* 0x000ea40000300a00 */
[C---:B--2---:R-:W-:Y:S01]  /*c2cf0*/  HMMA.16816.F32.BF16 R20, R24.reuse, R16, R20 ;  /* 0x000000101814723c */ /* 0x044fe20000041814 */
[----:B-1----:R-:W-:Y:S02]  /*c2d00*/  MOV R7, R16 ;  /* 0x0000001000077202 */ /* 0x002fe40000000f00 */
[----:B------:R-:W-:Y:S11]  /*c2d10*/  MOV R6, R17 ;  /* 0x0000001100067202 */ /* 0x000ff60000000f00 */
[----:B------:R-:W-:Y:S09]  /*c2d20*/  @!UPT UIADD3 URZ, URZ, URZ, URZ ;  /* 0x0000003f3f3ff290 */ /* 0x000ff2000fffe03f */
[----:B------:R0:W-:Y:S01]  /*c2d30*/  STL.64 [R1+0x2a0], R20 ;  /* 0x0002a01401007387 */ /* 0x0001e20000100a00 */
[----:B------:R-:W-:Y:S03]  /*c2d40*/  STL.64 [R1+0x2a8], R22 ;  /* 0x0002a81601007387 */ /* 0x000fe60000100a00 */
[----:B0-----:R-:W2:Y:S01]  /*c2d50*/  LDL.LU.64 R20, [R1+0x43b8] ;  /* 0x0043b80001147983 */ /* 0x001ea20000300a00 */
[----:B------:R-:W2:Y:S02]  /*c2d60*/  LDL.LU.64 R18, [R1+0x43b0] ;  /* 0x0043b00001127983 */ /* 0x000ea40000300a00 */
[----:B------:R-:W2:Y:S02]  /*c2d70*/  LDL.LU.64 R16, [R1+0x43a8] ;  /* 0x0043a80001107983 */ /* 0x000ea40000300a00 */
[----:B------:R-:W-:Y:S01]  /*c2d80*/  STL.64 [R1+0x4320], R6 ;  /* 0x0043200601007387 */ /* 0x000fe20000100a00 */
[----:B------:R0:W-:Y:S04]  /*c2d90*/  STL.64 [R1+0x4318], R4 ;  /* 0x0043180401007387 */ /* 0x0001e80000100a00 */
[----:B0-----:R-:W4:Y:S01]  /*c2da0*/  LDL.LU.64 R4, [R1+0x80] ;  /* 0x0000800001047983 */ /* 0x001f220000300a00 */
[----:B--2---:R-:W-:Y:S11]  /*c2db0*/  HMMA.16816.F32.BF16 R16, R24, R20, R16 ;  /* 0x000000141810723c */ /* 0x004ff60000041810 */
[----:B------:R-:W-:Y:S11]  /*c2dc0*/  @!UPT UIADD3 URZ, URZ, URZ, URZ ;  /* 0x0000003f3f3ff290 */ /* 0x000ff6000fffe03f */
[----:B------:R-:W-:Y:S01]  /*c2dd0*/  @!UPT UIADD3 URZ, URZ, URZ, URZ ;  /* 0x0000003f3f3ff290 */ /* 0x000fe2000fffe03f */
[----:B------:R0:W-:Y:S01]  /*c2de0*/  STL.64 [R1+0x290], R16 ;  /* 0x0002901001007387 */ /* 0x0001e20000100a00 */
[----:B------:R1:W-:Y:S03]  /*c2df0*/  STL.64 [R1+0x298], R18 ;  /* 0x0002981201007387 */ /* 0x0003e60000100a00 */
[----:B0-----:R-:W2:Y:S01]  /*c2e00*/  LDL.LU.64 R16, [R1+0x43a0] ;  /* 0x0043a00001107983 */ /* 0x001ea20000300a00 */
[----:B-1----:R-:W-:Y:S01]  /*c2e10*/  MOV R18, R20 ;  /* 0x0000001400127202 */ /* 0x002fe20000000f00 */
[----:B------:R-:W-:Y:S02]  /*c2e20*/  IMAD.MOV.U32 R19, RZ, RZ, R21 ;  /* 0x000000ffff137224 */ /* 0x000fe400078e0015 */
[----:B------:R-:W3:Y:S03]  /*c2e30*/  LDL.LU.64 R20, [R1+0x4398] ;  /* 0x0043980001147983 */ /* 0x000ee60000300a00 */
[----:B------:R-:W-:Y:S01]  /*c2e40*/  STL.64 [R1+0x4330], R18 ;  /* 0x0043301201007387 */ /* 0x000fe20000100a00 */
[----:B--2---:R0:W-:Y:S04]  /*c2e50*/  STL.64 [R1+0x4328], R16 ;  /* 0x0043281001007387 */ /* 0x0041e80000100a00 */
[----:B0-----:R-:W2:Y:S01]  /*c2e60*/  LDL.LU R16, [R1+0x210] ;  /* 0x0002100001107983 */ /* 0x001ea20000300800 */
[----:B------:R-:W2:Y:S02]  /*c2e70*/  LDL.LU R17, [R1+0x214] ;  /* 0x0002140001117983 */ /* 0x000ea40000300800 */
[----:B------:R-:W2:Y:S02]  /*c2e80*/  LDL.LU R18, [R1+0x218] ;  /* 0x0002180001127983 */ /* 0x000ea40000300800 */
[----:B------:R-:W2:Y:S01]  /*c2e90*/  LDL.LU R19, [R1+0x21c] ;  /* 0x00021c0001137983 */ /* 0x000ea20000300800 */
[----:B----4-:R-:W-:-:S02]  /*c2ea0*/  MOV R12, R4 ;  /* 0x00000004000c7202 */ /* 0x010fc40000000f00 */
[----:B------:R-:W-:Y:S01]  /*c2eb0*/  MOV R13, R5 ;  /* 0x00000005000d7202 */ /* 0x000fe20000000f00 */
[C---:B--2---:R-:W-:Y:S08]  /*c2ec0*/  HMMA.16816.F32.BF16 R16, R24.reuse, R4, R16 ;  /* 0x000000041810723c */ /* 0x044ff00000041810 */
[C---:B---3--:R-:W-:Y:S11]  /*c2ed0*/  HMMA.16816.F32.BF16 R4, R24.reuse, R20, R8 ;  /* 0x000000141804723c */ /* 0x048ff60000041808 */
[----:B------:R-:W-:Y:S04]  /*c2ee0*/  @!UPT UIADD3 URZ, URZ, URZ, URZ ;  /* 0x0000003f3f3ff290 */ /* 0x000fe8000fffe03f */
[----:B------:R-:W-:Y:S01]  /*c2ef0*/  STL.64 [R1+0x280], R16 ;  /* 0x0002801001007387 */ /* 0x000fe20000100a00 */
[----:B------:R-:W-:Y:S02]  /*c2f00*/  STL.64 [R1+0x288], R18 ;  /* 0x0002881201007387 */ /* 0x000fe40000100a00 */
[----:B------:R-:W-:Y:S02]  /*c2f10*/  STL.64 [R1+0x4340], R14 ;  /* 0x0043400e01007387 */ /* 0x000fe40000100a00 */
[----:B------:R0:W-:Y:S01]  /*c2f20*/  STL.64 [R1+0x4338], R12 ;  /* 0x0043380c01007387 */ /* 0x0001e20000100a00 */
[----:B------:R-:W2:Y:S02]  /*c2f30*/  LDL.LU R8, [R1+0x1f0] ;  /* 0x0001f00001087983 */ /* 0x000ea40000300800 */
[----:B------:R-:W-:Y:S02]  /*c2f40*/  STL.64 [R1+0x270], R4 ;  /* 0x0002700401007387 */ /* 0x000fe40000100a00 */
[----:B------:R-:W-:Y:S02]  /*c2f50*/  STL.64 [R1+0x278], R6 ;  /* 0x0002780601007387 */ /* 0x000fe40000100a00 */
[----:B------:R-:W2:Y:S01]  /*c2f60*/  LDL.LU R9, [R1+0x1f4] ;  /* 0x0001f40001097983 */ /* 0x000ea20000300800 */
[----:B------:R-:W2:Y:S01]  /*c2f70*/  LDL.LU R10, [R1+0x1f8] ;  /* 0x0001f800010a7983 */ /* 0x000ea20000300800 */
[----:B------:R-:W2:Y:S02]  /*c2f80*/  LDL.LU R11, [R1+0x1fc] ;  /* 0x0001fc00010b7983 */ /* 0x000ea40000300800 */
[----:B------:R-:W2:Y:S01]  /*c2f90*/  LDL.LU.64 R20, [R1+0x60] ;  /* 0x0000600001147983 */ /* 0x000ea20000300a00 */
[----:B0-----:R-:W3:Y:S04]  /*c2fa0*/  LDL.LU.64 R12, [R1+0x10] ;  /* 0x00001000010c7983 */ /* 0x001ee80000300a00 */
[----:B---3--:R0:W-:Y:S01]  /*c2fb0*/  STL.64 [R1+0x4358], R12 ;  /* 0x0043580c01007387 */ /* 0x0081e20000100a00 */
[----:B------:R-:W3:Y:S02]  /*c2fc0*/  LDL.LU R16, [R1+0x970] ;  /* 0x0009700001107983 */ /* 0x000ee40000300800 */
[----:B------:R-:W3:Y:S02]  /*c2fd0*/  LDL.LU R17, [R1+0x974] ;  /* 0x0009740001117983 */ /* 0x000ee40000300800 */
[----:B------:R-:W4:Y:S01]  /*c2fe0*/  LDL.LU R18, [R1+0x978] ;  /* 0x0009780001127983 */ /* 0x000f220000300800 */
[----:B------:R-:W4:Y:S01]  /*c2ff0*/  LDL.LU R19, [R1+0x97c] ;  /* 0x00097c0001137983 */ /* 0x000f220000300800 */
[----:B------:R-:W2:Y:S03]  /*c3000*/  LDL R29, [R1+0x27f8] ;  /* 0x0027f800011d7983 */ /* 0x000ea60000100800 */
[----:B0-----:R-:W2:Y:S04]  /*c3010*/  LDL.LU.64 R12, [R1+0x20] ;  /* 0x00002000010c7983 */ /* 0x001ea80000300a00 */
[----:B--2---:R0:W-:Y:S04]  /*c3020*/  STL.64 [R1+0x4360], R12 ;  /* 0x0043600c01007387 */ /* 0x0041e80000100a00 */
[----:B0-----:R-:W2:Y:S04]  /*c3030*/  LDL.LU.64 R12, [R1+0x30] ;  /* 0x00003000010c7983 */ /* 0x001ea80000300a00 */
[----:B--2---:R0:W-:Y:S04]  /*c3040*/  STL.64 [R1+0x4378], R12 ;  /* 0x0043780c01007387 */ /* 0x0041e80000100a00 */
[----:B0-----:R-:W2:Y:S01]  /*c3050*/  LDL.LU.64 R12, [R1+0x40] ;  /* 0x00004000010c7983 */ /* 0x001ea20000300a00 */
        /* <DEDUP_REMOVED lines=18> */
[----:B------:R-:W2:Y:S01]  /*c3180*/  LDL.LU R19, [R1+0x9bc] ;  /* 0x0009bc0001137983 */ /* 0x000ea20000300800 */
[----:B------:R-:W3:Y:S01]  /*c3190*/  LDL.LU.64 R4, [R1] ;  /* 0x0000000001047983 */ /* 0x000ee20000300a00 */
[----:B------:R0:W-:Y:S02]  /*c31a0*/  STL.64 [R1+0x260], R8 ;  /* 0x0002600801007387 */ /* 0x0001e40000100a00 */
[----:B------:R1:W-:Y:S01]  /*c31b0*/  STL.64 [R1+0x268], R10 ;  /* 0x0002680a01007387 */ /* 0x0003e20000100a00 */
[----:B0-----:R-:W4:Y:S01]  /*c31c0*/  LDL.LU.64 R8, [R1+0x4390] ;  /* 0x0043900001087983 */ /* 0x001f220000300a00 */
[----:B-1----:R-:W-:-:S02]  /*c31d0*/  MOV R10, R20 ;  /* 0x00000014000a7202 */ /* 0x002fc40000000f00 */
[----:B------:R-:W-:Y:S02]  /*c31e0*/  MOV R11, R21 ;  /* 0x00000015000b7202 */ /* 0x000fe40000000f00 */
[----:B------:R-:W0:Y:S04]  /*c31f0*/  LDSM.16.M88.4 R20, [R29+0x40080] ;  /* 0x040080001d14783b */ /* 0x000e280000000200 */
[----:B------:R-:W-:Y:S04]  /*c3200*/  STL.64 [R1+0x42f8], R10 ;  /* 0x0042f80a01007387 */ /* 0x000fe80000100a00 */
[----:B----4-:R1:W-:Y:S04]  /*c3210*/  STL.64 [R1+0x42f0], R8 ;  /* 0x0042f00801007387 */ /* 0x0103e80000100a00 */
[----:B-1----:R-:W4:Y:S01]  /*c3220*/  LDL.LU R8, [R1+0x9c0] ;  /* 0x0009c00001087983 */ /* 0x002f220000300800 */
[----:B------:R-:W4:Y:S02]  /*c3230*/  LDL.LU R9, [R1+0x9c4] ;  /* 0x0009c40001097983 */ /* 0x000f240000300800 */
[----:B------:R-:W4:Y:S02]  /*c3240*/  LDL.LU R10, [R1+0x9c8] ;  /* 0x0009c800010a7983 */ /* 0x000f240000300800 */
[----:B------:R-:W4:Y:S01]  /*c3250*/  LDL.LU R11, [R1+0x9cc] ;  /* 0x0009cc00010b7983 */ /* 0x000f220000300800 */
[----:B0-----:R-:W-:Y:S01]  /*c3260*/  STL.64 [R1+0x4190], R22 ;  /* 0x0041901601007387 */ /* 0x001fe20000100a00 */
[----:B------:R0:W-:Y:S02]  /*c3270*/  STL.64 [R1+0x4188], R20 ;  /* 0x0041881401007387 */ /* 0x0001e40000100a00 */
[----:B0-----:R-:W-:Y:S01]  /*c3280*/  IMAD.MOV.U32 R20, RZ, RZ, R2 ;  /* 0x000000ffff147224 */ /* 0x001fe200078e0002 */
[----:B------:R-:W-:Y:S01]  /*c3290*/  MOV R21, R0 ;  /* 0x0000000000157202 */ /* 0x000fe20000000f00 */
[----:B--2---:R-:W-:Y:S01]  /*c32a0*/  HMMA.16816.F32.BF16 R16, R24, R12, R16 ;  /* 0x0000000c1810723c */ /* 0x004fe20000041810 */
[----:B------:R-:W-:-:S02]  /*c32b0*/  MOV R28, R12 ;  /* 0x0000000c001c7202 */ /* 0x000fc40000000f00 */
[----:B------:R-:W-:-:S05]  /*c32c0*/  MOV R29, R13 ;  /* 0x0000000d001d7202 */ /* 0x000fca0000000f00 */
[C---:B----4-:R-:W-:Y:S11]  /*c32d0*/  HMMA.16816.F32.BF16 R8, R24.reuse, R20, R8 ;  /* 0x000000141808723c */ /* 0x050ff60000041808 */
        /* <DEDUP_REMOVED lines=8> */
[----:B------:R0:W-:Y:S01]  /*c3360*/  STL [R1+0x4248], R20 ;  /* 0x0042481401007387 */ /* 0x0001e20000100800 */
[----:B------:R1:W-:Y:S03]  /*c3370*/  STL [R1+0x4244], R21 ;  /* 0x0042441501007387 */ /* 0x0003e60000100800 */
[----:B0-----:R-:W4:Y:S01]  /*c3380*/  LDL.LU R20, [R1+0x990] ;  /* 0x0009900001147983 */ /* 0x001f220000300800 */
[----:B-1----:R-:W4:Y:S02]  /*c3390*/  LDL.LU R21, [R1+0x994] ;  /* 0x0009940001157983 */ /* 0x002f240000300800 */
[----:B------:R-:W4:Y:S02]  /*c33a0*/  LDL.LU R22, [R1+0x998] ;  /* 0x0009980001167983 */ /* 0x000f240000300800 */
[----:B------:R-:W4:Y:S01]  /*c33b0*/  LDL.LU R23, [R1+0x99c] ;  /* 0x00099c0001177983 */ /* 0x000f220000300800 */
        /* <DEDUP_REMOVED lines=14> */
[----:B------:R-:W4:Y:S02]  /*c34a0*/  LDL.LU.64 R12, [R1+0x4360] ;  /* 0x00436000010c7983 */ /* 0x000f240000300a00 */
[C---:B----4-:R-:W-:Y:S01]  /*c34b0*/  HMMA.16816.F32.BF16 R20, R24.reuse, R12, R20 ;  /* 0x0000000c1814723c */ /* 0x050fe20000041814 */
[----:B------:R-:W-:Y:S11]  /*c34c0*/  MOV R0, R13 ;  /* 0x0000000d00007202 */ /* 0x000ff60000000f00 */
[----:B------:R-:W-:Y:S11]  /*c34d0*/  @!UPT UIADD3 URZ, URZ, URZ, URZ ;  /* 0x0000003f3f3ff290 */ /* 0x000ff6000fffe03f */
[----:B------:R0:W-:Y:S01]  /*c34e0*/  STL.64 [R1+0x220], R20 ;  /* 0x0002201401007387 */ /* 0x0001e20000100a00 */
[----:B------:R-:W-:Y:S01]  /*c34f0*/  STL.64 [R1+0x228], R22 ;  /* 0x0002281601007387 */ /* 0x000fe20000100a00 */
[----:B0-----:R-:W-:Y:S02]  /*c3500*/  MOV R21, R12 ;  /* 0x0000000c00157202 */ /* 0x001fe40000000f00 */
        /* <DEDUP_REMOVED lines=10> */
[----:B------:R-:W4:Y:S01]  /*c35b0*/  LDL.LU.64 R14, [R1+0x4340] ;  /* 0x00434000010e7983 */ /* 0x000f220000300a00 */
[----:B------:R-:W4:Y:S01]  /*c35c0*/  LDL.LU.64 R12, [R1+0x4338] ;  /* 0x00433800010c7983 */ /* 0x000f220000300a00 */
[----:B---3--:R-:W-:Y:S01]  /*c35d0*/  MOV R20, R5 ;  /* 0x0000000500147202 */ /* 0x008fe20000000f00 */
[----:B------:R-:W-:Y:S01]  /*c35e0*/  IMAD.MOV.U32 R28, RZ, RZ, R4 ;  /* 0x000000ffff1c7224 */ /* 0x000fe200078e0004 */
[----:B--2---:R-:W-:Y:S11]  /*c35f0*/  HMMA.16816.F32.BF16 R16, R24, R4, R16 ;  /* 0x000000041810723c */ /* 0x004ff60000041810 */
[----:B------:R-:W-:Y:S11]  /*c3600*/  @!UPT UIADD3 URZ, URZ, URZ, URZ ;  /* 0x0000003f3f3ff290 */ /* 0x000ff6000fffe03f */
[----:B------:R-:W-:Y:S01]  /*c3610*/  @!UPT UIADD3 URZ, URZ, URZ, URZ ;  /* 0x0000003f3f3ff290 */ /* 0x000fe2000fffe03f */
[----:B------:R-:W-:Y:S01]  /*c3620*/  STL.64 [R1+0x200], R16 ;  /* 0x0002001001007387 */ /* 0x000fe20000100a00 */
[----:B------:R0:W-:Y:S03]  /*c3630*/  STL.64 [R1+0x208], R18 ;  /* 0x0002081201007387 */ /* 0x0001e60000100a00 */
[----:B0-----:R-:W2:Y:S01]  /*c3640*/  LDL.LU.64 R18, [R1+0x4330] ;  /* 0x0043300001127983 */ /* 0x001ea20000300a00 */
[----:B------:R-:W3:Y:S02]  /*c3650*/  LDL.LU.64 R16, [R1+0x4328] ;  /* 0x0043280001107983 */ /* 0x000ee40000300a00 */
        /* <DEDUP_REMOVED lines=9> */
[----:B------:R4:W-:Y:S02]  /*c36f0*/  STL.64 [R1+0x4260], R20 ;  /* 0x0042601401007387 */ /* 0x0009e40000100a00 */
[----:B----4-:R-:W-:-:S02]  /*c3700*/  MOV R20, R12 ;  /* 0x0000000c00147202 */ /* 0x010fc40000000f00 */
[----:B------:R-:W-:Y:S01]  /*c3710*/  MOV R21, R13 ;  /* 0x0000000d00157202 */ /* 0x000fe20000000f00 */
[----:B------:R-:W2:Y:S01]  /*c3720*/  LDL.LU R12, [R1+0x4314] ;  /* 0x00431400010c7983 */ /* 0x000ea20000300800 */
[----:B------:R-:W2:Y:S03]  /*c3730*/  LDL.LU R13, [R1+0x4310] ;  /* 0x00431000010d7983 */ /* 0x000ea60000300800 */
[----:B------:R0:W-:Y:S02]  /*c3740*/  STL.64 [R1+0x4278], R20 ;  /* 0x0042781401007387 */ /* 0x0001e40000100a00 */
[----:B0-----:R-:W-:Y:S01]  /*c3750*/  MOV R20, R18 ;  /* 0x0000001200147202 */ /* 0x001fe20000000f00 */
[----:B------:R-:W-:Y:S01]  /*c3760*/  IMAD.MOV.U32 R21, RZ, RZ, R19 ;  /* 0x000000ffff157224 */ /* 0x000fe200078e0013 */
[----:B------:R-:W4:Y:S01]  /*c3770*/  LDL.LU R18, [R1+0x430c] ;  /* 0x00430c0001127983 */ /* 0x000f220000300800 */
[----:B------:R-:W4:Y:S01]  /*c3780*/  LDL.LU R19, [R1+0x4308] ;  /* 0x0043080001137983 */ /* 0x000f220000300800 */
[----:B---3--:R-:W-:Y:S02]  /*c3790*/  HMMA.16816.F32.BF16 R8, R24, R16, R8 ;  /* 0x000000101808723c */ /* 0x008fe40000041808 */
[----:B------:R0:W-:Y:S02]  /*c37a0*/  STL.64 [R1+0x4290], R20 ;  /* 0x0042901401007387 */ /* 0x0001e40000100a00 */
[----:B0-----:R-:W-:-:S02]  /*c37b0*/  MOV R20, R7 ;  /* 0x0000000700147202 */ /* 0x001fc40000000f00 */
[----:B------:R-:W-:Y:S11]  /*c37c0*/  MOV R21, R6 ;  /* 0x0000000600157202 */ /* 0x000ff60000000f00 */
[----:B------:R-:W-:Y:S06]  /*c37d0*/  @!UPT UIADD3 URZ, URZ, URZ, URZ ;  /* 0x0000003f3f3ff290 */ /* 0x000fec000fffe03f */
[----:B------:R-:W-:Y:S01]  /*c37e0*/  STL.64 [R1+0x1f0], R8 ;  /* 0x0001f00801007387 */ /* 0x000fe20000100a00 */
[----:B------:R-:W-:Y:S02]  /*c37f0*/  STL.64 [R1+0x1f8], R10 ;  /* 0x0001f80a01007387 */ /* 0x000fe40000100a00 */
[----:B------:R0:W-:Y:S02]  /*c3800*/  STL.64 [R1+0x42a8], R20 ;  /* 0x0042a81401007387 */ /* 0x0001e40000100a00 */
[----:B0-----:R-:W-:Y:S02]  /*c3810*/  MOV R20, R5 ;  /* 0x0000000500147202 */ /* 0x001fe40000000f00 */
[----:B------:R-:W-:-:S05]  /*c3820*/  MOV R21, R4 ;  /* 0x0000000400157202 */ /* 0x000fca0000000f00 */
[----:B------:R-:W-:Y:S04]  /*c3830*/  STL.64 [R1+0x42c0], R20 ;  /* 0x0042c01401007387 */ /* 0x000fe80000100a00 */
[----:B----4-:R0:W-:Y:S04]  /*c3840*/  STL.64 [R1+0x41c0], R18 ;  /* 0x0041c01201007387 */ /* 0x0101e80000100a00 */
[----:B0-----:R-:W3:Y:S01]  /*c3850*/  LDL R19, [R1+0x27f8] ;  /* 0x0027f80001137983 */ /* 0x001ee20000100800 */
[----:B------:R0:W-:Y:S03]  /*c3860*/  STL.64 [R1+0x41b8], R16 ;  /* 0x0041b81001007387 */ /* 0x0001e60000100a00 */
[----:B---3--:R1:W-:Y:S01]  /*c3870*/  STL [R1+0x4270], R19 ;  /* 0x0042701301007387 */ /* 0x0083e20000100800 */
[----:B0-----:R-:W3:Y:S02]  /*c3880*/  LDL.LU R16, [R1+0x8f0] ;  /* 0x0008f00001107983 */ /* 0x001ee40000300800 */
[----:B------:R-:W3:Y:S02]  /*c3890*/  LDL.LU R17, [R1+0x8f4] ;  /* 0x0008f40001117983 */ /* 0x000ee40000300800 */
[----:B------:R-:W4:Y:S01]  /*c38a0*/  LDL.LU R18, [R1+0x8f8] ;  /* 0x0008f80001127983 */ /* 0x000f220000300800 */
[----:B-1----:R-:W4:Y:S01]  /*c38b0*/  LDL.LU R19, [R1+0x8fc] ;  /* 0x0008fc0001137983 */ /* 0x002f220000300800 */
        /* <DEDUP_REMOVED lines=8> */
[----:B------:R-:W-:-:S02]  /*c3940*/  IMAD.MOV.U32 R20, RZ, RZ, R15 ;  /* 0x000000ffff147224 */ /* 0x000fc400078e000f */
[----:B------:R-:W2:Y:S01]  /*c3950*/  LDL.LU R15, [R1+0x4304] ;  /* 0x00430400010f7983 */ /* 0x000ea20000300800 */
[----:B------:R-:W-:Y:S02]  /*c3960*/  MOV R21, R14 ;  /* 0x0000000e00157202 */ /* 0x000fe40000000f00 */
[----:B------:R-:W2:Y:S04]  /*c3970*/  LDL.LU R14, [R1+0x4300] ;  /* 0x00430000010e7983 */ /* 0x000ea80000300800 */
        /* <DEDUP_REMOVED lines=30> */
[----:B------:R3:W-:Y:S02]  /*c3b60*/  STL.64 [R1+0x41a8], R12 ;  /* 0x0041a80c01007387 */ /* 0x0007e40000100a00 */
[----:B---3--:R-:W-:-:S02]  /*c3b70*/  MOV R12, R10 ;  /* 0x0000000a000c7202 */ /* 0x008fc40000000f00 */
[----:B------:R-:W-:Y:S01]  /*c3b80*/  MOV R13, R11 ;  /* 0x0000000b000d7202 */ /* 0x000fe20000000f00 */
[----:B------:R-:W3:Y:S01]  /*c3b90*/  LDL.LU R10, [R1+0x42ec] ;  /* 0x0042ec00010a7983 */ /* 0x000ee20000300800 */
[----:B------:R-:W3:Y:S01]  /*c3ba0*/  LDL.LU R11, [R1+0x42e8] ;  /* 0x0042e800010b7983 */ /* 0x000ee20000300800 */
        /* <DEDUP_REMOVED lines=10> */
[C---:B--2---:R-:W-:Y:S01]  /*c3c50*/  HMMA.16816.F32.BF16 R20, R4.reuse, R20, R16 ;  /* 0x000000140414723c */ /* 0x044fe20000041810 */
[----:B---3--:R-:W-:Y:S01]  /*c3c60*/  STL.64 [R1+0x41a0], R10 ;  /* 0x0041a00a01007387 */ /* 0x008fe20000100a00 */
[----:B------:R0:W-:Y:S03]  /*c3c70*/  STL.64 [R1+0x4198], R8 ;  /* 0x0041980801007387 */ /* 0x0001e60000100a00 */
[----:B0-----:R-:W2:Y:S01]  /*c3c80*/  LDL.LU R8, [R1+0x70] ;  /* 0x0000700001087983 */ /* 0x001ea20000300800 */
[----:B------:R-:W2:Y:S02]  /*c3c90*/  LDL.LU R9, [R1+0x74] ;  /* 0x0000740001097983 */ /* 0x000ea40000300800 */
[----:B------:R-:W3:Y:S02]  /*c3ca0*/  LDL.LU.64 R18, [R1+0x42d0] ;  /* 0x0042d00001127983 */ /* 0x000ee40000300a00 */
[----:B------:R-:W3:Y:S11]  /*c3cb0*/  LDL.LU.64 R16, [R1+0x42c8] ;  /* 0x0042c80001107983 */ /* 0x000ef60000300a00 */
[----:B------:R-:W-:Y:S02]  /*c3cc0*/  @!UPT UIADD3 URZ, URZ, URZ, URZ ;  /* 0x0000003f3f3ff290 */ /* 0x000fe4000fffe03f */
        /* <DEDUP_REMOVED lines=25> */
[----:B------:R-:W3:Y:S11]  /*c3e60*/  LDL.LU R19, [R1+0x4270] ;  /* 0x0042700001137983 */ /* 0x000ef60000300800 */
        /* <DEDUP_REMOVED lines=10> */
[----:B------:R4:W-:Y:S02]  /*c3f10*/  STL.64 [R1+0x178], R10 ;  /* 0x0001780a01007387 */ /* 0x0009e40000100a00 */
[----:B----4-:R-:W-:Y:S01]  /*c3f20*/  HMMA.16816.F32.BF16 R8, R4, R12, R24 ;  /* 0x0000000c0408723c */ /* 0x010fe20000041818 */
[----:B------:R-:W-:Y:S01]  /*c3f30*/  MOV R16, R28 ;  /* 0x0000001c00107202 */ /* 0x000fe20000000f00 */
[----:B---3--:R-:W0:Y:S11]  /*c3f40*/  LDSM.16.M88.4 R24, [R19+0x41080] ;  /* 0x041080001318783b */ /* 0x008e360000000200 */
[----:B------:R-:W-:Y:S10]  /*c3f50*/  @!UPT UIADD3 URZ, URZ, URZ, URZ ;  /* 0x0000003f3f3ff290 */ /* 0x000ff4000fffe03f */
[----:B------:R-:W-:Y:S01]  /*c3f60*/  STL.64 [R1+0x160], R8 ;  /* 0x0001600801007387 */ /* 0x000fe20000100a00 */
[----:B------:R-:W-:Y:S02]  /*c3f70*/  STL.64 [R1+0x168], R10 ;  /* 0x0001680a01007387 */ /* 0x000fe40000100a00 */
[----:B------:R-:W3:Y:S02]  /*c3f80*/  LDL.LU R28, [R1+0x424c] ;  /* 0x00424c00011c7983 */ /* 0x000ee40000300800 */
[----:B--2---:R-:W-:Y:S02]  /*c3f90*/  IMAD.MOV.U32 R17, RZ, RZ, R20 ;  /* 0x000000ffff117224 */ /* 0x004fe400078e0014 */
[----:B------:R-:W2:Y:S03]  /*c3fa0*/  LDL.LU R20, [R1+0x4248] ;  /* 0x0042480001147983 */ /* 0x000ea60000300800 */
[----:B------:R1:W-:Y:S02]  /*c3fb0*/  STL.64 [R1+0x41d8], R16 ;  /* 0x0041d81001007387 */ /* 0x0003e40000100a00 */
[----:B-1----:R-:W4:Y:S01]  /*c3fc0*/  LDL.LU R16, [R1+0x110] ;  /* 0x0001100001107983 */ /* 0x002f220000300800 */
[----:B------:R-:W4:Y:S02]  /*c3fd0*/  LDL.LU R17, [R1+0x114] ;  /* 0x0001140001117983 */ /* 0x000f240000300800 */
[----:B------:R-:W2:Y:S02]  /*c3fe0*/  LDL.LU R18, [R1+0x118] ;  /* 0x0001180001127983 */ /* 0x000ea40000300800 */
[----:B------:R-:W2:Y:S02]  /*c3ff0*/  LDL.LU R19, [R1+0x11c] ;  /* 0x00011c0001137983 */ /* 0x000ea40000300800 */
[----:B--2---:R-:W-:Y:S01]  /*c4000*/  STL.64 [R1+0x41e8], R18 ;  /* 0x0041e81201007387 */ /* 0x004fe20000100a00 */
[----:B----4-:R1:W-:Y:S02]  /*c4010*/  STL.64 [R1+0x41e0], R16 ;  /* 0x0041e01001007387 */ /* 0x0103e40000100a00 */
[----:B-1----:R-:W-:-:S02]  /*c4020*/  MOV R16, R21 ;  /* 0x0000001500107202 */ /* 0x002fc40000000f00 */
[----:B------:R-:W-:Y:S01]  /*c4030*/  MOV R17, R0 ;  /* 0x0000000000117202 */ /* 0x000fe20000000f00 */
[----:B------:R-:W2:Y:S01]  /*c4040*/  LDL.LU R21, [R1+0x4244] ;  /* 0x0042440001157983 */ /* 0x000ea20000300800 */
[----:B------:R-:W4:Y:S03]  /*c4050*/  LDL.LU R0, [R1+0x4240] ;  /* 0x0042400001007983 */ /* 0x000f260000300800 */
[----:B------:R1:W-:Y:S02]  /*c4060*/  STL.64 [R1+0x4200], R16 ;  /* 0x0042001001007387 */ /* 0x0003e40000100a00 */
[----:B-1----:R-:W-:Y:S02]  /*c4070*/  MOV R16, R2 ;  /* 0x0000000200107202 */ /* 0x002fe40000000f00 */
[----:B------:R-:W-:Y:S01]  /*c4080*/  MOV R17, R3 ;  /* 0x0000000300117202 */ /* 0x000fe20000000f00 */
[----:B------:R-:W2:Y:S01]  /*c4090*/  LDL.LU R2, [R1+0x423c] ;  /* 0x00423c0001027983 */ /* 0x000ea20000300800 */
[----:B------:R-:W2:Y:S03]  /*c40a0*/  LDL.LU R3, [R1+0x4238] ;  /* 0x0042380001037983 */ /* 0x000ea60000300800 */
[----:B------:R3:W-:Y:S01]  /*c40b0*/  STL.64 [R1+0x4218], R16 ;  /* 0x0042181001007387 */ /* 0x0007e20000100a00 */
[----:B------:R-:W2:Y:S02]  /*c40c0*/  LDL.LU R12, [R1+0x5b0] ;  /* 0x0005b000010c7983 */ /* 0x000ea40000300800 */
[----:B------:R-:W2:Y:S02]  /*c40d0*/  LDL.LU R13, [R1+0x5b4] ;  /* 0x0005b400010d7983 */ /* 0x000ea40000300800 */
[----:B------:R-:W2:Y:S01]  /*c40e0*/  LDL.LU R14, [R1+0x5b8] ;  /* 0x0005b800010e7983 */ /* 0x000ea20000300800 */
[----:B------:R-:W2:Y:S01]  /*c40f0*/  LDL.LU R15, [R1+0x5bc] ;  /* 0x0005bc00010f7983 */ /* 0x000ea20000300800 */
[----:B---3--:R-:W-:Y:S01]  /*c4100*/  IMAD.MOV.U32 R16, RZ, RZ, R28 ;  /* 0x000000ffff107224 */ /* 0x008fe200078e001c */
[----:B------:R-:W-:-:S02]  /*c4110*/  MOV R17, R29 ;  /* 0x0000001d00117202 */ /* 0x000fc40000000f00 */
        /* <DEDUP_REMOVED lines=30> */
[----:B0-----:R0:W-:Y:S01]  /*c4300*/  STL [R1+0x406c], R24 ;  /* 0x00406c1801007387 */ /* 0x0011e20000100800 */
[----:B------:R1:W-:Y:S01]  /*c4310*/  STL [R1+0x4068], R25 ;  /* 0x0040681901007387 */ /* 0x0003e20000100800 */
[----:B0-----:R-:W-:-:S02]  /*c4320*/  MOV R24, R23 ;  /* 0x0000001700187202 */ /* 0x001fc40000000f00 */
[----:B-1----:R-:W-:Y:S02]  /*c4330*/  MOV R25, R22 ;  /* 0x0000001600197202 */ /* 0x002fe40000000f00 */
[C---:B---3--:R-:W-:Y:S01]  /*c4340*/  HMMA.16816.F32.BF16 R20, R4.reuse, R20, R8 ;  /* 0x000000140414723c */ /* 0x048fe20000041808 */
[----:B------:R-:W-:Y:S01]  /*c4350*/  STL [R1+0x4064], R26 ;  /* 0x0040641a01007387 */ /* 0x000fe20000100800 */
[----:B------:R-:W-:Y:S02]  /*c4360*/  STL [R1+0x4060], R27 ;  /* 0x0040601b01007387 */ /* 0x000fe40000100800 */
[----:B------:R-:W3:Y:S11]  /*c4370*/  LDL.LU R8, [R1+0x5a0] ;  /* 0x0005a00001087983 */ /* 0x000ef60000300800 */
[----:B------:R-:W-:Y:S08]  /*c4380*/  @!UPT UIADD3 URZ, URZ, URZ, URZ ;  /* 0x0000003f3f3ff290 */ /* 0x000ff0000fffe03f */
[----:B------:R0:W-:Y:S01]  /*c4390*/  STL.64 [R1+0x150], R20 ;  /* 0x0001501401007387 */ /* 0x0001e20000100a00 */
[----:B------:R1:W-:Y:S02]  /*c43a0*/  STL.64 [R1+0x158], R22 ;  /* 0x0001581601007387 */ /* 0x0003e40000100a00 */
[----:B------:R-:W3:Y:S02]  /*c43b0*/  LDL.LU R9, [R1+0x5a4] ;  /* 0x0005a40001097983 */ /* 0x000ee40000300800 */
[----:B------:R-:W3:Y:S01]  /*c43c0*/  LDL.LU R10, [R1+0x5a8] ;  /* 0x0005a800010a7983 */ /* 0x000ee20000300800 */
[----:B------:R-:W3:Y:S04]  /*c43d0*/  LDL.LU R11, [R1+0x5ac] ;  /* 0x0005ac00010b7983 */ /* 0x000ee80000300800 */
[----:B0-----:R-:W3:Y:S01]  /*c43e0*/  LDL.LU R20, [R1+0xd0] ;  /* 0x0000d00001147983 */ /* 0x001ee20000300800 */
[----:B------:R-:W3:Y:S02]  /*c43f0*/  LDL.LU R21, [R1+0xd4] ;  /* 0x0000d40001157983 */ /* 0x000ee40000300800 */
[----:B-1----:R-:W3:Y:S01]  /*c4400*/  LDL.LU R22, [R1+0xd8] ;  /* 0x0000d80001167983 */ /* 0x002ee20000300800 */
        /* <DEDUP_REMOVED lines=8> */
[----:B------:R-:W2:Y:S01]  /*c4490*/  LDL.LU.64 R14, [R1+0x4210] ;  /* 0x00421000010e7983 */ /* 0x000ea20000300a00 */
[----:B------:R-:W2:Y:S11]  /*c44a0*/  LDL.LU.64 R12, [R1+0x4208] ;  /* 0x00420800010c7983 */ /* 0x000eb60000300a00 */
[----:B------:R-:W-:Y:S09]  /*c44b0*/  @!UPT UIADD3 URZ, URZ, URZ, URZ ;  /* 0x0000003f3f3ff290 */ /* 0x000ff2000fffe03f */
[----:B------:R0:W-:Y:S01]  /*c44c0*/  STL.64 [R1+0x130], R16 ;  /* 0x0001301001007387 */ /* 0x0001e20000100a00 */
[----:B------:R2:W-:Y:S03]  /*c44d0*/  STL [R1+0x138], R18 ;  /* 0x0001381201007387 */ /* 0x0005e60000100800 */
[----:B0-----:R-:W2:Y:S01]  /*c44e0*/  LDL.LU.64 R16, [R1+0x4200] ;  /* 0x0042000001107983 */ /* 0x001ea20000300a00 */
[----:B------:R-:W-:Y:S01]  /*c44f0*/  MOV R23, R29 ;  /* 0x0000001d00177202 */ /* 0x000fe20000000f00 */
[----:B------:R-:W-:-:S05]  /*c4500*/  IMAD.MOV.U32 R29, RZ, RZ, R19 ;  /* 0x000000ffff1d7224 */ /* 0x000fca00078e0013 */
[----:B------:R-:W-:Y:S01]  /*c4510*/  STL [R1+0x394c], R29 ;  /* 0x00394c1d01007387 */ /* 0x000fe20000100800 */
[C---:B--2---:R-:W-:Y:S03]  /*c4520*/  HMMA.16816.F32.BF16 R16, R4.reuse, R16, R12 ;  /* 0x000000100410723c */ /* 0x044fe6000004180c */
[----:B------:R-:W2:Y:S01]  /*c4530*/  LDL.LU.64 R14, [R1+0x41f8] ;  /* 0x0041f800010e7983 */ /* 0x000ea20000300a00 */
[----:B------:R-:W2:Y:S11]  /*c4540*/  LDL.LU.64 R12, [R1+0x41f0] ;  /* 0x0041f000010c7983 */ /* 0x000eb60000300a00 */
[----:B------:R-:W-:Y:S08]  /*c4550*/  @!UPT UIADD3 URZ, URZ, URZ, URZ ;  /* 0x0000003f3f3ff290 */ /* 0x000ff0000fffe03f */
[----:B------:R-:W-:Y:S01]  /*c4560*/  STL.64 [R1+0x120], R16 ;  /* 0x0001201001007387 */ /* 0x000fe20000100a00 */
[----:B------:R0:W-:Y:S03]  /*c4570*/  STL.64 [R1+0x128], R18 ;  /* 0x0001281201007387 */ /* 0x0001e60000100a00 */
[----:B0-----:R-:W2:Y:S01]  /*c4580*/  LDL.LU.64 R18, [R1+0x41e8] ;  /* 0x0041e80001127983 */ /* 0x001ea20000300a00 */
[----:B------:R-:W2:Y:S02]  /*c4590*/  LDL.LU.64 R16, [R1+0x41e0] ;  /* 0x0041e00001107983 */ /* 0x000ea40000300a00 */
[C---:B--2---:R-:W-:Y:S01]  /*c45a0*/  HMMA.16816.F32.BF16 R24, R4.reuse, R24, R16 ;  /* 0x000000180418723c */ /* 0x044fe20000041810 */
[----:B------:R-:W2:Y:S11]  /*c45b0*/  LDL.LU.64 R16, [R1+0x41d8] ;  /* 0x0041d80001107983 */ /* 0x000eb60000300a00 */
[----:B------:R-:W-:Y:S11]  /*c45c0*/  @!UPT UIADD3 URZ, URZ, URZ, URZ ;  /* 0x0000003f3f3ff290 */ /* 0x000ff6000fffe03f */
[----:B------:R0:W-:Y:S01]  /*c45d0*/  STL.64 [R1+0x110], R24 ;  /* 0x0001101801007387 */ /* 0x0001e20000100a00 */
[----:B------:R1:W-:Y:S01]  /*c45e0*/  STL [R1+0x118], R26 ;  /* 0x0001181a01007387 */ /* 0x0003e20000100800 */
[----:B------:R-:W-:Y:S02]  /*c45f0*/  MOV R29, R27 ;  /* 0x0000001b001d7202 */ /* 0x000fe40000000f00 */
[----:B0-----:R-:W3:Y:S01]  /*c4600*/  LDL.LU R24, [R1+0x580] ;  /* 0x0005800001187983 */ /* 0x001ee20000300800 */
[----:B------:R-:W3:Y:S02]  /*c4610*/  LDL.LU R25, [R1+0x584] ;  /* 0x0005840001197983 */ /* 0x000ee40000300800 */
[----:B-1----:R-:W3:Y:S02]  /*c4620*/  LDL.LU R26, [R1+0x588] ;  /* 0x00058800011a7983 */ /* 0x002ee40000300800 */
[----:B------:R-:W3:Y:S01]  /*c4630*/  LDL.LU R27, [R1+0x58c] ;  /* 0x00058c00011b7983 */ /* 0x000ee20000300800 */
[C---:B--2---:R-:W-:Y:S01]  /*c4640*/  HMMA.16816.F32.BF16 R16, R4.reuse, R16, R12 ;  /* 0x000000100410723c */ /* 0x044fe2000004180c */
[----:B---3--:R0:W-:Y:S01]  /*c4650*/  STL.64 [R1+0x4178], R26 ;  /* 0x0041781a01007387 */ /* 0x0081e20000100a00 */
[----:B------:R-:W-:Y:S03]  /*c4660*/  STL.64 [R1+0x4170], R24 ;  /* 0x0041701801007387 */ /* 0x000fe60000100a00 */
[----:B0-----:R-:W2:Y:S01]  /*c4670*/  LDL.64 R26, [R1+0xc8] ;  /* 0x0000c800011a7983 */ /* 0x001ea20000100a00 */
[----:B------:R0:W-:Y:S03]  /*c4680*/  STL [R1+0x3950], R29 ;  /* 0x0039501d01007387 */ /* 0x0001e60000100800 */
[----:B0-----:R-:W3:Y:S01]  /*c4690*/  LDL R29, [R1+0x27f8] ;  /* 0x0027f800011d7983 */ /* 0x001ee20000100800 */
[----:B------:R-:W2:Y:S02]  /*c46a0*/  LDL.LU.64 R14, [R1+0x41d0] ;  /* 0x0041d000010e7983 */ /* 0x000ea40000300a00 */
[----:B------:R-:W2:Y:S11]  /*c46b0*/  LDL.LU.64 R12, [R1+0x41c8] ;  /* 0x0041c800010c7983 */ /* 0x000eb60000300a00 */
        /* <DEDUP_REMOVED lines=12> */
[----:B0-----:R-:W2:Y:S04]  /*c4780*/  LDL.64 R18, [R1+0x88] ;  /* 0x0000880001127983 */ /* 0x001ea80000100a00 */
[----:B--2---:R0:W-:Y:S04]  /*c4790*/  STL.64 [R1+0x4160], R18 ;  /* 0x0041601201007387 */ /* 0x0041e80000100a00 */
[----:B0-----:R-:W2:Y:S01]  /*c47a0*/  LDL.64 R18, [R1+0xa8] ;  /* 0x0000a80001127983 */ /* 0x001ea20000100a00 */
[C---:B------:R-:W-:Y:S03]  /*c47b0*/  HMMA.16816.F32.BF16 R8, R4.reuse, R12, R8 ;  /* 0x0000000c0408723c */ /* 0x040fe60000041808 */
[----:B--2---:R0:W-:Y:S04]  /*c47c0*/  STL.64 [R1+0x4168], R18 ;  /* 0x0041681201007387 */ /* 0x0041e80000100a00 */
[----:B0-----:R-:W2:Y:S04]  /*c47d0*/  LDL.64 R18, [R1+0xb8] ;  /* 0x0000b80001127983 */ /* 0x001ea80000100a00 */
[----:B--2---:R-:W-:Y:S11]  /*c47e0*/  STL.64 [R1+0x4180], R18 ;  /* 0x0041801201007387 */ /* 0x004ff60000100a00 */
[----:B------:R-:W-:Y:S01]  /*c47f0*/  @!UPT UIADD3 URZ, URZ, URZ, URZ ;  /* 0x0000003f3f3ff290 */ /* 0x000fe2000fffe03f */
[----:B------:R-:W-:Y:S02]  /*c4800*/  STL.64 [R1+0xe0], R8 ;  /* 0x0000e00801007387 */ /* 0x000fe40000100a00 */
[----:B------:R0:W-:Y:S02]  /*c4810*/  STL.64 [R1+0xe8], R10 ;  /* 0x0000e80a01007387 */ /* 0x0001e40000100a00 */
[----:B0-----:R-:W2:Y:S01]  /*c4820*/  LDL.LU.64 R10, [R1+0x41a0] ;  /* 0x0041a000010a7983 */ /* 0x001ea20000300a00 */
[----:B------:R-:W2:Y:S01]  /*c4830*/  LDL.LU.64 R8, [R1+0x4198] ;  /* 0x0041980001087983 */ /* 0x000ea20000300a00 */
[----:B------:R-:W-:Y:S02]  /*c4840*/  MOV R16, R28 ;  /* 0x0000001c00107202 */ /* 0x000fe40000000f00 */
[----:B------:R-:W-:Y:S02]  /*c4850*/  MOV R17, R3 ;  /* 0x0000000300117202 */ /* 0x000fe40000000f00 */
[----:B------:R-:W-:Y:S01]  /*c4860*/  MOV R18, R2 ;  /* 0x0000000200127202 */ /* 0x000fe20000000f00 */
[----:B----4-:R-:W-:Y:S01]  /*c4870*/  IMAD.MOV.U32 R19, RZ, RZ, R0 ;  /* 0x000000ffff137224 */ /* 0x010fe200078e0000 */
[----:B--2---:R-:W-:Y:S01]  /*c4880*/  HMMA.16816.F32.BF16 R4, R4, R8, R20 ;  /* 0x000000080404723c */ /* 0x004fe20000041814 */
[----:B------:R-:W2:Y:S01]  /*c4890*/  LDL.LU.64 R22, [R1+0x4190] ;  /* 0x0041900001167983 */ /* 0x000ea20000300a00 */
[----:B------:R-:W2:Y:S02]  /*c48a0*/  LDL.LU.64 R20, [R1+0x4188] ;  /* 0x0041880001147983 */ /* 0x000ea40000300a00 */
[----:B------:R-:W-:Y:S01]  /*c48b0*/  IMAD.MOV.U32 R13, RZ, RZ, R26 ;  /* 0x000000ffff0d7224 */ /* 0x000fe200078e001a */
[----:B------:R-:W-:Y:S11]  /*c48c0*/  MOV R12, R27 ;  /* 0x0000001b000c7202 */ /* 0x000ff60000000f00 */
[----:B------:R-:W-:Y:S08]  /*c48d0*/  @!UPT UIADD3 URZ, URZ, URZ, URZ ;  /* 0x0000003f3f3ff290 */ /* 0x000ff0000fffe03f */
[----:B------:R-:W-:Y:S02]  /*c48e0*/  MOV R28, R4 ;  /* 0x00000004001c7202 */ /* 0x000fe40000000f00 */
[----:B------:R-:W-:Y:S01]  /*c48f0*/  MOV R3, R5 ;  /* 0x0000000500037202 */ /* 0x000fe20000000f00 */
[----:B------:R-:W4:Y:S01]  /*c4900*/  LDL.LU R4, [R1+0x550] ;  /* 0x0005500001047983 */ /* 0x000f220000300800 */
[----:B------:R-:W-:Y:S02]  /*c4910*/  MOV R2, R6 ;  /* 0x0000000600027202 */ /* 0x000fe40000000f00 */
[----:B------:R-:W-:Y:S01]  /*c4920*/  MOV R0, R7 ;  /* 0x0000000700007202 */ /* 0x000fe20000000f00 */
[----:B------:R-:W4:Y:S01]  /*c4930*/  LDL.LU R5, [R1+0x554] ;  /* 0x0005540001057983 */ /* 0x000f220000300800 */
[----:B------:R-:W4:Y:S01]  /*c4940*/  LDL.LU R6, [R1+0x558] ;  /* 0x0005580001067983 */ /* 0x000f220000300800 */
[----:B------:R-:W4:Y:S02]  /*c4950*/  LDL.LU R7, [R1+0x55c] ;  /* 0x00055c0001077983 */ /* 0x000f240000300800 */
[----:B------:R0:W-:Y:S02]  /*c4960*/  STL.64 [R1+0x4098], R10 ;  /* 0x0040980a01007387 */ /* 0x0001e40000100a00 */
[----:B0-----:R-:W3:Y:S01]  /*c4970*/  LDL.64 R10, [R1+0x98] ;  /* 0x00009800010a7983 */ /* 0x001ee20000100a00 */
[----:B------:R-:W-:Y:S02]  /*c4980*/  STL [R1+0x3960], R0 ;  /* 0x0039600001007387 */ /* 0x000fe40000100800 */
[----:B------:R-:W-:Y:S02]  /*c4990*/  STL [R1+0x395c], R2 ;  /* 0x00395c0201007387 */ /* 0x000fe40000100800 */
        /* <DEDUP_REMOVED lines=13> */
[----:B------:R-:W-:Y:S11]  /*c4a70*/  MOV R28, R19 ;  /* 0x00000013001c7202 */ /* 0x000ff60000000f00 */
[----:B------:R-:W-:Y:S11]  /*c4a80*/  @!UPT UIADD3 URZ, URZ, URZ, URZ ;  /* 0x0000003f3f3ff290 */ /* 0x000ff6000fffe03f */
[----:B------:R-:W-:Y:S01]  /*c4a90*/  STL.64 [R1+0xd40], R24 ;  /* 0x000d401801007387 */ /* 0x000fe20000100a00 */
[----:B------:R0:W-:Y:S02]  /*c4aa0*/  STL.64 [R1+0xd48], R26 ;  /* 0x000d481a01007387 */ /* 0x0001e40000100a00 */
[----:B0-----:R-:W-:Y:S02]  /*c4ab0*/  MOV R27, R18 ;  /* 0x00000012001b7202 */ /* 0x001fe40000000f00 */
[----:B------:R-:W2:Y:S01]  /*c4ac0*/  LDL.LU.64 R18, [R1+0x4168] ;  /* 0x0041680001127983 */ /* 0x000ea20000300a00 */
[----:B------:R-:W-:Y:S02]  /*c4ad0*/  STL [R1+0x407c], R28 ;  /* 0x00407c1c01007387 */ /* 0x000fe40000100800 */
[----:B------:R0:W-:Y:S02]  /*c4ae0*/  STL [R1+0x4078], R27 ;  /* 0x0040781b01007387 */ /* 0x0001e40000100800 */
[----:B------:R-:W2:Y:S01]  /*c4af0*/  LDL.LU R24, [R1+0x570] ;  /* 0x0005700001187983 */ /* 0x000ea20000300800 */
[----:B------:R-:W2:Y:S01]  /*c4b00*/  LDL.LU R25, [R1+0x574] ;  /* 0x0005740001197983 */ /* 0x000ea20000300800 */
[----:B------:R-:W2:Y:S03]  /*c4b10*/  LDL.LU R26, [R1+0x578] ;  /* 0x00057800011a7983 */ /* 0x000ea60000300800 */
[----:B0-----:R-:W2:Y:S02]  /*c4b20*/  LDL.LU R27, [R1+0x57c] ;  /* 0x00057c00011b7983 */ /* 0x001ea40000300800 */
[----:B--2---:R-:W-:Y:S11]  /*c4b30*/  HMMA.16816.F32.BF16 R24, R20, R18, R24 ;  /* 0x000000121418723c */ /* 0x004ff60000041818 */
[----:B------:R-:W-:Y:S11]  /*c4b40*/  @!UPT UIADD3 URZ, URZ, URZ, URZ ;  /* 0x0000003f3f3ff290 */ /* 0x000ff6000fffe03f */
[----:B------:R-:W-:Y:S01]  /*c4b50*/  @!UPT UIADD3 URZ, URZ, URZ, URZ ;  /* 0x0000003f3f3ff290 */ /* 0x000fe2000fffe03f */
[----:B------:R0:W-:Y:S01]  /*c4b60*/  STL.64 [R1+0xeb0], R24 ;  /* 0x000eb01801007387 */ /* 0x0001e20000100a00 */
[----:B------:R1:W-:Y:S01]  /*c4b70*/  STL.64 [R1+0xeb8], R26 ;  /* 0x000eb81a01007387 */ /* 0x0003e20000100a00 */
[----:B0-----:R-:W-:Y:S01]  /*c4b80*/  MOV R25, R18 ;  /* 0x0000001200197202 */ /* 0x001fe20000000f00 */
[----:B-1----:R-:W-:Y:S02]  /*c4b90*/  IMAD.MOV.U32 R26, RZ, RZ, R19 ;  /* 0x000000ffff1a7224 */ /* 0x002fe400078e0013 */
[----:B------:R-:W4:Y:S03]  /*c4ba0*/  LDL.LU.64 R18, [R1+0x4160] ;  /* 0x0041600001127983 */ /* 0x000f260000300a00 */
[----:B------:R-:W-:Y:S02]  /*c4bb0*/  STL [R1+0x4084], R26 ;  /* 0x0040841a01007387 */ /* 0x000fe40000100800 */
[----:B------:R0:W-:Y:S02]  /*c4bc0*/  STL [R1+0x4080], R25 ;  /* 0x0040801901007387 */ /* 0x0001e40000100800 */
[----:B------:R-:W2:Y:S01]  /*c4bd0*/  LDL.LU R24, [R1+0x560] ;  /* 0x0005600001187983 */ /* 0x000ea20000300800 */
[----:B0-----:R-:W2:Y:S01]  /*c4be0*/  LDL.LU R25, [R1+0x564] ;  /* 0x0005640001197983 */ /* 0x001ea20000300800 */
[----:B------:R-:W-:-:S02]  /*c4bf0*/  MOV R26, R14 ;  /* 0x0000000e001a7202 */ /* 0x000fc40000000f00 */
[----:B------:R-:W2:Y:S01]  /*c4c00*/  LDL.LU R14, [R1+0x415c] ;  /* 0x00415c00010e7983 */ /* 0x000ea20000300800 */
[----:B------:R-:W-:Y:S02]  /*c4c10*/  MOV R27, R15 ;  /* 0x0000000f001b7202 */ /* 0x000fe40000000f00 */
[----:B------:R-:W2:Y:S01]  /*c4c20*/  LDL.LU R15, [R1+0x4158] ;  /* 0x00415800010f7983 */ /* 0x000ea20000300800 */
[----:B---3--:R-:W-:Y:S01]  /*c4c30*/  MOV R13, R10 ;  /* 0x0000000a000d7202 */ /* 0x008fe20000000f00 */
[C---:B----4-:R-:W-:Y:S08]  /*c4c40*/  HMMA.16816.F32.BF16 R4, R20.reuse, R18, R4 ;  /* 0x000000121404723c */ /* 0x050ff00000041804 */
[----:B--2---:R-:W-:Y:S01]  /*c4c50*/  HMMA.16816.F32.BF16 R24, R20, R10, R24 ;  /* 0x0000000a1418723c */ /* 0x004fe20000041818 */
[----:B------:R-:W-:Y:S11]  /*c4c60*/  MOV R12, R19 ;  /* 0x00000013000c7202 */ /* 0x000ff60000000f00 */
[----:B------:R-:W-:Y:S11]  /*c4c70*/  @!UPT UIADD3 URZ, URZ, URZ, URZ ;  /* 0x0000003f3f3ff290 */ /* 0x000ff6000fffe03f */
[----:B------:R0:W-:Y:S01]  /*c4c80*/  STL.64 [R1+0xea0], R24 ;  /* 0x000ea01801007387 */ /* 0x0001e20000100a00 */
[----:B------:R1:W-:Y:S02]  /*c4c90*/  STL.64 [R1+0xea8], R26 ;  /* 0x000ea81a01007387 */ /* 0x0003e40000100a00 */
[----:B------:R-:W-:Y:S02]  /*c4ca0*/  STL.64 [R1+0xe90], R4 ;  /* 0x000e900401007387 */ /* 0x000fe40000100a00 */
[----:B------:R-:W-:Y:S01]  /*c4cb0*/  STL.64 [R1+0xe98], R6 ;  /* 0x000e980601007387 */ /* 0x000fe20000100a00 */
[----:B0-----:R-:W-:Y:S01]  /*c4cc0*/  MOV R24, R11 ;  /* 0x0000000b00187202 */ /* 0x001fe20000000f00 */
[----:B-1----:R-:W-:-:S05]  /*c4cd0*/  IMAD.MOV.U32 R27, RZ, RZ, R18 ;  /* 0x000000ffff1b7224 */ /* 0x002fca00078e0012 */
[----:B------:R-:W-:Y:S01]  /*c4ce0*/  STL [R1+0x4154], R27 ;  /* 0x0041541b01007387 */ /* 0x000fe20000100800 */
[----:B------:R-:W-:Y:S02]  /*c4cf0*/  STL [R1+0x4150], R24 ;  /* 0x0041501801007387 */ /* 0x000fe40000100800 */
[----:B------:R-:W-:Y:S02]  /*c4d00*/  STL.64 [R1+0x40a8], R14 ;  /* 0x0040a80e01007387 */ /* 0x000fe40000100a00 */
[----:B------:R0:W-:Y:S02]  /*c4d10*/  STL.64 [R1+0x40a0], R12 ;  /* 0x0040a00c01007387 */ /* 0x0001e40000100a00 */
[----:B0-----:R-:W2:Y:S01]  /*c4d20*/  LDL.LU R12, [R1+0x870] ;  /* 0x00087000010c7983 */ /* 0x001ea20000300800 */
[----:B------:R-:W2:Y:S02]  /*c4d30*/  LDL.LU R13, [R1+0x874] ;  /* 0x00087400010d7983 */ /* 0x000ea40000300800 */
[----:B------:R-:W3:Y:S02]  /*c4d40*/  LDL.LU R14, [R1+0x878] ;  /* 0x00087800010e7983 */ /* 0x000ee40000300800 */
[----:B------:R-:W3:Y:S02]  /*c4d50*/  LDL.LU R15, [R1+0x87c] ;  /* 0x00087c00010f7983 */ /* 0x000ee40000300800 */
[----:B---3--:R0:W-:Y:S01]  /*c4d60*/  STL.64 [R1+0x40b8], R14 ;  /* 0x0040b80e01007387 */ /* 0x0081e20000100a00 */
[----:B--2---:R1:W-:Y:S03]  /*c4d70*/  STL.64 [R1+0x40b0], R12 ;  /* 0x0040b00c01007387 */ /* 0x0043e60000100a00 */
[----:B0-----:R-:W2:Y:S04]  /*c4d80*/  LDL R14, [R1+0x8] ;  /* 0x00000800010e7983 */ /* 0x001ea80000100800 */
[----:B------:R-:W2:Y:S04]  /*c4d90*/  LDL R15, [R1+0xc] ;  /* 0x00000c00010f7983 */ /* 0x000ea80000100800 */
[----:B--2---:R0:W-:Y:S01]  /*c4da0*/  STL.64 [R1+0x40d0], R14 ;  /* 0x0040d00e01007387 */ /* 0x0041e20000100a00 */
[----:B------:R-:W2:Y:S02]  /*c4db0*/  LDL.LU R8, [R1+0x860] ;  /* 0x0008600001087983 */ /* 0x000ea40000300800 */
[----:B------:R-:W2:Y:S02]  /*c4dc0*/  LDL.LU R9, [R1+0x864] ;  /* 0x0008640001097983 */ /* 0x000ea40000300800 */
[----:B------:R-:W3:Y:S01]  /*c4dd0*/  LDL.LU R10, [R1+0x868] ;  /* 0x00086800010a7983 */ /* 0x000ee20000300800 */
[----:B------:R-:W3:Y:S01]  /*c4de0*/  LDL.LU R11, [R1+0x86c] ;  /* 0x00086c00010b7983 */ /* 0x000ee20000300800 */
[----:B-1----:R-:W4:Y:S02]  /*c4df0*/  LDL.LU R12, [R1+0x890] ;  /* 0x00089000010c7983 */ /* 0x002f240000300800 */
[----:B------:R-:W4:Y:S01]  /*c4e00*/  LDL.LU R13, [R1+0x894] ;  /* 0x00089400010d7983 */ /* 0x000f220000300800 */
[----:B0-----:R-:W2:Y:S01]  /*c4e10*/  LDL.LU R14, [R1+0x898] ;  /* 0x00089800010e7983 */ /* 0x001ea20000300800 */
[----:B------:R-:W2:Y:S02]  /*c4e20*/  LDL.LU R15, [R1+0x89c] ;  /* 0x00089c00010f7983 */ /* 0x000ea40000300800 */
[----:B------:R-:W2:Y:S02]  /*c4e30*/  LDL.LU R16, [R1+0x8b0] ;  /* 0x0008b00001107983 */ /* 0x000ea40000300800 */
[----:B------:R-:W2:Y:S01]  /*c4e40*/  LDL.LU R17, [R1+0x8b4] ;  /* 0x0008b40001117983 */ /* 0x000ea20000300800 */
[----:B------:R-:W2:Y:S01]  /*c4e50*/  LDL.LU R18, [R1+0x8b8] ;  /* 0x0008b80001127983 */ /* 0x000ea20000300800 */
[----:B------:R-:W2:Y:S03]  /*c4e60*/  LDL.LU R19, [R1+0x8bc] ;  /* 0x0008bc0001137983 */ /* 0x000ea60000300800 */
[----:B--2---:R0:W-:Y:S01]  /*c4e70*/  STL.64 [R1+0x4110], R18 ;  /* 0x0041101201007387 */ /* 0x0041e20000100a00 */
[----:B------:R-:W-:Y:S03]  /*c4e80*/  STL.64 [R1+0x4108], R16 ;  /* 0x0041081001007387 */ /* 0x000fe60000100a00 */
[----:B0-----:R-:W2:Y:S04]  /*c4e90*/  LDL R18, [R1+0x48] ;  /* 0x0000480001127983 */ /* 0x001ea80000100800 */
[----:B------:R-:W2:Y:S01]  /*c4ea0*/  LDL R19, [R1+0x4c] ;  /* 0x00004c0001137983 */ /* 0x000ea20000100800 */
[----:B------:R-:W3:Y:S02]  /*c4eb0*/  LDL.LU R24, [R1+0x540] ;  /* 0x0005400001187983 */ /* 0x000ee40000300800 */
[----:B------:R-:W3:Y:S02]  /*c4ec0*/  LDL.LU R25, [R1+0x544] ;  /* 0x0005440001197983 */ /* 0x000ee40000300800 */
[----:B------:R-:W3:Y:S01]  /*c4ed0*/  LDL.LU R26, [R1+0x548] ;  /* 0x00054800011a7983 */ /* 0x000ee20000300800 */
[----:B------:R-:W3:Y:S01]  /*c4ee0*/  LDL.LU R27, [R1+0x54c] ;  /* 0x00054c00011b7983 */ /* 0x000ee20000300800 */
[----:B------:R-:W3:Y:S03]  /*c4ef0*/  LDL.64 R6, [R1+0x78] ;  /* 0x0000780001067983 */ /* 0x000ee60000100a00 */
[----:B--2---:R0:W-:Y:S04]  /*c4f00*/  STL.64 [R1+0x4120], R18 ;  /* 0x0041201201007387 */ /* 0x0041e80000100a00 */
[----:B0-----:R-:W2:Y:S04]  /*c4f10*/  LDL.64 R18, [R1+0x58] ;  /* 0x0000580001127983 */ /* 0x001ea80000100a00 */
[----:B--2---:R0:W-:Y:S04]  /*c4f20*/  STL.64 [R1+0x4138], R18 ;  /* 0x0041381201007387 */ /* 0x0041e80000100a00 */
[----:B0-----:R-:W2:Y:S01]  /*c4f30*/  LDL.64 R18, [R1+0x68] ;  /* 0x0000680001127983 */ /* 0x001ea20000100a00 */
[----:B------:R0:W-:Y:S02]  /*c4f40*/  STL.64 [R1+0x40e0], R14 ;  /* 0x0040e00e01007387 */ /* 0x0001e40000100a00 */
[----:B----4-:R-:W-:Y:S01]  /*c4f50*/  STL.64 [R1+0x40d8], R12 ;  /* 0x0040d80c01007387 */ /* 0x010fe20000100a00 */
[----:B0-----:R-:W4:Y:S04]  /*c4f60*/  LDL.64 R14, [R1+0x28] ;  /* 0x00002800010e7983 */ /* 0x001f280000100a00 */
[----:B----4-:R0:W-:Y:S04]  /*c4f70*/  STL.64 [R1+0x40f8], R14 ;  /* 0x0040f80e01007387 */ /* 0x0101e80000100a00 */
[----:B0-----:R-:W4:Y:S04]  /*c4f80*/  LDL.64 R14, [R1+0x38] ;  /* 0x00003800010e7983 */ /* 0x001f280000100a00 */
[----:B----4-:R0:W-:Y:S01]  /*c4f90*/  STL.64 [R1+0x4118], R14 ;  /* 0x0041180e01007387 */ /* 0x0101e20000100a00 */
        /* <DEDUP_REMOVED lines=10> */
[----:B---3--:R-:W-:Y:S01]  /*c5040*/  HMMA.16816.F32.BF16 R24, R20, R6, R24 ;  /* 0x000000061418723c */ /* 0x008fe20000041818 */
        /* <DEDUP_REMOVED lines=22> */
[----:B------:R-:W0:Y:S01]  /*c51b0*/  LDSM.16.M88.4 R4, [R29+0x42080] ;  /* 0x042080001d04783b */ /* 0x000e220000000200 */
[C---:B--2---:R-:W-:Y:S03]  /*c51c0*/  HMMA.16816.F32.BF16 R12, R20.reuse, R18, R12 ;  /* 0x00000012140c723c */ /* 0x044fe6000004180c */
[----:B------:R1:W-:Y:S04]  /*c51d0*/  STL.64 [R1+0xe88], R26 ;  /* 0x000e881a01007387 */ /* 0x0003e80000100a00 */
[----:B-1----:R-:W2:Y:S01]  /*c51e0*/  LDL.LU R27, [R1+0x4154] ;  /* 0x00415400011b7983 */ /* 0x002ea20000300800 */
[----:B------:R-:W4:Y:S03]  /*c51f0*/  LDL.LU R24, [R1+0x4150] ;  /* 0x0041500001187983 */ /* 0x000f260000300800 */
[----:B0-----:R0:W-:Y:S01]  /*c5200*/  STL.64 [R1+0x3f48], R6 ;  /* 0x003f480601007387 */ /* 0x0011e20000100a00 */
[----:B------:R1:W-:Y:S03]  /*c5210*/  STL.64 [R1+0x3f40], R4 ;  /* 0x003f400401007387 */ /* 0x0003e60000100a00 */
[----:B0-----:R-:W2:Y:S08]  /*c5220*/  LDL.64 R6, [R1+0x18] ;  /* 0x0000180001067983 */ /* 0x001eb00000100a00 */
[----:B------:R-:W-:Y:S02]  /*c5230*/  STL.64 [R1+0xe70], R12 ;  /* 0x000e700c01007387 */ /* 0x000fe40000100a00 */
[----:B------:R0:W-:Y:S01]  /*c5240*/  STL.64 [R1+0xe78], R14 ;  /* 0x000e780e01007387 */ /* 0x0001e20000100a00 */
[----:B-1----:R-:W-:Y:S01]  /*c5250*/  MOV R4, R18 ;  /* 0x0000001200047202 */ /* 0x002fe20000000f00 */
        /* <DEDUP_REMOVED lines=13> */
[----:B----4-:R0:W-:Y:S04]  /*c5330*/  STL.64 [R1+0x4088], R24 ;  /* 0x0040881801007387 */ /* 0x0101e80000100a00 */
        /* <DEDUP_REMOVED lines=18> */
[----:B------:R-:W-:Y:S02]  /*c5460*/  MOV R16, R15 ;  /* 0x0000000f00107202 */ /* 0x000fe40000000f00 */
        /* <DEDUP_REMOVED lines=9> */
[----:B------:R-:W2:Y:S02]  /*c5500*/  LDL.LU.64 R14, [R1+0x40e0] ;  /* 0x0040e000010e7983 */ /* 0x000ea40000300a00 */
[----:B------:R-:W2:Y:S02]  /*c5510*/  LDL.LU.64 R12, [R1+0x40d8] ;  /* 0x0040d800010c7983 */ /* 0x000ea40000300a00 */
[C---:B--2---:R-:W-:Y:S11]  /*c5520*/  HMMA.16816.F32.BF16 R12, R20.reuse, R6, R12 ;  /* 0x00000006140c723c */ /* 0x044ff6000004180c */
[----:B------:R-:W-:Y:S11]  /*c5530*/  @!UPT UIADD3 URZ, URZ, URZ, URZ ;  /* 0x0000003f3f3ff290 */ /* 0x000ff6000fffe03f */
[----:B------:R-:W-:Y:S01]  /*c5540*/  @!UPT UIADD3 URZ, URZ, URZ, URZ ;  /* 0x0000003f3f3ff290 */ /* 0x000fe2000fffe03f */
[----:B------:R-:W-:Y:S01]  /*c5550*/  STL.64 [R1+0xd90], R12 ;  /* 0x000d900c01007387 */ /* 0x000fe20000100a00 */
[----:B------:R0:W-:Y:S03]  /*c5560*/  STL.64 [R1+0xd98], R14 ;  /* 0x000d980e01007387 */ /* 0x0001e60000100a00 */
[----:B0-----:R-:W3:Y:S01]  /*c5570*/  LDL.LU.64 R14, [R1+0x40d0] ;  /* 0x0040d000010e7983 */ /* 0x001ee20000300a00 */
[----:B------:R-:W-:Y:S01]  /*c5580*/  STL.64 [R1+0x3f80], R6 ;  /* 0x003f800601007387 */ /* 0x000fe20000100a00 */
[C---:B---3--:R-:W-:Y:S02]  /*c5590*/  HMMA.16816.F32.BF16 R12, R20.reuse, R14, R8 ;  /* 0x0000000e140c723c */ /* 0x048fe40000041808 */
        /* <DEDUP_REMOVED lines=21> */
[----:B------:R-:W-:Y:S01]  /*c56f0*/  STL.64 [R1+0x3f58], R14 ;  /* 0x003f580e01007387 */ /* 0x000fe20000100a00 */
[----:B----4-:R-:W-:Y:S02]  /*c5700*/  HMMA.16816.F32.BF16 R20, R20, R10, R24 ;  /* 0x0000000a1414723c */ /* 0x010fe40000041818 */
[----:B------:R-:W2:Y:S01]  /*c5710*/  LDL.LU.64 R26, [R1+0x4090] ;  /* 0x00409000011a7983 */ /* 0x000ea20000300a00 */
[----:B------:R-:W4:Y:S02]  /*c5720*/  LDL.LU.64 R24, [R1+0x4088] ;  /* 0x0040880001187983 */ /* 0x000f240000300a00 */
[----:B------:R0:W-:Y:S02]  /*c5730*/  STL.64 [R1+0x3f50], R10 ;  /* 0x003f500a01007387 */ /* 0x0001e40000100a00 */
[----:B------:R-:W2:Y:S11]  /*c5740*/  LDL.LU R8, [R1+0x800] ;  /* 0x0008000001087983 */ /* 0x000eb60000300800 */
[----:B------:R-:W-:Y:S05]  /*c5750*/  @!UPT UIADD3 URZ, URZ, URZ, URZ ;  /* 0x0000003f3f3ff290 */ /* 0x000fea000fffe03f */
[----:B------:R-:W-:Y:S01]  /*c5760*/  STL.64 [R1+0xd30], R20 ;  /* 0x000d301401007387 */ /* 0x000fe20000100a00 */
[----:B------:R-:W-:Y:S02]  /*c5770*/  STL.64 [R1+0xd38], R22 ;  /* 0x000d381601007387 */ /* 0x000fe40000100a00 */
[----:B------:R-:W2:Y:S02]  /*c5780*/  LDL.LU R9, [R1+0x804] ;  /* 0x0008040001097983 */ /* 0x000ea40000300800 */
[----:B0-----:R-:W2:Y:S01]  /*c5790*/  LDL.LU R10, [R1+0x808] ;  /* 0x00080800010a7983 */ /* 0x001ea20000300800 */
[----:B------:R-:W2:Y:S04]  /*c57a0*/  LDL.LU R11, [R1+0x80c] ;  /* 0x00080c00010b7983 */ /* 0x000ea80000300800 */
[----:B--2---:R0:W-:Y:S01]  /*c57b0*/  STL.64 [R1+0x3f90], R10 ;  /* 0x003f900a01007387 */ /* 0x0041e20000100a00 */
[----:B------:R-:W-:Y:S01]  /*c57c0*/  STL.64 [R1+0x3f88], R8 ;  /* 0x003f880801007387 */ /* 0x000fe20000100a00 */
[----:B0-----:R-:W-:-:S02]  /*c57d0*/  MOV R11, R16 ;  /* 0x00000010000b7202 */ /* 0x001fc40000000f00 */
[----:B------:R-:W-:Y:S01]  /*c57e0*/  MOV R10, R17 ;  /* 0x00000011000a7202 */ /* 0x000fe20000000f00 */
[----:B------:R-:W2:Y:S01]  /*c57f0*/  LDL.LU R16, [R1+0x830] ;  /* 0x0008300001107983 */ /* 0x000ea20000300800 */
[----:B------:R-:W2:Y:S02]  /*c5800*/  LDL.LU R17, [R1+0x834] ;  /* 0x0008340001117983 */ /* 0x000ea40000300800 */
[----:B------:R-:W2:Y:S02]  /*c5810*/  LDL.LU R18, [R1+0x838] ;  /* 0x0008380001127983 */ /* 0x000ea40000300800 */
[----:B------:R-:W2:Y:S01]  /*c5820*/  LDL.LU R19, [R1+0x83c] ;  /* 0x00083c0001137983 */ /* 0x000ea20000300800 */
[----:B----4-:R-:W-:Y:S02]  /*c5830*/  MOV R14, R25 ;  /* 0x00000019000e7202 */ /* 0x010fe40000000f00 */
[----:B------:R-:W-:Y:S01]  /*c5840*/  MOV R15, R28 ;  /* 0x0000001c000f7202 */ /* 0x000fe20000000f00 */
[----:B--2---:R0:W-:Y:S01]  /*c5850*/  STL.64 [R1+0x3fc0], R18 ;  /* 0x003fc01201007387 */ /* 0x0041e20000100a00 */
[----:B------:R-:W-:Y:S01]  /*c5860*/  STL.64 [R1+0x3fb8], R16 ;  /* 0x003fb81001007387 */ /* 0x000fe20000100a00 */
[----:B0-----:R-:W-:-:S02]  /*c5870*/  MOV R18, R26 ;  /* 0x0000001a00127202 */ /* 0x001fc40000000f00 */
[----:B------:R-:W2:Y:S01]  /*c5880*/  LDL.LU R26, [R1+0x4084] ;  /* 0x00408400011a7983 */ /* 0x000ea20000300800 */
[----:B------:R-:W4:Y:S02]  /*c5890*/  LDL.LU R25, [R1+0x4080] ;  /* 0x0040800001197983 */ /* 0x000f240000300800 */
[----:B------:R-:W2:Y:S02]  /*c58a0*/  LDL.LU R28, [R1+0x407c] ;  /* 0x00407c00011c7983 */ /* 0x000ea40000300800 */
[----:B------:R0:W-:Y:S01]  /*c58b0*/  STL.64 [R1+0x3fe8], R14 ;  /* 0x003fe80e01007387 */ /* 0x0001e20000100a00 */
[----:B------:R-:W2:Y:S01]  /*c58c0*/  LDL.LU R20, [R1+0x4d0] ;  /* 0x0004d00001147983 */ /* 0x000ea20000300800 */
[----:B------:R-:W2:Y:S02]  /*c58d0*/  LDL.LU R21, [R1+0x4d4] ;  /* 0x0004d40001157983 */ /* 0x000ea40000300800 */
[----:B------:R-:W2:Y:S02]  /*c58e0*/  LDL.LU R22, [R1+0x4d8] ;  /* 0x0004d80001167983 */ /* 0x000ea40000300800 */
[----:B------:R-:W2:Y:S01]  /*c58f0*/  LDL.LU R23, [R1+0x4dc] ;  /* 0x0004dc0001177983 */ /* 0x000ea20000300800 */
[----:B0-----:R-:W-:-:S02]  /*c5900*/  MOV R14, R27 ;  /* 0x0000001b000e7202 */ /* 0x001fc40000000f00 */
[----:B---3--:R-:W-:Y:S01]  /*c5910*/  MOV R15, R12 ;  /* 0x0000000c000f7202 */ /* 0x008fe20000000f00 */
[----:B--2---:R-:W-:Y:S01]  /*c5920*/  STL.64 [R1+0x3ff8], R22 ;  /* 0x003ff81601007387 */ /* 0x004fe20000100a00 */
[----:B------:R-:W-:Y:S02]  /*c5930*/  STL.64 [R1+0x3ff0], R20 ;  /* 0x003ff01401007387 */ /* 0x000fe40000100a00 */
[----:B------:R-:W2:Y:S02]  /*c5940*/  LDL.LU R27, [R1+0x4078] ;  /* 0x00407800011b7983 */ /* 0x000ea40000300800 */
[----:B------:R-:W3:Y:S01]  /*c5950*/  LDL.LU R12, [R1+0x4074] ;  /* 0x00407400010c7983 */ /* 0x000ee20000300800 */
[----:B------:R0:W-:Y:S02]  /*c5960*/  STL.64 [R1+0x4000], R14 ;  /* 0x0040000e01007387 */ /* 0x0001e40000100a00 */
[----:B0-----:R-:W-:Y:S01]  /*c5970*/  IMAD.MOV.U32 R14, RZ, RZ, R13 ;  /* 0x000000ffff0e7224 */ /* 0x001fe200078e000d */
        /* <DEDUP_REMOVED lines=8> */
[----:B----4-:R-:W-:-:S02]  /*c5a00*/  MOV R14, R25 ;  /* 0x00000019000e7202 */ /* 0x010fc40000000f00 */
[----:B------:R-:W-:Y:S01]  /*c5a10*/  MOV R15, R26 ;  /* 0x0000001a000f7202 */ /* 0x000fe20000000f00 */
[----:B------:R-:W4:Y:S01]  /*c5a20*/  LDL.LU R25, [R1+0x4068] ;  /* 0x0040680001197983 */ /* 0x000f220000300800 */
[----:B------:R-:W4:Y:S03]  /*c5a30*/  LDL.LU R26, [R1+0x4064] ;  /* 0x00406400011a7983 */ /* 0x000f260000300800 */
        /* <DEDUP_REMOVED lines=8> */
[----:B------:R-:W-:Y:S01]  /*c5ac0*/  IMAD.MOV.U32 R15, RZ, RZ, R28 ;  /* 0x000000ffff0f7224 */ /* 0x000fe200078e001c */
[----:B------:R-:W4:Y:S04]  /*c5ad0*/  LDL.LU R27, [R1+0x4060] ;  /* 0x00406000011b7983 */ /* 0x000f280000300800 */
[----:B------:R-:W-:Y:S04]  /*c5ae0*/  STL.64 [R1+0x4048], R14 ;  /* 0x0040480e01007387 */ /* 0x000fe80000100a00 */
        /* <DEDUP_REMOVED lines=12> */
[----:B------:R-:W-:Y:S01]  /*c5bb0*/  IMAD.MOV.U32 R19, RZ, RZ, R5 ;  /* 0x000000ffff137224 */ /* 0x000fe200078e0005 */
[----:B--2---:R-:W-:Y:S01]  /*c5bc0*/  STL.64 [R1+0x4058], R22 ;  /* 0x0040581601007387 */ /* 0x004fe20000100a00 */
[----:B------:R0:W-:Y:S03]  /*c5bd0*/  STL.64 [R1+0x4050], R20 ;  /* 0x0040501401007387 */ /* 0x0001e60000100a00 */
[----:B0-----:R-:W4:Y:S01]  /*c5be0*/  LDL.LU R20, [R1+0x520] ;  /* 0x0005200001147983 */ /* 0x001f220000300800 */
[----:B------:R-:W4:Y:S02]  /*c5bf0*/  LDL.LU R21, [R1+0x524] ;  /* 0x0005240001157983 */ /* 0x000f240000300800 */
[----:B------:R-:W4:Y:S02]  /*c5c00*/  LDL.LU R22, [R1+0x528] ;  /* 0x0005280001167983 */ /* 0x000f240000300800 */
[----:B------:R-:W4:Y:S01]  /*c5c10*/  LDL.LU R23, [R1+0x52c] ;  /* 0x00052c0001177983 */ /* 0x000f220000300800 */
[----:B------:R-:W-:Y:S01]  /*c5c20*/  STL.64 [R1+0x3fd0], R18 ;  /* 0x003fd01201007387 */ /* 0x000fe20000100a00 */
[----:B------:R0:W-:Y:S03]  /*c5c30*/  STL.64 [R1+0x3fa8], R10 ;  /* 0x003fa80a01007387 */ /* 0x0001e60000100a00 */
[----:B0-----:R-:W2:Y:S04]  /*c5c40*/  LDL.64 R10, [R1+0x48] ;  /* 0x00004800010a7983 */ /* 0x001ea80000100a00 */
[----:B--2---:R0:W-:Y:S01]  /*c5c50*/  STL.64 [R1+0x3fc8], R10 ;  /* 0x003fc80a01007387 */ /* 0x0041e20000100a00 */
[----:B------:R-:W2:Y:S02]  /*c5c60*/  LDL.LU R8, [R1+0x840] ;  /* 0x0008400001087983 */ /* 0x000ea40000300800 */
[----:B------:R-:W2:Y:S01]  /*c5c70*/  LDL.LU R9, [R1+0x844] ;  /* 0x0008440001097983 */ /* 0x000ea20000300800 */
[----:B0-----:R-:W2:Y:S01]  /*c5c80*/  LDL.LU R10, [R1+0x848] ;  /* 0x00084800010a7983 */ /* 0x001ea20000300800 */
[----:B------:R-:W2:Y:S01]  /*c5c90*/  LDL.LU R11, [R1+0x84c] ;  /* 0x00084c00010b7983 */ /* 0x000ea20000300800 */
[----:B------:R-:W-:-:S02]  /*c5ca0*/  MOV R18, R4 ;  /* 0x0000000400127202 */ /* 0x000fc40000000f00 */
[----:B------:R-:W-:Y:S02]  /*c5cb0*/  MOV R14, R13 ;  /* 0x0000000d000e7202 */ /* 0x000fe40000000f00 */
[----:B---3--:R-:W-:Y:S01]  /*c5cc0*/  MOV R15, R12 ;  /* 0x0000000c000f7202 */ /* 0x008fe20000000f00 */
        /* <DEDUP_REMOVED lines=50> */
[----:B------:R-:W4:Y:S01]  /*c5ff0*/  LDL.LU R12, [R1+0x7e0] ;  /* 0x0007e000010c7983 */ /* 0x000f220000300800 */
[----:B---3--:R-:W-:Y:S11]  /*c6000*/  HMMA.16816.F32.BF16 R20, R24, R14, R20 ;  /* 0x0000000e1814723c */ /* 0x008ff60000041814 */
[----:B------:R-:W-:Y:S11]  /*c6010*/  @!UPT UIADD3 URZ, URZ, URZ, URZ ;  /* 0x0000003f3f3ff290 */ /* 0x000ff6000fffe03f */
[----:B------:R-:W-:Y:S01]  /*c6020*/  @!UPT UIADD3 URZ, URZ, URZ, URZ ;  /* 0x0000003f3f3ff290 */ /* 0x000fe2000fffe03f */
[----:B------:R-:W-:Y:S01]  /*c6030*/  STL.64 [R1+0xf40], R20 ;  /* 0x000f401401007387 */ /* 0x000fe20000100a00 */
[----:B------:R-:W-:Y:S02]  /*c6040*/  STL.64 [R1+0xf48], R22 ;  /* 0x000f481601007387 */ /* 0x000fe40000100a00 */
[----:B------:R-:W4:Y:S02]  /*c6050*/  LDL.LU R13, [R1+0x7e4] ;  /* 0x0007e400010d7983 */ /* 0x000f240000300800 */
[----:B------:R-:W3:Y:S01]  /*c6060*/  LDL.LU R14, [R1+0x7e8] ;  /* 0x0007e800010e7983 */ /* 0x000ee20000300800 */
[----:B------:R-:W3:Y:S04]  /*c6070*/  LDL.LU R15, [R1+0x7ec] ;  /* 0x0007ec00010f7983 */ /* 0x000ee80000300800 */
[----:B------:R-:W0:Y:S01]  /*c6080*/  LDSM.16.M88.4 R20, [R29+0x43080] ;  /* 0x043080001d14783b */ /* 0x000e220000000200 */
[----:B------:R-:W-:-:S07]  /*c6090*/  MOV R19, R3 ;  /* 0x0000000300137202 */ /* 0x000fce0000000f00 */
[C---:B------:R-:W-:Y:S01]  /*c60a0*/  HMMA.16816.F32.BF16 R16, R24.reuse, R18, R8 ;  /* 0x000000121810723c */ /* 0x040fe20000041808 */
[----:B---3--:R1:W-:Y:S01]  /*c60b0*/  STL.64 [R1+0x3f68], R14 ;  /* 0x003f680e01007387 */ /* 0x0083e20000100a00 */
[----:B----4-:R-:W-:Y:S03]  /*c60c0*/  STL.64 [R1+0x3f60], R12 ;  /* 0x003f600c01007387 */ /* 0x010fe60000100a00 */
[----:B-1----:R-:W3:Y:S01]  /*c60d0*/  LDL.64 R14, [R1+0x8] ;  /* 0x00000800010e7983 */ /* 0x002ee20000100a00 */
[----:B0-----:R-:W-:Y:S02]  /*c60e0*/  STL.64 [R1+0x3e28], R22 ;  /* 0x003e281601007387 */ /* 0x001fe40000100a00 */
[----:B------:R-:W-:Y:S02]  /*c60f0*/  STL.64 [R1+0x3e20], R20 ;  /* 0x003e201401007387 */ /* 0x000fe40000100a00 */
[----:B------:R-:W4:Y:S01]  /*c6100*/  LDL.LU.64 R10, [R1+0x3fe0] ;  /* 0x003fe000010a7983 */ /* 0x000f220000300a00 */
[----:B------:R-:W4:Y:S11]  /*c6110*/  LDL.LU.64 R8, [R1+0x3fd8] ;  /* 0x003fd80001087983 */ /* 0x000f360000300a00 */
[----:B------:R-:W-:Y:S01]  /*c6120*/  @!UPT UIADD3 URZ, URZ, URZ, URZ ;  /* 0x0000003f3f3ff290 */ /* 0x000fe2000fffe03f */
[----:B------:R-:W-:Y:S02]  /*c6130*/  STL.64 [R1+0xf30], R16 ;  /* 0x000f301001007387 */ /* 0x000fe40000100a00 */
[----:B------:R0:W-:Y:S02]  /*c6140*/  STL.64 [R1+0xf38], R18 ;  /* 0x000f381201007387 */ /* 0x0001e40000100a00 */
        /* <DEDUP_REMOVED lines=14> */
[----:B------:R-:W-:Y:S02]  /*c6230*/  MOV R17, R10 ;  /* 0x0000000a00117202 */ /* 0x000fe40000000f00 */
[----:B------:R-:W-:Y:S02]  /*c6240*/  MOV R16, R11 ;  /* 0x0000000b00107202 */ /* 0x000fe40000000f00 */
[----:B------:R-:W2:Y:S04]  /*c6250*/  LDL.LU.64 R10, [R1+0x3fa8] ;  /* 0x003fa800010a7983 */ /* 0x000ea80000300a00 */
[----:B----4-:R-:W-:Y:S01]  /*c6260*/  STL.64 [R1+0x3f78], R18 ;  /* 0x003f781201007387 */ /* 0x010fe20000100a00 */
[----:B------:R0:W-:Y:S01]  /*c6270*/  STL.64 [R1+0x3f70], R16 ;  /* 0x003f701001007387 */ /* 0x0001e20000100a00 */
[----:B--2---:R-:W-:Y:S02]  /*c6280*/  HMMA.16816.F32.BF16 R8, R24, R10, R4 ;  /* 0x0000000a1808723c */ /* 0x004fe40000041804 */
[----:B0-----:R-:W3:Y:S01]  /*c6290*/  LDL.LU R16, [R1+0x7f0] ;  /* 0x0007f00001107983 */ /* 0x001ee20000300800 */
[----:B------:R-:W3:Y:S02]  /*c62a0*/  LDL.LU R17, [R1+0x7f4] ;  /* 0x0007f40001117983 */ /* 0x000ee40000300800 */
[----:B------:R-:W3:Y:S02]  /*c62b0*/  LDL.LU R18, [R1+0x7f8] ;  /* 0x0007f80001127983 */ /* 0x000ee40000300800 */
[----:B------:R-:W3:Y:S01]  /*c62c0*/  LDL.LU R19, [R1+0x7fc] ;  /* 0x0007fc0001137983 */ /* 0x000ee20000300800 */
[----:B------:R-:W2:Y:S01]  /*c62d0*/  LDL.LU.64 R6, [R1+0x3fa0] ;  /* 0x003fa00001067983 */ /* 0x000ea20000300a00 */
[----:B------:R-:W2:Y:S02]  /*c62e0*/  LDL.LU.64 R4, [R1+0x3f98] ;  /* 0x003f980001047983 */ /* 0x000ea40000300a00 */
[----:B------:R-:W-:Y:S01]  /*c62f0*/  IMAD.MOV.U32 R22, RZ, RZ, R2 ;  /* 0x000000ffff167224 */ /* 0x000fe200078e0002 */
[----:B------:R-:W-:-:S11]  /*c6300*/  MOV R23, R0 ;  /* 0x0000000000177202 */ /* 0x000fd60000000f00 */
[----:B------:R-:W-:Y:S01]  /*c6310*/  STL.64 [R1+0xf00], R8 ;  /* 0x000f000801007387 */ /* 0x000fe20000100a00 */
[----:B------:R0:W-:Y:S03]  /*c6320*/  STL.64 [R1+0xf08], R10 ;  /* 0x000f080a01007387 */ /* 0x0001e60000100a00 */
[----:B0-----:R-:W4:Y:S01]  /*c6330*/  LDL.LU.64 R10, [R1+0x3f90] ;  /* 0x003f9000010a7983 */ /* 0x001f220000300a00 */
[----:B------:R-:W4:Y:S01]  /*c6340*/  LDL.LU.64 R8, [R1+0x3f88] ;  /* 0x003f880001087983 */ /* 0x000f220000300a00 */
[C---:B--2---:R-:W-:Y:S02]  /*c6350*/  HMMA.16816.F32.BF16 R20, R24.reuse, R22, R4 ;  /* 0x000000161814723c */ /* 0x044fe40000041804 */
[----:B------:R-:W4:Y:S06]  /*c6360*/  LDL.LU.64 R6, [R1+0x3f80] ;  /* 0x003f800001067983 */ /* 0x000f2c0000300a00 */
[C---:B---3--:R-:W-:Y:S11]  /*c6370*/  HMMA.16816.F32.BF16 R16, R24.reuse, R14, R16 ;  /* 0x0000000e1810723c */ /* 0x048ff60000041810 */
[----:B------:R-:W-:Y:S04]  /*c6380*/  @!UPT UIADD3 URZ, URZ, URZ, URZ ;  /* 0x0000003f3f3ff290 */ /* 0x000fe8000fffe03f */
[----:B------:R0:W-:Y:S01]  /*c6390*/  STL.64 [R1+0xef0], R20 ;  /* 0x000ef01401007387 */ /* 0x0001e20000100a00 */
[----:B------:R1:W-:Y:S01]  /*c63a0*/  STL.64 [R1+0xef8], R22 ;  /* 0x000ef81601007387 */ /* 0x0003e20000100a00 */
[----:B0-----:R-:W-:Y:S02]  /*c63b0*/  MOV R21, R15 ;  /* 0x0000000f00157202 */ /* 0x001fe40000000f00 */
[----:B-1----:R-:W-:Y:S01]  /*c63c0*/  MOV R22, R14 ;  /* 0x0000000e00167202 */ /* 0x002fe20000000f00 */
[C---:B----4-:R-:W-:Y:S01]  /*c63d0*/  HMMA.16816.F32.BF16 R8, R24.reuse, R6, R8 ;  /* 0x000000061808723c */ /* 0x050fe20000041808 */
[----:B------:R-:W-:Y:S01]  /*c63e0*/  MOV R28, R6 ;  /* 0x00000006001c7202 */ /* 0x000fe20000000f00 */
[----:B------:R-:W-:Y:S11]  /*c63f0*/  IMAD.MOV.U32 R23, RZ, RZ, R7 ;  /* 0x000000ffff177224 */ /* 0x000ff600078e0007 */
[----:B------:R-:W-:Y:S10]  /*c6400*/  @!UPT UIADD3 URZ, URZ, URZ, URZ ;  /* 0x0000003f3f3ff290 */ /* 0x000ff4000fffe03f */
[----:B------:R0:W-:Y:S01]  /*c6410*/  STL.64 [R1+0xee0], R8 ;  /* 0x000ee00801007387 */ /* 0x0001e20000100a00 */
[----:B------:R1:W-:Y:S02]  /*c6420*/  STL.64 [R1+0xee8], R10 ;  /* 0x000ee80a01007387 */ /* 0x0003e40000100a00 */
[----:B------:R-:W2:Y:S02]  /*c6430*/  LDL.LU R4, [R1+0x4c0] ;  /* 0x0004c00001047983 */ /* 0x000ea40000300800 */
[----:B------:R-:W2:Y:S01]  /*c6440*/  LDL.LU R5, [R1+0x4c4] ;  /* 0x0004c40001057983 */ /* 0x000ea20000300800 */
[----:B------:R-:W2:Y:S01]  /*c6450*/  LDL.LU R6, [R1+0x4c8] ;  /* 0x0004c80001067983 */ /* 0x000ea20000300800 */
[----:B------:R-:W2:Y:S03]  /*c6460*/  LDL.LU R7, [R1+0x4cc] ;  /* 0x0004cc0001077983 */ /* 0x000ea60000300800 */
[----:B0-----:R-:W3:Y:S01]  /*c6470*/  LDL.LU R8, [R1+0x7d0] ;  /* 0x0007d00001087983 */ /* 0x001ee20000300800 */
[----:B------:R-:W3:Y:S02]  /*c6480*/  LDL.LU R9, [R1+0x7d4] ;  /* 0x0007d40001097983 */ /* 0x000ee40000300800 */
[----:B-1----:R-:W3:Y:S02]  /*c6490*/  LDL.LU R10, [R1+0x7d8] ;  /* 0x0007d800010a7983 */ /* 0x002ee40000300800 */
[----:B------:R-:W3:Y:S01]  /*c64a0*/  LDL.LU R11, [R1+0x7dc] ;  /* 0x0007dc00010b7983 */ /* 0x000ee20000300800 */
[----:B------:R-:W-:Y:S01]  /*c64b0*/  STL.64 [R1+0x800], R16 ;  /* 0x0008001001007387 */ /* 0x000fe20000100a00 */
[----:B------:R0:W-:Y:S03]  /*c64c0*/  STL.64 [R1+0x808], R18 ;  /* 0x0008081201007387 */ /* 0x0001e60000100a00 */
[----:B0-----:R-:W4:Y:S01]  /*c64d0*/  LDL.LU.64 R18, [R1+0x3f78] ;  /* 0x003f780001127983 */ /* 0x001f220000300a00 */
[----:B------:R-:W2:Y:S02]  /*c64e0*/  LDL.LU.64 R16, [R1+0x3f70] ;  /* 0x003f700001107983 */ /* 0x000ea40000300a00 */
[----:B------:R-:W4:Y:S02]  /*c64f0*/  LDL.LU.64 R14, [R1+0x3f68] ;  /* 0x003f6800010e7983 */ /* 0x000f240000300a00 */
[----:B------:R-:W4:Y:S01]  /*c6500*/  LDL.LU.64 R12, [R1+0x3f60] ;  /* 0x003f6000010c7983 */ /* 0x000f220000300a00 */
[----:B------:R0:W-:Y:S01]  /*c6510*/  STL.64 [R1+0x3ef8], R22 ;  /* 0x003ef81601007387 */ /* 0x0001e20000100a00 */
[----:B------:R-:W-:Y:S03]  /*c6520*/  STL [R1+0x3ef0], R21 ;  /* 0x003ef01501007387 */ /* 0x000fe60000100800 */
[----:B0-----:R-:W2:Y:S04]  /*c6530*/  LDL.64 R22, [R1+0x98] ;  /* 0x0000980001167983 */ /* 0x001ea80000100a00 */
[----:B--2---:R0:W-:Y:S04]  /*c6540*/  STL.64 [R1+0x3f08], R22 ;  /* 0x003f081601007387 */ /* 0x0041e80000100a00 */
[----:B0-----:R-:W2:Y:S01]  /*c6550*/  LDL.64 R22, [R1+0xa8] ;  /* 0x0000a80001167983 */ /* 0x001ea20000100a00 */
[C---:B----4-:R-:W-:Y:S03]  /*c6560*/  HMMA.16816.F32.BF16 R12, R24.reuse, R18, R12 ;  /* 0x00000012180c723c */ /* 0x050fe6000004180c */
[----:B--2---:R0:W-:Y:S04]  /*c6570*/  STL.64 [R1+0x3f20], R22 ;  /* 0x003f201601007387 */ /* 0x0041e80000100a00 */
[----:B0-----:R-:W2:Y:S04]  /*c6580*/  LDL.64 R22, [R1+0xb8] ;  /* 0x0000b80001167983 */ /* 0x001ea80000100a00 */
[----:B--2---:R0:W-:Y:S04]  /*c6590*/  STL.64 [R1+0x3f28], R22 ;  /* 0x003f281601007387 */ /* 0x0041e80000100a00 */
[----:B0-----:R-:W2:Y:S08]  /*c65a0*/  LDL.64 R22, [R1+0xc8] ;  /* 0x0000c80001167983 */ /* 0x001eb00000100a00 */
[----:B------:R-:W-:Y:S02]  /*c65b0*/  STL.64 [R1+0x7f0], R12 ;  /* 0x0007f00c01007387 */ /* 0x000fe40000100a00 */
[----:B------:R0:W-:Y:S02]  /*c65c0*/  STL.64 [R1+0x7f8], R14 ;  /* 0x0007f80e01007387 */ /* 0x0001e40000100a00 */
[----:B0-----:R-:W3:Y:S01]  /*c65d0*/  LDL.LU.64 R14, [R1+0x3f58] ;  /* 0x003f5800010e7983 */ /* 0x001ee20000300a00 */
[----:B------:R-:W-:Y:S02]  /*c65e0*/  STL.64 [R1+0x3ec8], R18 ;  /* 0x003ec81201007387 */ /* 0x000fe40000100a00 */
        /* <DEDUP_REMOVED lines=22> */
[----:B---3--:R-:W-:Y:S02]  /*c6750*/  HMMA.16816.F32.BF16 R24, R24, R10, R4 ;  /* 0x0000000a1818723c */ /* 0x008fe40000041804 */
[----:B------:R-:W2:Y:S01]  /*c6760*/  LDL.LU.64 R6, [R1+0x3f48] ;  /* 0x003f480001067983 */ /* 0x000ea20000300a00 */
[----:B------:R-:W2:Y:S01]  /*c6770*/  LDL.LU.64 R4, [R1+0x3f40] ;  /* 0x003f400001047983 */ /* 0x000ea20000300a00 */
[----:B------:R-:W-:-:S02]  /*c6780*/  MOV R2, R22 ;  /* 0x0000001600027202 */ /* 0x000fc40000000f00 */
[----:B------:R-:W-:Y:S11]  /*c6790*/  MOV R0, R23 ;  /* 0x0000001700007202 */ /* 0x000ff60000000f00 */
[----:B------:R-:W-:Y:S06]  /*c67a0*/  @!UPT UIADD3 URZ, URZ, URZ, URZ ;  /* 0x0000003f3f3ff290 */ /* 0x000fec000fffe03f */
[----:B------:R-:W-:Y:S01]  /*c67b0*/  STL.64 [R1+0x7d0], R24 ;  /* 0x0007d01801007387 */ /* 0x000fe20000100a00 */
[----:B------:R0:W-:Y:S03]  /*c67c0*/  STL.64 [R1+0x7d8], R26 ;  /* 0x0007d81a01007387 */ /* 0x0001e60000100a00 */
[----:B0-----:R-:W3:Y:S01]  /*c67d0*/  LDL.64 R26, [R1+0x88] ;  /* 0x00008800011a7983 */ /* 0x001ee20000100a00 */
[----:B------:R0:W-:Y:S02]  /*c67e0*/  STL.64 [R1+0x3e30], R10 ;  /* 0x003e300a01007387 */ /* 0x0001e40000100a00 */
[----:B------:R-:W4:Y:S02]  /*c67f0*/  LDL.LU R8, [R1+0x4a0] ;  /* 0x0004a00001087983 */ /* 0x000f240000300800 */
[----:B------:R-:W4:Y:S01]  /*c6800*/  LDL.LU R9, [R1+0x4a4] ;  /* 0x0004a40001097983 */ /* 0x000f220000300800 */
        /* <DEDUP_REMOVED lines=14> */
[----:B------:R1:W-:Y:S02]  /*c68f0*/  STL.64 [R1+0x1068], R10 ;  /* 0x0010680a01007387 */ /* 0x0003e40000100a00 */
[----:B0-----:R-:W-:Y:S02]  /*c6900*/  IMAD.MOV.U32 R8, RZ, RZ, R22 ;  /* 0x000000ffff087224 */ /* 0x001fe400078e0016 */
        /* <DEDUP_REMOVED lines=11> */
[----:B------:R-:W-:Y:S01]  /*c69c0*/  IMAD.MOV.U32 R11, RZ, RZ, R23 ;  /* 0x000000ffff0b7224 */ /* 0x000fe200078e0017 */
[----:B------:R-:W-:Y:S11]  /*c69d0*/  MOV R12, R22 ;  /* 0x00000016000c7202 */ /* 0x000ff60000000f00 */
[----:B------:R-:W-:Y:S10]  /*c69e0*/  @!UPT UIADD3 URZ, URZ, URZ, URZ ;  /* 0x0000003f3f3ff290 */ /* 0x000ff4000fffe03f */
[----:B------:R0:W-:Y:S01]  /*c69f0*/  STL.64 [R1+0x1040], R16 ;  /* 0x0010401001007387 */ /* 0x0001e20000100a00 */
[----:B------:R-:W-:Y:S03]  /*c6a00*/  STL.64 [R1+0x1048], R18 ;  /* 0x0010481201007387 */ /* 0x000fe60000100a00 */
[----:B0-----:R-:W2:Y:S01]  /*c6a10*/  LDL.LU.64 R16, [R1+0x3f00] ;  /* 0x003f000001107983 */ /* 0x001ea20000300a00 */
[----:B------:R-:W4:Y:S02]  /*c6a20*/  LDL.LU.64 R22, [R1+0x3ef8] ;  /* 0x003ef80001167983 */ /* 0x000f240000300a00 */
[----:B------:R-:W2:Y:S02]  /*c6a30*/  LDL.LU R21, [R1+0x3ef0] ;  /* 0x003ef00001157983 */ /* 0x000ea40000300800 */
[----:B------:R-:W-:Y:S01]  /*c6a40*/  STL.64 [R1+0x3e40], R10 ;  /* 0x003e400a01007387 */ /* 0x000fe20000100a00 */
[----:B------:R0:W-:Y:S04]  /*c6a50*/  STL.64 [R1+0x3e38], R8 ;  /* 0x003e380801007387 */ /* 0x0001e80000100a00 */
[----:B0-----:R-:W2:Y:S01]  /*c6a60*/  LDL.LU R8, [R1+0x470] ;  /* 0x0004700001087983 */ /* 0x001ea20000300800 */
[----:B------:R-:W2:Y:S02]  /*c6a70*/  LDL.LU R9, [R1+0x474] ;  /* 0x0004740001097983 */ /* 0x000ea40000300800 */
[----:B------:R-:W2:Y:S02]  /*c6a80*/  LDL.LU R10, [R1+0x478] ;  /* 0x00047800010a7983 */ /* 0x000ea40000300800 */
[----:B------:R-:W2:Y:S01]  /*c6a90*/  LDL.LU R11, [R1+0x47c] ;  /* 0x00047c00010b7983 */ /* 0x000ea20000300800 */
[----:B---3--:R-:W-:-:S02]  /*c6aa0*/  MOV R20, R26 ;  /* 0x0000001a00147202 */ /* 0x008fc40000000f00 */
[----:B------:R-:W-:Y:S01]  /*c6ab0*/  MOV R13, R27 ;  /* 0x0000001b000d7202 */ /* 0x000fe20000000f00 */
[----:B--2---:R-:W-:Y:S11]  /*c6ac0*/  HMMA.16816.F32.BF16 R8, R4, R26, R8 ;  /* 0x0000001a0408723c */ /* 0x004ff60000041808 */
[----:B------:R-:W-:Y:S11]  /*c6ad0*/  @!UPT UIADD3 URZ, URZ, URZ, URZ ;  /* 0x0000003f3f3ff290 */ /* 0x000ff6000fffe03f */
[----:B------:R-:W-:Y:S01]  /*c6ae0*/  @!UPT UIADD3 URZ, URZ, URZ, URZ ;  /* 0x0000003f3f3ff290 */ /* 0x000fe2000fffe03f */
[----:B------:R0:W-:Y:S01]  /*c6af0*/  STL.64 [R1+0x1030], R8 ;  /* 0x0010300801007387 */ /* 0x0001e20000100a00 */
[----:B------:R1:W-:Y:S02]  /*c6b00*/  STL.64 [R1+0x1038], R10 ;  /* 0x0010380a01007387 */ /* 0x0003e40000100a00 */
[----:B----4-:R-:W-:Y:S02]  /*c6b10*/  STL [R1+0x3eec], R23 ;  /* 0x003eec1701007387 */ /* 0x010fe40000100800 */
[----:B------:R-:W-:Y:S01]  /*c6b20*/  STL [R1+0x3ee8], R20 ;  /* 0x003ee81401007387 */ /* 0x000fe20000100800 */
[----:B------:R2:W-:Y:S01]  /*c6b30*/  STL.64 [R1+0x3e50], R14 ;  /* 0x003e500e01007387 */ /* 0x0005e20000100a00 */
[----:B------:R-:W-:Y:S03]  /*c6b40*/  STL.64 [R1+0x3e48], R12 ;  /* 0x003e480c01007387 */ /* 0x000fe60000100a00 */
[----:B0-----:R-:W3:Y:S01]  /*c6b50*/  LDL.LU R8, [R1+0x750] ;  /* 0x0007500001087983 */ /* 0x001ee20000300800 */
[----:B------:R-:W3:Y:S02]  /*c6b60*/  LDL.LU R9, [R1+0x754] ;  /* 0x0007540001097983 */ /* 0x000ee40000300800 */
[----:B-1----:R-:W4:Y:S02]  /*c6b70*/  LDL.LU R10, [R1+0x758] ;  /* 0x00075800010a7983 */ /* 0x002f240000300800 */
[----:B------:R-:W4:Y:S01]  /*c6b80*/  LDL.LU R11, [R1+0x75c] ;  /* 0x00075c00010b7983 */ /* 0x000f220000300800 */
[----:B--2---:R-:W-:-:S02]  /*c6b90*/  MOV R14, R22 ;  /* 0x00000016000e7202 */ /* 0x004fc40000000f00 */
[----:B------:R-:W-:Y:S01]  /*c6ba0*/  MOV R15, R21 ;  /* 0x00000015000f7202 */ /* 0x000fe20000000f00 */
[----:B----4-:R-:W-:Y:S01]  /*c6bb0*/  STL.64 [R1+0x3e60], R10 ;  /* 0x003e600a01007387 */ /* 0x010fe20000100a00 */
[----:B---3--:R0:W-:Y:S03]  /*c6bc0*/  STL.64 [R1+0x3e58], R8 ;  /* 0x003e580801007387 */ /* 0x0081e60000100a00 */
[----:B------:R1:W-:Y:S01]  /*c6bd0*/  STL.64 [R1+0x3e88], R14 ;  /* 0x003e880e01007387 */ /* 0x0003e20000100a00 */
[----:B0-----:R-:W2:Y:S01]  /*c6be0*/  LDL.LU R8, [R1+0x760] ;  /* 0x0007600001087983 */ /* 0x001ea20000300800 */
[----:B------:R-:W2:Y:S02]  /*c6bf0*/  LDL.LU R9, [R1+0x764] ;  /* 0x0007640001097983 */ /* 0x000ea40000300800 */
[----:B------:R-:W3:Y:S02]  /*c6c00*/  LDL.LU R10, [R1+0x768] ;  /* 0x00076800010a7983 */ /* 0x000ee40000300800 */
[----:B------:R-:W3:Y:S01]  /*c6c10*/  LDL.LU R11, [R1+0x76c] ;  /* 0x00076c00010b7983 */ /* 0x000ee20000300800 */
[----:B------:R-:W4:Y:S01]  /*c6c20*/  LDL.LU R12, [R1+0x780] ;  /* 0x00078000010c7983 */ /* 0x000f220000300800 */
[----:B------:R-:W4:Y:S02]  /*c6c30*/  LDL.LU R13, [R1+0x784] ;  /* 0x00078400010d7983 */ /* 0x000f240000300800 */
[----:B-1----:R-:W2:Y:S02]  /*c6c40*/  LDL.LU R14, [R1+0x788] ;  /* 0x00078800010e7983 */ /* 0x002ea40000300800 */
[----:B------:R-:W2:Y:S02]  /*c6c50*/  LDL.LU R15, [R1+0x78c] ;  /* 0x00078c00010f7983 */ /* 0x000ea40000300800 */
[----:B--2---:R0:W-:Y:S01]  /*c6c60*/  STL.64 [R1+0x3e98], R14 ;  /* 0x003e980e01007387 */ /* 0x0041e20000100a00 */
[----:B----4-:R-:W-:Y:S03]  /*c6c70*/  STL.64 [R1+0x3e90], R12 ;  /* 0x003e900c01007387 */ /* 0x010fe60000100a00 */
[----:B0-----:R-:W2:Y:S04]  /*c6c80*/  LDL.64 R14, [R1+0x38] ;  /* 0x00003800010e7983 */ /* 0x001ea80000100a00 */
[----:B--2---:R0:W-:Y:S01]  /*c6c90*/  STL.64 [R1+0x3ea8], R14 ;  /* 0x003ea80e01007387 */ /* 0x0041e20000100a00 */
[----:B------:R-:W2:Y:S02]  /*c6ca0*/  LDL.LU R20, [R1+0x460] ;  /* 0x0004600001147983 */ /* 0x000ea40000300800 */
[----:B------:R-:W2:Y:S02]  /*c6cb0*/  LDL.LU R21, [R1+0x464] ;  /* 0x0004640001157983 */ /* 0x000ea40000300800 */
[----:B------:R-:W2:Y:S01]  /*c6cc0*/  LDL.LU R22, [R1+0x468] ;  /* 0x0004680001167983 */ /* 0x000ea20000300800 */
[----:B------:R-:W2:Y:S01]  /*c6cd0*/  LDL.LU R23, [R1+0x46c] ;  /* 0x00046c0001177983 */ /* 0x000ea20000300800 */
[----:B------:R-:W2:Y:S02]  /*c6ce0*/  LDL.64 R26, [R1+0x78] ;  /* 0x00007800011a7983 */ /* 0x000ea40000100a00 */
[----:B0-----:R-:W-:Y:S01]  /*c6cf0*/  IMAD.MOV.U32 R14, RZ, RZ, R17 ;  /* 0x000000ffff0e7224 */ /* 0x001fe200078e0011 */
[----:B------:R-:W-:-:S05]  /*c6d00*/  MOV R15, R16 ;  /* 0x00000010000f7202 */ /* 0x000fca0000000f00 */
[----:B------:R-:W-:Y:S01]  /*c6d10*/  STL.64 [R1+0x3ec0], R14 ;  /* 0x003ec00e01007387 */ /* 0x000fe20000100a00 */
[----:B---3--:R-:W-:Y:S02]  /*c6d20*/  STL.64 [R1+0x3e70], R10 ;  /* 0x003e700a01007387 */ /* 0x008fe40000100a00 */
        /* <DEDUP_REMOVED lines=9> */
[----:B--2---:R0:W-:Y:S01]  /*c6dc0*/  STL.64 [R1+0x3ed8], R18 ;  /* 0x003ed81201007387 */ /* 0x0041e20000100a00 */
[----:B------:R-:W-:Y:S02]  /*c6dd0*/  STL.64 [R1+0x3ed0], R16 ;  /* 0x003ed01001007387 */ /* 0x000fe40000100a00 */
[----:B------:R-:W2:Y:S01]  /*c6de0*/  LDL.64 R14, [R1+0x58] ;  /* 0x00005800010e7983 */ /* 0x000ea20000100a00 */
[----:B0-----:R-:W3:Y:S04]  /*c6df0*/  LDL.64 R18, [R1+0x68] ;  /* 0x0000680001127983 */ /* 0x001ee80000100a00 */
[----:B--2---:R0:W-:Y:S01]  /*c6e00*/  STL.64 [R1+0x3ee0], R14 ;  /* 0x003ee00e01007387 */ /* 0x0041e20000100a00 */
[----:B------:R-:W2:Y:S02]  /*c6e10*/  LDL.LU R12, [R1+0x7c0] ;  /* 0x0007c000010c7983 */ /* 0x000ea40000300800 */
[----:B------:R-:W2:Y:S01]  /*c6e20*/  LDL.LU R13, [R1+0x7c4] ;  /* 0x0007c400010d7983 */ /* 0x000ea20000300800 */
[----:B0-----:R-:W2:Y:S01]  /*c6e30*/  LDL.LU R14, [R1+0x7c8] ;  /* 0x0007c800010e7983 */ /* 0x001ea20000300800 */
[----:B------:R-:W2:Y:S02]  /*c6e40*/  LDL.LU R15, [R1+0x7cc] ;  /* 0x0007cc00010f7983 */ /* 0x000ea40000300800 */
[----:B----4-:R0:W-:Y:S02]  /*c6e50*/  STL.64 [R1+0x3e80], R10 ;  /* 0x003e800a01007387 */ /* 0x0101e40000100a00 */
[----:B---3--:R1:W-:Y:S01]  /*c6e60*/  STL.64 [R1+0x3e78], R8 ;  /* 0x003e780801007387 */ /* 0x0083e20000100a00 */
[----:B0-----:R-:W3:Y:S01]  /*c6e70*/  LDL.64 R10, [R1+0x28] ;  /* 0x00002800010a7983 */ /* 0x001ee20000100a00 */
[----:B------:R-:W-:Y:S03]  /*c6e80*/  HMMA.16816.F32.BF16 R20, R4, R26, R20 ;  /* 0x0000001a0414723c */ /* 0x000fe60000041814 */
[----:B---3--:R0:W-:Y:S01]  /*c6e90*/  STL.64 [R1+0x3ea0], R10 ;  /* 0x003ea00a01007387 */ /* 0x0081e20000100a00 */
[----:B-1----:R-:W3:Y:S02]  /*c6ea0*/  LDL.LU R8, [R1+0x790] ;  /* 0x0007900001087983 */ /* 0x002ee40000300800 */
[----:B------:R-:W3:Y:S01]  /*c6eb0*/  LDL.LU R9, [R1+0x794] ;  /* 0x0007940001097983 */ /* 0x000ee20000300800 */
[----:B0-----:R-:W4:Y:S01]  /*c6ec0*/  LDL.LU R10, [R1+0x798] ;  /* 0x00079800010a7983 */ /* 0x001f220000300800 */
[----:B------:R-:W4:Y:S03]  /*c6ed0*/  LDL.LU R11, [R1+0x79c] ;  /* 0x00079c00010b7983 */ /* 0x000f260000300800 */
[----:B----4-:R-:W-:Y:S01]  /*c6ee0*/  STL.64 [R1+0x3eb8], R10 ;  /* 0x003eb80a01007387 */ /* 0x010fe20000100a00 */
[----:B---3--:R0:W-:Y:S03]  /*c6ef0*/  STL.64 [R1+0x3eb0], R8 ;  /* 0x003eb00801007387 */ /* 0x0081e60000100a00 */
[----:B0-----:R-:W3:Y:S01]  /*c6f00*/  LDL.LU R8, [R1+0x7a0] ;  /* 0x0007a00001087983 */ /* 0x001ee20000300800 */
[----:B------:R-:W3:Y:S02]  /*c6f10*/  LDL.LU R9, [R1+0x7a4] ;  /* 0x0007a40001097983 */ /* 0x000ee40000300800 */
[----:B------:R-:W3:Y:S02]  /*c6f20*/  LDL.LU R10, [R1+0x7a8] ;  /* 0x0007a800010a7983 */ /* 0x000ee40000300800 */
[----:B------:R-:W3:Y:S03]  /*c6f30*/  LDL.LU R11, [R1+0x7ac] ;  /* 0x0007ac00010b7983 */ /* 0x000ee60000300800 */
[----:B------:R0:W-:Y:S01]  /*c6f40*/  STL.64 [R1+0x1020], R20 ;  /* 0x0010201401007387 */ /* 0x0001e20000100a00 */
[----:B------:R1:W-:Y:S01]  /*c6f50*/  STL.64 [R1+0x1028], R22 ;  /* 0x0010281601007387 */ /* 0x0003e20000100a00 */
[----:B0-----:R-:W-:-:S02]  /*c6f60*/  MOV R21, R27 ;  /* 0x0000001b00157202 */ /* 0x001fc40000000f00 */
[----:B-1----:R-:W-:Y:S01]  /*c6f70*/  MOV R22, R26 ;  /* 0x0000001a00167202 */ /* 0x002fe20000000f00 */
[----:B------:R-:W4:Y:S04]  /*c6f80*/  LDL.LU R23, [R1+0x3eec] ;  /* 0x003eec0001177983 */ /* 0x000f280000300800 */
[----:B------:R-:W0:Y:S01]  /*c6f90*/  LDSM.16.M88.4 R24, [R29+0x44080] ;  /* 0x044080001d18783b */ /* 0x000e220000000200 */
[----:B------:R-:W3:Y:S03]  /*c6fa0*/  LDL.LU R20, [R1+0x3ee8] ;  /* 0x003ee80001147983 */ /* 0x000ee60000300800 */
[----:B0-----:R-:W-:Y:S01]  /*c6fb0*/  STL.64 [R1+0x3ce8], R26 ;  /* 0x003ce81a01007387 */ /* 0x001fe20000100a00 */
[----:B------:R0:W-:Y:S03]  /*c6fc0*/  STL.64 [R1+0x3ce0], R24 ;  /* 0x003ce01801007387 */ /* 0x0001e60000100a00 */
[----:B0-----:R-:W3:Y:S01]  /*c6fd0*/  LDL.LU R24, [R1+0x370] ;  /* 0x0003700001187983 */ /* 0x001ee20000300800 */
[----:B------:R-:W3:Y:S02]  /*c6fe0*/  LDL.LU R25, [R1+0x374] ;  /* 0x0003740001197983 */ /* 0x000ee40000300800 */
[----:B------:R-:W3:Y:S02]  /*c6ff0*/  LDL.LU R26, [R1+0x378] ;  /* 0x00037800011a7983 */ /* 0x000ee40000300800 */
[----:B------:R-:W3:Y:S01]  /*c7000*/  LDL.LU R27, [R1+0x37c] ;  /* 0x00037c00011b7983 */ /* 0x000ee20000300800 */
[C---:B--2---:R-:W-:Y:S01]  /*c7010*/  HMMA.16816.F32.BF16 R12, R4.reuse, R18, R12 ;  /* 0x00000012040c723c */ /* 0x044fe2000004180c */
[----:B---3--:R4:W-:Y:S01]  /*c7020*/  STL.64 [R1+0x3d08], R26 ;  /* 0x003d081a01007387 */ /* 0x0089e20000100a00 */
[----:B------:R0:W-:Y:S11]  /*c7030*/  STL.64 [R1+0x3d00], R24 ;  /* 0x003d001801007387 */ /* 0x0001f60000100a00 */
[----:B------:R-:W-:Y:S10]  /*c7040*/  @!UPT UIADD3 URZ, URZ, URZ, URZ ;  /* 0x0000003f3f3ff290 */ /* 0x000ff4000fffe03f */
[----:B------:R-:W-:Y:S02]  /*c7050*/  STL.64 [R1+0x1010], R12 ;  /* 0x0010100c01007387 */ /* 0x000fe40000100a00 */
[----:B------:R1:W-:Y:S02]  /*c7060*/  STL.64 [R1+0x1018], R14 ;  /* 0x0010180e01007387 */ /* 0x0003e40000100a00 */
[----:B----4-:R-:W-:Y:S01]  /*c7070*/  IMAD.MOV.U32 R27, RZ, RZ, R23 ;  /* 0x000000ffff1b7224 */ /* 0x010fe200078e0017 */
[----:B0-----:R-:W-:Y:S02]  /*c7080*/  MOV R24, R18 ;  /* 0x0000001200187202 */ /* 0x001fe40000000f00 */
[----:B------:R-:W-:Y:S01]  /*c7090*/  MOV R23, R19 ;  /* 0x0000001300177202 */ /* 0x000fe20000000f00 */
[----:B-1----:R-:W2:Y:S01]  /*c70a0*/  LDL.LU.64 R14, [R1+0x3ee0] ;  /* 0x003ee000010e7983 */ /* 0x002ea20000300a00 */
        /* <DEDUP_REMOVED lines=12> */
[----:B------:R-:W3:Y:S01]  /*c7170*/  LDL.LU.64 R10, [R1+0x3eb8] ;  /* 0x003eb800010a7983 */ /* 0x000ee20000300a00 */
[----:B------:R-:W3:Y:S11]  /*c7180*/  LDL.LU.64 R8, [R1+0x3eb0] ;  /* 0x003eb00001087983 */ /* 0x000ef60000300a00 */
[----:B------:R-:W-:Y:S10]  /*c7190*/  @!UPT UIADD3 URZ, URZ, URZ, URZ ;  /* 0x0000003f3f3ff290 */ /* 0x000ff4000fffe03f */
[----:B------:R-:W-:Y:S01]  /*c71a0*/  STL.64 [R1+0xff0], R12 ;  /* 0x000ff00c01007387 */ /* 0x000fe20000100a00 */
[----:B------:R0:W-:Y:S03]  /*c71b0*/  STL.64 [R1+0xff8], R14 ;  /* 0x000ff80e01007387 */ /* 0x0001e60000100a00 */
[----:B0-----:R-:W3:Y:S01]  /*c71c0*/  LDL.LU.64 R14, [R1+0x3ea8] ;  /* 0x003ea800010e7983 */ /* 0x001ee20000300a00 */
[----:B------:R-:W-:Y:S01]  /*c71d0*/  MOV R26, R28 ;  /* 0x0000001c001a7202 */ /* 0x000fe20000000f00 */
        /* <DEDUP_REMOVED lines=13> */
[----:B------:R1:W-:Y:S01]  /*c72b0*/  STL.64 [R1+0xfd8], R14 ;  /* 0x000fd80e01007387 */ /* 0x0003e20000100a00 */
[----:B0-----:R-:W-:Y:S02]  /*c72c0*/  MOV R13, R10 ;  /* 0x0000000a000d7202 */ /* 0x001fe40000000f00 */
[----:B-1----:R-:W3:Y:S01]  /*c72d0*/  LDL.LU.64 R14, [R1+0x3e88] ;  /* 0x003e8800010e7983 */ /* 0x002ee20000300a00 */
[----:B------:R-:W-:Y:S02]  /*c72e0*/  MOV R12, R11 ;  /* 0x0000000b000c7202 */ /* 0x000fe40000000f00 */
[----:B------:R-:W4:Y:S02]  /*c72f0*/  LDL.LU.64 R10, [R1+0x3e80] ;  /* 0x003e8000010a7983 */ /* 0x000f240000300a00 */
[----:B------:R-:W4:Y:S02]  /*c7300*/  LDL.LU.64 R8, [R1+0x3e78] ;  /* 0x003e780001087983 */ /* 0x000f240000300a00 */
[----:B----4-:R-:W-:Y:S11]  /*c7310*/  HMMA.16816.F32.BF16 R8, R4, R26, R8 ;  /* 0x0000001a0408723c */ /* 0x010ff60000041808 */
[----:B------:R-:W-:Y:S11]  /*c7320*/  @!UPT UIADD3 URZ, URZ, URZ, URZ ;  /* 0x0000003f3f3ff290 */ /* 0x000ff6000fffe03f */
[----:B------:R-:W-:Y:S01]  /*c7330*/  @!UPT UIADD3 URZ, URZ, URZ, URZ ;  /* 0x0000003f3f3ff290 */ /* 0x000fe2000fffe03f */
[----:B------:R-:W-:Y:S01]  /*c7340*/  STL.64 [R1+0xfc0], R8 ;  /* 0x000fc00801007387 */ /* 0x000fe20000100a00 */
[----:B------:R0:W-:Y:S03]  /*c7350*/  STL.64 [R1+0xfc8], R10 ;  /* 0x000fc80a01007387 */ /* 0x0001e60000100a00 */
[----:B0-----:R-:W3:Y:S01]  /*c7360*/  LDL.LU.64 R10, [R1+0x3e70] ;  /* 0x003e7000010a7983 */ /* 0x001ee20000300a00 */
[----:B------:R-:W3:Y:S02]  /*c7370*/  LDL.LU.64 R8, [R1+0x3e68] ;  /* 0x003e680001087983 */ /* 0x000ee40000300a00 */
[----:B------:R0:W-:Y:S02]  /*c7380*/  STL.64 [R1+0x3d18], R26 ;  /* 0x003d181a01007387 */ /* 0x0001e40000100a00 */
[----:B0-----:R-:W-:Y:S01]  /*c7390*/  MOV R26, R13 ;  /* 0x0000000d001a7202 */ /* 0x001fe20000000f00 */
[----:B------:R-:W-:-:S05]  /*c73a0*/  IMAD.MOV.U32 R27, RZ, RZ, R12 ;  /* 0x000000ffff1b7224 */ /* 0x000fca00078e000c */
[----:B------:R0:W-:Y:S01]  /*c73b0*/  STL.64 [R1+0x3d30], R26 ;  /* 0x003d301a01007387 */ /* 0x0001e20000100a00 */
[C---:B---3--:R-:W-:Y:S03]  /*c73c0*/  HMMA.16816.F32.BF16 R12, R4.reuse, R14, R8 ;  /* 0x0000000e040c723c */ /* 0x048fe60000041808 */
[----:B------:R-:W2:Y:S01]  /*c73d0*/  LDL.LU.64 R10, [R1+0x3e60] ;  /* 0x003e6000010a7983 */ /* 0x000ea20000300a00 */
[----:B------:R-:W2:Y:S01]  /*c73e0*/  LDL.LU.64 R8, [R1+0x3e58] ;  /* 0x003e580001087983 */ /* 0x000ea20000300a00 */
[----:B0-----:R-:W-:Y:S02]  /*c73f0*/  MOV R26, R28 ;  /* 0x0000001c001a7202 */ /* 0x001fe40000000f00 */
[----:B------:R-:W-:Y:S11]  /*c7400*/  MOV R27, R25 ;  /* 0x00000019001b7202 */ /* 0x000ff60000000f00 */
[----:B------:R-:W-:Y:S05]  /*c7410*/  @!UPT UIADD3 URZ, URZ, URZ, URZ ;  /* 0x0000003f3f3ff290 */ /* 0x000fea000fffe03f */
[----:B------:R-:W-:Y:S01]  /*c7420*/  STL.64 [R1+0xfb0], R12 ;  /* 0x000fb00c01007387 */ /* 0x000fe20000100a00 */
[----:B------:R0:W-:Y:S03]  /*c7430*/  STL.64 [R1+0xfb8], R14 ;  /* 0x000fb80e01007387 */ /* 0x0001e60000100a00 */
[----:B0-----:R-:W3:Y:S01]  /*c7440*/  LDL.LU.64 R14, [R1+0x3e50] ;  /* 0x003e5000010e7983 */ /* 0x001ee20000300a00 */
[----:B------:R-:W4:Y:S01]  /*c7450*/  LDL.LU.64 R12, [R1+0x3e48] ;  /* 0x003e4800010c7983 */ /* 0x000f220000300a00 */
        /* <DEDUP_REMOVED lines=9> */
[----:B--2---:R0:W-:Y:S02]  /*c74f0*/  STL.64 [R1+0x3d60], R26 ;  /* 0x003d601a01007387 */ /* 0x0041e40000100a00 */
[----:B0-----:R-:W-:-:S02]  /*c7500*/  MOV R26, R17 ;  /* 0x00000011001a7202 */ /* 0x001fc40000000f00 */
[----:B------:R-:W-:-:S05]  /*c7510*/  MOV R27, R16 ;  /* 0x00000010001b7202 */ /* 0x000fca0000000f00 */
[----:B------:R-:W-:Y:S01]  /*c7520*/  STL.64 [R1+0x3d78], R26 ;  /* 0x003d781a01007387 */ /* 0x000fe20000100a00 */
[----:B------:R0:W-:Y:S02]  /*c7530*/  STL.64 [R1+0x3d10], R18 ;  /* 0x003d101201007387 */ /* 0x0001e40000100a00 */
[----:B------:R-:W2:Y:S02]  /*c7540*/  LDL.LU R16, [R1+0x390] ;  /* 0x0003900001107983 */ /* 0x000ea40000300800 */
[----:B------:R-:W2:Y:S01]  /*c7550*/  LDL.LU R17, [R1+0x394] ;  /* 0x0003940001117983 */ /* 0x000ea20000300800 */
[----:B0-----:R-:W2:Y:S01]  /*c7560*/  LDL.LU R18, [R1+0x398] ;  /* 0x0003980001127983 */ /* 0x001ea20000300800 */
        /* <DEDUP_REMOVED lines=20> */
[----:B----4-:R-:W-:-:S05]  /*c76b0*/  IMAD.MOV.U32 R27, RZ, RZ, R13 ;  /* 0x000000ffff1b7224 */ /* 0x010fca00078e000d */
[----:B------:R-:W-:Y:S04]  /*c76c0*/  STL.64 [R1+0x3dc0], R26 ;  /* 0x003dc01a01007387 */ /* 0x000fe80000100a00 */
[----:B--2---:R-:W-:Y:S01]  /*c76d0*/  STL.64 [R1+0x3d58], R18 ;  /* 0x003d581201007387 */ /* 0x004fe20000100a00 */
[----:B------:R0:W-:Y:S03]  /*c76e0*/  STL.64 [R1+0x3d50], R16 ;  /* 0x003d501001007387 */ /* 0x0001e60000100a00 */
        /* <DEDUP_REMOVED lines=73> */
[----:B------:R-:W-:-:S02]  /*c7b80*/  MOV R26, R2 ;  /* 0x00000002001a7202 */ /* 0x000fc40000000f00 */
[----:B------:R-:W-:Y:S01]  /*c7b90*/  MOV R27, R0 ;  /* 0x00000000001b7202 */ /* 0x000fe20000000f00 */
        /* <DEDUP_REMOVED lines=72> */
[----:B------:R-:W-:Y:S01]  /*c8020*/  STL.64 [R1+0x3cf8], R10 ;  /* 0x003cf80a01007387 */ /* 0x000fe20000100a00 */
[----:B------:R0:W-:Y:S04]  /*c8030*/  STL [R1+0x3cf0], R8 ;  /* 0x003cf00801007387 */ /* 0x0001e80000100800 */
        /* <DEDUP_REMOVED lines=24> */
[----:B------:R-:W2:Y:S01]  /*c81c0*/  LDL.LU.64 R24, [R1+0x3d00] ;  /* 0x003d000001187983 */ /* 0x000ea20000300a00 */
[C---:B---3--:R-:W-:Y:S01]  /*c81d0*/  HMMA.16816.F32.BF16 R8, R20.reuse, R6, R8 ;  /* 0x000000061408723c */ /* 0x048fe20000041808 */
[----:B------:R-:W-:Y:S02]  /*c81e0*/  MOV R2, R6 ;  /* 0x0000000600027202 */ /* 0x000fe40000000f00 */
[----:B------:R-:W-:Y:S11]  /*c81f0*/  MOV R0, R7 ;  /* 0x0000000700007202 */ /* 0x000ff60000000f00 */
[----:B------:R-:W-:Y:S09]  /*c8200*/  @!UPT UIADD3 URZ, URZ, URZ, URZ ;  /* 0x0000003f3f3ff290 */ /* 0x000ff2000fffe03f */
[----:B------:R0:W-:Y:S01]  /*c8210*/  STL.64 [R1+0x10a0], R8 ;  /* 0x0010a00801007387 */ /* 0x0001e20000100a00 */
[----:B------:R1:W-:Y:S03]  /*c8220*/  STL.64 [R1+0x10a8], R10 ;  /* 0x0010a80a01007387 */ /* 0x0003e60000100a00 */
[----:B0-----:R-:W3:Y:S01]  /*c8230*/  LDL.LU R8, [R1+0x730] ;  /* 0x0007300001087983 */ /* 0x001ee20000300800 */
[C---:B--2---:R-:W-:Y:S11]  /*c8240*/  HMMA.16816.F32.BF16 R4, R20.reuse, R18, R24 ;  /* 0x000000121404723c */ /* 0x044ff60000041818 */
[----:B------:R-:W-:Y:S11]  /*c8250*/  @!UPT UIADD3 URZ, URZ, URZ, URZ ;  /* 0x0000003f3f3ff290 */ /* 0x000ff6000fffe03f */
[----:B------:R-:W-:Y:S01]  /*c8260*/  @!UPT UIADD3 URZ, URZ, URZ, URZ ;  /* 0x0000003f3f3ff290 */ /* 0x000fe2000fffe03f */
[----:B------:R-:W-:Y:S01]  /*c8270*/  STL.64 [R1+0x1090], R4 ;  /* 0x0010900401007387 */ /* 0x000fe20000100a00 */
[----:B------:R-:W-:Y:S02]  /*c8280*/  STL.64 [R1+0x1098], R6 ;  /* 0x0010980601007387 */ /* 0x000fe40000100a00 */
[----:B------:R-:W3:Y:S02]  /*c8290*/  LDL.LU R9, [R1+0x734] ;  /* 0x0007340001097983 */ /* 0x000ee40000300800 */
[----:B-1----:R-:W3:Y:S01]  /*c82a0*/  LDL.LU R10, [R1+0x738] ;  /* 0x00073800010a7983 */ /* 0x002ee20000300800 */
[----:B------:R-:W3:Y:S01]  /*c82b0*/  LDL.LU R11, [R1+0x73c] ;  /* 0x00073c00010b7983 */ /* 0x000ee20000300800 */
[----:B------:R-:W2:Y:S02]  /*c82c0*/  LDL.LU R24, [R1+0x360] ;  /* 0x0003600001187983 */ /* 0x000ea40000300800 */
[----:B------:R-:W2:Y:S02]  /*c82d0*/  LDL.LU R25, [R1+0x364] ;  /* 0x0003640001197983 */ /* 0x000ea40000300800 */
[----:B------:R-:W2:Y:S01]  /*c82e0*/  LDL.LU R26, [R1+0x368] ;  /* 0x00036800011a7983 */ /* 0x000ea20000300800 */
[----:B------:R-:W2:Y:S01]  /*c82f0*/  LDL.LU R27, [R1+0x36c] ;  /* 0x00036c00011b7983 */ /* 0x000ea20000300800 */
[----:B------:R0:W-:Y:S03]  /*c8300*/  STL.64 [R1+0x3c58], R18 ;  /* 0x003c581201007387 */ /* 0x0001e60000100a00 */
[----:B------:R-:W1:Y:S04]  /*c8310*/  LDSM.16.M88.4 R4, [R29+0x45080] ;  /* 0x045080001d04783b */ /* 0x000e680000000200 */
[----:B0-----:R-:W4:Y:S04]  /*c8320*/  LDL.64 R18, [R1+0x78] ;  /* 0x0000780001127983 */ /* 0x001f280000100a00 */
[----:B----4-:R0:W-:Y:S01]  /*c8330*/  STL.64 [R1+0x3c90], R18 ;  /* 0x003c901201007387 */ /* 0x0101e20000100a00 */
[----:B------:R-:W4:Y:S02]  /*c8340*/  LDL.LU R16, [R1+0x310] ;  /* 0x0003100001107983 */ /* 0x000f240000300800 */
[----:B------:R-:W4:Y:S01]  /*c8350*/  LDL.LU R17, [R1+0x314] ;  /* 0x0003140001117983 */ /* 0x000f220000300800 */
[----:B0-----:R-:W2:Y:S01]  /*c8360*/  LDL.LU R18, [R1+0x318] ;  /* 0x0003180001127983 */ /* 0x001ea20000300800 */
[----:B------:R-:W2:Y:S03]  /*c8370*/  LDL.LU R19, [R1+0x31c] ;  /* 0x00031c0001137983 */ /* 0x000ea60000300800 */
[----:B--2---:R0:W-:Y:S01]  /*c8380*/  STL.64 [R1+0x3ca0], R18 ;  /* 0x003ca01201007387 */ /* 0x0041e20000100a00 */
[----:B----4-:R-:W-:Y:S03]  /*c8390*/  STL.64 [R1+0x3c98], R16 ;  /* 0x003c981001007387 */ /* 0x010fe60000100a00 */
[----:B0-----:R-:W2:Y:S04]  /*c83a0*/  LDL.64 R18, [R1+0x98] ;  /* 0x0000980001127983 */ /* 0x001ea80000100a00 */
[----:B--2---:R0:W-:Y:S04]  /*c83b0*/  STL.64 [R1+0x3cb8], R18 ;  /* 0x003cb81201007387 */ /* 0x0041e80000100a00 */
[----:B0-----:R-:W2:Y:S04]  /*c83c0*/  LDL.64 R18, [R1+0xa8] ;  /* 0x0000a80001127983 */ /* 0x001ea80000100a00 */
[----:B--2---:R0:W-:Y:S04]  /*c83d0*/  STL.64 [R1+0x3cc0], R18 ;  /* 0x003cc01201007387 */ /* 0x0041e80000100a00 */
[----:B0-----:R-:W2:Y:S01]  /*c83e0*/  LDL.64 R18, [R1+0xb8] ;  /* 0x0000b80001127983 */ /* 0x001ea20000100a00 */
[C---:B---3--:R-:W-:Y:S03]  /*c83f0*/  HMMA.16816.F32.BF16 R8, R20.reuse, R14, R8 ;  /* 0x0000000e1408723c */ /* 0x048fe60000041808 */
[----:B--2---:R0:W-:Y:S04]  /*c8400*/  STL.64 [R1+0x3cc8], R18 ;  /* 0x003cc81201007387 */ /* 0x0041e80000100a00 */
[----:B0-----:R-:W2:Y:S01]  /*c8410*/  LDL.64 R18, [R1+0xc8] ;  /* 0x0000c80001127983 */ /* 0x001ea20000100a00 */
[----:B-1----:R-:W-:Y:S02]  /*c8420*/  STL.64 [R1+0x3be0], R6 ;  /* 0x003be00601007387 */ /* 0x002fe40000100a00 */
[----:B------:R0:W-:Y:S02]  /*c8430*/  STL.64 [R1+0x3bd8], R4 ;  /* 0x003bd80401007387 */ /* 0x0001e40000100a00 */
        /* <DEDUP_REMOVED lines=10> */
[----:B------:R-:W-:Y:S01]  /*c84e0*/  STL.64 [R1+0x1080], R8 ;  /* 0x0010800801007387 */ /* 0x000fe20000100a00 */
[----:B------:R0:W-:Y:S03]  /*c84f0*/  STL.64 [R1+0x1088], R10 ;  /* 0x0010880a01007387 */ /* 0x0001e60000100a00 */
[----:B0-----:R-:W4:Y:S01]  /*c8500*/  LDL.LU.64 R10, [R1+0x3cf8] ;  /* 0x003cf800010a7983 */ /* 0x001f220000300a00 */
        /* <DEDUP_REMOVED lines=9> */
[----:B-1----:R-:W4:Y:S02]  /*c85a0*/  LDL.LU R22, [R1+0x308] ;  /* 0x0003080001167983 */ /* 0x002f240000300800 */
[----:B------:R-:W4:Y:S01]  /*c85b0*/  LDL.LU R23, [R1+0x30c] ;  /* 0x00030c0001177983 */ /* 0x000f220000300800 */
[----:B--2---:R-:W-:-:S02]  /*c85c0*/  MOV R12, R18 ;  /* 0x00000012000c7202 */ /* 0x004fc40000000f00 */
[----:B------:R-:W-:Y:S01]  /*c85d0*/  MOV R9, R19 ;  /* 0x0000001300097202 */ /* 0x000fe20000000f00 */
[C---:B---3--:R-:W-:Y:S01]  /*c85e0*/  HMMA.16816.F32.BF16 R4, R24.reuse, R18, R4 ;  /* 0x000000121804723c */ /* 0x048fe20000041804 */
[----:B----4-:R-:W-:Y:S01]  /*c85f0*/  STL.64 [R1+0x3cb0], R22 ;  /* 0x003cb01601007387 */ /* 0x010fe20000100a00 */
        /* <DEDUP_REMOVED lines=17> */
[----:B------:R0:W-:Y:S01]  /*c8710*/  STL.64 [R1+0x1160], R4 ;  /* 0x0011600401007387 */ /* 0x0001e20000100a00 */
[----:B------:R-:W-:Y:S01]  /*c8720*/  STL.64 [R1+0x1168], R6 ;  /* 0x0011680601007387 */ /* 0x000fe20000100a00 */
[----:B0-----:R-:W-:Y:S01]  /*c8730*/  MOV R4, R19 ;  /* 0x0000001300047202 */ /* 0x001fe20000000f00 */
[----:B------:R-:W-:Y:S02]  /*c8740*/  IMAD.MOV.U32 R5, RZ, RZ, R18 ;  /* 0x000000ffff057224 */ /* 0x000fe400078e0012 */
[----:B------:R-:W3:Y:S02]  /*c8750*/  LDL.LU.64 R18, [R1+0x3cc0] ;  /* 0x003cc00001127983 */ /* 0x000ee40000300a00 */
[----:B------:R0:W-:Y:S02]  /*c8760*/  STL [R1+0x3bfc], R4 ;  /* 0x003bfc0401007387 */ /* 0x0001e40000100800 */
[----:B------:R1:W-:Y:S01]  /*c8770*/  STL [R1+0x3bf8], R5 ;  /* 0x003bf80501007387 */ /* 0x0003e20000100800 */
[----:B0-----:R-:W3:Y:S01]  /*c8780*/  LDL.LU R4, [R1+0x330] ;  /* 0x0003300001047983 */ /* 0x001ee20000300800 */
[----:B-1----:R-:W3:Y:S02]  /*c8790*/  LDL.LU R5, [R1+0x334] ;  /* 0x0003340001057983 */ /* 0x002ee40000300800 */
        /* <DEDUP_REMOVED lines=9> */
[----:B------:R-:W2:Y:S03]  /*c8830*/  LDL.LU.64 R18, [R1+0x3cb8] ;  /* 0x003cb80001127983 */ /* 0x000ea60000300a00 */
[----:B------:R-:W-:Y:S02]  /*c8840*/  STL [R1+0x3c04], R6 ;  /* 0x003c040601007387 */ /* 0x000fe40000100800 */
[----:B------:R0:W-:Y:S02]  /*c8850*/  STL [R1+0x3c00], R7 ;  /* 0x003c000701007387 */ /* 0x0001e40000100800 */
[----:B0-----:R-:W3:Y:S01]  /*c8860*/  LDL.64 R6, [R1+0x88] ;  /* 0x0000880001067983 */ /* 0x001ee20000100a00 */
        /* <DEDUP_REMOVED lines=15> */
[----:B0-----:R-:W2:Y:S01]  /*c8960*/  LDL.LU.64 R18, [R1+0x3c90] ;  /* 0x003c900001127983 */ /* 0x001ea20000300a00 */
[----:B------:R-:W-:Y:S02]  /*c8970*/  MOV R10, R6 ;  /* 0x00000006000a7202 */ /* 0x000fe40000000f00 */
[----:B------:R-:W-:Y:S02]  /*c8980*/  MOV R11, R7 ;  /* 0x00000007000b7202 */ /* 0x000fe40000000f00 */
[----:B--2---:R-:W-:Y:S01]  /*c8990*/  HMMA.16816.F32.BF16 R4, R24, R18, R20 ;  /* 0x000000121804723c */ /* 0x004fe20000041814 */
[----:B------:R-:W-:-:S02]  /*c89a0*/  MOV R9, R18 ;  /* 0x0000001200097202 */ /* 0x000fc40000000f00 */
[----:B------:R-:W-:Y:S11]  /*c89b0*/  MOV R12, R19 ;  /* 0x00000013000c7202 */ /* 0x000ff60000000f00 */
[----:B------:R-:W-:Y:S09]  /*c89c0*/  @!UPT UIADD3 URZ, URZ, URZ, URZ ;  /* 0x0000003f3f3ff290 */ /* 0x000ff2000fffe03f */
[----:B------:R-:W-:Y:S01]  /*c89d0*/  STL.64 [R1+0x1210], R4 ;  /* 0x0012100401007387 */ /* 0x000fe20000100a00 */
[----:B------:R-:W-:Y:S02]  /*c89e0*/  STL.64 [R1+0x1218], R6 ;  /* 0x0012180601007387 */ /* 0x000fe40000100a00 */
[----:B------:R-:W-:Y:S02]  /*c89f0*/  STL.64 [R1+0x3c88], R10 ;  /* 0x003c880a01007387 */ /* 0x000fe40000100a00 */
[----:B------:R-:W-:Y:S01]  /*c8a00*/  STL [R1+0x3c80], R9 ;  /* 0x003c800901007387 */ /* 0x000fe20000100800 */
[----:B------:R-:W-:Y:S01]  /*c8a10*/  STL.64 [R1+0x3c10], R14 ;  /* 0x003c100e01007387 */ /* 0x000fe20000100a00 */
[----:B------:R0:W-:Y:S03]  /*c8a20*/  STL.64 [R1+0x3c08], R12 ;  /* 0x003c080c01007387 */ /* 0x0001e60000100a00 */
        /* <DEDUP_REMOVED lines=8> */
[----:B------:R-:W4:Y:S01]  /*c8ab0*/  LDL.64 R22, [R1+0x68] ;  /* 0x0000680001167983 */ /* 0x000f220000100a00 */
[----:B------:R-:W2:Y:S02]  /*c8ac0*/  LDL.LU R16, [R1+0x700] ;  /* 0x0007000001107983 */ /* 0x000ea40000300800 */
[----:B------:R-:W2:Y:S02]  /*c8ad0*/  LDL.LU R17, [R1+0x704] ;  /* 0x0007040001117983 */ /* 0x000ea40000300800 */
[----:B------:R-:W2:Y:S01]  /*c8ae0*/  LDL.LU R18, [R1+0x708] ;  /* 0x0007080001127983 */ /* 0x000ea20000300800 */
[----:B------:R-:W2:Y:S04]  /*c8af0*/  LDL.LU R19, [R1+0x70c] ;  /* 0x00070c0001137983 */ /* 0x000ea80000300800 */
[----:B--2---:R0:W-:Y:S01]  /*c8b00*/  STL.64 [R1+0x3c68], R18 ;  /* 0x003c681201007387 */ /* 0x0041e20000100a00 */
[----:B------:R-:W-:Y:S02]  /*c8b10*/  STL.64 [R1+0x3c60], R16 ;  /* 0x003c601001007387 */ /* 0x000fe40000100a00 */
[----:B0-----:R-:W-:Y:S01]  /*c8b20*/  IMAD.MOV.U32 R18, RZ, RZ, R8 ;  /* 0x000000ffff127224 */ /* 0x001fe200078e0008 */
[----:B------:R-:W-:-:S05]  /*c8b30*/  MOV R19, R3 ;  /* 0x0000000300137202 */ /* 0x000fca0000000f00 */
[----:B------:R-:W-:Y:S01]  /*c8b40*/  STL.64 [R1+0x3c78], R18 ;  /* 0x003c781201007387 */ /* 0x000fe20000100a00 */
[----:B---3--:R-:W-:Y:S02]  /*c8b50*/  STL.64 [R1+0x3c20], R14 ;  /* 0x003c200e01007387 */ /* 0x008fe40000100a00 */
[----:B------:R0:W-:Y:S02]  /*c8b60*/  STL.64 [R1+0x3c18], R12 ;  /* 0x003c180c01007387 */ /* 0x0001e40000100a00 */
        /* <DEDUP_REMOVED lines=8> */
[----:B------:R-:W4:Y:S04]  /*c8bf0*/  LDL.64 R18, [R1+0x58] ;  /* 0x0000580001127983 */ /* 0x000f280000100a00 */
[----:B---3--:R0:W-:Y:S01]  /*c8c00*/  STL.64 [R1+0x3c30], R14 ;  /* 0x003c300e01007387 */ /* 0x0081e20000100a00 */
[----:B--2---:R-:W-:Y:S03]  /*c8c10*/  STL.64 [R1+0x3c28], R12 ;  /* 0x003c280c01007387 */ /* 0x004fe60000100a00 */
[----:B0-----:R-:W2:Y:S04]  /*c8c20*/  LDL.64 R14, [R1+0x18] ;  /* 0x00001800010e7983 */ /* 0x001ea80000100a00 */
[----:B--2---:R0:W-:Y:S04]  /*c8c30*/  STL.64 [R1+0x3c40], R14 ;  /* 0x003c400e01007387 */ /* 0x0041e80000100a00 */
[----:B0-----:R-:W2:Y:S01]  /*c8c40*/  LDL.64 R14, [R1+0x28] ;  /* 0x00002800010e7983 */ /* 0x001ea20000100a00 */
[C---:B----4-:R-:W-:Y:S03]  /*c8c50*/  HMMA.16816.F32.BF16 R4, R24.reuse, R22, R4 ;  /* 0x000000161804723c */ /* 0x050fe60000041804 */
[----:B--2---:R0:W-:Y:S04]  /*c8c60*/  STL.64 [R1+0x3c50], R14 ;  /* 0x003c500e01007387 */ /* 0x0041e80000100a00 */
[----:B0-----:R-:W2:Y:S01]  /*c8c70*/  LDL.64 R14, [R1+0x38] ;  /* 0x00003800010e7983 */ /* 0x001ea20000100a00 */
[----:B------:R-:W-:Y:S01]  /*c8c80*/  HMMA.16816.F32.BF16 R8, R24, R18, R8 ;  /* 0x000000121808723c */ /* 0x000fe20000041808 */
[----:B------:R-:W-:-:S02]  /*c8c90*/  MOV R3, R19 ;  /* 0x0000001300037202 */ /* 0x000fc40000000f00 */
[----:B--2---:R0:W-:Y:S01]  /*c8ca0*/  STL.64 [R1+0x3c70], R14 ;  /* 0x003c700e01007387 */ /* 0x0041e20000100a00 */
[----:B------:R-:W2:Y:S02]  /*c8cb0*/  LDL.LU R12, [R1+0x710] ;  /* 0x00071000010c7983 */ /* 0x000ea40000300800 */
[----:B------:R-:W2:Y:S01]  /*c8cc0*/  LDL.LU R13, [R1+0x714] ;  /* 0x00071400010d7983 */ /* 0x000ea20000300800 */
[----:B0-----:R-:W2:Y:S01]  /*c8cd0*/  LDL.LU R14, [R1+0x718] ;  /* 0x00071800010e7983 */ /* 0x001ea20000300800 */
[----:B------:R-:W2:Y:S07]  /*c8ce0*/  LDL.LU R15, [R1+0x71c] ;  /* 0x00071c00010f7983 */ /* 0x000eae0000300800 */
[----:B------:R0:W-:Y:S02]  /*c8cf0*/  STL.64 [R1+0x1200], R4 ;  /* 0x0012000401007387 */ /* 0x0001e40000100a00 */
[----:B0-----:R-:W-:-:S02]  /*c8d00*/  MOV R4, R22 ;  /* 0x0000001600047202 */ /* 0x001fc40000000f00 */
[----:B------:R-:W-:Y:S02]  /*c8d10*/  MOV R5, R23 ;  /* 0x0000001700057202 */ /* 0x000fe40000000f00 */
[----:B------:R-:W0:Y:S04]  /*c8d20*/  LDSM.16.M88.4 R20, [R29+0x46080] ;  /* 0x046080001d14783b */ /* 0x000e280000000200 */
[----:B------:R-:W-:Y:S01]  /*c8d30*/  STL.64 [R1+0x1208], R6 ;  /* 0x0012080601007387 */ /* 0x000fe20000100a00 */
[----:B------:R1:W-:Y:S03]  /*c8d40*/  STL.64 [R1+0x3c48], R4 ;  /* 0x003c480401007387 */ /* 0x0003e60000100a00 */
[----:B-1----:R-:W3:Y:S01]  /*c8d50*/  LDL.LU R4, [R1+0x6f0] ;  /* 0x0006f00001047983 */ /* 0x002ee20000300800 */
[----:B------:R-:W3:Y:S02]  /*c8d60*/  LDL.LU R5, [R1+0x6f4] ;  /* 0x0006f40001057983 */ /* 0x000ee40000300800 */
[----:B------:R-:W3:Y:S02]  /*c8d70*/  LDL.LU R6, [R1+0x6f8] ;  /* 0x0006f80001067983 */ /* 0x000ee40000300800 */
[----:B------:R-:W3:Y:S01]  /*c8d80*/  LDL.LU R7, [R1+0x6fc] ;  /* 0x0006fc0001077983 */ /* 0x000ee20000300800 */
[----:B0-----:R0:W-:Y:S01]  /*c8d90*/  STL.64 [R1+0x3ab8], R22 ;  /* 0x003ab81601007387 */ /* 0x0011e20000100a00 */
[----:B------:R1:W-:Y:S01]  /*c8da0*/  STL.64 [R1+0x3ab0], R20 ;  /* 0x003ab01401007387 */ /* 0x0003e20000100a00 */
[----:B0-----:R-:W-:Y:S01]  /*c8db0*/  MOV R22, R2 ;  /* 0x0000000200167202 */ /* 0x001fe20000000f00 */
[----:B------:R-:W-:-:S05]  /*c8dc0*/  IMAD.MOV.U32 R23, RZ, RZ, R0 ;  /* 0x000000ffff177224 */ /* 0x000fca00078e0000 */
[----:B------:R0:W-:Y:S01]  /*c8dd0*/  STL.64 [R1+0x3c38], R22 ;  /* 0x003c381601007387 */ /* 0x0001e20000100a00 */
[----:B-1----:R-:W4:Y:S02]  /*c8de0*/  LDL.LU R20, [R1+0x6e0] ;  /* 0x0006e00001147983 */ /* 0x002f240000300800 */
[----:B------:R-:W4:Y:S01]  /*c8df0*/  LDL.LU R21, [R1+0x6e4] ;  /* 0x0006e40001157983 */ /* 0x000f220000300800 */
[----:B0-----:R-:W4:Y:S01]  /*c8e00*/  LDL.LU R22, [R1+0x6e8] ;  /* 0x0006e80001167983 */ /* 0x001f220000300800 */
[----:B------:R-:W4:Y:S02]  /*c8e10*/  LDL.LU R23, [R1+0x6ec] ;  /* 0x0006ec0001177983 */ /* 0x000f240000300800 */
[----:B------:R0:W-:Y:S02]  /*c8e20*/  STL.64 [R1+0x11f0], R8 ;  /* 0x0011f00801007387 */ /* 0x0001e40000100a00 */
[----:B------:R1:W-:Y:S01]  /*c8e30*/  STL.64 [R1+0x11f8], R10 ;  /* 0x0011f80a01007387 */ /* 0x0003e20000100a00 */
[----:B0-----:R-:W-:Y:S01]  /*c8e40*/  MOV R8, R18 ;  /* 0x0000001200087202 */ /* 0x001fe20000000f00 */
[----:B-1----:R-:W2:Y:S01]  /*c8e50*/  LDL.LU.64 R10, [R1+0x3c88] ;  /* 0x003c8800010a7983 */ /* 0x002ea20000300a00 */
[----:B------:R-:W2:Y:S02]  /*c8e60*/  LDL.LU R9, [R1+0x3c80] ;  /* 0x003c800001097983 */ /* 0x000ea40000300800 */
[----:B------:R-:W2:Y:S02]  /*c8e70*/  LDL.LU.64 R18, [R1+0x3c78] ;  /* 0x003c780001127983 */ /* 0x000ea40000300a00 */
        /* <DEDUP_REMOVED lines=16> */
[C---:B---3--:R-:W-:Y:S11]  /*c8f80*/  HMMA.16816.F32.BF16 R4, R24.reuse, R14, R4 ;  /* 0x0000000e1804723c */ /* 0x048ff60000041804 */
[----:B------:R-:W-:Y:S11]  /*c8f90*/  @!UPT UIADD3 URZ, URZ, URZ, URZ ;  /* 0x0000003f3f3ff290 */ /* 0x000ff6000fffe03f */
[----:B------:R-:W-:Y:S01]  /*c8fa0*/  @!UPT UIADD3 URZ, URZ, URZ, URZ ;  /* 0x0000003f3f3ff290 */ /* 0x000fe2000fffe03f */
[----:B------:R0:W-:Y:S01]  /*c8fb0*/  STL.64 [R1+0x11c0], R4 ;  /* 0x0011c00401007387 */ /* 0x0001e20000100a00 */
[----:B------:R1:W-:Y:S03]  /*c8fc0*/  STL.64 [R1+0x11c8], R6 ;  /* 0x0011c80601007387 */ /* 0x0003e60000100a00 */
[----:B0-----:R-:W3:Y:S01]  /*c8fd0*/  LDL.LU.64 R4, [R1+0x3c48] ;  /* 0x003c480001047983 */ /* 0x001ee20000300a00 */
[----:B-1----:R-:W-:Y:S01]  /*c8fe0*/  IMAD.MOV.U32 R6, RZ, RZ, R14 ;  /* 0x000000ffff067224 */ /* 0x002fe200078e000e */
[----:B------:R-:W-:Y:S02]  /*c8ff0*/  MOV R7, R15 ;  /* 0x0000000f00077202 */ /* 0x000fe40000000f00 */
        /* <DEDUP_REMOVED lines=27> */
[----:B0-----:R-:W4:Y:S01]  /*c91b0*/  LDL.LU.64 R14, [R1+0x3c10] ;  /* 0x003c1000010e7983 */ /* 0x001f220000300a00 */
[----:B------:R-:W2:Y:S02]  /*c91c0*/  LDL.LU.64 R12, [R1+0x3c08] ;  /* 0x003c0800010c7983 */ /* 0x000ea40000300a00 */
[----:B------:R-:W-:Y:S01]  /*c91d0*/  STL.64 [R1+0x3ad8], R18 ;  /* 0x003ad81201007387 */ /* 0x000fe20000100a00 */
[----:B----4-:R-:W-:Y:S11]  /*c91e0*/  HMMA.16816.F32.BF16 R20, R24, R14, R20 ;  /* 0x0000000e1814723c */ /* 0x010ff60000041814 */
[----:B------:R-:W-:Y:S11]  /*c91f0*/  @!UPT UIADD3 URZ, URZ, URZ, URZ ;  /* 0x0000003f3f3ff290 */ /* 0x000ff6000fffe03f */
[----:B------:R-:W-:Y:S01]  /*c9200*/  @!UPT UIADD3 URZ, URZ, URZ, URZ ;  /* 0x0000003f3f3ff290 */ /* 0x000fe2000fffe03f */
[----:B------:R0:W-:Y:S01]  /*c9210*/  STL.64 [R1+0x1180], R20 ;  /* 0x0011801401007387 */ /* 0x0001e20000100a00 */
[----:B------:R1:W-:Y:S03]  /*c9220*/  STL.64 [R1+0x1188], R22 ;  /* 0x0011881601007387 */ /* 0x0003e60000100a00 */
[----:B0-----:R-:W4:Y:S01]  /*c9230*/  LDL.LU R20, [R1+0x5f0] ;  /* 0x0005f00001147983 */ /* 0x001f220000300800 */
[----:B------:R-:W4:Y:S02]  /*c9240*/  LDL.LU R21, [R1+0x5f4] ;  /* 0x0005f40001157983 */ /* 0x000f240000300800 */
[----:B-1----:R-:W2:Y:S02]  /*c9250*/  LDL.LU R22, [R1+0x5f8] ;  /* 0x0005f80001167983 */ /* 0x002ea40000300800 */
[----:B------:R-:W2:Y:S01]  /*c9260*/  LDL.LU R23, [R1+0x5fc] ;  /* 0x0005fc0001177983 */ /* 0x000ea20000300800 */
[----:B------:R-:W-:Y:S01]  /*c9270*/  MOV R18, R6 ;  /* 0x0000000600127202 */ /* 0x000fe20000000f00 */
[----:B------:R-:W-:Y:S01]  /*c9280*/  IMAD.MOV.U32 R19, RZ, RZ, R7 ;  /* 0x000000ffff137224 */ /* 0x000fe200078e0007 */
[----:B--2---:R-:W-:Y:S01]  /*c9290*/  STL.64 [R1+0x3ae8], R22 ;  /* 0x003ae81601007387 */ /* 0x004fe20000100a00 */
[----:B----4-:R-:W-:Y:S02]  /*c92a0*/  STL.64 [R1+0x3ae0], R20 ;  /* 0x003ae01401007387 */ /* 0x010fe40000100a00 */
[----:B------:R-:W2:Y:S02]  /*c92b0*/  LDL.LU R6, [R1+0x3c04] ;  /* 0x003c040001067983 */ /* 0x000ea40000300800 */
[----:B------:R-:W4:Y:S01]  /*c92c0*/  LDL.LU R7, [R1+0x3c00] ;  /* 0x003c000001077983 */ /* 0x000f220000300800 */
[----:B------:R0:W-:Y:S02]  /*c92d0*/  STL.64 [R1+0x3af0], R18 ;  /* 0x003af01201007387 */ /* 0x0001e40000100a00 */
[----:B0-----:R-:W-:-:S02]  /*c92e0*/  MOV R18, R17 ;  /* 0x0000001100127202 */ /* 0x001fc40000000f00 */
[----:B------:R-:W-:-:S05]  /*c92f0*/  MOV R19, R16 ;  /* 0x0000001000137202 */ /* 0x000fca0000000f00 */
[----:B------:R0:W-:Y:S01]  /*c9300*/  STL.64 [R1+0x3b08], R18 ;  /* 0x003b081201007387 */ /* 0x0001e20000100a00 */
[----:B------:R-:W2:Y:S02]  /*c9310*/  LDL.LU R20, [R1+0x600] ;  /* 0x0006000001147983 */ /* 0x000ea40000300800 */
[----:B------:R-:W2:Y:S02]  /*c9320*/  LDL.LU R21, [R1+0x604] ;  /* 0x0006040001157983 */ /* 0x000ea40000300800 */
[----:B------:R-:W2:Y:S01]  /*c9330*/  LDL.LU R22, [R1+0x608] ;  /* 0x0006080001167983 */ /* 0x000ea20000300800 */
[----:B------:R-:W2:Y:S04]  /*c9340*/  LDL.LU R23, [R1+0x60c] ;  /* 0x00060c0001177983 */ /* 0x000ea80000300800 */
[----:B0-----:R-:W2:Y:S04]  /*c9350*/  LDL.LU.64 R18, [R1+0x48] ;  /* 0x0000480001127983 */ /* 0x001ea80000300a00 */
[----:B--2---:R0:W-:Y:S01]  /*c9360*/  STL.64 [R1+0x3b20], R18 ;  /* 0x003b201201007387 */ /* 0x0041e20000100a00 */
[----:B------:R-:W2:Y:S02]  /*c9370*/  LDL.LU R16, [R1+0x630] ;  /* 0x0006300001107983 */ /* 0x000ea40000300800 */
[----:B------:R-:W2:Y:S01]  /*c9380*/  LDL.LU R17, [R1+0x634] ;  /* 0x0006340001117983 */ /* 0x000ea20000300800 */
[----:B0-----:R-:W2:Y:S01]  /*c9390*/  LDL.LU R18, [R1+0x638] ;  /* 0x0006380001127983 */ /* 0x001ea20000300800 */
[----:B------:R-:W2:Y:S03]  /*c93a0*/  LDL.LU R19, [R1+0x63c] ;  /* 0x00063c0001137983 */ /* 0x000ea60000300800 */
[----:B--2---:R3:W-:Y:S01]  /*c93b0*/  STL.64 [R1+0x3b30], R18 ;  /* 0x003b301201007387 */ /* 0x0047e20000100a00 */
[----:B------:R-:W-:Y:S01]  /*c93c0*/  STL.64 [R1+0x3b28], R16 ;  /* 0x003b281001007387 */ /* 0x000fe20000100a00 */
[----:B---3--:R-:W-:-:S02]  /*c93d0*/  MOV R18, R4 ;  /* 0x0000000400127202 */ /* 0x008fc40000000f00 */
[----:B------:R-:W-:Y:S01]  /*c93e0*/  MOV R19, R5 ;  /* 0x0000000500137202 */ /* 0x000fe20000000f00 */
[----:B------:R-:W2:Y:S01]  /*c93f0*/  LDL.LU R4, [R1+0x3bfc] ;  /* 0x003bfc0001047983 */ /* 0x000ea20000300800 */
[----:B------:R-:W3:Y:S03]  /*c9400*/  LDL.LU R5, [R1+0x3bf8] ;  /* 0x003bf80001057983 */ /* 0x000ee60000300800 */
[----:B------:R-:W-:Y:S01]  /*c9410*/  STL.64 [R1+0x3b48], R18 ;  /* 0x003b481201007387 */ /* 0x000fe20000100a00 */
[----:B------:R-:W-:Y:S02]  /*c9420*/  STL.64 [R1+0x3b00], R22 ;  /* 0x003b001601007387 */ /* 0x000fe40000100a00 */
[----:B------:R0:W-:Y:S02]  /*c9430*/  STL.64 [R1+0x3af8], R20 ;  /* 0x003af81401007387 */ /* 0x0001e40000100a00 */
[----:B0-----:R-:W2:Y:S01]  /*c9440*/  LDL.LU R20, [R1+0x610] ;  /* 0x0006100001147983 */ /* 0x001ea20000300800 */
[----:B------:R-:W2:Y:S02]  /*c9450*/  LDL.LU R21, [R1+0x614] ;  /* 0x0006140001157983 */ /* 0x000ea40000300800 */
[----:B------:R-:W2:Y:S02]  /*c9460*/  LDL.LU R22, [R1+0x618] ;  /* 0x0006180001167983 */ /* 0x000ea40000300800 */
[----:B------:R-:W2:Y:S02]  /*c9470*/  LDL.LU R23, [R1+0x61c] ;  /* 0x00061c0001177983 */ /* 0x000ea40000300800 */
[----:B------:R-:W-:Y:S01]  /*c9480*/  IMAD.MOV.U32 R18, RZ, RZ, R9 ;  /* 0x000000ffff127224 */ /* 0x000fe200078e0009 */
[----:B------:R-:W-:Y:S01]  /*c9490*/  MOV R19, R12 ;  /* 0x0000000c00137202 */ /* 0x000fe20000000f00 */
[----:B------:R-:W3:Y:S01]  /*c94a0*/  LDL.LU R9, [R1+0x3bf4] ;  /* 0x003bf40001097983 */ /* 0x000ee20000300800 */
[----:B------:R-:W3:Y:S03]  /*c94b0*/  LDL.LU R12, [R1+0x3bf0] ;  /* 0x003bf000010c7983 */ /* 0x000ee60000300800 */
        /* <DEDUP_REMOVED lines=29> */
[----:B------:R3:W-:Y:S02]  /*c9690*/  STL.64 [R1+0x3ba8], R18 ;  /* 0x003ba81201007387 */ /* 0x0007e40000100a00 */
[----:B---3--:R-:W-:Y:S02]  /*c96a0*/  MOV R18, R5 ;  /* 0x0000000500127202 */ /* 0x008fe40000000f00 */
[----:B------:R-:W-:Y:S02]  /*c96b0*/  MOV R19, R4 ;  /* 0x0000000400137202 */ /* 0x000fe40000000f00 */
[----:B------:R-:W3:Y:S01]  /*c96c0*/  LDL.LU R4, [R1+0x2e0] ;  /* 0x0002e00001047983 */ /* 0x000ee20000300800 */
[----:B------:R-:W3:Y:S02]  /*c96d0*/  LDL.LU R5, [R1+0x2e4] ;  /* 0x0002e40001057983 */ /* 0x000ee40000300800 */
[----:B------:R-:W3:Y:S02]  /*c96e0*/  LDL.LU R6, [R1+0x2e8] ;  /* 0x0002e80001067983 */ /* 0x000ee40000300800 */
[----:B------:R-:W3:Y:S01]  /*c96f0*/  LDL.LU R7, [R1+0x2ec] ;  /* 0x0002ec0001077983 */ /* 0x000ee20000300800 */
[----:B------:R-:W-:Y:S04]  /*c9700*/  STL.64 [R1+0x3bc0], R18 ;  /* 0x003bc01201007387 */ /* 0x000fe80000100a00 */
        /* <DEDUP_REMOVED lines=31> */
[----:B------:R0:W-:Y:S01]  /*c9900*/  STL.64 [R1+0x3ac8], R14 ;  /* 0x003ac80e01007387 */ /* 0x0001e20000100a00 */
[----:B------:R-:W2:Y:S02]  /*c9910*/  LDL.LU.64 R6, [R1+0x3be0] ;  /* 0x003be00001067983 */ /* 0x000ea40000300a00 */
[----:B------:R-:W2:Y:S02]  /*c9920*/  LDL.LU.64 R4, [R1+0x3bd8] ;  /* 0x003bd80001047983 */ /* 0x000ea40000300a00 */
[----:B------:R1:W-:Y:S01]  /*c9930*/  STL.64 [R1+0x3ac0], R10 ;  /* 0x003ac00a01007387 */ /* 0x0003e20000100a00 */
[----:B0-----:R-:W-:-:S02]  /*c9940*/  MOV R14, R8 ;  /* 0x00000008000e7202 */ /* 0x001fc40000000f00 */
[----:B------:R-:W3:Y:S04]  /*c9950*/  LDL.LU R8, [R1+0x5e0] ;  /* 0x0005e00001087983 */ /* 0x000ee80000300800 */
[----:B------:R-:W-:Y:S02]  /*c9960*/  STL.64 [R1+0x1150], R24 ;  /* 0x0011501801007387 */ /* 0x000fe40000100a00 */
[----:B------:R-:W-:Y:S02]  /*c9970*/  STL.64 [R1+0x1158], R26 ;  /* 0x0011581a01007387 */ /* 0x000fe40000100a00 */
[----:B------:R-:W0:Y:S01]  /*c9980*/  LDSM.16.M88.4 R24, [R29+0x47080] ;  /* 0x047080001d18783b */ /* 0x000e220000000200 */
[----:B------:R-:W-:Y:S01]  /*c9990*/  IMAD.MOV.U32 R18, RZ, RZ, R12 ;  /* 0x000000ffff127224 */ /* 0x000fe200078e000c */
[----:B------:R-:W-:-:S02]  /*c99a0*/  MOV R19, R9 ;  /* 0x0000000900137202 */ /* 0x000fc40000000f00 */
[----:B------:R-:W3:Y:S01]  /*c99b0*/  LDL.LU R9, [R1+0x5e4] ;  /* 0x0005e40001097983 */ /* 0x000ee20000300800 */
[----:B-1----:R-:W3:Y:S02]  /*c99c0*/  LDL.LU R10, [R1+0x5e8] ;  /* 0x0005e800010a7983 */ /* 0x002ee40000300800 */
[----:B------:R-:W3:Y:S01]  /*c99d0*/  LDL.LU R11, [R1+0x5ec] ;  /* 0x0005ec00010b7983 */ /* 0x000ee20000300800 */
[----:B0-----:R-:W-:Y:S01]  /*c99e0*/  STL [R1+0x3970], R24 ;  /* 0x0039701801007387 */ /* 0x001fe20000100800 */
[----:B------:R-:W-:Y:S02]  /*c99f0*/  STL [R1+0x396c], R25 ;  /* 0x00396c1901007387 */ /* 0x000fe40000100800 */
[----:B------:R-:W-:Y:S02]  /*c9a00*/  STL [R1+0x3968], R26 ;  /* 0x0039681a01007387 */ /* 0x000fe40000100800 */
        /* <DEDUP_REMOVED lines=49> */
[----:B0-----:R-:W4:Y:S01]  /*c9d20*/  LDL.LU.64 R18, [R1+0x3b30] ;  /* 0x003b300001127983 */ /* 0x001f220000300a00 */
[----:B------:R-:W4:Y:S01]  /*c9d30*/  LDL.LU.64 R16, [R1+0x3b28] ;  /* 0x003b280001107983 */ /* 0x000f220000300a00 */
[----:B------:R-:W-:-:S07]  /*c9d40*/  MOV R15, R3 ;  /* 0x00000003000f7202 */ /* 0x000fce0000000f00 */
[C---:B----4-:R-:W-:Y:S01]  /*c9d50*/  HMMA.16816.F32.BF16 R12, R4.reuse, R14, R16 ;  /* 0x0000000e040c723c */ /* 0x050fe20000041810 */
[----:B------:R-:W2:Y:S01]  /*c9d60*/  LDL.LU.64 R18, [R1+0x3b20] ;  /* 0x003b200001127983 */ /* 0x000ea20000300a00 */
[----:B------:R-:W-:Y:S01]  /*c9d70*/  MOV R26, R2 ;  /* 0x00000002001a7202 */ /* 0x000fe20000000f00 */
[----:B------:R-:W-:Y:S11]  /*c9d80*/  IMAD.MOV.U32 R27, RZ, RZ, R0 ;  /* 0x000000ffff1b7224 */ /* 0x000ff600078e0000 */
[----:B------:R-:W-:Y:S09]  /*c9d90*/  @!UPT UIADD3 URZ, URZ, URZ, URZ ;  /* 0x0000003f3f3ff290 */ /* 0x000ff2000fffe03f */
[----:B------:R0:W-:Y:S01]  /*c9da0*/  STL.64 [R1+0x12c0], R12 ;  /* 0x0012c00c01007387 */ /* 0x0001e20000100a00 */
[----:B------:R1:W-:Y:S03]  /*c9db0*/  STL.64 [R1+0x12c8], R14 ;  /* 0x0012c80e01007387 */ /* 0x0003e60000100a00 */
[----:B0-----:R-:W4:Y:S01]  /*c9dc0*/  LDL.LU R12, [R1+0x5d0] ;  /* 0x0005d000010c7983 */ /* 0x001f220000300800 */
[----:B------:R-:W4:Y:S02]  /*c9dd0*/  LDL.LU R13, [R1+0x5d4] ;  /* 0x0005d400010d7983 */ /* 0x000f240000300800 */
[----:B-1----:R-:W4:Y:S02]  /*c9de0*/  LDL.LU R14, [R1+0x5d8] ;  /* 0x0005d800010e7983 */ /* 0x002f240000300800 */
[----:B------:R-:W4:Y:S01]  /*c9df0*/  LDL.LU R15, [R1+0x5dc] ;  /* 0x0005dc00010f7983 */ /* 0x000f220000300800 */
        /* <DEDUP_REMOVED lines=23> */
[C---:B--2---:R-:W-:Y:S03]  /*c9f70*/  HMMA.16816.F32.BF16 R24, R4.reuse, R26, R20 ;  /* 0x0000001a0418723c */ /* 0x044fe60000041814 */
[----:B------:R-:W3:Y:S05]  /*c9f80*/  LDL.LU.64 R22, [R1+0x3ad0] ;  /* 0x003ad00001167983 */ /* 0x000eea0000300a00 */
[C---:B---3--:R-:W-:Y:S01]  /*c9f90*/  HMMA.16816.F32.BF16 R20, R4.reuse, R22, R8 ;  /* 0x000000160414723c */ /* 0x048fe20000041808 */
[----:B------:R-:W2:Y:S11]  /*c9fa0*/  LDL.LU R8, [R1+0x5c0] ;  /* 0x0005c00001087983 */ /* 0x000eb60000300800 */
[----:B------:R-:W-:Y:S03]  /*c9fb0*/  @!UPT UIADD3 URZ, URZ, URZ, URZ ;  /* 0x0000003f3f3ff290 */ /* 0x000fe6000fffe03f */
[----:B------:R-:W-:Y:S02]  /*c9fc0*/  STL.64 [R1+0x1300], R24 ;  /* 0x0013001801007387 */ /* 0x000fe40000100a00 */
[----:B------:R-:W-:Y:S06]  /*c9fd0*/  STL.64 [R1+0x1308], R26 ;  /* 0x0013081a01007387 */ /* 0x000fec0000100a00 */
[----:B------:R0:W-:Y:S01]  /*c9fe0*/  STL.64 [R1+0x1310], R20 ;  /* 0x0013101401007387 */ /* 0x0001e20000100a00 */
[----:B------:R1:W-:Y:S02]  /*c9ff0*/  STL.64 [R1+0x1318], R22 ;  /* 0x0013181601007387 */ /* 0x0003e40000100a00 */
[----:B------:R-:W2:Y:S02]  /*ca000*/  LDL.LU R9, [R1+0x5c4] ;  /* 0x0005c40001097983 */ /* 0x000ea40000300800 */
[----:B------:R-:W2:Y:S01]  /*ca010*/  LDL.LU R10, [R1+0x5c8] ;  /* 0x0005c800010a7983 */ /* 0x000ea20000300800 */
[----:B------:R-:W2:Y:S04]  /*ca020*/  LDL.LU R11, [R1+0x5cc] ;  /* 0x0005cc00010b7983 */ /* 0x000ea80000300800 */
[----:B0-----:R-:W3:Y:S01]  /*ca030*/  LDL.LU R20, [R1+0x2d0] ;  /* 0x0002d00001147983 */ /* 0x001ee20000300800 */
[----:B------:R-:W3:Y:S02]  /*ca040*/  LDL.LU R21, [R1+0x2d4] ;  /* 0x0002d40001157983 */ /* 0x000ee40000300800 */
[----:B-1----:R-:W3:Y:S02]  /*ca050*/  LDL.LU R22, [R1+0x2d8] ;  /* 0x0002d80001167983 */ /* 0x002ee40000300800 */
        /* <DEDUP_REMOVED lines=12> */
[----:B--2---:R0:W-:Y:S01]  /*ca120*/  STL.64 [R1+0x3a88], R26 ;  /* 0x003a881a01007387 */ /* 0x0041e20000100a00 */
[----:B------:R-:W-:Y:S03]  /*ca130*/  STL.64 [R1+0x3a80], R24 ;  /* 0x003a801801007387 */ /* 0x000fe60000100a00 */
[----:B0-----:R-:W2:Y:S04]  /*ca140*/  LDL.LU.64 R26, [R1+0xb8] ;  /* 0x0000b800011a7983 */ /* 0x001ea80000300a00 */
[----:B--2---:R0:W-:Y:S04]  /*ca150*/  STL.64 [R1+0x3a98], R26 ;  /* 0x003a981a01007387 */ /* 0x0041e80000100a00 */
[----:B0-----:R-:W2:Y:S10]  /*ca160*/  LDL.LU.64 R26, [R1+0xc8] ;  /* 0x0000c800011a7983 */ /* 0x001eb40000300a00 */
[----:B------:R-:W-:Y:S02]  /*ca170*/  STL.64 [R1+0x1320], R12 ;  /* 0x0013200c01007387 */ /* 0x000fe40000100a00 */
[----:B------:R0:W-:Y:S02]  /*ca180*/  STL.64 [R1+0x1328], R14 ;  /* 0x0013280e01007387 */ /* 0x0001e40000100a00 */
[----:B0-----:R-:W4:Y:S01]  /*ca190*/  LDL.LU.64 R14, [R1+0x3ac8] ;  /* 0x003ac800010e7983 */ /* 0x001f220000300a00 */
[----:B------:R0:W-:Y:S02]  /*ca1a0*/  STL.64 [R1+0x3a90], R18 ;  /* 0x003a901201007387 */ /* 0x0001e40000100a00 */
[----:B------:R-:W2:Y:S02]  /*ca1b0*/  LDL.LU R16, [R1+0x2b0] ;  /* 0x0002b00001107983 */ /* 0x000ea40000300800 */
[----:B------:R-:W2:Y:S01]  /*ca1c0*/  LDL.LU R17, [R1+0x2b4] ;  /* 0x0002b40001117983 */ /* 0x000ea20000300800 */
[----:B0-----:R-:W2:Y:S01]  /*ca1d0*/  LDL.LU R18, [R1+0x2b8] ;  /* 0x0002b80001127983 */ /* 0x001ea20000300800 */
[----:B------:R-:W2:Y:S01]  /*ca1e0*/  LDL.LU R19, [R1+0x2bc] ;  /* 0x0002bc0001137983 */ /* 0x000ea20000300800 */
[C---:B----4-:R-:W-:Y:S02]  /*ca1f0*/  HMMA.16816.F32.BF16 R8, R4.reuse, R14, R8 ;  /* 0x0000000e0408723c */ /* 0x050fe40000041808 */
[----:B--2---:R-:W-:Y:S01]  /*ca200*/  STL.64 [R1+0x3aa8], R18 ;  /* 0x003aa81201007387 */ /* 0x004fe20000100a00 */
[----:B------:R0:W-:Y:S03]  /*ca210*/  STL.64 [R1+0x3aa0], R16 ;  /* 0x003aa01001007387 */ /* 0x0001e60000100a00 */
[----:B0-----:R-:W2:Y:S01]  /*ca220*/  LDL.LU R16, [R1+0x2c0] ;  /* 0x0002c00001107983 */ /* 0x001ea20000300800 */
[----:B------:R-:W2:Y:S02]  /*ca230*/  LDL.LU R17, [R1+0x2c4] ;  /* 0x0002c40001117983 */ /* 0x000ea40000300800 */
[----:B------:R-:W2:Y:S02]  /*ca240*/  LDL.LU R18, [R1+0x2c8] ;  /* 0x0002c80001127983 */ /* 0x000ea40000300800 */
[----:B------:R-:W2:Y:S11]  /*ca250*/  LDL.LU R19, [R1+0x2cc] ;  /* 0x0002cc0001137983 */ /* 0x000eb60000300800 */
[----:B------:R-:W-:Y:S01]  /*ca260*/  @!UPT UIADD3 URZ, URZ, URZ, URZ ;  /* 0x0000003f3f3ff290 */ /* 0x000fe2000fffe03f */
[----:B------:R-:W-:Y:S01]  /*ca270*/  STL.64 [R1+0x1330], R8 ;  /* 0x0013300801007387 */ /* 0x000fe20000100a00 */
[----:B------:R0:W-:Y:S03]  /*ca280*/  STL.64 [R1+0x1338], R10 ;  /* 0x0013380a01007387 */ /* 0x0001e60000100a00 */
[----:B0-----:R-:W3:Y:S01]  /*ca290*/  LDL.LU.64 R10, [R1+0x3ac0] ;  /* 0x003ac000010a7983 */ /* 0x001ee20000300a00 */
[----:B------:R0:W-:Y:S03]  /*ca2a0*/  STL.64 [R1+0x3a00], R14 ;  /* 0x003a000e01007387 */ /* 0x0001e60000100a00 */
[----:B0-----:R-:W4:Y:S01]  /*ca2b0*/  LDL.LU.64 R14, [R1+0x88] ;  /* 0x00008800010e7983 */ /* 0x001f220000300a00 */
[----:B---3--:R-:W-:Y:S03]  /*ca2c0*/  HMMA.16816.F32.BF16 R4, R4, R10, R20 ;  /* 0x0000000a0404723c */ /* 0x008fe60000041814 */
[----:B------:R-:W2:Y:S01]  /*ca2d0*/  LDL.LU.64 R22, [R1+0x3ab8] ;  /* 0x003ab80001167983 */ /* 0x000ea20000300a00 */
[----:B------:R-:W2:Y:S02]  /*ca2e0*/  LDL.LU.64 R20, [R1+0x3ab0] ;  /* 0x003ab00001147983 */ /* 0x000ea40000300a00 */
[----:B------:R0:W-:Y:S02]  /*ca2f0*/  STL.64 [R1+0x39a8], R10 ;  /* 0x0039a80a01007387 */ /* 0x0001e40000100a00 */
[----:B0-----:R-:W3:Y:S11]  /*ca300*/  LDL.LU.64 R10, [R1+0x98] ;  /* 0x00009800010a7983 */ /* 0x001ef60000300a00 */
[----:B------:R-:W-:Y:S04]  /*ca310*/  @!UPT UIADD3 URZ, URZ, URZ, URZ ;  /* 0x0000003f3f3ff290 */ /* 0x000fe8000fffe03f */
        /* <DEDUP_REMOVED lines=11> */
[----:B------:R-:W2:Y:S01]  /*ca3d0*/  LDL.LU.64 R26, [R1+0x3a98] ;  /* 0x003a9800011a7983 */ /* 0x000ea20000300a00 */
[----:B------:R-:W-:Y:S02]  /*ca3e0*/  MOV R6, R2 ;  /* 0x0000000200067202 */ /* 0x000fe40000000f00 */
[----:B------:R-:W-:Y:S01]  /*ca3f0*/  MOV R7, R0 ;  /* 0x0000000000077202 */ /* 0x000fe20000000f00 */
[----:B------:R0:W-:Y:S01]  /*ca400*/  STL [R1+0x3978], R4 ;  /* 0x0039780401007387 */ /* 0x0001e20000100800 */
[----:B------:R1:W-:Y:S03]  /*ca410*/  STL [R1+0x3974], R5 ;  /* 0x0039740501007387 */ /* 0x0003e60000100800 */
[----:B------:R3:W-:Y:S04]  /*ca420*/  STL.64 [R1+0x3a50], R6 ;  /* 0x003a500601007387 */ /* 0x0007e80000100a00 */
[----:B0-----:R-:W4:Y:S01]  /*ca430*/  LDL.LU R4, [R1+0x290] ;  /* 0x0002900001047983 */ /* 0x001f220000300800 */
[----:B-1----:R-:W4:Y:S03]  /*ca440*/  LDL.LU R5, [R1+0x294] ;  /* 0x0002940001057983 */ /* 0x002f260000300800 */
[----:B---3--:R-:W4:Y:S01]  /*ca450*/  LDL.LU R6, [R1+0x298] ;  /* 0x0002980001067983 */ /* 0x008f220000300800 */
[----:B------:R-:W4:Y:S01]  /*ca460*/  LDL.LU R7, [R1+0x29c] ;  /* 0x00029c0001077983 */ /* 0x000f220000300800 */
[C---:B--2---:R-:W-:Y:S11]  /*ca470*/  HMMA.16816.F32.BF16 R16, R20.reuse, R26, R16 ;  /* 0x0000001a1410723c */ /* 0x044ff60000041810 */
[----:B------:R-:W-:Y:S11]  /*ca480*/  @!UPT UIADD3 URZ, URZ, URZ, URZ ;  /* 0x0000003f3f3ff290 */ /* 0x000ff6000fffe03f */
[----:B------:R-:W-:Y:S01]  /*ca490*/  @!UPT UIADD3 URZ, URZ, URZ, URZ ;  /* 0x0000003f3f3ff290 */ /* 0x000fe2000fffe03f */
[----:B------:R-:W-:Y:S01]  /*ca4a0*/  STL.64 [R1+0x1440], R16 ;  /* 0x0014401001007387 */ /* 0x000fe20000100a00 */
[----:B------:R0:W-:Y:S03]  /*ca4b0*/  STL.64 [R1+0x1448], R18 ;  /* 0x0014481201007387 */ /* 0x0001e60000100a00 */
[----:B0-----:R-:W2:Y:S01]  /*ca4c0*/  LDL.LU.64 R18, [R1+0x3a90] ;  /* 0x003a900001127983 */ /* 0x001ea20000300a00 */
[----:B------:R-:W-:Y:S02]  /*ca4d0*/  MOV R16, R27 ;  /* 0x0000001b00107202 */ /* 0x000fe40000000f00 */
[----:B------:R-:W-:Y:S02]  /*ca4e0*/  MOV R29, R26 ;  /* 0x0000001a001d7202 */ /* 0x000fe40000000f00 */
[----:B------:R-:W3:Y:S01]  /*ca4f0*/  LDL.LU.64 R26, [R1+0x3a88] ;  /* 0x003a8800011a7983 */ /* 0x000ee20000300a00 */
[----:B------:R-:W3:Y:S02]  /*ca500*/  LDL.LU.64 R24, [R1+0x3a80] ;  /* 0x003a800001187983 */ /* 0x000ee40000300a00 */
[----:B------:R-:W-:Y:S01]  /*ca510*/  STL [R1+0x3980], R16 ;  /* 0x0039801001007387 */ /* 0x000fe20000100800 */
[----:B--2---:R0:W-:Y:S04]  /*ca520*/  STL.64 [R1+0x3a38], R18 ;  /* 0x003a381201007387 */ /* 0x0041e80000100a00 */
[----:B0-----:R-:W3:Y:S01]  /*ca530*/  LDL.LU.64 R18, [R1+0xa8] ;  /* 0x0000a80001127983 */ /* 0x001ee20000300a00 */
[----:B------:R-:W-:Y:S01]  /*ca540*/  STL [R1+0x397c], R29 ;  /* 0x00397c1d01007387 */ /* 0x000fe20000100800 */
[C---:B---3--:R-:W-:Y:S11]  /*ca550*/  HMMA.16816.F32.BF16 R24, R20.reuse, R18, R24 ;  /* 0x000000121418723c */ /* 0x048ff60000041818 */
[----:B------:R-:W-:Y:S11]  /*ca560*/  @!UPT UIADD3 URZ, URZ, URZ, URZ ;  /* 0x0000003f3f3ff290 */ /* 0x000ff6000fffe03f */
[----:B------:R-:W-:Y:S01]  /*ca570*/  @!UPT UIADD3 URZ, URZ, URZ, URZ ;  /* 0x0000003f3f3ff290 */ /* 0x000fe2000fffe03f */
[----:B------:R-:W-:Y:S01]  /*ca580*/  STL.64 [R1+0x1450], R24 ;  /* 0x0014501801007387 */ /* 0x000fe20000100a00 */
[----:B------:R0:W-:Y:S03]  /*ca590*/  STL.64 [R1+0x1458], R26 ;  /* 0x0014581a01007387 */ /* 0x0001e60000100a00 */
[----:B0-----:R-:W2:Y:S01]  /*ca5a0*/  LDL.LU.64 R26, [R1+0x3a78] ;  /* 0x003a7800011a7983 */ /* 0x001ea20000300a00 */
[----:B------:R-:W2:Y:S01]  /*ca5b0*/  LDL.LU.64 R24, [R1+0x3a70] ;  /* 0x003a700001187983 */ /* 0x000ea20000300a00 */
[----:B----4-:R-:W-:Y:S01]  /*ca5c0*/  HMMA.16816.F32.BF16 R4, R20, R10, R4 ;  /* 0x0000000a1404723c */ /* 0x010fe20000041804 */
[----:B------:R-:W-:Y:S01]  /*ca5d0*/  IMAD.MOV.U32 R28, RZ, RZ, R19 ;  /* 0x000000ffff1c7224 */ /* 0x000fe200078e0013 */
[----:B------:R-:W-:-:S04]  /*ca5e0*/  MOV R3, R18 ;  /* 0x0000001200037202 */ /* 0x000fc80000000f00 */
[----:B------:R-:W-:Y:S01]  /*ca5f0*/  STL [R1+0x3988], R28 ;  /* 0x0039881c01007387 */ /* 0x000fe20000100800 */
[----:B------:R-:W-:Y:S11]  /*ca600*/  STL [R1+0x3984], R3 ;  /* 0x0039840301007387 */ /* 0x000ff60000100800 */
[----:B------:R-:W-:Y:S05]  /*ca610*/  @!UPT UIADD3 URZ, URZ, URZ, URZ ;  /* 0x0000003f3f3ff290 */ /* 0x000fea000fffe03f */
[----:B------:R-:W-:Y:S01]  /*ca620*/  STL.64 [R1+0x1460], R4 ;  /* 0x0014600401007387 */ /* 0x000fe20000100a00 */
[----:B------:R2:W-:Y:S01]  /*ca630*/  STL.64 [R1+0x1468], R6 ;  /* 0x0014680601007387 */ /* 0x0005e20000100a00 */
[----:B------:R-:W-:Y:S02]  /*ca640*/  MOV R2, R11 ;  /* 0x0000000b00027202 */ /* 0x000fe40000000f00 */
[----:B------:R-:W-:-:S03]  /*ca650*/  MOV R0, R10 ;  /* 0x0000000a00007202 */ /* 0x000fc60000000f00 */
[----:B------:R-:W-:Y:S02]  /*ca660*/  STL [R1+0x3990], R2 ;  /* 0x0039900201007387 */ /* 0x000fe40000100800 */
[----:B------:R-:W-:Y:S01]  /*ca670*/  STL [R1+0x398c], R0 ;  /* 0x00398c0001007387 */ /* 0x000fe20000100800 */
[----:B--2---:R-:W-:Y:S07]  /*ca680*/  HMMA.16816.F32.BF16 R4, R20, R14, R24 ;  /* 0x0000000e1404723c */ /* 0x004fee0000041818 */
[----:B------:R-:W-:-:S02]  /*ca690*/  MOV R26, R14 ;  /* 0x0000000e001a7202 */ /* 0x000fc40000000f00 */
[----:B------:R-:W-:Y:S11]  /*ca6a0*/  MOV R27, R15 ;  /* 0x0000000f001b7202 */ /* 0x000ff60000000f00 */
[----:B------:R-:W-:Y:S03]  /*ca6b0*/  @!UPT UIADD3 URZ, URZ, URZ, URZ ;  /* 0x0000003f3f3ff290 */ /* 0x000fe6000fffe03f */
[----:B------:R-:W-:Y:S01]  /*ca6c0*/  STL.64 [R1+0x1470], R4 ;  /* 0x0014700401007387 */ /* 0x000fe20000100a00 */
[----:B------:R-:W-:Y:S02]  /*ca6d0*/  STL.64 [R1+0x1478], R6 ;  /* 0x0014780601007387 */ /* 0x000fe40000100a00 */
[----:B------:R-:W-:Y:S02]  /*ca6e0*/  STL.64 [R1+0x3a68], R26 ;  /* 0x003a681a01007387 */ /* 0x000fe40000100a00 */
[----:B------:R-:W2:Y:S01]  /*ca6f0*/  LDL.LU R8, [R1+0x1e0] ;  /* 0x0001e00001087983 */ /* 0x000ea20000300800 */
        /* <DEDUP_REMOVED lines=18> */
[----:B----4-:R1:W-:Y:S03]  /*ca820*/  STL.64 [R1+0x3a08], R12 ;  /* 0x003a080c01007387 */ /* 0x0103e60000100a00 */
[----:B0-----:R-:W2:Y:S04]  /*ca830*/  LDL.LU.64 R14, [R1+0x38] ;  /* 0x00003800010e7983 */ /* 0x001ea80000300a00 */
[----:B--2---:R0:W-:Y:S01]  /*ca840*/  STL.64 [R1+0x3a20], R14 ;  /* 0x003a200e01007387 */ /* 0x0041e20000100a00 */
[----:B-1----:R-:W2:Y:S02]  /*ca850*/  LDL.LU R12, [R1+0x240] ;  /* 0x00024000010c7983 */ /* 0x002ea40000300800 */
[----:B------:R-:W2:Y:S01]  /*ca860*/  LDL.LU R13, [R1+0x244] ;  /* 0x00024400010d7983 */ /* 0x000ea20000300800 */
[----:B0-----:R-:W4:Y:S01]  /*ca870*/  LDL.LU R14, [R1+0x248] ;  /* 0x00024800010e7983 */ /* 0x001f220000300800 */
[----:B------:R-:W4:Y:S02]  /*ca880*/  LDL.LU R15, [R1+0x24c] ;  /* 0x00024c00010f7983 */ /* 0x000f240000300800 */
[----:B------:R-:W2:Y:S02]  /*ca890*/  LDL.LU R16, [R1+0x250] ;  /* 0x0002500001107983 */ /* 0x000ea40000300800 */
[----:B------:R-:W2:Y:S01]  /*ca8a0*/  LDL.LU R17, [R1+0x254] ;  /* 0x0002540001117983 */ /* 0x000ea20000300800 */
[----:B------:R-:W2:Y:S01]  /*ca8b0*/  LDL.LU R18, [R1+0x258] ;  /* 0x0002580001127983 */ /* 0x000ea20000300800 */
[----:B------:R-:W2:Y:S02]  /*ca8c0*/  LDL.LU R19, [R1+0x25c] ;  /* 0x00025c0001137983 */ /* 0x000ea40000300800 */
[----:B------:R-:W2:Y:S02]  /*ca8d0*/  LDL.LU R4, [R1+0x260] ;  /* 0x0002600001047983 */ /* 0x000ea40000300800 */
[----:B------:R-:W2:Y:S01]  /*ca8e0*/  LDL.LU R5, [R1+0x264] ;  /* 0x0002640001057983 */ /* 0x000ea20000300800 */
[----:B------:R-:W2:Y:S01]  /*ca8f0*/  LDL.LU R6, [R1+0x268] ;  /* 0x0002680001067983 */ /* 0x000ea20000300800 */
[----:B------:R-:W2:Y:S03]  /*ca900*/  LDL.LU R7, [R1+0x26c] ;  /* 0x00026c0001077983 */ /* 0x000ea60000300800 */
[----:B--2---:R0:W-:Y:S01]  /*ca910*/  STL.64 [R1+0x3a60], R6 ;  /* 0x003a600601007387 */ /* 0x0041e20000100a00 */
[----:B------:R-:W-:Y:S03]  /*ca920*/  STL.64 [R1+0x3a58], R4 ;  /* 0x003a580401007387 */ /* 0x000fe60000100a00 */
[----:B0-----:R-:W2:Y:S01]  /*ca930*/  LDL.LU.64 R6, [R1+0x78] ;  /* 0x0000780001067983 */ /* 0x001ea20000300a00 */
[----:B------:R0:W-:Y:S02]  /*ca940*/  STL.64 [R1+0x3a48], R18 ;  /* 0x003a481201007387 */ /* 0x0001e40000100a00 */
[----:B------:R-:W-:Y:S01]  /*ca950*/  STL.64 [R1+0x3a40], R16 ;  /* 0x003a401001007387 */ /* 0x000fe20000100a00 */
[----:B0-----:R-:W2:Y:S01]  /*ca960*/  LDL.LU.64 R18, [R1+0x68] ;  /* 0x0000680001127983 */ /* 0x001ea20000300a00 */
[----:B----4-:R0:W-:Y:S02]  /*ca970*/  STL.64 [R1+0x3a30], R14 ;  /* 0x003a300e01007387 */ /* 0x0101e40000100a00 */
[----:B------:R-:W-:Y:S01]  /*ca980*/  STL.64 [R1+0x3a28], R12 ;  /* 0x003a280c01007387 */ /* 0x000fe20000100a00 */
[----:B0-----:R-:W4:Y:S01]  /*ca990*/  LDL.LU.64 R14, [R1+0x58] ;  /* 0x00005800010e7983 */ /* 0x001f220000300a00 */
[----:B---3--:R0:W-:Y:S02]  /*ca9a0*/  STL.64 [R1+0x39c8], R10 ;  /* 0x0039c80a01007387 */ /* 0x0081e40000100a00 */
[----:B------:R-:W-:Y:S01]  /*ca9b0*/  STL.64 [R1+0x39c0], R8 ;  /* 0x0039c00801007387 */ /* 0x000fe20000100a00 */
[----:B0-----:R-:W3:Y:S04]  /*ca9c0*/  LDL.LU.64 R10, [R1+0x8] ;  /* 0x00000800010a7983 */ /* 0x001ee80000300a00 */
[----:B---3--:R0:W-:Y:S04]  /*ca9d0*/  STL.64 [R1+0x39e0], R10 ;  /* 0x0039e00a01007387 */ /* 0x0081e80000100a00 */
[----:B0-----:R-:W3:Y:S01]  /*ca9e0*/  LDL.LU.64 R10, [R1+0x18] ;  /* 0x00001800010a7983 */ /* 0x001ee20000300a00 */
[----:B--2---:R-:W-:Y:S03]  /*ca9f0*/  HMMA.16816.F32.BF16 R24, R20, R6, R24 ;  /* 0x000000061418723c */ /* 0x004fe60000041818 */
[----:B---3--:R0:W-:Y:S04]  /*caa00*/  STL.64 [R1+0x39f8], R10 ;  /* 0x0039f80a01007387 */ /* 0x0081e80000100a00 */
        /* <DEDUP_REMOVED lines=8> */
[----:B0-----:R-:W3:Y:S01]  /*caa90*/  LDL.LU.64 R26, [R1+0x3a68] ;  /* 0x003a6800011a7983 */ /* 0x001ee20000300a00 */
[----:B------:R-:W-:Y:S01]  /*caaa0*/  IMAD.MOV.U32 R24, RZ, RZ, R6 ;  /* 0x000000ffff187224 */ /* 0x000fe200078e0006 */
[----:B------:R-:W-:-:S02]  /*caab0*/  MOV R25, R7 ;  /* 0x0000000700197202 */ /* 0x000fc40000000f00 */
[----:B------:R-:W2:Y:S01]  /*caac0*/  LDL.LU.64 R6, [R1+0x3a60] ;  /* 0x003a600001067983 */ /* 0x000ea20000300a00 */
[----:B------:R-:W2:Y:S03]  /*caad0*/  LDL.LU.64 R4, [R1+0x3a58] ;  /* 0x003a580001047983 */ /* 0x000ea60000300a00 */
[----:B---3--:R-:W-:Y:S01]  /*caae0*/  STL.64 [R1+0x39a0], R26 ;  /* 0x0039a01a01007387 */ /* 0x008fe20000100a00 */
        /* <DEDUP_REMOVED lines=22> */
[----:B------:R-:W-:Y:S02]  /*cac50*/  MOV R5, R19 ;  /* 0x0000001300057202 */ /* 0x000fe40000000f00 */
[----:B------:R-:W2:Y:S02]  /*cac60*/  LDL.LU.64 R18, [R1+0x3a48] ;  /* 0x003a480001127983 */ /* 0x000ea40000300a00 */
[----:B------:R-:W2:Y:S02]  /*cac70*/  LDL.LU.64 R16, [R1+0x3a40] ;  /* 0x003a400001107983 */ /* 0x000ea40000300a00 */
[----:B----4-:R-:W-:Y:S01]  /*cac80*/  IMAD.MOV.U32 R29, RZ, RZ, R15 ;  /* 0x000000ffff1d7224 */ /* 0x010fe200078e000f */
[C---:B--2---:R-:W-:Y:S11]  /*cac90*/  HMMA.16816.F32.BF16 R16, R20.reuse, R14, R16 ;  /* 0x0000000e1410723c */ /* 0x044ff60000041810 */
[----:B------:R-:W-:Y:S11]  /*caca0*/  @!UPT UIADD3 URZ, URZ, URZ, URZ ;  /* 0x0000003f3f3ff290 */ /* 0x000ff6000fffe03f */
[----:B------:R-:W-:Y:S01]  /*cacb0*/  @!UPT UIADD3 URZ, URZ, URZ, URZ ;  /* 0x0000003f3f3ff290 */ /* 0x000fe2000fffe03f */
[----:B------:R0:W-:Y:S01]  /*cacc0*/  STL.64 [R1+0x14a0], R16 ;  /* 0x0014a01001007387 */ /* 0x0001e20000100a00 */
[----:B------:R1:W-:Y:S01]  /*cacd0*/  STL.64 [R1+0x14a8], R18 ;  /* 0x0014a81201007387 */ /* 0x0003e20000100a00 */
[----:B0-----:R-:W-:Y:S02]  /*cace0*/  MOV R16, R14 ;  /* 0x0000000e00107202 */ /* 0x001fe40000000f00 */
[----:B-1----:R-:W2:Y:S01]  /*cacf0*/  LDL.LU.64 R18, [R1+0x3a38] ;  /* 0x003a380001127983 */ /* 0x002ea20000300a00 */
        /* <DEDUP_REMOVED lines=8> */
[----:B------:R0:W-:Y:S01]  /*cad80*/  STL.64 [R1+0x3880], R6 ;  /* 0x0038800601007387 */ /* 0x0001e20000100a00 */
[C---:B---3--:R-:W-:Y:S01]  /*cad90*/  HMMA.16816.F32.BF16 R8, R20.reuse, R14, R8 ;  /* 0x0000000e1408723c */ /* 0x048fe20000041808 */
[----:B0-----:R-:W-:Y:S02]  /*cada0*/  MOV R7, R14 ;  /* 0x0000000e00077202 */ /* 0x001fe40000000f00 */
        /* <DEDUP_REMOVED lines=34> */
[----:B------:R-:W2:Y:S01]  /*cafd0*/  LDL.LU.64 R8, [R1+0x39c0] ;  /* 0x0039c00001087983 */ /* 0x000ea20000300a00 */
[----:B------:R-:W3:Y:S01]  /*cafe0*/  LDL.LU R17, [R1+0x16d8] ;  /* 0x0016d80001117983 */ /* 0x000ee20000300800 */
[C---:B--2---:R-:W-:Y:S11]  /*caff0*/  HMMA.16816.F32.BF16 R8, R20.reuse, R18, R8 ;  /* 0x000000121408723c */ /* 0x044ff60000041808 */
        /* <DEDUP_REMOVED lines=12> */
[----:B----4-:R-:W-:Y:S02]  /*cb0c0*/  HMMA.16816.F32.BF16 R20, R20, R10, R24 ;  /* 0x0000000a1414723c */ /* 0x010fe40000041818 */
[----:B------:R-:W2:Y:S01]  /*cb0d0*/  LDL.LU.64 R26, [R1+0x39a0] ;  /* 0x0039a000011a7983 */ /* 0x000ea20000300a00 */
[----:B------:R-:W3:Y:S02]  /*cb0e0*/  LDL.LU.64 R24, [R1+0x3998] ;  /* 0x0039980001187983 */ /* 0x000ee40000300a00 */
[----:B------:R-:W4:Y:S02]  /*cb0f0*/  LDL.LU R9, [R1+0x16e0] ;  /* 0x0016e00001097983 */ /* 0x000f240000300800 */
[----:B------:R-:W-:Y:S11]  /*cb100*/  STL.64 [R1+0x37f8], R10 ;  /* 0x0037f80a01007387 */ /* 0x000ff60000100a00 */
[----:B------:R-:W-:Y:S05]  /*cb110*/  @!UPT UIADD3 URZ, URZ, URZ, URZ ;  /* 0x0000003f3f3ff290 */ /* 0x000fea000fffe03f */
[----:B------:R-:W-:Y:S01]  /*cb120*/  STL.64 [R1+0x1520], R20 ;  /* 0x0015201401007387 */ /* 0x000fe20000100a00 */
[----:B------:R-:W-:Y:S03]  /*cb130*/  STL.64 [R1+0x1528], R22 ;  /* 0x0015281601007387 */ /* 0x000fe60000100a00 */
[----:B----4-:R0:W-:Y:S01]  /*cb140*/  STL [R1+0x37f4], R9 ;  /* 0x0037f40901007387 */ /* 0x0101e20000100800 */
[----:B------:R-:W4:Y:S03]  /*cb150*/  LDL.LU R8, [R1+0xe0] ;  /* 0x0000e00001087983 */ /* 0x000f260000300800 */
[----:B0-----:R-:W4:Y:S01]  /*cb160*/  LDL.LU R9, [R1+0xe4] ;  /* 0x0000e40001097983 */ /* 0x001f220000300800 */
        /* <DEDUP_REMOVED lines=9> */
[----:B--2---:R-:W-:Y:S01]  /*cb200*/  STL.64 [R1+0x3810], R8 ;  /* 0x0038100801007387 */ /* 0x004fe20000100a00 */
[----:B0-----:R-:W-:Y:S01]  /*cb210*/  MOV R10, R2 ;  /* 0x00000002000a7202 */ /* 0x001fe20000000f00 */
[----:B------:R-:W-:Y:S01]  /*cb220*/  IMAD.MOV.U32 R11, RZ, RZ, R0 ;  /* 0x000000ffff0b7224 */ /* 0x000fe200078e0000 */
[----:B------:R-:W2:Y:S01]  /*cb230*/  LDL.LU R2, [R1+0x3990] ;  /* 0x0039900001027983 */ /* 0x000ea20000300800 */
[----:B------:R-:W4:Y:S03]  /*cb240*/  LDL.LU R0, [R1+0x398c] ;  /* 0x00398c0001007983 */ /* 0x000f260000300800 */
        /* <DEDUP_REMOVED lines=8> */
[----:B------:R0:W-:Y:S02]  /*cb2d0*/  STL.64 [R1+0x3860], R10 ;  /* 0x0038600a01007387 */ /* 0x0001e40000100a00 */
[----:B0-----:R-:W-:Y:S01]  /*cb2e0*/  IMAD.MOV.U32 R10, RZ, RZ, R7 ;  /* 0x000000ffff0a7224 */ /* 0x001fe200078e0007 */
[----:B------:R-:W-:-:S05]  /*cb2f0*/  MOV R11, R6 ;  /* 0x00000006000b7202 */ /* 0x000fca0000000f00 */
[----:B------:R-:W-:Y:S01]  /*cb300*/  STL.64 [R1+0x3878], R10 ;  /* 0x0038780a01007387 */ /* 0x000fe20000100a00 */
[----:B------:R-:W2:Y:S02]  /*cb310*/  LDL.LU R12, [R1+0xde8] ;  /* 0x000de800010c7983 */ /* 0x000ea40000300800 */
[----:B------:R-:W2:Y:S02]  /*cb320*/  LDL.LU R13, [R1+0x16dc] ;  /* 0x0016dc00010d7983 */ /* 0x000ea40000300800 */
[----:B------:R-:W-:Y:S01]  /*cb330*/  STL.64 [R1+0x3828], R14 ;  /* 0x0038280e01007387 */ /* 0x000fe20000100a00 */
[----:B--2---:R0:W-:Y:S04]  /*cb340*/  STL.64 [R1+0x3820], R12 ;  /* 0x0038200c01007387 */ /* 0x0041e80000100a00 */
        /* <DEDUP_REMOVED lines=11> */
[----:B------:R-:W-:Y:S02]  /*cb400*/  STL.64 [R1+0x3888], R8 ;  /* 0x0038880801007387 */ /* 0x000fe40000100a00 */
[----:B------:R-:W2:Y:S02]  /*cb410*/  LDL.LU R16, [R1+0x3980] ;  /* 0x0039800001107983 */ /* 0x000ea40000300800 */
[----:B------:R-:W2:Y:S01]  /*cb420*/  LDL.LU R29, [R1+0x397c] ;  /* 0x00397c00011d7983 */ /* 0x000ea20000300800 */
[----:B------:R0:W-:Y:S02]  /*cb430*/  STL.64 [R1+0x3898], R6 ;  /* 0x0038980601007387 */ /* 0x0001e40000100a00 */
[----:B0-----:R-:W-:Y:S01]  /*cb440*/  MOV R6, R4 ;  /* 0x0000000400067202 */ /* 0x001fe20000000f00 */
[----:B------:R-:W-:Y:S01]  /*cb450*/  IMAD.MOV.U32 R7, RZ, RZ, R5 ;  /* 0x000000ffff077224 */ /* 0x000fe200078e0005 */
[----:B------:R-:W2:Y:S01]  /*cb460*/  LDL.LU R4, [R1+0x3978] ;  /* 0x0039780001047983 */ /* 0x000ea20000300800 */
[----:B------:R-:W2:Y:S03]  /*cb470*/  LDL.LU R5, [R1+0x3974] ;  /* 0x0039740001057983 */ /* 0x000ea60000300800 */
[----:B------:R3:W-:Y:S01]  /*cb480*/  STL.64 [R1+0x38b0], R6 ;  /* 0x0038b00601007387 */ /* 0x0007e20000100a00 */
[----:B------:R-:W2:Y:S02]  /*cb490*/  LDL.LU R8, [R1+0x150] ;  /* 0x0001500001087983 */ /* 0x000ea40000300800 */
[----:B------:R-:W2:Y:S02]  /*cb4a0*/  LDL.LU R9, [R1+0x154] ;  /* 0x0001540001097983 */ /* 0x000ea40000300800 */
[----:B------:R-:W2:Y:S01]  /*cb4b0*/  LDL.LU R10, [R1+0x158] ;  /* 0x00015800010a7983 */ /* 0x000ea20000300800 */
[----:B------:R-:W2:Y:S01]  /*cb4c0*/  LDL.LU R11, [R1+0x15c] ;  /* 0x00015c00010b7983 */ /* 0x000ea20000300800 */
[----:B---3--:R-:W-:-:S02]  /*cb4d0*/  MOV R6, R24 ;  /* 0x0000001800067202 */ /* 0x008fc40000000f00 */
        /* <DEDUP_REMOVED lines=20> */
[----:B------:R-:W2:Y:S02]  /*cb620*/  LDL.LU R11, [R1+0x17c] ;  /* 0x00017c00010b7983 */ /* 0x000ea40000300800 */
[----:B----4-:R-:W-:Y:S01]  /*cb630*/  IMAD.MOV.U32 R6, RZ, RZ, R0 ;  /* 0x000000ffff067224 */ /* 0x010fe200078e0000 */
[----:B------:R-:W-:Y:S01]  /*cb640*/  MOV R7, R2 ;  /* 0x0000000200077202 */ /* 0x000fe20000000f00 */
[----:B------:R-:W4:Y:S01]  /*cb650*/  LDL.LU R0, [R1+0x3960] ;  /* 0x0039600001007983 */ /* 0x000f220000300800 */
        /* <DEDUP_REMOVED lines=21> */
[----:B------:R-:W3:Y:S04]  /*cb7b0*/  LDL.LU R29, [R1+0x3950] ;  /* 0x00395000011d7983 */ /* 0x000ee80000300800 */
        /* <DEDUP_REMOVED lines=23> */
[----:B------:R-:W2:Y:S01]  /*cb930*/  LDL.LU R14, [R1+0x118] ;  /* 0x00011800010e7983 */ /* 0x000ea20000300800 */
[----:B---3--:R-:W-:-:S02]  /*cb940*/  MOV R15, R29 ;  /* 0x0000001d000f7202 */ /* 0x008fc40000000f00 */
[----:B------:R-:W3:Y:S01]  /*cb950*/  LDL.LU R29, [R1+0x394c] ;  /* 0x00394c00011d7983 */ /* 0x000ee20000300800 */
[----:B------:R-:W-:Y:S02]  /*cb960*/  MOV R6, R5 ;  /* 0x0000000500067202 */ /* 0x000fe40000000f00 */
[----:B------:R-:W-:Y:S01]  /*cb970*/  MOV R7, R4 ;  /* 0x0000000400077202 */ /* 0x000fe20000000f00 */
[----:B--2---:R-:W-:Y:S01]  /*cb980*/  STL.64 [R1+0x3858], R14 ;  /* 0x0038580e01007387 */ /* 0x004fe20000100a00 */
[----:B------:R0:W-:Y:S03]  /*cb990*/  STL.64 [R1+0x3850], R12 ;  /* 0x0038500c01007387 */ /* 0x0001e60000100a00 */
[----:B0-----:R-:W2:Y:S01]  /*cb9a0*/  LDL.LU R12, [R1+0x120] ;  /* 0x00012000010c7983 */ /* 0x001ea20000300800 */
[----:B------:R-:W2:Y:S02]  /*cb9b0*/  LDL.LU R13, [R1+0x124] ;  /* 0x00012400010d7983 */ /* 0x000ea40000300800 */
[----:B------:R-:W2:Y:S02]  /*cb9c0*/  LDL.LU R14, [R1+0x128] ;  /* 0x00012800010e7983 */ /* 0x000ea40000300800 */
[----:B------:R-:W2:Y:S01]  /*cb9d0*/  LDL.LU R15, [R1+0x12c] ;  /* 0x00012c00010f7983 */ /* 0x000ea20000300800 */
[----:B------:R-:W-:Y:S01]  /*cb9e0*/  HMMA.16816.F32.BF16 R4, R24, R6, R8 ;  /* 0x000000061804723c */ /* 0x000fe20000041808 */
[----:B------:R-:W-:Y:S01]  /*cb9f0*/  IMAD.MOV.U32 R20, RZ, RZ, R28 ;  /* 0x000000ffff147224 */ /* 0x000fe200078e001c */
[----:B------:R-:W-:Y:S01]  /*cba00*/  MOV R21, R3 ;  /* 0x0000000300157202 */ /* 0x000fe20000000f00 */
[----:B--2---:R-:W-:Y:S01]  /*cba10*/  STL.64 [R1+0x3870], R14 ;  /* 0x0038700e01007387 */ /* 0x004fe20000100a00 */
[----:B------:R0:W-:Y:S03]  /*cba20*/  STL.64 [R1+0x3868], R12 ;  /* 0x0038680c01007387 */ /* 0x0001e60000100a00 */
[----:B0-----:R-:W2:Y:S01]  /*cba30*/  LDL.LU R12, [R1+0x130] ;  /* 0x00013000010c7983 */ /* 0x001ea20000300800 */
[----:B------:R-:W2:Y:S02]  /*cba40*/  LDL.LU R13, [R1+0x134] ;  /* 0x00013400010d7983 */ /* 0x000ea40000300800 */
[----:B------:R-:W2:Y:S01]  /*cba50*/  LDL.LU R14, [R1+0x138] ;  /* 0x00013800010e7983 */ /* 0x000ea20000300800 */
[----:B---3--:R-:W-:-:S02]  /*cba60*/  MOV R15, R29 ;  /* 0x0000001d000f7202 */ /* 0x008fc40000000f00 */
[----:B------:R-:W3:Y:S01]  /*cba70*/  LDL.LU R29, [R1+0x3948] ;  /* 0x00394800011d7983 */ /* 0x000ee20000300800 */
[----:B------:R-:W2:Y:S02]  /*cba80*/  LDL.LU R16, [R1+0xde4] ;  /* 0x000de40001107983 */ /* 0x000ea40000300800 */
[----:B------:R-:W2:Y:S02]  /*cba90*/  LDL.LU R28, [R1+0x3944] ;  /* 0x00394400011c7983 */ /* 0x000ea40000300800 */
[----:B------:R-:W2:Y:S01]  /*cbaa0*/  LDL.LU R3, [R1+0x3940] ;  /* 0x0039400001037983 */ /* 0x000ea20000300800 */
[----:B------:R-:W2:Y:S01]  /*cbab0*/  LDL.LU.64 R10, [R1+0x3938] ;  /* 0x00393800010a7983 */ /* 0x000ea20000300a00 */
[----:B------:R-:W2:Y:S03]  /*cbac0*/  LDL.LU.64 R8, [R1+0x3930] ;  /* 0x0039300001087983 */ /* 0x000ea60000300a00 */
        /* <DEDUP_REMOVED lines=57> */
[----:B0-----:R-:W3:Y:S01]  /*cbe60*/  LDL.LU R6, [R1+0x1740] ;  /* 0x0017400001067983 */ /* 0x001ee20000300800 */
[----:B------:R-:W3:Y:S01]  /*cbe70*/  LDL.LU R5, [R1+0x1744] ;  /* 0x0017440001057983 */ /* 0x000ee20000300800 */
[C---:B--2---:R-:W-:Y:S02]  /*cbe80*/  HMMA.16816.F32.BF16 R8, R24.reuse, R10, R12 ;  /* 0x0000000a1808723c */ /* 0x044fe4000004180c */
[----:B------:R-:W2:Y:S01]  /*cbe90*/  LDL.LU.64 R14, [R1+0x3870] ;  /* 0x00387000010e7983 */ /* 0x000ea20000300a00 */
[----:B------:R-:W2:Y:S11]  /*cbea0*/  LDL.LU.64 R12, [R1+0x3868] ;  /* 0x00386800010c7983 */ /* 0x000eb60000300a00 */
[----:B------:R-:W-:Y:S09]  /*cbeb0*/  @!UPT UIADD3 URZ, URZ, URZ, URZ ;  /* 0x0000003f3f3ff290 */ /* 0x000ff2000fffe03f */
[----:B------:R-:W-:Y:S01]  /*cbec0*/  STL.64 [R1+0x15c0], R8 ;  /* 0x0015c00801007387 */ /* 0x000fe20000100a00 */
[----:B------:R0:W-:Y:S03]  /*cbed0*/  STL.64 [R1+0x15c8], R10 ;  /* 0x0015c80a01007387 */ /* 0x0001e60000100a00 */
[----:B0-----:R-:W2:Y:S01]  /*cbee0*/  LDL.LU.64 R10, [R1+0x3860] ;  /* 0x00386000010a7983 */ /* 0x001ea20000300a00 */
[----:B------:R-:W3:Y:S01]  /*cbef0*/  LDL.LU R4, [R1+0x1748] ;  /* 0x0017480001047983 */ /* 0x000ee20000300800 */
        /* <DEDUP_REMOVED lines=33> */
[----:B------:R0:W-:Y:S03]  /*cc110*/  STL.64 [R1+0x1618], R10 ;  /* 0x0016180a01007387 */ /* 0x0001e60000100a00 */
[----:B0-----:R-:W2:Y:S01]  /*cc120*/  LDL.LU.64 R10, [R1+0x37f8] ;  /* 0x0037f800010a7983 */ /* 0x001ea20000300a00 */
[----:B------:R-:W2:Y:S01]  /*cc130*/  LDL.LU R9, [R1+0x37f4] ;  /* 0x0037f40001097983 */ /* 0x000ea20000300800 */
[----:B------:R-:W-:Y:S02]  /*cc140*/  MOV R22, R2 ;  /* 0x0000000200167202 */ /* 0x000fe40000000f00 */
[----:B------:R-:W0:Y:S01]  /*cc150*/  S2R R2, SR_CTAID.X ;  /* 0x0000000000027919 */ /* 0x000e220000002500 */
[----:B----4-:R-:W-:Y:S01]  /*cc160*/  MOV R23, R0 ;  /* 0x0000000000177202 */ /* 0x010fe20000000f00 */
[----:B------:R-:W-:-:S04]  /*cc170*/  UIADD3 UR4, UP0, UR4, 0x80, URZ ;  /* 0x0000008004047890 */ /* 0x000fc8000ff1e03f */
[----:B------:R-:W-:Y:S01]  /*cc180*/  UIADD3.X UR5, URZ, UR5, URZ, UP0, !UPT ;  /* 0x000000053f057290 */ /* 0x000fe200087fe43f */
[----:B---3--:R-:W-:Y:S01]  /*cc190*/  FFMA R5, R16, R5, R13 ;  /* 0x0000000510057223 */ /* 0x008fe2000000000d */
[----:B0-----:R-:W-:-:S04]  /*cc1a0*/  SHF.L.U32 R2, R2, 0x7, RZ ;  /* 0x0000000702027819 */ /* 0x001fc800000006ff */
[----:B------:R-:W-:Y:S01]  /*cc1b0*/  IADD3 R0, R2, 0x80, RZ ;  /* 0x0000008002007810 */ /* 0x000fe20007ffe0ff */
[----:B------:R-:W-:-:S03]  /*cc1c0*/  IMAD.MOV.U32 R2, RZ, RZ, 0x80 ;  /* 0x00000080ff027424 */ /* 0x000fc600078e00ff */
[----:B------:R-:W-:Y:S01]  /*cc1d0*/  ISETP.LE.U32.AND P0, PT, R0, UR4, PT ;  /* 0x0000000400007c0c */ /* 0x000fe2000bf03070 */
[----:B------:R-:W-:Y:S02]  /*cc1e0*/  MOV R0, UR5 ;  /* 0x0000000500007c02 */ /* 0x000fe40008000f00 */
[C---:B------:R-:W-:Y:S02]  /*cc1f0*/  IMAD R3, R2.reuse, c[0x0][0x1a4], R3 ;  /* 0x0000690002037a24 */ /* 0x040fe400078e0203 */
[----:B------:R-:W-:Y:S01]  /*cc200*/  IMAD R28, R2, c[0x0][0x1b4], R28 ;  /* 0x00006d00021c7a24 */ /* 0x000fe200078e021c */
[----:B------:R-:W-:Y:S01]  /*cc210*/  ISETP.GE.U32.AND.EX P0, PT, R0, RZ, PT, P0 ;  /* 0x000000ff0000720c */ /* 0x000fe20003f06100 */
[----:B--2---:R-:W-:Y:S02]  /*cc220*/  FFMA R6, R12, R6, R9 ;  /* 0x000000060c067223 */ /* 0x004fe40000000009 */
[----:B------:R-:W-:Y:S03]  /*cc230*/  HMMA.16816.F32.BF16 R8, R24, R10, R20 ;  /* 0x0000000a1808723c */ /* 0x000fe60000041814 */
[----:B------:R-:W-:Y:S01]  /*cc240*/  STL [R1+0x1740], R6 ;  /* 0x0017400601007387 */ /* 0x000fe20000100800 */
[----:B------:R-:W2:Y:S02]  /*cc250*/  LDL R2, [R1+0xe58] ;  /* 0x000e580001027983 */ /* 0x000ea40000100800 */
[----:B------:R-:W-:Y:S11]  /*cc260*/  STL [R1+0x1744], R5 ;  /* 0x0017440501007387 */ /* 0x000ff60000100800 */
[----:B------:R-:W-:Y:S06]  /*cc270*/  @!UPT UIADD3 URZ, URZ, URZ, URZ ;  /* 0x0000003f3f3ff290 */ /* 0x000fec000fffe03f */
[----:B------:R-:W-:Y:S01]  /*cc280*/  STL.64 [R1+0x1620], R8 ;  /* 0x0016200801007387 */ /* 0x000fe20000100a00 */
[----:B------:R-:W-:Y:S02]  /*cc290*/  STL.64 [R1+0x1628], R10 ;  /* 0x0016280a01007387 */ /* 0x000fe40000100a00 */
[----:B------:R-:W3:Y:S02]  /*cc2a0*/  LDL R0, [R1+0xe54] ;  /* 0x000e540001007983 */ /* 0x000ee40000100800 */
[----:B------:R-:W-:-:S05]  /*cc2b0*/  FFMA R4, R29, R4, R17 ;  /* 0x000000041d047223 */ /* 0x000fca0000000011 */
[----:B------:R-:W-:Y:S04]  /*cc2c0*/  STL [R1+0x1748], R4 ;  /* 0x0017480401007387 */ /* 0x000fe80000100800 */
[----:B--2---:R0:W-:Y:S04]  /*cc2d0*/  STL [R1+0x798], R2 ;  /* 0x0007980201007387 */ /* 0x0041e80000100800 */
[----:B0-----:R-:W2:Y:S04]  /*cc2e0*/  LDL R2, [R1+0xe50] ;  /* 0x000e500001027983 */ /* 0x001ea80000100800 */
[----:B---3--:R0:W-:Y:S04]  /*cc2f0*/  STL [R1+0x79c], R0 ;  /* 0x00079c0001007387 */ /* 0x0081e80000100800 */
[----:B0-----:R-:W3:Y:S04]  /*cc300*/  LDL R0, [R1+0xe4c] ;  /* 0x000e4c0001007983 */ /* 0x001ee80000100800 */
        /* <DEDUP_REMOVED lines=25> */
[----:B---3--:R0:W-:Y:S01]  /*cc4a0*/  STL [R1+0x844], R0 ;  /* 0x0008440001007387 */ /* 0x0081e20000100800 */
[----:B------:R-:W-:Y:S01]  /*cc4b0*/  @P0 CALL.REL.NOINC `(.L_x_0) ;  /* 0x0000001000000944 */ /* 0x000fe20003c00000 */
[----:B------:R-:W-:Y:S05]  /*cc4c0*/  BRA `(.L_x_35) ;  /* 0xfff59b9000007947 */ /* 0x000fea000383ffff */
.L_x_0:
[----:B01----:R-:W2:Y:S04]  /*cc4d0*/  LDL.LU R0, [R1+0xd50] ;  /* 0x000d500001007983 */ /* 0x003ea80000300800 */
[----:B------:R-:W3:Y:S04]  /*cc4e0*/  LDL.LU R2, [R1+0xd54] ;  /* 0x000d540001027983 */ /* 0x000ee80000300800 */
[----:B------:R-:W0:Y:S04]  /*cc4f0*/  S2R R4, SR_TID.X ;  /* 0x0000000000047919 */ /* 0x000e280000002100 */
[----:B------:R-:W1:Y:S04]  /*cc500*/  S2R R25, SR_TID.X ;  /* 0x0000000000197919 */ /* 0x000e680000002100 */
[----:B------:R-:W-:Y:S06]  /*cc510*/  BAR.SYNC.DEFER_BLOCKING 0x0 ;  /* 0x0000000000007b1d */ /* 0x000fec0000010000 */
[----:B--2---:R2:W-:Y:S04]  /*cc520*/  STL [R1+0x8bc], R0 ;  /* 0x0008bc0001007387 */ /* 0x0045e80000100800 */
[----:B--2---:R-:W2:Y:S04]  /*cc530*/  LDL.LU R0, [R1+0xd58] ;  /* 0x000d580001007983 */ /* 0x004ea80000300800 */
[----:B---3--:R3:W-:Y:S04]  /*cc540*/  STL [R1+0x8b4], R2 ;  /* 0x0008b40201007387 */ /* 0x0087e80000100800 */
[----:B---3--:R-:W3:Y:S04]  /*cc550*/  LDL.LU R2, [R1+0xd5c] ;  /* 0x000d5c0001027983 */ /* 0x008ee80000300800 */
        /* <DEDUP_REMOVED lines=999> */
[----:B------:R-:W4:Y:S04]  /*d03d0*/  LDL.LU R14, [R1+0x160c] ;  /* 0x00160c00010e7983 */ /* 0x000f280000300800 */
[----:B--2---:R2:W-:Y:S04]  /*d03e0*/  STL [R1+0xbc], R0 ;  /* 0x0000bc0001007387 */ /* 0x0045e80000100800 */
[----:B---3--:R-:W3:Y:S04]  /*d03f0*/  LDL.LU R2, [R1+0x1610] ;  /* 0x0016100001027983 */ /* 0x008ee80000300800 */
[----:B--2---:R-:W2:Y:S04]  /*d0400*/  LDL.LU R0, [R1+0x1614] ;  /* 0x0016140001007983 */ /* 0x004ea80000300800 */
[----:B---3--:R3:W-:Y:S04]  /*d0410*/  STL [R1+0x140], R2 ;  /* 0x0001400201007387 */ /* 0x0087e80000100800 */
[----:B------:R-:W5:Y:S04]  /*d0420*/  LDL.LU R17, [R1+0x1618] ;  /* 0x0016180001117983 */ /* 0x000f680000300800 */
[----:B--2---:R2:W-:Y:S04]  /*d0430*/  STL [R1+0x144], R0 ;  /* 0x0001440001007387 */ /* 0x0045e80000100800 */
[----:B------:R-:W4:Y:S04]  /*d0440*/  LDL.LU R13, [R1+0x161c] ;  /* 0x00161c00010d7983 */ /* 0x000f280000300800 */
[----:B---3--:R-:W3:Y:S04]  /*d0450*/  LDL.LU R2, [R1+0x1620] ;  /* 0x0016200001027983 */ /* 0x008ee80000300800 */
[----:B--2---:R-:W2:Y:S02]  /*d0460*/  S2R R0, SR_CTAID.X ;  /* 0x0000000000007919 */ /* 0x004ea40000002500 */
[----:B--2---:R-:W-:-:S02]  /*d0470*/  SHF.L.U32 R0, R0, 0x7, RZ ;  /* 0x0000000700007819 */ /* 0x004fc400000006ff */
[----:B---3--:R2:W-:Y:S04]  /*d0480*/  STL [R1+0x148], R2 ;  /* 0x0001480201007387 */ /* 0x0085e80000100800 */
[----:B--2---:R-:W2:Y:S04]  /*d0490*/  LDL.LU R2, [R1+0x1624] ;  /* 0x0016240001027983 */ /* 0x004ea80000300800 */
[----:B------:R-:W3:Y:S01]  /*d04a0*/  LDL.LU R15, [R1+0x1628] ;  /* 0x00162800010f7983 */ /* 0x000ee20000300800 */
[----:B0-----:R-:W-:-:S03]  /*d04b0*/  LOP3.LUT R0, R0, 0x7f, R4, 0xf8, !PT ;  /* 0x0000007f00007812 */ /* 0x001fc600078ef804 */
[----:B--2---:R0:W-:Y:S04]  /*d04c0*/  STL [R1+0x14c], R2 ;  /* 0x00014c0201007387 */ /* 0x0041e80000100800 */
[----:B------:R-:W2:Y:S04]  /*d04d0*/  LDL.LU R12, [R1+0x170c] ;  /* 0x00170c00010c7983 */ /* 0x000ea80000300800 */
[----:B------:R-:W3:Y:S01]  /*d04e0*/  LDL.LU R6, [R1+0x1710] ;  /* 0x0017100001067983 */ /* 0x000ee20000300800 */
[----:B------:R-:W-:-:S03]  /*d04f0*/  IMAD R3, R0, c[0x0][0x1c4], RZ ;  /* 0x0000710000037a24 */ /* 0x000fc600078e02ff */
[----:B------:R-:W3:Y:S04]  /*d0500*/  LDL.LU R23, [R1+0x162c] ;  /* 0x00162c0001177983 */ /* 0x000ee80000300800 */
[----:B0-----:R-:W0:Y:S01]  /*d0510*/  S2R R2, SR_CTAID.Y ;  /* 0x0000000000027919 */ /* 0x001e220000002600 */
[C---:B--2---:R-:W-:Y:S01]  /*d0520*/  FMUL R0, R12.reuse, 8388608 ;  /* 0x4b0000000c007820 */ /* 0x044fe20000400000 */
[----:B------:R-:W-:-:S04]  /*d0530*/  FSETP.GEU.AND P5, PT, R12, 1.175494350822287508e-38, PT ;  /* 0x008000000c00780b */ /* 0x000fc80003fae000 */
[----:B------:R-:W-:Y:S01]  /*d0540*/  FSEL R8, R0, R12, !P5 ;  /* 0x0000000c00087208 */ /* 0x000fe20006800000 */
[----:B------:R-:W-:Y:S04]  /*d0550*/  STL [R1+0x442c], R12 ;  /* 0x00442c0c01007387 */ /* 0x000fe80000100800 */
[----:B------:R-:W-:Y:S04]  /*d0560*/  STL [R1+0x24], R8 ;  /* 0x0000240801007387 */ /* 0x000fe80000100800 */
[----:B------:R-:W2:Y:S04]  /*d0570*/  LDL.LU R20, [R1+0x1714] ;  /* 0x0017140001147983 */ /* 0x000ea80000300800 */
[----:B------:R-:W4:Y:S01]  /*d0580*/  LDL.LU R16, [R1+0x1718] ;  /* 0x0017180001107983 */ /* 0x000f220000300800 */
[----:B0-----:R-:W-:Y:S01]  /*d0590*/  IMAD R5, R2, c[0x0][0x1c0], RZ ;  /* 0x0000700002057a24 */ /* 0x001fe200078e02ff */
[----:B------:R-:W-:Y:S01]  /*d05a0*/  IADD3 R4, R8, -0x3f3504f3, RZ ;  /* 0xc0cafb0d08047810 */ /* 0x000fe20007ffe0ff */
[----:B---3--:R-:W-:Y:S01]  /*d05b0*/  FMUL R0, R6, 8388608 ;  /* 0x4b00000006007820 */ /* 0x008fe20000400000 */
[----:B------:R-:W-:-:S02]  /*d05c0*/  SHF.L.U32 R2, R3, 0x1, RZ ;  /* 0x0000000103027819 */ /* 0x000fc400000006ff */
[----:B------:R-:W-:Y:S02]  /*d05d0*/  SHF.L.U32 R7, R5, 0x1, RZ ;  /* 0x0000000105077819 */ /* 0x000fe400000006ff */
[----:B------:R-:W-:Y:S02]  /*d05e0*/  FSETP.GEU.AND P6, PT, R6, 1.175494350822287508e-38, PT ;  /* 0x008000000600780b */ /* 0x000fe40003fce000 */
[----:B------:R-:W-:Y:S01]  /*d05f0*/  LOP3.LUT R4, R4, 0xff800000, RZ, 0xc0, !PT ;  /* 0xff80000004047812 */ /* 0x000fe200078ec0ff */
[----:B------:R0:W-:Y:S01]  /*d0600*/  STL [R1+0x4454], R6 ;  /* 0x0044540601007387 */ /* 0x0001e20000100800 */
[----:B------:R-:W-:Y:S02]  /*d0610*/  IADD3 R2, P2, P3, R2, c[0x0][0x178], R7 ;  /* 0x00005e0002027a10 */ /* 0x000fe40007b5e007 */
[----:B------:R-:W-:Y:S02]  /*d0620*/  FSEL R7, R0, R6, !P6 ;  /* 0x0000000600077208 */ /* 0x000fe40007000000 */
[----:B0-----:R-:W0:Y:S03]  /*d0630*/  I2F R6, R4 ;  /* 0x0000000400067306 */ /* 0x001e260000201400 */
[----:B------:R-:W-:Y:S04]  /*d0640*/  STL [R1+0x20], R7 ;  /* 0x0000200701007387 */ /* 0x000fe80000100800 */
[----:B------:R-:W-:Y:S01]  /*d0650*/  STL [R1+0x47b4], R4 ;  /* 0x0047b40401007387 */ /* 0x000fe20000100800 */
[----:B------:R-:W-:Y:S01]  /*d0660*/  IADD3 R9, R7, -0x3f3504f3, RZ ;  /* 0xc0cafb0d07097810 */ /* 0x000fe20007ffe0ff */
[----:B------:R-:W-:-:S02]  /*d0670*/  IMAD.HI R10, R5, 0x2, RZ ;  /* 0x00000002050a7827 */ /* 0x000fc400078e02ff */
[----:B0-----:R0:W-:Y:S02]  /*d0680*/  STL [R1+0x7a8], R6 ;  /* 0x0007a80601007387 */ /* 0x0011e40000100800 */
[C---:B--2---:R-:W-:Y:S01]  /*d0690*/  FMUL R0, R20.reuse, 8388608 ;  /* 0x4b00000014007820 */ /* 0x044fe20000400000 */
[----:B------:R-:W-:-:S04]  /*d06a0*/  FSETP.GEU.AND P0, PT, R20, 1.175494350822287508e-38, PT ;  /* 0x008000001400780b */ /* 0x000fc80003f0e000 */
[----:B0-----:R-:W-:Y:S01]  /*d06b0*/  FSEL R6, R0, R20, !P0 ;  /* 0x0000001400067208 */ /* 0x001fe20004000000 */
[----:B------:R-:W-:Y:S01]  /*d06c0*/  STL [R1+0x447c], R20 ;  /* 0x00447c1401007387 */ /* 0x000fe20000100800 */
[----:B------:R-:W-:-:S03]  /*d06d0*/  IMAD.HI R0, R3, 0x2, RZ ;  /* 0x0000000203007827 */ /* 0x000fc600078e02ff */
[----:B------:R-:W-:Y:S01]  /*d06e0*/  STL [R1+0x1c], R6 ;  /* 0x00001c0601007387 */ /* 0x000fe20000100800 */
[----:B----4-:R-:W-:-:S03]  /*d06f0*/  FMUL R5, R16, 8388608 ;  /* 0x4b00000010057820 */ /* 0x010fc60000400000 */
[----:B------:R-:W2:Y:S01]  /*d0700*/  LDL.LU R7, [R1+0x171c] ;  /* 0x00171c0001077983 */ /* 0x000ea20000300800 */
[----:B------:R-:W-:Y:S02]  /*d0710*/  FSETP.GEU.AND P1, PT, R16, 1.175494350822287508e-38, PT ;  /* 0x008000001000780b */ /* 0x000fe40003f2e000 */
[----:B------:R-:W-:Y:S02]  /*d0720*/  IADD3 R8, R6, -0x3f3504f3, RZ ;  /* 0xc0cafb0d06087810 */ /* 0x000fe40007ffe0ff */
[----:B------:R-:W-:Y:S02]  /*d0730*/  IADD3.X R3, R0, c[0x0][0x17c], R10, P2, P3 ;  /* 0x00005f0000037a10 */ /* 0x000fe400017e640a */
[----:B------:R-:W-:Y:S01]  /*d0740*/  FSEL R5, R5, R16, !P1 ;  /* 0x0000001005057208 */ /* 0x000fe20004800000 */
[----:B------:R-:W-:Y:S01]  /*d0750*/  STL [R1+0x43cc], R2 ;  /* 0x0043cc0201007387 */ /* 0x000fe20000100800 */
[----:B------:R-:W-:-:S03]  /*d0760*/  LOP3.LUT R4, R8, 0xff800000, RZ, 0xc0, !PT ;  /* 0xff80000008047812 */ /* 0x000fc600078ec0ff */
[----:B------:R-:W-:Y:S04]  /*d0770*/  STL [R1+0x43c8], R3 ;  /* 0x0043c80301007387 */ /* 0x000fe80000100800 */
[----:B------:R-:W-:Y:S04]  /*d0780*/  STL [R1+0x44a4], R16 ;  /* 0x0044a41001007387 */ /* 0x000fe80000100800 */
[----:B------:R0:W-:Y:S04]  /*d0790*/  STL [R1+0x18], R5 ;  /* 0x0000180501007387 */ /* 0x0001e80000100800 */
[----:B------:R-:W-:Y:S04]  /*d07a0*/  STL [R1+0x630], R4 ;  /* 0x0006300401007387 */ /* 0x000fe80000100800 */
[----:B------:R-:W3:Y:S01]  /*d07b0*/  LDL.LU R11, [R1+0x1720] ;  /* 0x00172000010b7983 */ /* 0x000ee20000300800 */
[----:B0-----:R-:W-:-:S03]  /*d07c0*/  IADD3 R5, R5, -0x3f3504f3, RZ ;  /* 0xc0cafb0d05057810 */ /* 0x001fc60007ffe0ff */
[----:B------:R-:W4:Y:S01]  /*d07d0*/  LDL.LU R21, [R1+0x1724] ;  /* 0x0017240001157983 */ /* 0x000f220000300800 */
[----:B------:R-:W-:-:S04]  /*d07e0*/  LOP3.LUT R2, R5, 0xff800000, RZ, 0xc0, !PT ;  /* 0xff80000005027812 */ /* 0x000fc800078ec0ff */
[----:B------:R0:W-:Y:S01]  /*d07f0*/  I2F R16, R2 ;  /* 0x0000000200107306 */ /* 0x0001e20000201400 */
[C---:B--2---:R-:W-:Y:S01]  /*d0800*/  FMUL R0, R7.reuse, 8388608 ;  /* 0x4b00000007007820 */ /* 0x044fe20000400000 */
[----:B------:R-:W-:-:S04]  /*d0810*/  FSETP.GEU.AND P2, PT, R7, 1.175494350822287508e-38, PT ;  /* 0x008000000700780b */ /* 0x000fc80003f4e000 */
[----:B------:R-:W-:Y:S01]  /*d0820*/  FSEL R3, R0, R7, !P2 ;  /* 0x0000000700037208 */ /* 0x000fe20005000000 */
[----:B------:R-:W-:Y:S04]  /*d0830*/  STL [R1+0x44cc], R7 ;  /* 0x0044cc0701007387 */ /* 0x000fe80000100800 */
[----:B------:R-:W-:Y:S04]  /*d0840*/  STL [R1+0x14], R3 ;  /* 0x0000140301007387 */ /* 0x000fe80000100800 */
[----:B------:R0:W-:Y:S04]  /*d0850*/  STL [R1+0x62c], R2 ;  /* 0x00062c0201007387 */ /* 0x0001e80000100800 */
[----:B------:R-:W2:Y:S04]  /*d0860*/  LDL.LU R5, [R1+0x1728] ;  /* 0x0017280001057983 */ /* 0x000ea80000300800 */
[----:B------:R-:W2:Y:S01]  /*d0870*/  LDL.LU R8, [R1+0x172c] ;  /* 0x00172c0001087983 */ /* 0x000ea20000300800 */
[C---:B---3--:R-:W-:Y:S01]  /*d0880*/  FMUL R0, R11.reuse, 8388608 ;  /* 0x4b0000000b007820 */ /* 0x048fe20000400000 */
[----:B------:R-:W-:-:S04]  /*d0890*/  FSETP.GEU.AND P3, PT, R11, 1.175494350822287508e-38, PT ;  /* 0x008000000b00780b */ /* 0x000fc80003f6e000 */
[----:B0-----:R-:W-:Y:S01]  /*d08a0*/  FSEL R2, R0, R11, !P3 ;  /* 0x0000000b00027208 */ /* 0x001fe20005800000 */
[----:B------:R-:W-:Y:S04]  /*d08b0*/  STL [R1+0x44f4], R11 ;  /* 0x0044f40b01007387 */ /* 0x000fe80000100800 */
[----:B------:R0:W-:Y:S04]  /*d08c0*/  STL [R1+0x10], R2 ;  /* 0x0000100201007387 */ /* 0x0001e80000100800 */
[----:B------:R-:W3:Y:S01]  /*d08d0*/  LDL.LU R22, [R1+0x1730] ;  /* 0x0017300001167983 */ /* 0x000ee20000300800 */
[C---:B----4-:R-:W-:Y:S01]  /*d08e0*/  FMUL R0, R21.reuse, 8388608 ;  /* 0x4b00000015007820 */ /* 0x050fe20000400000 */
[----:B------:R-:W-:-:S04]  /*d08f0*/  FSETP.GEU.AND P4, PT, R21, 1.175494350822287508e-38, PT ;  /* 0x008000001500780b */ /* 0x000fc80003f8e000 */
[----:B------:R-:W-:Y:S01]  /*d0900*/  FSEL R0, R0, R21, !P4 ;  /* 0x0000001500007208 */ /* 0x000fe20006000000 */
[----:B------:R-:W-:Y:S01]  /*d0910*/  STL [R1+0x451c], R21 ;  /* 0x00451c1501007387 */ /* 0x000fe20000100800 */
[----:B------:R-:W-:-:S03]  /*d0920*/  FSEL R18, RZ, -23, P5 ;  /* 0xc1b80000ff127808 */ /* 0x000fc60002800000 */
[----:B------:R4:W-:Y:S01]  /*d0930*/  STL [R1+0xc], R0 ;  /* 0x00000c0001007387 */ /* 0x0009e20000100800 */
[----:B------:R-:W-:Y:S02]  /*d0940*/  MOV R20, R13 ;  /* 0x0000000d00147202 */ /* 0x000fe40000000f00 */
[----:B------:R-:W-:Y:S01]  /*d0950*/  IADD3 R28, R2, -0x3f3504f3, RZ ;  /* 0xc0cafb0d021c7810 */ /* 0x000fe20007ffe0ff */
[----:B------:R-:W3:Y:S01]  /*d0960*/  LDL.LU R19, [R1+0x1734] ;  /* 0x0017340001137983 */ /* 0x000ee20000300800 */
[----:B0-----:R-:W-:Y:S02]  /*d0970*/  MOV R2, R14 ;  /* 0x0000000e00027202 */ /* 0x001fe40000000f00 */
[----:B----4-:R-:W-:Y:S02]  /*d0980*/  IADD3 R0, R0, -0x3f3504f3, RZ ;  /* 0xc0cafb0d00007810 */ /* 0x010fe40007ffe0ff */
[----:B------:R-:W-:Y:S02]  /*d0990*/  FSEL R14, RZ, -23, P6 ;  /* 0xc1b80000ff0e7808 */ /* 0x000fe40003000000 */
[----:B------:R-:W-:-:S02]  /*d09a0*/  LOP3.LUT R13, R0, 0xff800000, RZ, 0xc0, !PT ;  /* 0xff800000000d7812 */ /* 0x000fc400078ec0ff */
[----:B------:R-:W-:Y:S02]  /*d09b0*/  IADD3 R29, R3, -0x3f3504f3, RZ ;  /* 0xc0cafb0d031d7810 */ /* 0x000fe40007ffe0ff */
[----:B-----5:R-:W-:Y:S01]  /*d09c0*/  MOV R3, R17 ;  /* 0x0000001100037202 */ /* 0x020fe20000000f00 */
[----:B------:R3:W-:Y:S01]  /*d09d0*/  I2F R24, R13 ;  /* 0x0000000d00187306 */ /* 0x0007e20000201400 */
[----:B------:R-:W-:Y:S01]  /*d09e0*/  FSEL R17, RZ, -23, P0 ;  /* 0xc1b80000ff117808 */ /* 0x000fe20000000000 */
[C---:B--2---:R-:W-:Y:S01]  /*d09f0*/  FMUL R10, R5.reuse, 8388608 ;  /* 0x4b000000050a7820 */ /* 0x044fe20000400000 */
[----:B------:R-:W-:-:S04]  /*d0a00*/  FSETP.GEU.AND P5, PT, R5, 1.175494350822287508e-38, PT ;  /* 0x008000000500780b */ /* 0x000fc80003fae000 */
[----:B------:R-:W-:Y:S01]  /*d0a10*/  FSEL R10, R10, R5, !P5 ;  /* 0x000000050a0a7208 */ /* 0x000fe20006800000 */
[----:B------:R-:W-:Y:S01]  /*d0a20*/  STL [R1+0x4544], R5 ;  /* 0x0045440501007387 */ /* 0x000fe20000100800 */
[C---:B------:R-:W-:Y:S01]  /*d0a30*/  FMUL R0, R8.reuse, 8388608 ;  /* 0x4b00000008007820 */ /* 0x040fe20000400000 */
[----:B------:R-:W-:Y:S02]  /*d0a40*/  FSETP.GEU.AND P6, PT, R8, 1.175494350822287508e-38, PT ;  /* 0x008000000800780b */ /* 0x000fe40003fce000 */
[----:B------:R0:W-:Y:S02]  /*d0a50*/  STL [R1+0x8], R10 ;  /* 0x0000080a01007387 */ /* 0x0001e40000100800 */
[----:B------:R-:W-:Y:S02]  /*d0a60*/  FSEL R0, R0, R8, !P6 ;  /* 0x0000000800007208 */ /* 0x000fe40007000000 */
[----:B------:R3:W-:Y:S01]  /*d0a70*/  STL [R1+0x650], R13 ;  /* 0x0006500d01007387 */ /* 0x0007e20000100800 */
[----:B0-----:R-:W-:Y:S01]  /*d0a80*/  IADD3 R10, R10, -0x3f3504f3, RZ ;  /* 0xc0cafb0d0a0a7810 */ /* 0x001fe20007ffe0ff */
[C---:B---3--:R-:W-:Y:S01]  /*d0a90*/  FMUL R13, R22.reuse, 8388608 ;  /* 0x4b000000160d7820 */ /* 0x048fe20000400000 */
[----:B------:R-:W-:-:S02]  /*d0aa0*/  FSETP.GEU.AND P0, PT, R22, 1.175494350822287508e-38, PT ;  /* 0x008000001600780b */ /* 0x000fc40003f0e000 */
[----:B------:R-:W-:Y:S01]  /*d0ab0*/  LOP3.LUT R5, R10, 0xff800000, RZ, 0xc0, !PT ;  /* 0xff8000000a057812 */ /* 0x000fe200078ec0ff */
[----:B------:R0:W-:Y:S01]  /*d0ac0*/  STL [R1+0x456c], R8 ;  /* 0x00456c0801007387 */ /* 0x0001e20000100800 */
[----:B------:R-:W-:-:S03]  /*d0ad0*/  FSEL R10, R13, R22, !P0 ;  /* 0x000000160d0a7208 */ /* 0x000fc60004000000 */
[----:B------:R-:W-:Y:S04]  /*d0ae0*/  STL [R1+0x4], R0 ;  /* 0x0000040001007387 */ /* 0x000fe80000100800 */
[----:B------:R-:W-:Y:S04]  /*d0af0*/  STL [R1+0x640], R5 ;  /* 0x0006400501007387 */ /* 0x000fe80000100800 */
[----:B0-----:R-:W2:Y:S04]  /*d0b00*/  LDL.LU R8, [R1+0x7a8] ;  /* 0x0007a80001087983 */ /* 0x001ea80000300800 */
[----:B------:R0:W-:Y:S04]  /*d0b10*/  STL [R1+0x4594], R22 ;  /* 0x0045941601007387 */ /* 0x0001e80000100800 */
[----:B------:R3:W-:Y:S04]  /*d0b20*/  STL [R1], R10 ;  /* 0x0000000a01007387 */ /* 0x0007e80000100800 */
[----:B0-----:R-:W4:Y:S04]  /*d0b30*/  LDL.LU R22, [R1] ;  /* 0x0000000001167983 */ /* 0x001f280000300800 */
[----:B------:R-:W0:Y:S01]  /*d0b40*/  S2R R7, SR_TID.X ;  /* 0x0000000000077919 */ /* 0x000e220000002100 */
[----:B-1----:R-:W-:Y:S01]  /*d0b50*/  LOP3.LUT R25, R25, 0x60, RZ, 0xc0, !PT ;  /* 0x0000006019197812 */ /* 0x002fe200078ec0ff */
[----:B------:R-:W-:-:S04]  /*d0b60*/  IMAD.MOV.U32 R6, RZ, RZ, R23 ;  /* 0x000000ffff067224 */ /* 0x000fc800078e0017 */
[----:B------:R-:W-:Y:S01]  /*d0b70*/  IMAD.SHL.U32 R23, R25, 0x40, RZ ;  /* 0x0000004019177824 */ /* 0x000fe200078e00ff */
[----:B0-----:R-:W-:-:S04]  /*d0b80*/  LOP3.LUT R21, R7, 0x18, RZ, 0xc0, !PT ;  /* 0x0000001807157812 */ /* 0x001fc800078ec0ff */
[----:B------:R-:W-:Y:S02]  /*d0b90*/  LEA R13, R21, R23, 0xa ;  /* 0x00000017150d7211 */ /* 0x000fe400078e50ff */
[----:B------:R-:W0:Y:S01]  /*d0ba0*/  S2R R23, SR_TID.X ;  /* 0x0000000000177919 */ /* 0x000e220000002100 */
[----:B------:R-:W-:Y:S01]  /*d0bb0*/  IADD3 R0, R0, -0x3f3504f3, RZ ;  /* 0xc0cafb0d00007810 */ /* 0x000fe20007ffe0ff */
[C---:B------:R-:W-:Y:S01]  /*d0bc0*/  FMUL R26, R19.reuse, 8388608 ;  /* 0x4b000000131a7820 */ /* 0x040fe20000400000 */
[----:B------:R-:W-:Y:S02]  /*d0bd0*/  MOV R12, R15 ;  /* 0x0000000f000c7202 */ /* 0x000fe40000000f00 */
[----:B---3--:R-:W-:Y:S02]  /*d0be0*/  LOP3.LUT R10, R0, 0xff800000, RZ, 0xc0, !PT ;  /* 0xff800000000a7812 */ /* 0x008fe400078ec0ff */
[----:B------:R-:W-:Y:S02]  /*d0bf0*/  FSEL R15, RZ, -23, P1 ;  /* 0xc1b80000ff0f7808 */ /* 0x000fe40000800000 */
[----:B------:R-:W-:Y:S01]  /*d0c00*/  FSETP.GEU.AND P1, PT, R19, 1.175494350822287508e-38, PT ;  /* 0x008000001300780b */ /* 0x000fe20003f2e000 */
[----:B------:R-:W-:Y:S03]  /*d0c10*/  STL [R1+0x638], R10 ;  /* 0x0006380a01007387 */ /* 0x000fe60000100800 */
[----:B------:R-:W-:Y:S01]  /*d0c20*/  FSEL R26, R26, R19, !P1 ;  /* 0x000000131a1a7208 */ /* 0x000fe20004800000 */
[----:B------:R0:W-:Y:S02]  /*d0c30*/  STL [R1+0x45bc], R19 ;  /* 0x0045bc1301007387 */ /* 0x0001e40000100800 */
[----:B0-----:R-:W-:-:S02]  /*d0c40*/  LOP3.LUT R19, R23, 0x1c, RZ, 0xc0, !PT ;  /* 0x0000001c17137812 */ /* 0x001fc400078ec0ff */
[----:B------:R-:W-:Y:S01]  /*d0c50*/  LOP3.LUT R9, R9, 0xff800000, RZ, 0xc0, !PT ;  /* 0xff80000009097812 */ /* 0x000fe200078ec0ff */
[----:B------:R-:W-:Y:S01]  /*d0c60*/  I2F R4, R4 ;  /* 0x0000000400047306 */ /* 0x000fe20000201400 */
[----:B------:R-:W-:Y:S02]  /*d0c70*/  LOP3.LUT R29, R29, 0xff800000, RZ, 0xc0, !PT ;  /* 0xff8000001d1d7812 */ /* 0x000fe400078ec0ff */
[----:B------:R-:W-:-:S05]  /*d0c80*/  LOP3.LUT R28, R28, 0xff800000, RZ, 0xc0, !PT ;  /* 0xff8000001c1c7812 */ /* 0x000fca00078ec0ff */
[----:B------:R0:W-:Y:S02]  /*d0c90*/  I2F R25, R10 ;  /* 0x0000000a00197306 */ /* 0x0001e40000201400 */
[----:B0-----:R-:W-:-:S06]  /*d0ca0*/  SHF.L.U32 R10, R7, 0x4, RZ ;  /* 0x00000004070a7819 */ /* 0x001fcc00000006ff */
[----:B------:R-:W-:Y:S08]  /*d0cb0*/  I2F R11, R29 ;  /* 0x0000001d000b7306 */ /* 0x000ff00000201400 */
[----:B------:R-:W-:Y:S01]  /*d0cc0*/  I2F R27, R28 ;  /* 0x0000001c001b7306 */ /* 0x000fe20000201400 */
[----:B----4-:R-:W-:-:S04]  /*d0cd0*/  IADD3 R0, R22, -0x3f3504f3, RZ ;  /* 0xc0cafb0d16007810 */ /* 0x010fc80007ffe0ff */
[----:B------:R-:W-:Y:S02]  /*d0ce0*/  LOP3.LUT R21, R0, 0xff800000, RZ, 0xc0, !PT ;  /* 0xff80000000157812 */ /* 0x000fe400078ec0ff */
[----:B------:R-:W-:Y:S02]  /*d0cf0*/  LOP3.LUT R0, R23, 0x3, RZ, 0xc0, !PT ;  /* 0x0000000317007812 */ /* 0x000fe400078ec0ff */
[----:B------:R-:W-:Y:S02]  /*d0d00*/  SHF.L.U32 R23, R19, 0x2, RZ ;  /* 0x0000000213177819 */ /* 0x000fe400000006ff */
[----:B------:R-:W-:-:S04]  /*d0d10*/  SHF.L.U32 R0, R0, 0x5, RZ ;  /* 0x0000000500007819 */ /* 0x000fc800000006ff */
[----:B------:R-:W-:Y:S02]  /*d0d20*/  LOP3.LUT R0, R0, R23, RZ, 0x3c, !PT ;  /* 0x0000001700007212 */ /* 0x000fe400078e3cff */
[----:B------:R0:W-:Y:S03]  /*d0d30*/  I2F R23, R21 ;  /* 0x0000001500177306 */ /* 0x0001e60000201400 */
[----:B------:R-:W-:Y:S01]  /*d0d40*/  IMAD.IADD R0, R0, 0x1, R13 ;  /* 0x0000000100007824 */ /* 0x000fe200078e020d */
[----:B------:R-:W-:-:S04]  /*d0d50*/  SHF.L.U32 R13, R7, 0xc, RZ ;  /* 0x0000000c070d7819 */ /* 0x000fc800000006ff */
[----:B------:R-:W-:Y:S02]  /*d0d60*/  LOP3.LUT R13, R13, 0x6000, RZ, 0xc0, !PT ;  /* 0x000060000d0d7812 */ /* 0x000fe400078ec0ff */
[----:B0-----:R-:W-:-:S04]  /*d0d70*/  LOP3.LUT R21, R7, 0x7f, RZ, 0xc0, !PT ;  /* 0x0000007f07157812 */ /* 0x001fc800078ec0ff */
[----:B------:R-:W-:Y:S02]  /*d0d80*/  LEA R13, R21, R13, 0x4 ;  /* 0x0000000d150d7211 */ /* 0x000fe400078e20ff */
[----:B------:R-:W0:Y:S01]  /*d0d90*/  I2F R21, R9 ;  /* 0x0000000900157306 */ /* 0x000e220000201400 */
[----:B------:R-:W-:Y:S02]  /*d0da0*/  LOP3.LUT R19, R10, 0x70, RZ, 0xc0, !PT ;  /* 0x000000700a137812 */ /* 0x000fe400078ec0ff */
[----:B------:R-:W-:Y:S01]  /*d0db0*/  LOP3.LUT R7, R7, 0x60, RZ, 0xc0, !PT ;  /* 0x0000006007077812 */ /* 0x000fe200078ec0ff */
[----:B------:R1:W-:Y:S01]  /*d0dc0*/  STL [R1+0x4198], R0 ;  /* 0x0041980001007387 */ /* 0x0003e20000100800 */
[----:B--2---:R-:W-:Y:S01]  /*d0dd0*/  FFMA.FTZ R8, R8, 1.1920928955078125e-07, R18 ;  /* 0x3400000008087823 */ /* 0x004fe20000010012 */
[----:B------:R-:W-:Y:S02]  /*d0de0*/  IADD3 R10, R26, -0x3f3504f3, RZ ;  /* 0xc0cafb0d1a0a7810 */ /* 0x000fe40007ffe0ff */
[----:B-1----:R-:W-:Y:S01]  /*d0df0*/  LEA R0, R7, R19, 0x2 ;  /* 0x0000001307007211 */ /* 0x002fe200078e10ff */
[----:B0-----:R-:W-:Y:S01]  /*d0e00*/  FFMA.FTZ R0, R21, 1.1920928955078125e-07, R14 ;  /* 0x3400000015007823 */ /* 0x001fe2000001000e */
[----:B------:R0:W-:Y:S01]  /*d0e10*/  STL [R1+0x808], R8 ;  /* 0x0008080801007387 */ /* 0x0001e20000100800 */
[----:B------:R-:W-:-:S02]  /*d0e20*/  FSEL R14, RZ, -23, P2 ;  /* 0xc1b80000ff0e7808 */ /* 0x000fc40001000000 */
[----:B------:R-:W-:Y:S01]  /*d0e30*/  LOP3.LUT R7, R10, 0xff800000, RZ, 0xc0, !PT ;  /* 0xff8000000a077812 */ /* 0x000fe200078ec0ff */
[----:B------:R1:W-:Y:S01]  /*d0e40*/  STL [R1+0x804], R0 ;  /* 0x0008040001007387 */ /* 0x0003e20000100800 */
[----:B------:R-:W-:Y:S02]  /*d0e50*/  FSEL R13, RZ, -23, P3 ;  /* 0xc1b80000ff0d7808 */ /* 0x000fe40001800000 */
[----:B------:R-:W-:Y:S01]  /*d0e60*/  FSEL R10, RZ, -23, P4 ;  /* 0xc1b80000ff0a7808 */ /* 0x000fe20002000000 */
[----:B0-----:R-:W-:Y:S02]  /*d0e70*/  FFMA.FTZ R8, R4, 1.1920928955078125e-07, R17 ;  /* 0x3400000004087823 */ /* 0x001fe40000010011 */
[----:B------:R-:W2:Y:S01]  /*d0e80*/  LDL.LU R4, [R1+0x47b4] ;  /* 0x0047b40001047983 */ /* 0x000ea20000300800 */
[----:B-1----:R-:W-:Y:S02]  /*d0e90*/  FFMA.FTZ R0, R16, 1.1920928955078125e-07, R15 ;  /* 0x3400000010007823 */ /* 0x002fe4000001000f */
[----:B------:R-:W-:Y:S01]  /*d0ea0*/  FFMA.FTZ R11, R11, 1.1920928955078125e-07, R14 ;  /* 0x340000000b0b7823 */ /* 0x000fe2000001000e */
[----:B------:R0:W-:Y:S04]  /*d0eb0*/  STL [R1+0x800], R8 ;  /* 0x0008000801007387 */ /* 0x0001e80000100800 */
[----:B------:R1:W-:Y:S01]  /*d0ec0*/  STL [R1+0x7fc], R0 ;  /* 0x0007fc0001007387 */ /* 0x0003e20000100800 */
[----:B0-----:R-:W-:-:S03]  /*d0ed0*/  FFMA.FTZ R8, R27, 1.1920928955078125e-07, R13 ;  /* 0x340000001b087823 */ /* 0x001fc6000001000d */
[----:B------:R-:W-:Y:S01]  /*d0ee0*/  STL [R1+0x7f8], R11 ;  /* 0x0007f80b01007387 */ /* 0x000fe20000100800 */
[----:B-1----:R-:W-:-:S03]  /*d0ef0*/  FFMA.FTZ R0, R24, 1.1920928955078125e-07, R10 ;  /* 0x3400000018007823 */ /* 0x002fc6000001000a */
[----:B------:R-:W-:Y:S04]  /*d0f00*/  STL [R1+0x7f4], R8 ;  /* 0x0007f40801007387 */ /* 0x000fe80000100800 */
[----:B------:R0:W-:Y:S04]  /*d0f10*/  STL [R1+0x7ec], R0 ;  /* 0x0007ec0001007387 */ /* 0x0001e80000100800 */
[----:B------:R-:W3:Y:S01]  /*d0f20*/  LDL.LU R15, [R1+0x1738] ;  /* 0x00173800010f7983 */ /* 0x000ee20000300800 */
[----:B------:R-:W0:Y:S01]  /*d0f30*/  I2F R5, R5 ;  /* 0x0000000500057306 */ /* 0x000e220000201400 */
[----:B------:R-:W-:-:S07]  /*d0f40*/  FSEL R17, RZ, -23, P5 ;  /* 0xc1b80000ff117808 */ /* 0x000fce0002800000 */
[----:B------:R-:W1:Y:S01]  /*d0f50*/  I2F R18, R7 ;  /* 0x0000000700127306 */ /* 0x000e620000201400 */
[----:B------:R-:W-:Y:S02]  /*d0f60*/  FSEL R14, RZ, -23, P6 ;  /* 0xc1b80000ff0e7808 */ /* 0x000fe40003000000 */
[----:B------:R-:W-:Y:S01]  /*d0f70*/  FSEL R10, RZ, -23, P1 ;  /* 0xc1b80000ff0a7808 */ /* 0x000fe20000800000 */
[----:B0-----:R-:W-:Y:S01]  /*d0f80*/  FFMA.FTZ R0, R5, 1.1920928955078125e-07, R17 ;  /* 0x3400000005007823 */ /* 0x001fe20000010011 */
[----:B------:R-:W-:Y:S01]  /*d0f90*/  MOV R16, R3 ;  /* 0x0000000300107202 */ /* 0x000fe20000000f00 */
[----:B------:R-:W-:Y:S01]  /*d0fa0*/  FFMA.FTZ R3, R25, 1.1920928955078125e-07, R14 ;  /* 0x3400000019037823 */ /* 0x000fe2000001000e */
[----:B------:R-:W-:Y:S02]  /*d0fb0*/  FSEL R13, RZ, -23, P0 ;  /* 0xc1b80000ff0d7808 */ /* 0x000fe40000000000 */
[----:B------:R1:W-:Y:S03]  /*d0fc0*/  STL [R1+0x7e8], R0 ;  /* 0x0007e80001007387 */ /* 0x0003e60000100800 */
[----:B------:R-:W-:Y:S01]  /*d0fd0*/  FFMA.FTZ R19, R23, 1.1920928955078125e-07, R13 ;  /* 0x3400000017137823 */ /* 0x000fe2000001000d */
[----:B------:R-:W-:Y:S01]  /*d0fe0*/  STL [R1+0x7e0], R3 ;  /* 0x0007e00301007387 */ /* 0x000fe20000100800 */
[----:B-1----:R-:W-:-:S05]  /*d0ff0*/  FFMA.FTZ R0, R18, 1.1920928955078125e-07, R10 ;  /* 0x3400000012007823 */ /* 0x002fca000001000a */
[----:B------:R-:W-:Y:S04]  /*d1000*/  STL [R1+0x7d4], R0 ;  /* 0x0007d40001007387 */ /* 0x000fe80000100800 */
[----:B------:R-:W4:Y:S04]  /*d1010*/  LDL.LU R18, [R1+0x173c] ;  /* 0x00173c0001127983 */ /* 0x000f280000300800 */
[----:B------:R-:W5:Y:S04]  /*d1020*/  LDL.LU R10, [R1+0x1740] ;  /* 0x00174000010a7983 */ /* 0x000f680000300800 */
[----:B------:R-:W2:Y:S01]  /*d1030*/  LDL.LU R14, [R1+0x1744] ;  /* 0x00174400010e7983 */ /* 0x000ea20000300800 */
[C---:B---3--:R-:W-:Y:S01]  /*d1040*/  FMUL R13, R15.reuse, 8388608 ;  /* 0x4b0000000f0d7820 */ /* 0x048fe20000400000 */
[----:B------:R-:W-:-:S02]  /*d1050*/  FSETP.GEU.AND P0, PT, R15, 1.175494350822287508e-38, PT ;  /* 0x008000000f00780b */ /* 0x000fc40003f0e000 */
[----:B------:R0:W-:Y:S02]  /*d1060*/  STL [R1+0x45e4], R15 ;  /* 0x0045e40f01007387 */ /* 0x0001e40000100800 */
[----:B------:R-:W-:Y:S02]  /*d1070*/  FSEL R13, R13, R15, !P0 ;  /* 0x0000000f0d0d7208 */ /* 0x000fe40004000000 */
[----:B0-----:R-:W3:Y:S04]  /*d1080*/  LDL R15, [R1+0x24] ;  /* 0x00002400010f7983 */ /* 0x001ee80000100800 */
[----:B------:R-:W3:Y:S04]  /*d1090*/  LDL.LU R23, [R1+0x1748] ;  /* 0x0017480001177983 */ /* 0x000ee80000300800 */
[----:B------:R-:W3:Y:S01]  /*d10a0*/  LDL R3, [R1+0x20] ;  /* 0x0000200001037983 */ /* 0x000ee20000100800 */
[----:B------:R-:W-:-:S04]  /*d10b0*/  IADD3 R17, R13, -0x3f3504f3, RZ ;  /* 0xc0cafb0d0d117810 */ /* 0x000fc80007ffe0ff */
[----:B------:R-:W-:Y:S02]  /*d10c0*/  LOP3.LUT R0, R17, 0xff800000, RZ, 0xc0, !PT ;  /* 0xff80000011007812 */ /* 0x000fe400078ec0ff */
[----:B------:R-:W-:Y:S01]  /*d10d0*/  MOV R21, R2 ;  /* 0x0000000200157202 */ /* 0x000fe20000000f00 */
[C---:B----4-:R-:W-:Y:S01]  /*d10e0*/  FMUL R25, R18.reuse, 8388608 ;  /* 0x4b00000012197820 */ /* 0x050fe20000400000 */
[----:B------:R-:W-:Y:S01]  /*d10f0*/  FSETP.GEU.AND P1, PT, R18, 1.175494350822287508e-38, PT ;  /* 0x008000001200780b */ /* 0x000fe20003f2e000 */
[----:B------:R0:W-:Y:S03]  /*d1100*/  STL [R1+0x460c], R18 ;  /* 0x00460c1201007387 */ /* 0x0001e60000100800 */
[----:B------:R-:W-:Y:S01]  /*d1110*/  FSEL R25, R25, R18, !P1 ;  /* 0x0000001219197208 */ /* 0x000fe20004800000 */
[C---:B-----5:R-:W-:Y:S01]  /*d1120*/  FMUL R24, R10.reuse, 8388608 ;  /* 0x4b0000000a187820 */ /* 0x060fe20000400000 */
[----:B------:R-:W-:Y:S01]  /*d1130*/  FSETP.GEU.AND P2, PT, R10, 1.175494350822287508e-38, PT ;  /* 0x008000000a00780b */ /* 0x000fe20003f4e000 */
[----:B------:R1:W4:Y:S01]  /*d1140*/  I2F R11, R0 ;  /* 0x00000000000b7306 */ /* 0x0003220000201400 */
[----:B0-----:R-:W-:-:S02]  /*d1150*/  MOV R18, 0x3dc6b27f ;  /* 0x3dc6b27f00127802 */ /* 0x001fc40000000f00 */
[----:B------:R-:W-:Y:S01]  /*d1160*/  FSEL R24, R24, R10, !P2 ;  /* 0x0000000a18187208 */ /* 0x000fe20005000000 */
[----:B------:R0:W-:Y:S01]  /*d1170*/  STL [R1+0x4634], R10 ;  /* 0x0046340a01007387 */ /* 0x0001e20000100800 */
[C---:B--2---:R-:W-:Y:S01]  /*d1180*/  FSETP.GEU.AND P3, PT, R14.reuse, 1.175494350822287508e-38, PT ;  /* 0x008000000e00780b */ /* 0x044fe20003f6e000 */
[----:B-1----:R-:W-:Y:S01]  /*d1190*/  FMUL R0, R14, 8388608 ;  /* 0x4b0000000e007820 */ /* 0x002fe20000400000 */
[----:B------:R-:W-:Y:S01]  /*d11a0*/  IADD3 R17, R24, -0x3f3504f3, RZ ;  /* 0xc0cafb0d18117810 */ /* 0x000fe20007ffe0ff */
[----:B------:R-:W-:Y:S01]  /*d11b0*/  STL [R1+0x4648], R14 ;  /* 0x0046480e01007387 */ /* 0x000fe20000100800 */
[----:B---3--:R-:W-:Y:S01]  /*d11c0*/  IMAD.IADD R27, R15, 0x1, -R4 ;  /* 0x000000010f1b7824 */ /* 0x008fe200078e0a04 */
[----:B------:R-:W-:-:S03]  /*d11d0*/  IADD3 R4, R25, -0x3f3504f3, RZ ;  /* 0xc0cafb0d19047810 */ /* 0x000fc60007ffe0ff */
[----:B------:R-:W-:Y:S01]  /*d11e0*/  FADD R27, R27, -1 ;  /* 0xbf8000001b1b7421 */ /* 0x000fe20000000000 */
[----:B------:R-:W-:-:S03]  /*d11f0*/  LOP3.LUT R2, R4, 0xff800000, RZ, 0xc0, !PT ;  /* 0xff80000004027812 */ /* 0x000fc600078ec0ff */
[----:B------:R-:W-:Y:S01]  /*d1200*/  FFMA.FTZ R4, R27, R18, -0.16845393180847167969 ;  /* 0xbe2c7f301b047423 */ /* 0x000fe20000010012 */
[----:B0-----:R0:W1:Y:S01]  /*d1210*/  I2F R10, R2 ;  /* 0x00000002000a7306 */ /* 0x0010620000201400 */
[----:B------:R-:W-:Y:S02]  /*d1220*/  FMUL R5, R23, 8388608 ;  /* 0x4b00000017057820 */ /* 0x000fe40000400000 */
[----:B0-----:R-:W-:Y:S01]  /*d1230*/  FFMA.FTZ R2, R27, R4, 0.1716887056827545166 ;  /* 0x3e2fcf2a1b027423 */ /* 0x001fe20000010004 */
[----:B------:R-:W-:Y:S02]  /*d1240*/  FSEL R4, R0, R14, !P3 ;  /* 0x0000000e00047208 */ /* 0x000fe40005800000 */
[----:B------:R-:W-:Y:S02]  /*d1250*/  LOP3.LUT R0, R17, 0xff800000, RZ, 0xc0, !PT ;  /* 0xff80000011007812 */ /* 0x000fe400078ec0ff */
[----:B------:R-:W-:Y:S01]  /*d1260*/  IADD3 R17, R3, -R9, RZ ;  /* 0x8000000903117210 */ /* 0x000fe20007ffe0ff */
[----:B------:R-:W-:Y:S01]  /*d1270*/  FFMA.FTZ R9, R27, R2, -0.17900948226451873779 ;  /* 0xbe374e431b097423 */ /* 0x000fe20000010002 */
[----:B------:R-:W-:-:S02]  /*d1280*/  IADD3 R2, R4, -0x3f3504f3, RZ ;  /* 0xc0cafb0d04027810 */ /* 0x000fc40007ffe0ff */
[----:B------:R-:W-:Y:S01]  /*d1290*/  FSETP.GEU.AND P4, PT, R23, 1.175494350822287508e-38, PT ;  /* 0x008000001700780b */ /* 0x000fe20003f8e000 */
[----:B------:R-:W-:Y:S01]  /*d12a0*/  FADD R17, R17, -1 ;  /* 0xbf80000011117421 */ /* 0x000fe20000000000 */
[----:B------:R0:W2:Y:S01]  /*d12b0*/  I2F R3, R0 ;  /* 0x0000000000037306 */ /* 0x0000a20000201400 */
[----:B------:R-:W-:Y:S01]  /*d12c0*/  LOP3.LUT R8, R2, 0xff800000, RZ, 0xc0, !PT ;  /* 0xff80000002087812 */ /* 0x000fe200078ec0ff */
[----:B------:R3:W-:Y:S01]  /*d12d0*/  STL [R1+0x465c], R23 ;  /* 0x00465c1701007387 */ /* 0x0007e20000100800 */
[----:B------:R-:W-:Y:S02]  /*d12e0*/  FFMA.FTZ R2, R17, R18, -0.16845393180847167969 ;  /* 0xbe2c7f3011027423 */ /* 0x000fe40000010012 */
[----:B0-----:R-:W-:Y:S01]  /*d12f0*/  FFMA.FTZ R0, R27, R9, 0.20512372255325317383 ;  /* 0x3e520bf41b007423 */ /* 0x001fe20000010009 */
[----:B------:R-:W-:Y:S02]  /*d1300*/  FSEL R9, R5, R23, !P4 ;  /* 0x0000001705097208 */ /* 0x000fe40006000000 */
[----:B---3--:R-:W-:Y:S01]  /*d1310*/  FSEL R23, RZ, -23, P0 ;  /* 0xc1b80000ff177808 */ /* 0x008fe20000000000 */
[----:B------:R-:W-:-:S04]  /*d1320*/  FFMA.FTZ R2, R17, R2, 0.1716887056827545166 ;  /* 0x3e2fcf2a11027423 */ /* 0x000fc80000010002 */
[----:B------:R0:W-:Y:S02]  /*d1330*/  STL [R1+0x7b4], R23 ;  /* 0x0007b41701007387 */ /* 0x0001e40000100800 */
[----:B0-----:R-:W-:Y:S01]  /*d1340*/  FFMA.FTZ R23, R17, R2, -0.17900948226451873779 ;  /* 0xbe374e4311177423 */ /* 0x001fe20000010002 */
[----:B------:R-:W-:-:S05]  /*d1350*/  FSEL R2, RZ, -23, P1 ;  /* 0xc1b80000ff027808 */ /* 0x000fca0000800000 */
[----:B------:R-:W-:Y:S04]  /*d1360*/  STL [R1+0x7b0], R2 ;  /* 0x0007b00201007387 */ /* 0x000fe80000100800 */
[----:B------:R0:W-:Y:S04]  /*d1370*/  STL [R1+0x47b0], R29 ;  /* 0x0047b01d01007387 */ /* 0x0001e80000100800 */
[----:B0-----:R-:W4:Y:S04]  /*d1380*/  LDL.LU R29, [R1+0x7b4] ;  /* 0x0007b400011d7983 */ /* 0x001f280000300800 */
[----:B------:R0:W-:Y:S04]  /*d1390*/  STL [R1+0x47ac], R28 ;  /* 0x0047ac1c01007387 */ /* 0x0001e80000100800 */
[----:B0-----:R-:W1:Y:S01]  /*d13a0*/  LDL.LU R28, [R1+0x7b0] ;  /* 0x0007b000011c7983 */ /* 0x001e620000300800 */
[----:B------:R-:W-:-:S04]  /*d13b0*/  FFMA.FTZ R14, R27, R0, -0.24046532809734344482 ;  /* 0xbe763c8b1b0e7423 */ /* 0x000fc80000010000 */
[----:B------:R-:W-:-:S04]  /*d13c0*/  FFMA.FTZ R14, R27, R14, 0.28857114911079406738 ;  /* 0x3e93bf991b0e7423 */ /* 0x000fc8000001000e */
[----:B------:R-:W-:-:S04]  /*d13d0*/  FFMA.FTZ R14, R27, R14, -0.36067417263984680176 ;  /* 0xbeb8aa491b0e7423 */ /* 0x000fc8000001000e */
[----:B------:R-:W-:-:S04]  /*d13e0*/  FFMA.FTZ R14, R27, R14, 0.48089820146560668945 ;  /* 0x3ef6384a1b0e7423 */ /* 0x000fc8000001000e */
[----:B------:R-:W-:Y:S02]  /*d13f0*/  FFMA.FTZ R14, R27, R14, -0.72134751081466674805 ;  /* 0xbf38aa3b1b0e7423 */ /* 0x000fe4000001000e */
[----:B----4-:R-:W-:Y:S02]  /*d1400*/  FFMA.FTZ R11, R11, 1.1920928955078125e-07, R29 ;  /* 0x340000000b0b7823 */ /* 0x010fe4000001001d */
[----:B------:R-:W3:Y:S01]  /*d1410*/  LDL.LU R29, [R1+0x47b0] ;  /* 0x0047b000011d7983 */ /* 0x000ee20000300800 */
[----:B-1----:R-:W-:-:S03]  /*d1420*/  FFMA.FTZ R10, R10, 1.1920928955078125e-07, R28 ;  /* 0x340000000a0a7823 */ /* 0x002fc6000001001c */
[----:B------:R-:W4:Y:S04]  /*d1430*/  LDL.LU R28, [R1+0x47ac] ;  /* 0x0047ac00011c7983 */ /* 0x000f280000300800 */
[----:B------:R0:W-:Y:S04]  /*d1440*/  STL [R1+0x7ac], R14 ;  /* 0x0007ac0e01007387 */ /* 0x0001e80000100800 */
[----:B0-----:R-:W4:Y:S04]  /*d1450*/  LDL R14, [R1+0x10] ;  /* 0x00001000010e7983 */ /* 0x001f280000100800 */
[----:B------:R-:W-:Y:S04]  /*d1460*/  STL [R1+0x47a8], R18 ;  /* 0x0047a81201007387 */ /* 0x000fe80000100800 */
[----:B------:R0:W-:Y:S04]  /*d1470*/  STL [R1+0x47a4], R11 ;  /* 0x0047a40b01007387 */ /* 0x0001e80000100800 */
[----:B0-----:R-:W5:Y:S01]  /*d1480*/  LDL.LU R11, [R1+0x7ac] ;  /* 0x0007ac00010b7983 */ /* 0x001f620000300800 */
[----:B------:R-:W-:-:S05]  /*d1490*/  FSEL R18, RZ, -23, P2 ;  /* 0xc1b80000ff127808 */ /* 0x000fca0001000000 */
[----:B------:R0:W-:Y:S02]  /*d14a0*/  STL [R1+0x7b4], R18 ;  /* 0x0007b41201007387 */ /* 0x0001e40000100800 */
[----:B0-----:R-:W-:-:S05]  /*d14b0*/  FSEL R18, RZ, -23, P3 ;  /* 0xc1b80000ff127808 */ /* 0x001fca0001800000 */
[----:B------:R0:W-:Y:S04]  /*d14c0*/  STL [R1+0x7b8], R18 ;  /* 0x0007b81201007387 */ /* 0x0001e80000100800 */
[----:B0-----:R-:W2:Y:S01]  /*d14d0*/  LDL.LU R18, [R1+0x47a8] ;  /* 0x0047a80001127983 */ /* 0x001ea20000300800 */
[----:B-----5:R-:W-:-:S05]  /*d14e0*/  FMUL R11, R27, R11 ;  /* 0x0000000b1b0b7220 */ /* 0x020fca0000400000 */
[----:B------:R0:W-:Y:S04]  /*d14f0*/  STL [R1+0x7ac], R11 ;  /* 0x0007ac0b01007387 */ /* 0x0001e80000100800 */
[----:B0-----:R-:W5:Y:S04]  /*d1500*/  LDL.LU R11, [R1+0x47a4] ;  /* 0x0047a400010b7983 */ /* 0x001f680000300800 */
[----:B------:R-:W-:Y:S04]  /*d1510*/  STL [R1+0x47a0], R10 ;  /* 0x0047a00a01007387 */ /* 0x000fe80000100800 */
[----:B------:R0:W-:Y:S04]  /*d1520*/  STL [R1+0x479c], R7 ;  /* 0x00479c0701007387 */ /* 0x0001e80000100800 */
[----:B0-----:R-:W2:Y:S04]  /*d1530*/  LDL.LU R7, [R1+0x7b4] ;  /* 0x0007b40001077983 */ /* 0x001ea80000300800 */
[----:B------:R0:W-:Y:S04]  /*d1540*/  STL [R1+0x4798], R26 ;  /* 0x0047981a01007387 */ /* 0x0001e80000100800 */
[----:B0-----:R-:W3:Y:S01]  /*d1550*/  LDL.LU R26, [R1+0x7ac] ;  /* 0x0007ac00011a7983 */ /* 0x001ee20000300800 */
[----:B------:R-:W-:-:S05]  /*d1560*/  FSEL R10, RZ, -23, P4 ;  /* 0xc1b80000ff0a7808 */ /* 0x000fca0002000000 */
[----:B------:R0:W-:Y:S04]  /*d1570*/  STL [R1+0x7b0], R10 ;  /* 0x0007b00a01007387 */ /* 0x0001e80000100800 */
[----:B0-----:R-:W4:Y:S01]  /*d1580*/  LDL.LU R10, [R1+0x47a0] ;  /* 0x0047a000010a7983 */ /* 0x001f220000300800 */
[----:B--2---:R-:W-:-:S03]  /*d1590*/  FFMA.FTZ R3, R3, 1.1920928955078125e-07, R7 ;  /* 0x3400000003037823 */ /* 0x004fc60000010007 */
[----:B------:R-:W2:Y:S04]  /*d15a0*/  LDL.LU R7, [R1+0x479c] ;  /* 0x00479c0001077983 */ /* 0x000ea80000300800 */
[----:B------:R0:W-:Y:S01]  /*d15b0*/  STL [R1+0x4660], R3 ;  /* 0x0046600301007387 */ /* 0x0001e20000100800 */
[----:B---3--:R-:W-:-:S03]  /*d15c0*/  FMUL R26, R27, R26 ;  /* 0x0000001a1b1a7220 */ /* 0x008fc60000400000 */
[----:B0-----:R-:W3:Y:S04]  /*d15d0*/  LDL R3, [R1+0x18] ;  /* 0x0000180001037983 */ /* 0x001ee80000100800 */
[----:B------:R0:W-:Y:S04]  /*d15e0*/  STL [R1+0x7ac], R26 ;  /* 0x0007ac1a01007387 */ /* 0x0001e80000100800 */
[----:B0-----:R-:W2:Y:S04]  /*d15f0*/  LDL.LU R26, [R1+0x4798] ;  /* 0x00479800011a7983 */ /* 0x001ea80000300800 */
[----:B------:R0:W-:Y:S04]  /*d1600*/  STL [R1+0x4794], R24 ;  /* 0x0047941801007387 */ /* 0x0001e80000100800 */
[----:B0-----:R-:W2:Y:S04]  /*d1610*/  LDL.LU R24, [R1+0x7b8] ;  /* 0x0007b80001187983 */ /* 0x001ea80000300800 */
[----:B------:R0:W-:Y:S04]  /*d1620*/  STL [R1+0x4790], R15 ;  /* 0x0047900f01007387 */ /* 0x0001e80000100800 */
[----:B0-----:R-:W3:Y:S04]  /*d1630*/  LDL.LU R15, [R1+0x7b0] ;  /* 0x0007b000010f7983 */ /* 0x001ee80000300800 */
[----:B------:R0:W-:Y:S04]  /*d1640*/  STL [R1+0x478c], R25 ;  /* 0x00478c1901007387 */ /* 0x0001e80000100800 */
[----:B0-----:R-:W4:Y:S01]  /*d1650*/  LDL.LU R25, [R1+0x7ac] ;  /* 0x0007ac0001197983 */ /* 0x001f220000300800 */
[----:B------:R-:W-:Y:S01]  /*d1660*/  IADD3 R5, R9, -0x3f3504f3, RZ ;  /* 0xc0cafb0d09057810 */ /* 0x000fe20007ffe0ff */
[----:B------:R-:W2:Y:S03]  /*d1670*/  I2F R0, R8 ;  /* 0x0000000800007306 */ /* 0x000ea60000201400 */
[----:B------:R-:W-:-:S05]  /*d1680*/  LOP3.LUT R5, R5, 0xff800000, RZ, 0xc0, !PT ;  /* 0xff80000005057812 */ /* 0x000fca00078ec0ff */
[----:B------:R-:W3:Y:S01]  /*d1690*/  I2F R2, R5 ;  /* 0x0000000500027306 */ /* 0x000ee20000201400 */
[----:B--2---:R-:W-:Y:S02]  /*d16a0*/  FFMA.FTZ R0, R0, 1.1920928955078125e-07, R24 ;  /* 0x3400000000007823 */ /* 0x004fe40000010018 */
[----:B------:R-:W2:Y:S01]  /*d16b0*/  LDL.LU R24, [R1+0x4794] ;  /* 0x0047940001187983 */ /* 0x000ea20000300800 */
[----:B---3--:R-:W-:-:S03]  /*d16c0*/  FFMA.FTZ R2, R2, 1.1920928955078125e-07, R15 ;  /* 0x3400000002027823 */ /* 0x008fc6000001000f */
[----:B------:R-:W3:Y:S01]  /*d16d0*/  LDL.LU R15, [R1+0x4790] ;  /* 0x00479000010f7983 */ /* 0x000ee20000300800 */
[----:B----4-:R-:W-:-:S03]  /*d16e0*/  FFMA.FTZ R27, R27, 1.4426950216293334961, R25 ;  /* 0x3fb8aa3b1b1b7823 */ /* 0x010fc60000010019 */
[----:B------:R-:W4:Y:S04]  /*d16f0*/  LDL.LU R25, [R1+0x478c] ;  /* 0x00478c0001197983 */ /* 0x000f280000300800 */
[----:B------:R0:W-:Y:S04]  /*d1700*/  STL [R1+0x7c8], R27 ;  /* 0x0007c81b01007387 */ /* 0x0001e80000100800 */
[----:B0-----:R-:W2:Y:S04]  /*d1710*/  LDL R27, [R1+0x1c] ;  /* 0x00001c00011b7983 */ /* 0x001ea80000100800 */
[----:B------:R0:W-:Y:S04]  /*d1720*/  STL [R1+0x4788], R13 ;  /* 0x0047880d01007387 */ /* 0x0001e80000100800 */
[----:B0-----:R-:W2:Y:S04]  /*d1730*/  LDL R13, [R1+0x14] ;  /* 0x00001400010d7983 */ /* 0x001ea80000100800 */
[----:B------:R0:W-:Y:S04]  /*d1740*/  STL [R1+0x4780], R8 ;  /* 0x0047800801007387 */ /* 0x0001e80000100800 */
[----:B0-----:R-:W2:Y:S04]  /*d1750*/  LDL.LU R8, [R1+0x62c] ;  /* 0x00062c0001087983 */ /* 0x001ea80000300800 */
[----:B------:R0:W-:Y:S04]  /*d1760*/  STL [R1+0x4778], R4 ;  /* 0x0047780401007387 */ /* 0x0001e80000100800 */
[----:B0-----:R-:W3:Y:S01]  /*d1770*/  LDL.LU R4, [R1+0x630] ;  /* 0x0006300001047983 */ /* 0x001ee20000300800 */
[----:B------:R-:W-:-:S04]  /*d1780*/  FFMA.FTZ R23, R17, R23, 0.20512372255325317383 ;  /* 0x3e520bf411177423 */ /* 0x000fc80000010017 */
[----:B------:R-:W-:-:S04]  /*d1790*/  FFMA.FTZ R23, R17, R23, -0.24046532809734344482 ;  /* 0xbe763c8b11177423 */ /* 0x000fc80000010017 */
[----:B------:R-:W-:-:S04]  /*d17a0*/  FFMA.FTZ R23, R17, R23, 0.28857114911079406738 ;  /* 0x3e93bf9911177423 */ /* 0x000fc80000010017 */
[----:B------:R-:W-:-:S04]  /*d17b0*/  FFMA.FTZ R23, R17, R23, -0.36067417263984680176 ;  /* 0xbeb8aa4911177423 */ /* 0x000fc80000010017 */
[----:B------:R-:W-:Y:S01]  /*d17c0*/  FFMA.FTZ R23, R17, R23, 0.48089820146560668945 ;  /* 0x3ef6384a11177423 */ /* 0x000fe20000010017 */
[----:B------:R-:W-:Y:S04]  /*d17d0*/  STL [R1+0x4774], R22 ;  /* 0x0047741601007387 */ /* 0x000fe80000100800 */
[----:B------:R0:W-:Y:S04]  /*d17e0*/  STL [R1+0x473c], R5 ;  /* 0x00473c0501007387 */ /* 0x0001e80000100800 */
[----:B------:R1:W-:Y:S04]  /*d17f0*/  STL [R1+0x4738], R9 ;  /* 0x0047380901007387 */ /* 0x0003e80000100800 */
[----:B------:R-:W-:Y:S01]  /*d1800*/  STL [R1+0x4734], R19 ;  /* 0x0047341301007387 */ /* 0x000fe20000100800 */
[----:B--2---:R-:W-:Y:S01]  /*d1810*/  IMAD.IADD R3, R3, 0x1, -R8 ;  /* 0x0000000103037824 */ /* 0x004fe200078e0a08 */
[----:B------:R-:W-:-:S03]  /*d1820*/  IADD3 R8, R14, -R28, RZ ;  /* 0x8000001c0e087210 */ /* 0x000fc60007ffe0ff */
[----:B------:R-:W-:Y:S01]  /*d1830*/  FADD R28, R3, -1 ;  /* 0xbf800000031c7421 */ /* 0x000fe20000000000 */
[----:B---3--:R-:W-:Y:S02]  /*d1840*/  IADD3 R27, R27, -R4, RZ ;  /* 0x800000041b1b7210 */ /* 0x008fe40007ffe0ff */
[----:B------:R-:W-:Y:S01]  /*d1850*/  IADD3 R4, R13, -R29, RZ ;  /* 0x8000001d0d047210 */ /* 0x000fe20007ffe0ff */
[C---:B------:R-:W-:Y:S02]  /*d1860*/  FFMA.FTZ R29, R17.reuse, R23, -0.72134751081466674805 ;  /* 0xbf38aa3b111d7423 */ /* 0x040fe40000010017 */
[----:B0-----:R-:W-:Y:S02]  /*d1870*/  FFMA.FTZ R5, R28, R18, -0.16845393180847167969 ;  /* 0xbe2c7f301c057423 */ /* 0x001fe40000010012 */
[----:B------:R-:W-:Y:S02]  /*d1880*/  FMUL R3, R17, R29 ;  /* 0x0000001d11037220 */ /* 0x000fe40000400000 */
[----:B------:R-:W-:-:S02]  /*d1890*/  FADD R29, R4, -1 ;  /* 0xbf800000041d7421 */ /* 0x000fc40000000000 */
[----:B-1----:R-:W-:Y:S02]  /*d18a0*/  FMUL R9, R17, R3 ;  /* 0x0000000311097220 */ /* 0x002fe40000400000 */
[----:B------:R-:W-:Y:S02]  /*d18b0*/  FFMA.FTZ R3, R29, R18, -0.16845393180847167969 ;  /* 0xbe2c7f301d037423 */ /* 0x000fe40000010012 */
[C---:B------:R-:W-:Y:S02]  /*d18c0*/  FFMA.FTZ R5, R28.reuse, R5, 0.1716887056827545166 ;  /* 0x3e2fcf2a1c057423 */ /* 0x040fe40000010005 */
[----:B------:R-:W-:Y:S02]  /*d18d0*/  FFMA.FTZ R9, R17, 1.4426950216293334961, R9 ;  /* 0x3fb8aa3b11097823 */ /* 0x000fe40000010009 */
[----:B------:R-:W-:Y:S02]  /*d18e0*/  FFMA.FTZ R3, R29, R3, 0.1716887056827545166 ;  /* 0x3e2fcf2a1d037423 */ /* 0x000fe40000010003 */
[----:B------:R-:W-:-:S02]  /*d18f0*/  FFMA.FTZ R5, R28, R5, -0.17900948226451873779 ;  /* 0xbe374e431c057423 */ /* 0x000fc40000010005 */
[----:B------:R-:W-:Y:S02]  /*d1900*/  FADD R17, R8, -1 ;  /* 0xbf80000008117421 */ /* 0x000fe40000000000 */
[----:B------:R-:W-:Y:S02]  /*d1910*/  FFMA.FTZ R3, R29, R3, -0.17900948226451873779 ;  /* 0xbe374e431d037423 */ /* 0x000fe40000010003 */
[----:B------:R-:W-:Y:S02]  /*d1920*/  FFMA.FTZ R8, R28, R5, 0.20512372255325317383 ;  /* 0x3e520bf41c087423 */ /* 0x000fe40000010005 */
[----:B------:R-:W-:Y:S01]  /*d1930*/  FFMA.FTZ R5, R17, R18, -0.16845393180847167969 ;  /* 0xbe2c7f3011057423 */ /* 0x000fe20000010012 */
[----:B------:R0:W-:Y:S01]  /*d1940*/  STL [R1+0x7c4], R9 ;  /* 0x0007c40901007387 */ /* 0x0001e20000100800 */
[----:B------:R-:W-:Y:S02]  /*d1950*/  FFMA.FTZ R3, R29, R3, 0.20512372255325317383 ;  /* 0x3e520bf41d037423 */ /* 0x000fe40000010003 */
[----:B------:R-:W-:-:S02]  /*d1960*/  FFMA.FTZ R5, R17, R5, 0.1716887056827545166 ;  /* 0x3e2fcf2a11057423 */ /* 0x000fc40000010005 */
[C---:B0-----:R-:W-:Y:S02]  /*d1970*/  FFMA.FTZ R9, R28.reuse, R8, -0.24046532809734344482 ;  /* 0xbe763c8b1c097423 */ /* 0x041fe40000010008 */
[----:B------:R-:W-:Y:S02]  /*d1980*/  FFMA.FTZ R8, R29, R3, -0.24046532809734344482 ;  /* 0xbe763c8b1d087423 */ /* 0x000fe40000010003 */
[----:B------:R-:W-:Y:S01]  /*d1990*/  FFMA.FTZ R9, R28, R9, 0.28857114911079406738 ;  /* 0x3e93bf991c097423 */ /* 0x000fe20000010009 */
[----:B------:R-:W2:Y:S01]  /*d19a0*/  LDL.LU R3, [R1+0x8] ;  /* 0x0000080001037983 */ /* 0x000ea20000300800 */
[----:B------:R-:W-:-:S03]  /*d19b0*/  FFMA.FTZ R5, R17, R5, -0.17900948226451873779 ;  /* 0xbe374e4311057423 */ /* 0x000fc60000010005 */
[----:B------:R-:W3:Y:S01]  /*d19c0*/  LDL.LU R14, [R1+0x4] ;  /* 0x00000400010e7983 */ /* 0x000ee20000300800 */
[----:B------:R-:W-:Y:S02]  /*d19d0*/  FFMA.FTZ R22, R28, R9, -0.36067417263984680176 ;  /* 0xbeb8aa491c167423 */ /* 0x000fe40000010009 */
[----:B------:R-:W-:Y:S01]  /*d19e0*/  FFMA.FTZ R13, R17, R5, 0.20512372255325317383 ;  /* 0x3e520bf4110d7423 */ /* 0x000fe20000010005 */
[----:B------:R-:W2:Y:S04]  /*d19f0*/  LDL.LU R19, [R1+0x650] ;  /* 0x0006500001137983 */ /* 0x000ea80000300800 */
[----:B------:R-:W2:Y:S01]  /*d1a00*/  LDL R23, [R1+0xc] ;  /* 0x00000c0001177983 */ /* 0x000ea20000100800 */
[----:B------:R-:W-:-:S03]  /*d1a10*/  FFMA.FTZ R8, R29, R8, 0.28857114911079406738 ;  /* 0x3e93bf991d087423 */ /* 0x000fc60000010008 */
[----:B------:R-:W2:Y:S04]  /*d1a20*/  LDL.LU R9, [R1+0x640] ;  /* 0x0006400001097983 */ /* 0x000ea80000300800 */
[----:B------:R-:W3:Y:S04]  /*d1a30*/  LDL.LU R5, [R1+0x638] ;  /* 0x0006380001057983 */ /* 0x000ee80000300800 */
[----:B------:R0:W-:Y:S01]  /*d1a40*/  STL [R1+0x4784], R6 ;  /* 0x0047840601007387 */ /* 0x0001e20000100800 */
[----:B------:R-:W-:Y:S02]  /*d1a50*/  FFMA.FTZ R8, R29, R8, -0.36067417263984680176 ;  /* 0xbeb8aa491d087423 */ /* 0x000fe40000010008 */
[----:B0-----:R-:W-:-:S02]  /*d1a60*/  FFMA.FTZ R6, R17, R13, -0.24046532809734344482 ;  /* 0xbe763c8b11067423 */ /* 0x001fc4000001000d */
[----:B------:R-:W2:Y:S04]  /*d1a70*/  LDL.LU R13, [R1+0x4788] ;  /* 0x00478800010d7983 */ /* 0x000ea80000300800 */
[----:B------:R0:W-:Y:S04]  /*d1a80*/  STL [R1+0x62c], R6 ;  /* 0x00062c0601007387 */ /* 0x0001e80000100800 */
[----:B0-----:R-:W2:Y:S04]  /*d1a90*/  LDL.LU R6, [R1+0x4784] ;  /* 0x0047840001067983 */ /* 0x001ea80000300800 */
[----:B------:R0:W-:Y:S02]  /*d1aa0*/  STL [R1+0x477c], R12 ;  /* 0x00477c0c01007387 */ /* 0x0001e40000100800 */
[----:B0-----:R-:W-:-:S02]  /*d1ab0*/  FFMA.FTZ R12, R29, R8, 0.48089820146560668945 ;  /* 0x3ef6384a1d0c7423 */ /* 0x001fc40000010008 */
[----:B------:R-:W2:Y:S04]  /*d1ac0*/  LDL.LU R8, [R1+0x4780] ;  /* 0x0047800001087983 */ /* 0x000ea80000300800 */
[----:B------:R0:W-:Y:S04]  /*d1ad0*/  STL [R1+0x630], R12 ;  /* 0x0006300c01007387 */ /* 0x0001e80000100800 */
[----:B0-----:R-:W2:Y:S04]  /*d1ae0*/  LDL.LU R12, [R1+0x477c] ;  /* 0x00477c00010c7983 */ /* 0x001ea80000300800 */
[----:B------:R-:W-:Y:S04]  /*d1af0*/  STL [R1+0x4770], R18 ;  /* 0x0047701201007387 */ /* 0x000fe80000100800 */
[----:B-----5:R0:W-:Y:S04]  /*d1b00*/  STL [R1+0x476c], R11 ;  /* 0x00476c0b01007387 */ /* 0x0201e80000100800 */
[----:B0-----:R-:W5:Y:S01]  /*d1b10*/  LDL.LU R11, [R1+0x62c] ;  /* 0x00062c00010b7983 */ /* 0x001f620000300800 */
[----:B------:R-:W-:-:S04]  /*d1b20*/  FADD R27, R27, -1 ;  /* 0xbf8000001b1b7421 */ /* 0x000fc80000000000 */
[----:B------:R-:W-:-:S04]  /*d1b30*/  FFMA.FTZ R4, R27, R18, -0.16845393180847167969 ;  /* 0xbe2c7f301b047423 */ /* 0x000fc80000010012 */
[----:B------:R-:W-:-:S04]  /*d1b40*/  FFMA.FTZ R4, R27, R4, 0.1716887056827545166 ;  /* 0x3e2fcf2a1b047423 */ /* 0x000fc80000010004 */
[----:B------:R-:W-:-:S04]  /*d1b50*/  FFMA.FTZ R4, R27, R4, -0.17900948226451873779 ;  /* 0xbe374e431b047423 */ /* 0x000fc80000010004 */
[----:B------:R-:W-:-:S04]  /*d1b60*/  FFMA.FTZ R4, R27, R4, 0.20512372255325317383 ;  /* 0x3e520bf41b047423 */ /* 0x000fc80000010004 */
[----:B------:R-:W-:-:S04]  /*d1b70*/  FFMA.FTZ R4, R27, R4, -0.24046532809734344482 ;  /* 0xbe763c8b1b047423 */ /* 0x000fc80000010004 */
[----:B------:R-:W-:-:S04]  /*d1b80*/  FFMA.FTZ R4, R27, R4, 0.28857114911079406738 ;  /* 0x3e93bf991b047423 */ /* 0x000fc80000010004 */
[----:B------:R-:W-:-:S04]  /*d1b90*/  FFMA.FTZ R4, R27, R4, -0.36067417263984680176 ;  /* 0xbeb8aa491b047423 */ /* 0x000fc80000010004 */
[C---:B------:R-:W-:Y:S02]  /*d1ba0*/  FFMA.FTZ R4, R27.reuse, R4, 0.48089820146560668945 ;  /* 0x3ef6384a1b047423 */ /* 0x040fe40000010004 */
[C---:B------:R-:W-:Y:S02]  /*d1bb0*/  FFMA.FTZ R22, R28.reuse, R22, 0.48089820146560668945 ;  /* 0x3ef6384a1c167423 */ /* 0x040fe40000010016 */
[----:B------:R-:W-:Y:S02]  /*d1bc0*/  FFMA.FTZ R18, R27, R4, -0.72134751081466674805 ;  /* 0xbf38aa3b1b127423 */ /* 0x000fe40000010004 */
[----:B------:R-:W2:Y:S04]  /*d1bd0*/  LDL.LU R4, [R1+0x4778] ;  /* 0x0047780001047983 */ /* 0x000ea80000300800 */
[----:B------:R0:W-:Y:S02]  /*d1be0*/  STL [R1+0x7ac], R18 ;  /* 0x0007ac1201007387 */ /* 0x0001e40000100800 */
[----:B0-----:R-:W-:-:S02]  /*d1bf0*/  FFMA.FTZ R18, R28, R22, -0.72134751081466674805 ;  /* 0xbf38aa3b1c127423 */ /* 0x001fc40000010016 */
[----:B------:R-:W2:Y:S04]  /*d1c00*/  LDL.LU R22, [R1+0x4774] ;  /* 0x0047740001167983 */ /* 0x000ea80000300800 */
[----:B------:R0:W-:Y:S04]  /*d1c10*/  STL [R1+0x7a8], R18 ;  /* 0x0007a81201007387 */ /* 0x0001e80000100800 */
[----:B0-----:R-:W2:Y:S01]  /*d1c20*/  LDL.LU R18, [R1+0x4770] ;  /* 0x0047700001127983 */ /* 0x001ea20000300800 */
[----:B-----5:R-:W-:-:S05]  /*d1c30*/  FFMA.FTZ R11, R17, R11, 0.28857114911079406738 ;  /* 0x3e93bf99110b7423 */ /* 0x020fca000001000b */
[----:B------:R0:W-:Y:S04]  /*d1c40*/  STL [R1+0x62c], R11 ;  /* 0x00062c0b01007387 */ /* 0x0001e80000100800 */
[----:B0-----:R-:W5:Y:S04]  /*d1c50*/  LDL.LU R11, [R1+0x476c] ;  /* 0x00476c00010b7983 */ /* 0x001f680000300800 */
[----:B------:R0:W-:Y:S04]  /*d1c60*/  STL [R1+0x4768], R10 ;  /* 0x0047680a01007387 */ /* 0x0001e80000100800 */
[----:B0-----:R-:W2:Y:S04]  /*d1c70*/  LDL.LU R10, [R1+0x630] ;  /* 0x00063000010a7983 */ /* 0x001ea80000300800 */
[----:B------:R0:W-:Y:S04]  /*d1c80*/  STL [R1+0x4764], R0 ;  /* 0x0047640001007387 */ /* 0x0001e80000100800 */
[----:B0-----:R-:W3:Y:S04]  /*d1c90*/  LDL.LU R0, [R1+0x7ac] ;  /* 0x0007ac0001007983 */ /* 0x001ee80000300800 */
[----:B------:R0:W-:Y:S04]  /*d1ca0*/  STL [R1+0x4760], R2 ;  /* 0x0047600201007387 */ /* 0x0001e80000100800 */
[----:B0-----:R-:W4:Y:S04]  /*d1cb0*/  LDL.LU R2, [R1+0x7a8] ;  /* 0x0007a80001027983 */ /* 0x001f280000300800 */
[----:B------:R0:W-:Y:S04]  /*d1cc0*/  STL [R1+0x475c], R7 ;  /* 0x00475c0701007387 */ /* 0x0001e80000100800 */
[----:B0-----:R-:W5:Y:S01]  /*d1cd0*/  LDL.LU R7, [R1+0x62c] ;  /* 0x00062c0001077983 */ /* 0x001f620000300800 */
[----:B--2---:R-:W-:-:S05]  /*d1ce0*/  FFMA.FTZ R10, R29, R10, -0.72134751081466674805 ;  /* 0xbf38aa3b1d0a7423 */ /* 0x004fca000001000a */
[----:B------:R0:W-:Y:S01]  /*d1cf0*/  STL [R1+0x630], R10 ;  /* 0x0006300a01007387 */ /* 0x0001e20000100800 */
[----:B---3--:R-:W-:-:S03]  /*d1d00*/  FMUL R0, R27, R0 ;  /* 0x000000001b007220 */ /* 0x008fc60000400000 */
[----:B0-----:R-:W2:Y:S04]  /*d1d10*/  LDL.LU R10, [R1+0x4768] ;  /* 0x00476800010a7983 */ /* 0x001ea80000300800 */
[----:B------:R0:W-:Y:S01]  /*d1d20*/  STL [R1+0x7ac], R0 ;  /* 0x0007ac0001007387 */ /* 0x0001e20000100800 */
[----:B----4-:R-:W-:-:S03]  /*d1d30*/  FMUL R2, R28, R2 ;  /* 0x000000021c027220 */ /* 0x010fc60000400000 */
[----:B0-----:R-:W3:Y:S04]  /*d1d40*/  LDL.LU R0, [R1+0x4764] ;  /* 0x0047640001007983 */ /* 0x001ee80000300800 */
[----:B------:R0:W-:Y:S01]  /*d1d50*/  STL [R1+0x7a8], R2 ;  /* 0x0007a80201007387 */ /* 0x0001e20000100800 */
[----:B-----5:R-:W-:-:S03]  /*d1d60*/  FFMA.FTZ R7, R17, R7, -0.36067417263984680176 ;  /* 0xbeb8aa4911077423 */ /* 0x020fc60000010007 */
[----:B0-----:R-:W4:Y:S04]  /*d1d70*/  LDL.LU R2, [R1+0x4760] ;  /* 0x0047600001027983 */ /* 0x001f280000300800 */
        /* <DEDUP_REMOVED lines=10> */
[----:B--2---:R-:W-:-:S05]  /*d1e20*/  FMUL R26, R29, R26 ;  /* 0x0000001a1d1a7220 */ /* 0x004fca0000400000 */
[----:B------:R0:W-:Y:S01]  /*d1e30*/  STL [R1+0x630], R26 ;  /* 0x0006301a01007387 */ /* 0x0001e20000100800 */
[----:B---3--:R-:W-:-:S03]  /*d1e40*/  FMUL R24, R27, R24 ;  /* 0x000000181b187220 */ /* 0x008fc60000400000 */
[----:B0-----:R-:W2:Y:S04]  /*d1e50*/  LDL.LU R26, [R1+0x4758] ;  /* 0x00475800011a7983 */ /* 0x001ea80000300800 */
[----:B------:R0:W-:Y:S01]  /*d1e60*/  STL [R1+0x7ac], R24 ;  /* 0x0007ac1801007387 */ /* 0x0001e20000100800 */
[----:B----4-:R-:W-:-:S03]  /*d1e70*/  FMUL R25, R28, R25 ;  /* 0x000000191c197220 */ /* 0x010fc60000400000 */
[----:B0-----:R-:W3:Y:S04]  /*d1e80*/  LDL.LU R24, [R1+0x4754] ;  /* 0x0047540001187983 */ /* 0x001ee80000300800 */
[----:B------:R0:W-:Y:S01]  /*d1e90*/  STL [R1+0x7a8], R25 ;  /* 0x0007a81901007387 */ /* 0x0001e20000100800 */
[----:B-----5:R-:W-:-:S03]  /*d1ea0*/  FFMA.FTZ R13, R17, R13, 0.48089820146560668945 ;  /* 0x3ef6384a110d7423 */ /* 0x020fc6000001000d */
        /* <DEDUP_REMOVED lines=8> */
[----:B0-----:R-:W4:Y:S01]  /*d1f30*/  LDL.LU R4, [R1+0x7a8] ;  /* 0x0007a80001047983 */ /* 0x001f220000300800 */
[----:B--2---:R-:W-:-:S05]  /*d1f40*/  FMUL R15, R29, R15 ;  /* 0x0000000f1d0f7220 */ /* 0x004fca0000400000 */
[----:B------:R0:W-:Y:S01]  /*d1f50*/  STL [R1+0x630], R15 ;  /* 0x0006300f01007387 */ /* 0x0001e20000100800 */
[----:B---3--:R-:W-:-:S03]  /*d1f60*/  FFMA.FTZ R27, R27, 1.4426950216293334961, R8 ;  /* 0x3fb8aa3b1b1b7823 */ /* 0x008fc60000010008 */
[----:B0-----:R-:W2:Y:S04]  /*d1f70*/  LDL.LU R15, [R1+0x4748] ;  /* 0x00474800010f7983 */ /* 0x001ea80000300800 */
[----:B------:R-:W3:Y:S04]  /*d1f80*/  LDL.LU R8, [R1+0x4744] ;  /* 0x0047440001087983 */ /* 0x000ee80000300800 */
[----:B------:R0:W-:Y:S01]  /*d1f90*/  STL [R1+0x7c0], R27 ;  /* 0x0007c01b01007387 */ /* 0x0001e20000100800 */
[----:B----4-:R-:W-:-:S03]  /*d1fa0*/  FFMA.FTZ R28, R28, 1.4426950216293334961, R4 ;  /* 0x3fb8aa3b1c1c7823 */ /* 0x010fc60000010004 */
[----:B0-----:R-:W4:Y:S04]  /*d1fb0*/  LDL.LU R27, [R1+0x630] ;  /* 0x00063000011b7983 */ /* 0x001f280000300800 */
[----:B------:R-:W2:Y:S04]  /*d1fc0*/  LDL.LU R4, [R1+0x4740] ;  /* 0x0047400001047983 */ /* 0x000ea80000300800 */
[----:B------:R0:W-:Y:S04]  /*d1fd0*/  STL [R1+0x7bc], R28 ;  /* 0x0007bc1c01007387 */ /* 0x0001e80000100800 */
[----:B0-----:R-:W2:Y:S01]  /*d1fe0*/  LDL.LU R28, [R1+0x62c] ;  /* 0x00062c00011c7983 */ /* 0x001ea20000300800 */
[----:B----4-:R-:W-:Y:S01]  /*d1ff0*/  FFMA.FTZ R29, R29, 1.4426950216293334961, R27 ;  /* 0x3fb8aa3b1d1d7823 */ /* 0x010fe2000001001b */
[----:B------:R-:W-:-:S04]  /*d2000*/  IADD3 R27, R23, -R19, RZ ;  /* 0x80000013171b7210 */ /* 0x000fc80007ffe0ff */
[----:B------:R0:W-:Y:S01]  /*d2010*/  STL [R1+0x7b8], R29 ;  /* 0x0007b81d01007387 */ /* 0x0001e20000100800 */
[----:B------:R-:W-:Y:S01]  /*d2020*/  FADD R27, R27, -1 ;  /* 0xbf8000001b1b7421 */ /* 0x000fe20000000000 */
[----:B------:R-:W-:Y:S01]  /*d2030*/  IADD3 R23, R22, -0x3f3504f3, RZ ;  /* 0xc0cafb0d16177810 */ /* 0x000fe20007ffe0ff */
[----:B--2---:R-:W-:Y:S01]  /*d2040*/  FFMA.FTZ R28, R17, R28, -0.72134751081466674805 ;  /* 0xbf38aa3b111c7423 */ /* 0x004fe2000001001c */
[----:B0-----:R-:W-:Y:S01]  /*d2050*/  IADD3 R29, R3, -R9, RZ ;  /* 0x80000009031d7210 */ /* 0x001fe20007ffe0ff */
[----:B------:R-:W-:Y:S02]  /*d2060*/  IMAD.IADD R9, R14, 0x1, -R5 ;  /* 0x000000010e097824 */ /* 0x000fe400078e0a05 */
[----:B------:R-:W-:Y:S02]  /*d2070*/  FMUL R28, R17, R28 ;  /* 0x0000001c111c7220 */ /* 0x000fe40000400000 */
[----:B------:R-:W-:Y:S02]  /*d2080*/  FADD R29, R29, -1 ;  /* 0xbf8000001d1d7421 */ /* 0x000fe40000000000 */
[----:B------:R-:W-:-:S02]  /*d2090*/  FMUL R19, R17, R28 ;  /* 0x0000001c11137220 */ /* 0x000fc40000400000 */
[----:B------:R-:W-:Y:S02]  /*d20a0*/  FADD R28, R9, -1 ;  /* 0xbf800000091c7421 */ /* 0x000fe40000000000 */
[-C--:B------:R-:W-:Y:S01]  /*d20b0*/  FFMA.FTZ R9, R27, R18.reuse, -0.16845393180847167969 ;  /* 0xbe2c7f301b097423 */ /* 0x080fe20000010012 */
[----:B------:R-:W-:Y:S01]  /*d20c0*/  LOP3.LUT R23, R23, 0xff800000, RZ, 0xc0, !PT ;  /* 0xff80000017177812 */ /* 0x000fe200078ec0ff */
[----:B------:R-:W-:Y:S02]  /*d20d0*/  FFMA.FTZ R17, R17, 1.4426950216293334961, R19 ;  /* 0x3fb8aa3b11117823 */ /* 0x000fe40000010013 */
[----:B------:R-:W-:Y:S02]  /*d20e0*/  FFMA.FTZ R19, R29, R18, -0.16845393180847167969 ;  /* 0xbe2c7f301d137423 */ /* 0x000fe40000010012 */
[----:B------:R-:W-:Y:S01]  /*d20f0*/  FFMA.FTZ R9, R27, R9, 0.1716887056827545166 ;  /* 0x3e2fcf2a1b097423 */ /* 0x000fe20000010009 */
[----:B------:R-:W-:Y:S01]  /*d2100*/  IADD3 R5, R22, -R23, RZ ;  /* 0x8000001716057210 */ /* 0x000fe20007ffe0ff */
[----:B------:R-:W-:-:S02]  /*d2110*/  FFMA.FTZ R19, R29, R19, 0.1716887056827545166 ;  /* 0x3e2fcf2a1d137423 */ /* 0x000fc40000010013 */
[----:B------:R-:W-:Y:S01]  /*d2120*/  FFMA.FTZ R9, R27, R9, -0.17900948226451873779 ;  /* 0xbe374e431b097423 */ /* 0x000fe20000010009 */
[----:B------:R0:W-:Y:S01]  /*d2130*/  STL [R1+0x7b4], R17 ;  /* 0x0007b41101007387 */ /* 0x0001e20000100800 */
[----:B------:R-:W-:Y:S02]  /*d2140*/  FFMA.FTZ R19, R29, R19, -0.17900948226451873779 ;  /* 0xbe374e431d137423 */ /* 0x000fe40000010013 */
[----:B0-----:R-:W-:Y:S02]  /*d2150*/  FADD R17, R5, -1 ;  /* 0xbf80000005117421 */ /* 0x001fe40000000000 */
[----:B------:R-:W2:Y:S04]  /*d2160*/  LDL.LU R5, [R1+0x473c] ;  /* 0x00473c0001057983 */ /* 0x000ea80000300800 */
[----:B------:R0:W-:Y:S04]  /*d2170*/  STL [R1+0x638], R9 ;  /* 0x0006380901007387 */ /* 0x0001e80000100800 */
[----:B0-----:R-:W4:Y:S04]  /*d2180*/  LDL.LU R9, [R1+0x4738] ;  /* 0x0047380001097983 */ /* 0x001f280000300800 */
[----:B------:R0:W-:Y:S04]  /*d2190*/  STL [R1+0x634], R19 ;  /* 0x0006341301007387 */ /* 0x0001e80000100800 */
[----:B0-----:R-:W2:Y:S04]  /*d21a0*/  LDL.LU R19, [R1+0x4734] ;  /* 0x0047340001137983 */ /* 0x001ea80000300800 */
[----:B------:R0:W-:Y:S04]  /*d21b0*/  STL [R1+0x4730], R11 ;  /* 0x0047300b01007387 */ /* 0x0001e80000100800 */
[----:B0-----:R-:W2:Y:S04]  /*d21c0*/  LDL.LU R11, [R1+0x638] ;  /* 0x00063800010b7983 */ /* 0x001ea80000300800 */
[----:B------:R0:W-:Y:S04]  /*d21d0*/  STL [R1+0x472c], R10 ;  /* 0x00472c0a01007387 */ /* 0x0001e80000100800 */
[----:B0-----:R-:W3:Y:S01]  /*d21e0*/  LDL.LU R10, [R1+0x634] ;  /* 0x00063400010a7983 */ /* 0x001ee20000300800 */
[----:B--2---:R-:W-:-:S05]  /*d21f0*/  FFMA.FTZ R11, R27, R11, 0.20512372255325317383 ;  /* 0x3e520bf41b0b7423 */ /* 0x004fca000001000b */
[----:B------:R0:W-:Y:S01]  /*d2200*/  STL [R1+0x638], R11 ;  /* 0x0006380b01007387 */ /* 0x0001e20000100800 */
[----:B---3--:R-:W-:-:S03]  /*d2210*/  FFMA.FTZ R10, R29, R10, 0.20512372255325317383 ;  /* 0x3e520bf41d0a7423 */ /* 0x008fc6000001000a */
[----:B0-----:R-:W2:Y:S04]  /*d2220*/  LDL.LU R11, [R1+0x4730] ;  /* 0x00473000010b7983 */ /* 0x001ea80000300800 */
[----:B------:R0:W-:Y:S04]  /*d2230*/  STL [R1+0x634], R10 ;  /* 0x0006340a01007387 */ /* 0x0001e80000100800 */
[----:B0-----:R-:W3:Y:S04]  /*d2240*/  LDL.LU R10, [R1+0x472c] ;  /* 0x00472c00010a7983 */ /* 0x001ee80000300800 */
[----:B------:R0:W-:Y:S04]  /*d2250*/  STL [R1+0x4728], R22 ;  /* 0x0047281601007387 */ /* 0x0001e80000100800 */
[----:B0-----:R-:W2:Y:S04]  /*d2260*/  LDL.LU R22, [R1+0x638] ;  /* 0x0006380001167983 */ /* 0x001ea80000300800 */
[----:B------:R0:W-:Y:S04]  /*d2270*/  STL [R1+0x4724], R0 ;  /* 0x0047240001007387 */ /* 0x0001e80000100800 */
[----:B0-----:R-:W3:Y:S01]  /*d2280*/  LDL.LU R0, [R1+0x634] ;  /* 0x0006340001007983 */ /* 0x001ee20000300800 */
[----:B--2---:R-:W-:-:S05]  /*d2290*/  FFMA.FTZ R22, R27, R22, -0.24046532809734344482 ;  /* 0xbe763c8b1b167423 */ /* 0x004fca0000010016 */
[----:B------:R0:W-:Y:S01]  /*d22a0*/  STL [R1+0x638], R22 ;  /* 0x0006381601007387 */ /* 0x0001e20000100800 */
[----:B---3--:R-:W-:-:S03]  /*d22b0*/  FFMA.FTZ R0, R29, R0, -0.24046532809734344482 ;  /* 0xbe763c8b1d007423 */ /* 0x008fc60000010000 */
[----:B0-----:R-:W2:Y:S04]  /*d22c0*/  LDL.LU R22, [R1+0x4728] ;  /* 0x0047280001167983 */ /* 0x001ea80000300800 */
[----:B------:R0:W-:Y:S04]  /*d22d0*/  STL [R1+0x634], R0 ;  /* 0x0006340001007387 */ /* 0x0001e80000100800 */
[----:B0-----:R-:W3:Y:S04]  /*d22e0*/  LDL.LU R0, [R1+0x4724] ;  /* 0x0047240001007983 */ /* 0x001ee80000300800 */
[----:B------:R0:W-:Y:S04]  /*d22f0*/  STL [R1+0x4720], R2 ;  /* 0x0047200201007387 */ /* 0x0001e80000100800 */
[----:B0-----:R-:W2:Y:S04]  /*d2300*/  LDL.LU R2, [R1+0x638] ;  /* 0x0006380001027983 */ /* 0x001ea80000300800 */
[----:B------:R-:W-:Y:S04]  /*d2310*/  STL [R1+0x471c], R7 ;  /* 0x00471c0701007387 */ /* 0x000fe80000100800 */
[----:B------:R0:W-:Y:S04]  /*d2320*/  STL [R1+0x4718], R26 ;  /* 0x0047181a01007387 */ /* 0x0001e80000100800 */
[----:B0-----:R-:W3:Y:S01]  /*d2330*/  LDL.LU R26, [R1+0x634] ;  /* 0x00063400011a7983 */ /* 0x001ee20000300800 */
[----:B------:R-:W-:-:S04]  /*d2340*/  FFMA.FTZ R7, R17, R18, -0.16845393180847167969 ;  /* 0xbe2c7f3011077423 */ /* 0x000fc80000010012 */
[----:B------:R-:W-:-:S04]  /*d2350*/  FFMA.FTZ R7, R17, R7, 0.1716887056827545166 ;  /* 0x3e2fcf2a11077423 */ /* 0x000fc80000010007 */
[----:B------:R-:W-:-:S04]  /*d2360*/  FFMA.FTZ R7, R17, R7, -0.17900948226451873779 ;  /* 0xbe374e4311077423 */ /* 0x000fc80000010007 */
[----:B------:R-:W-:Y:S02]  /*d2370*/  FFMA.FTZ R7, R17, R7, 0.20512372255325317383 ;  /* 0x3e520bf411077423 */ /* 0x000fe40000010007 */
[----:B--2---:R-:W-:-:S05]  /*d2380*/  FFMA.FTZ R2, R27, R2, 0.28857114911079406738 ;  /* 0x3e93bf991b027423 */ /* 0x004fca0000010002 */
[----:B------:R0:W-:Y:S04]  /*d2390*/  STL [R1+0x638], R2 ;  /* 0x0006380201007387 */ /* 0x0001e80000100800 */
[----:B0-----:R-:W2:Y:S01]  /*d23a0*/  LDL.LU R2, [R1+0x4720] ;  /* 0x0047200001027983 */ /* 0x001ea20000300800 */
[----:B---3--:R-:W-:-:S03]  /*d23b0*/  FFMA.FTZ R26, R29, R26, 0.28857114911079406738 ;  /* 0x3e93bf991d1a7423 */ /* 0x008fc6000001001a */
[----:B------:R0:W-:Y:S04]  /*d23c0*/  STL [R1+0x62c], R7 ;  /* 0x00062c0701007387 */ /* 0x0001e80000100800 */
[----:B0-----:R-:W3:Y:S04]  /*d23d0*/  LDL.LU R7, [R1+0x471c] ;  /* 0x00471c0001077983 */ /* 0x001ee80000300800 */
[----:B------:R0:W-:Y:S04]  /*d23e0*/  STL [R1+0x634], R26 ;  /* 0x0006341a01007387 */ /* 0x0001e80000100800 */
[----:B0-----:R-:W3:Y:S04]  /*d23f0*/  LDL.LU R26, [R1+0x4718] ;  /* 0x00471800011a7983 */ /* 0x001ee80000300800 */
[----:B------:R0:W-:Y:S04]  /*d2400*/  STL [R1+0x4714], R24 ;  /* 0x0047141801007387 */ /* 0x0001e80000100800 */
[----:B0-----:R-:W2:Y:S04]  /*d2410*/  LDL.LU R24, [R1+0x638] ;  /* 0x0006380001187983 */ /* 0x001ea80000300800 */
[----:B------:R0:W-:Y:S04]  /*d2420*/  STL [R1+0x4710], R25 ;  /* 0x0047101901007387 */ /* 0x0001e80000100800 */
[----:B0-----:R-:W3:Y:S01]  /*d2430*/  LDL.LU R25, [R1+0x62c] ;  /* 0x00062c0001197983 */ /* 0x001ee20000300800 */
[----:B--2---:R-:W-:-:S05]  /*d2440*/  FFMA.FTZ R24, R27, R24, -0.36067417263984680176 ;  /* 0xbeb8aa491b187423 */ /* 0x004fca0000010018 */
[----:B------:R0:W-:Y:S01]  /*d2450*/  STL [R1+0x638], R24 ;  /* 0x0006381801007387 */ /* 0x0001e20000100800 */
[----:B---3--:R-:W-:-:S03]  /*d2460*/  FFMA.FTZ R25, R17, R25, -0.24046532809734344482 ;  /* 0xbe763c8b11197423 */ /* 0x008fc60000010019 */
[----:B0-----:R-:W2:Y:S04]  /*d2470*/  LDL.LU R24, [R1+0x4714] ;  /* 0x0047140001187983 */ /* 0x001ea80000300800 */
[----:B------:R0:W-:Y:S04]  /*d2480*/  STL [R1+0x62c], R25 ;  /* 0x00062c1901007387 */ /* 0x0001e80000100800 */
[----:B0-----:R-:W3:Y:S04]  /*d2490*/  LDL.LU R25, [R1+0x4710] ;  /* 0x0047100001197983 */ /* 0x001ee80000300800 */
[----:B-----5:R0:W-:Y:S04]  /*d24a0*/  STL [R1+0x470c], R13 ;  /* 0x00470c0d01007387 */ /* 0x0201e80000100800 */
[----:B0-----:R-:W5:Y:S02]  /*d24b0*/  LDL.LU R13, [R1+0x634] ;  /* 0x00063400010d7983 */ /* 0x001f640000300800 */
[----:B-----5:R-:W-:-:S05]  /*d24c0*/  FFMA.FTZ R13, R29, R13, -0.36067417263984680176 ;  /* 0xbeb8aa491d0d7423 */ /* 0x020fca000001000d */
[----:B------:R0:W-:Y:S04]  /*d24d0*/  STL [R1+0x634], R13 ;  /* 0x0006340d01007387 */ /* 0x0001e80000100800 */
[----:B0-----:R-:W5:Y:S04]  /*d24e0*/  LDL.LU R13, [R1+0x470c] ;  /* 0x00470c00010d7983 */ /* 0x001f680000300800 */
[----:B------:R0:W-:Y:S04]  /*d24f0*/  STL [R1+0x4708], R15 ;  /* 0x0047080f01007387 */ /* 0x0001e80000100800 */
[----:B0-----:R-:W2:Y:S02]  /*d2500*/  LDL.LU R15, [R1+0x638] ;  /* 0x00063800010f7983 */ /* 0x001ea40000300800 */
[----:B--2---:R-:W-:-:S05]  /*d2510*/  FFMA.FTZ R15, R27, R15, 0.48089820146560668945 ;  /* 0x3ef6384a1b0f7423 */ /* 0x004fca000001000f */
[----:B------:R0:W-:Y:S04]  /*d2520*/  STL [R1+0x638], R15 ;  /* 0x0006380f01007387 */ /* 0x0001e80000100800 */
[----:B0-----:R-:W2:Y:S04]  /*d2530*/  LDL.LU R15, [R1+0x4708] ;  /* 0x00470800010f7983 */ /* 0x001ea80000300800 */
[----:B------:R0:W-:Y:S04]  /*d2540*/  STL [R1+0x4704], R14 ;  /* 0x0047040e01007387 */ /* 0x0001e80000100800 */
[----:B0-----:R-:W2:Y:S02]  /*d2550*/  LDL.LU R14, [R1+0x62c] ;  /* 0x00062c00010e7983 */ /* 0x001ea40000300800 */
[----:B--2---:R-:W-:-:S05]  /*d2560*/  FFMA.FTZ R14, R17, R14, 0.28857114911079406738 ;  /* 0x3e93bf99110e7423 */ /* 0x004fca000001000e */
[----:B------:R0:W-:Y:S04]  /*d2570*/  STL [R1+0x62c], R14 ;  /* 0x00062c0e01007387 */ /* 0x0001e80000100800 */
[----:B0-----:R-:W2:Y:S04]  /*d2580*/  LDL.LU R14, [R1+0x4704] ;  /* 0x00470400010e7983 */ /* 0x001ea80000300800 */
[----:B------:R0:W-:Y:S04]  /*d2590*/  STL [R1+0x4700], R8 ;  /* 0x0047000801007387 */ /* 0x0001e80000100800 */
[----:B0-----:R-:W2:Y:S02]  /*d25a0*/  LDL.LU R8, [R1+0x634] ;  /* 0x0006340001087983 */ /* 0x001ea40000300800 */
[----:B--2---:R-:W-:-:S05]  /*d25b0*/  FFMA.FTZ R8, R29, R8, 0.48089820146560668945 ;  /* 0x3ef6384a1d087423 */ /* 0x004fca0000010008 */
[----:B------:R0:W-:Y:S04]  /*d25c0*/  STL [R1+0x634], R8 ;  /* 0x0006340801007387 */ /* 0x0001e80000100800 */
[----:B0-----:R-:W2:Y:S04]  /*d25d0*/  LDL.LU R8, [R1+0x4700] ;  /* 0x0047000001087983 */ /* 0x001ea80000300800 */
[----:B------:R0:W-:Y:S04]  /*d25e0*/  STL [R1+0x46fc], R4 ;  /* 0x0046fc0401007387 */ /* 0x0001e80000100800 */
[----:B0-----:R-:W2:Y:S04]  /*d25f0*/  LDL.LU R4, [R1+0x638] ;  /* 0x0006380001047983 */ /* 0x001ea80000300800 */
[----:B------:R0:W-:Y:S04]  /*d2600*/  STL [R1+0x46f8], R5 ;  /* 0x0046f80501007387 */ /* 0x0001e80000100800 */
[----:B0-----:R-:W3:Y:S01]  /*d2610*/  LDL.LU R5, [R1+0x62c] ;  /* 0x00062c0001057983 */ /* 0x001ee20000300800 */
[----:B--2---:R-:W-:-:S05]  /*d2620*/  FFMA.FTZ R4, R27, R4, -0.72134751081466674805 ;  /* 0xbf38aa3b1b047423 */ /* 0x004fca0000010004 */
[----:B------:R0:W-:Y:S01]  /*d2630*/  STL [R1+0x638], R4 ;  /* 0x0006380401007387 */ /* 0x0001e20000100800 */
[----:B---3--:R-:W-:-:S03]  /*d2640*/  FFMA.FTZ R5, R17, R5, -0.36067417263984680176 ;  /* 0xbeb8aa4911057423 */ /* 0x008fc60000010005 */
[----:B0-----:R-:W2:Y:S04]  /*d2650*/  LDL.LU R4, [R1+0x46fc] ;  /* 0x0046fc0001047983 */ /* 0x001ea80000300800 */
[----:B------:R0:W-:Y:S04]  /*d2660*/  STL [R1+0x62c], R5 ;  /* 0x00062c0501007387 */ /* 0x0001e80000100800 */
[----:B0-----:R-:W3:Y:S04]  /*d2670*/  LDL.LU R5, [R1+0x46f8] ;  /* 0x0046f80001057983 */ /* 0x001ee80000300800 */
[----:B----4-:R0:W-:Y:S04]  /*d2680*/  STL [R1+0x46f4], R9 ;  /* 0x0046f40901007387 */ /* 0x0101e80000100800 */
[----:B0-----:R-:W4:Y:S02]  /*d2690*/  LDL.LU R9, [R1+0x634] ;  /* 0x0006340001097983 */ /* 0x001f240000300800 */
[----:B----4-:R-:W-:-:S05]  /*d26a0*/  FFMA.FTZ R9, R29, R9, -0.72134751081466674805 ;  /* 0xbf38aa3b1d097423 */ /* 0x010fca0000010009 */
[----:B------:R0:W-:Y:S04]  /*d26b0*/  STL [R1+0x634], R9 ;  /* 0x0006340901007387 */ /* 0x0001e80000100800 */
[----:B0-----:R-:W4:Y:S04]  /*d26c0*/  LDL.LU R9, [R1+0x46f4] ;  /* 0x0046f40001097983 */ /* 0x001f280000300800 */
[----:B------:R0:W-:Y:S04]  /*d26d0*/  STL [R1+0x46f0], R19 ;  /* 0x0046f01301007387 */ /* 0x0001e80000100800 */
[----:B0-----:R-:W2:Y:S04]  /*d26e0*/  LDL.LU R19, [R1+0x638] ;  /* 0x0006380001137983 */ /* 0x001ea80000300800 */
[----:B------:R0:W-:Y:S04]  /*d26f0*/  STL [R1+0x46ec], R3 ;  /* 0x0046ec0301007387 */ /* 0x0001e80000100800 */
[----:B0-----:R-:W3:Y:S01]  /*d2700*/  LDL.LU R3, [R1+0x62c] ;  /* 0x00062c0001037983 */ /* 0x001ee20000300800 */
[----:B--2---:R-:W-:-:S05]  /*d2710*/  FMUL R19, R27, R19 ;  /* 0x000000131b137220 */ /* 0x004fca0000400000 */
[----:B------:R0:W-:Y:S01]  /*d2720*/  STL [R1+0x638], R19 ;  /* 0x0006381301007387 */ /* 0x0001e20000100800 */
[----:B---3--:R-:W-:-:S03]  /*d2730*/  FFMA.FTZ R3, R17, R3, 0.48089820146560668945 ;  /* 0x3ef6384a11037423 */ /* 0x008fc60000010003 */
[----:B0-----:R-:W2:Y:S04]  /*d2740*/  LDL.LU R19, [R1+0x46f0] ;  /* 0x0046f00001137983 */ /* 0x001ea80000300800 */
[----:B------:R0:W-:Y:S04]  /*d2750*/  STL [R1+0x62c], R3 ;  /* 0x00062c0301007387 */ /* 0x0001e80000100800 */
[----:B0-----:R-:W3:Y:S04]  /*d2760*/  LDL.LU R3, [R1+0x46ec] ;  /* 0x0046ec0001037983 */ /* 0x001ee80000300800 */
[----:B------:R0:W-:Y:S04]  /*d2770*/  STL [R1+0x46e8], R11 ;  /* 0x0046e80b01007387 */ /* 0x0001e80000100800 */
[----:B0-----:R-:W2:Y:S01]  /*d2780*/  LDL.LU R11, [R1+0x634] ;  /* 0x00063400010b7983 */ /* 0x001ea20000300800 */
[----:B------:R-:W-:-:S02]  /*d2790*/  FFMA.FTZ R23, R28, R18, -0.16845393180847167969 ;  /* 0xbe2c7f301c177423 */ /* 0x000fc40000010012 */
[----:B--2---:R-:W-:-:S05]  /*d27a0*/  FMUL R11, R29, R11 ;  /* 0x0000000b1d0b7220 */ /* 0x004fca0000400000 */
[----:B------:R0:W-:Y:S04]  /*d27b0*/  STL [R1+0x634], R11 ;  /* 0x0006340b01007387 */ /* 0x0001e80000100800 */
[----:B0-----:R-:W2:Y:S04]  /*d27c0*/  LDL.LU R11, [R1+0x46e8] ;  /* 0x0046e800010b7983 */ /* 0x001ea80000300800 */
[----:B------:R0:W-:Y:S04]  /*d27d0*/  STL [R1+0x46e4], R10 ;  /* 0x0046e40a01007387 */ /* 0x0001e80000100800 */
[----:B0-----:R-:W2:Y:S04]  /*d27e0*/  LDL.LU R10, [R1+0x638] ;  /* 0x00063800010a7983 */ /* 0x001ea80000300800 */
[----:B------:R0:W-:Y:S04]  /*d27f0*/  STL [R1+0x46e0], R18 ;  /* 0x0046e01201007387 */ /* 0x0001e80000100800 */
[----:B0-----:R-:W3:Y:S01]  /*d2800*/  LDL.LU R18, [R1+0x62c] ;  /* 0x00062c0001127983 */ /* 0x001ee20000300800 */
[----:B--2---:R-:W-:-:S05]  /*d2810*/  FMUL R10, R27, R10 ;  /* 0x0000000a1b0a7220 */ /* 0x004fca0000400000 */
[----:B------:R0:W-:Y:S01]  /*d2820*/  STL [R1+0x638], R10 ;  /* 0x0006380a01007387 */ /* 0x0001e20000100800 */
[----:B---3--:R-:W-:-:S03]  /*d2830*/  FFMA.FTZ R18, R17, R18, -0.72134751081466674805 ;  /* 0xbf38aa3b11127423 */ /* 0x008fc60000010012 */
[----:B0-----:R-:W2:Y:S04]  /*d2840*/  LDL.LU R10, [R1+0x46e4] ;  /* 0x0046e400010a7983 */ /* 0x001ea80000300800 */
[----:B------:R0:W-:Y:S04]  /*d2850*/  STL [R1+0x62c], R18 ;  /* 0x00062c1201007387 */ /* 0x0001e80000100800 */
[----:B0-----:R-:W3:Y:S04]  /*d2860*/  LDL.LU R18, [R1+0x46e0] ;  /* 0x0046e00001127983 */ /* 0x001ee80000300800 */
[----:B------:R0:W-:Y:S04]  /*d2870*/  STL [R1+0x46dc], R0 ;  /* 0x0046dc0001007387 */ /* 0x0001e80000100800 */
[----:B0-----:R-:W2:Y:S02]  /*d2880*/  LDL.LU R0, [R1+0x634] ;  /* 0x0006340001007983 */ /* 0x001ea40000300800 */
[----:B--2---:R-:W-:-:S05]  /*d2890*/  FMUL R0, R29, R0 ;  /* 0x000000001d007220 */ /* 0x004fca0000400000 */
[----:B------:R0:W-:Y:S04]  /*d28a0*/  STL [R1+0x634], R0 ;  /* 0x0006340001007387 */ /* 0x0001e80000100800 */
[----:B0-----:R-:W2:Y:S04]  /*d28b0*/  LDL.LU R0, [R1+0x46dc] ;  /* 0x0046dc0001007983 */ /* 0x001ea80000300800 */
[----:B------:R0:W-:Y:S04]  /*d28c0*/  STL [R1+0x46d8], R22 ;  /* 0x0046d81601007387 */ /* 0x0001e80000100800 */
[----:B0-----:R-:W2:Y:S02]  /*d28d0*/  LDL.LU R22, [R1+0x638] ;  /* 0x0006380001167983 */ /* 0x001ea40000300800 */
[----:B--2---:R-:W-:-:S02]  /*d28e0*/  FFMA.FTZ R27, R27, 1.4426950216293334961, R22 ;  /* 0x3fb8aa3b1b1b7823 */ /* 0x004fc40000010016 */
[----:B------:R-:W2:Y:S04]  /*d28f0*/  LDL.LU R22, [R1+0x46d8] ;  /* 0x0046d80001167983 */ /* 0x000ea80000300800 */
[----:B------:R0:W-:Y:S04]  /*d2900*/  STL [R1+0x7b0], R27 ;  /* 0x0007b01b01007387 */ /* 0x0001e80000100800 */
[----:B0-----:R-:W2:Y:S04]  /*d2910*/  LDL.LU R27, [R1+0x62c] ;  /* 0x00062c00011b7983 */ /* 0x001ea80000300800 */
[----:B------:R0:W-:Y:S04]  /*d2920*/  STL [R1+0x46d4], R2 ;  /* 0x0046d40201007387 */ /* 0x0001e80000100800 */
[----:B0-----:R-:W2:Y:S01]  /*d2930*/  LDL.LU R2, [R1+0x634] ;  /* 0x0006340001027983 */ /* 0x001ea20000300800 */
[----:B------:R-:W-:-:S04]  /*d2940*/  FFMA.FTZ R23, R28, R23, 0.1716887056827545166 ;  /* 0x3e2fcf2a1c177423 */ /* 0x000fc80000010017 */
[----:B------:R-:W-:-:S04]  /*d2950*/  FFMA.FTZ R23, R28, R23, -0.17900948226451873779 ;  /* 0xbe374e431c177423 */ /* 0x000fc80000010017 */
[----:B------:R-:W-:-:S04]  /*d2960*/  FFMA.FTZ R23, R28, R23, 0.20512372255325317383 ;  /* 0x3e520bf41c177423 */ /* 0x000fc80000010017 */
[----:B------:R-:W-:-:S04]  /*d2970*/  FFMA.FTZ R23, R28, R23, -0.24046532809734344482 ;  /* 0xbe763c8b1c177423 */ /* 0x000fc80000010017 */
[----:B------:R-:W-:-:S04]  /*d2980*/  FFMA.FTZ R23, R28, R23, 0.28857114911079406738 ;  /* 0x3e93bf991c177423 */ /* 0x000fc80000010017 */
[----:B------:R-:W-:-:S04]  /*d2990*/  FFMA.FTZ R23, R28, R23, -0.36067417263984680176 ;  /* 0xbeb8aa491c177423 */ /* 0x000fc80000010017 */
[----:B------:R-:W-:-:S04]  /*d29a0*/  FFMA.FTZ R23, R28, R23, 0.48089820146560668945 ;  /* 0x3ef6384a1c177423 */ /* 0x000fc80000010017 */
[----:B------:R-:W-:-:S04]  /*d29b0*/  FFMA.FTZ R23, R28, R23, -0.72134751081466674805 ;  /* 0xbf38aa3b1c177423 */ /* 0x000fc80000010017 */
[----:B------:R-:W-:-:S04]  /*d29c0*/  FMUL R23, R28, R23 ;  /* 0x000000171c177220 */ /* 0x000fc80000400000 */
[----:B------:R-:W-:-:S04]  /*d29d0*/  FMUL R23, R28, R23 ;  /* 0x000000171c177220 */ /* 0x000fc80000400000 */
[----:B------:R-:W-:Y:S01]  /*d29e0*/  FFMA.FTZ R23, R28, 1.4426950216293334961, R23 ;  /* 0x3fb8aa3b1c177823 */ /* 0x000fe20000010017 */
[----:B------:R-:W-:Y:S01]  /*d29f0*/  IADD3 R28, R25, -0x3f3504f3, RZ ;  /* 0xc0cafb0d191c7810 */ /* 0x000fe20007ffe0ff */
[----:B--2---:R-:W-:Y:S02]  /*d2a00*/  FFMA.FTZ R29, R29, 1.4426950216293334961, R2 ;  /* 0x3fb8aa3b1d1d7823 */ /* 0x004fe40000010002 */
[----:B------:R-:W2:Y:S01]  /*d2a10*/  LDL.LU R2, [R1+0x46d4] ;  /* 0x0046d40001027983 */ /* 0x000ea20000300800 */
[----:B------:R-:W-:-:S03]  /*d2a20*/  FMUL R27, R17, R27 ;  /* 0x0000001b111b7220 */ /* 0x000fc60000400000 */
[----:B------:R0:W-:Y:S04]  /*d2a30*/  STL [R1+0x7ac], R29 ;  /* 0x0007ac1d01007387 */ /* 0x0001e80000100800 */
[----:B------:R1:W-:Y:S01]  /*d2a40*/  STL [R1+0x7a8], R23 ;  /* 0x0007a81701007387 */ /* 0x0003e20000100800 */
[----:B------:R-:W-:Y:S02]  /*d2a50*/  LOP3.LUT R28, R28, 0xff800000, RZ, 0xc0, !PT ;  /* 0xff8000001c1c7812 */ /* 0x000fe400078ec0ff */
[----:B0-----:R-:W-:Y:S01]  /*d2a60*/  IADD3 R29, R24, -0x3f3504f3, RZ ;  /* 0xc0cafb0d181d7810 */ /* 0x001fe20007ffe0ff */
[----:B-1----:R-:W-:Y:S01]  /*d2a70*/  FMUL R23, R17, R27 ;  /* 0x0000001b11177220 */ /* 0x002fe20000400000 */
[----:B-----5:R-:W-:-:S03]  /*d2a80*/  IADD3 R27, R13, -0x3f3504f3, RZ ;  /* 0xc0cafb0d0d1b7810 */ /* 0x020fc60007ffe0ff */
[----:B------:R-:W-:Y:S01]  /*d2a90*/  FFMA.FTZ R17, R17, 1.4426950216293334961, R23 ;  /* 0x3fb8aa3b11117823 */ /* 0x000fe20000010017 */
[----:B------:R-:W-:Y:S02]  /*d2aa0*/  LOP3.LUT R29, R29, 0xff800000, RZ, 0xc0, !PT ;  /* 0xff8000001d1d7812 */ /* 0x000fe400078ec0ff */
[----:B------:R-:W-:Y:S02]  /*d2ab0*/  LOP3.LUT R27, R27, 0xff800000, RZ, 0xc0, !PT ;  /* 0xff8000001b1b7812 */ /* 0x000fe400078ec0ff */
[----:B------:R0:W-:Y:S01]  /*d2ac0*/  STL [R1+0x650], R17 ;  /* 0x0006501101007387 */ /* 0x0001e20000100800 */
[----:B------:R-:W-:Y:S01]  /*d2ad0*/  IADD3 R7, R26, -R7, RZ ;  /* 0x800000071a077210 */ /* 0x000fe20007ffe0ff */
[----:B------:R-:W-:Y:S01]  /*d2ae0*/  IMAD.IADD R29, R24, 0x1, -R29 ;  /* 0x00000001181d7824 */ /* 0x000fe200078e0a1d */
[----:B------:R-:W-:Y:S01]  /*d2af0*/  IADD3 R27, R13, -R27, RZ ;  /* 0x8000001b0d1b7210 */ /* 0x000fe20007ffe0ff */
[----:B------:R-:W-:Y:S01]  /*d2b00*/  STL [R1+0x46d0], R15 ;  /* 0x0046d00f01007387 */ /* 0x000fe20000100800 */
[----:B------:R-:W-:-:S03]  /*d2b10*/  IADD3 R28, R25, -R28, RZ ;  /* 0x8000001c191c7210 */ /* 0x000fc60007ffe0ff */
[----:B------:R-:W-:Y:S04]  /*d2b20*/  STL [R1+0x46cc], R14 ;  /* 0x0046cc0e01007387 */ /* 0x000fe80000100800 */
[----:B------:R-:W-:Y:S01]  /*d2b30*/  STL [R1+0x46c8], R8 ;  /* 0x0046c80801007387 */ /* 0x000fe20000100800 */
[----:B0-----:R-:W-:-:S03]  /*d2b40*/  FADD R17, R7, -1 ;  /* 0xbf80000007117421 */ /* 0x001fc60000000000 */
[----:B------:R0:W-:Y:S01]  /*d2b50*/  STL [R1+0x46c4], R4 ;  /* 0x0046c40401007387 */ /* 0x0001e20000100800 */
[----:B------:R-:W-:-:S03]  /*d2b60*/  FADD R27, R27, -1 ;  /* 0xbf8000001b1b7421 */ /* 0x000fc60000000000 */
[----:B------:R1:W-:Y:S01]  /*d2b70*/  STL [R1+0x46c0], R5 ;  /* 0x0046c00501007387 */ /* 0x0003e20000100800 */
[----:B------:R-:W-:-:S03]  /*d2b80*/  FADD R29, R29, -1 ;  /* 0xbf8000001d1d7421 */ /* 0x000fc60000000000 */
[----:B----4-:R-:W-:Y:S01]  /*d2b90*/  STL [R1+0x46bc], R9 ;  /* 0x0046bc0901007387 */ /* 0x010fe20000100800 */
[----:B------:R-:W-:-:S03]  /*d2ba0*/  FADD R28, R28, -1 ;  /* 0xbf8000001c1c7421 */ /* 0x000fc60000000000 */
[----:B------:R-:W-:Y:S01]  /*d2bb0*/  STL [R1+0x46b8], R26 ;  /* 0x0046b81a01007387 */ /* 0x000fe20000100800 */
[----:B---3--:R-:W-:-:S03]  /*d2bc0*/  FFMA.FTZ R7, R27, R18, -0.16845393180847167969 ;  /* 0xbe2c7f301b077423 */ /* 0x008fc60000010012 */
[----:B------:R-:W-:Y:S01]  /*d2bd0*/  STL [R1+0x46b4], R19 ;  /* 0x0046b41301007387 */ /* 0x000fe20000100800 */
[----:B0-----:R-:W-:-:S03]  /*d2be0*/  FFMA.FTZ R4, R29, R18, -0.16845393180847167969 ;  /* 0xbe2c7f301d047423 */ /* 0x001fc60000010012 */
[----:B------:R-:W-:Y:S01]  /*d2bf0*/  STL [R1+0x46b0], R11 ;  /* 0x0046b00b01007387 */ /* 0x000fe20000100800 */
[----:B-1----:R-:W-:-:S03]  /*d2c00*/  FFMA.FTZ R5, R28, R18, -0.16845393180847167969 ;  /* 0xbe2c7f301c057423 */ /* 0x002fc60000010012 */
[----:B------:R0:W-:Y:S01]  /*d2c10*/  STL [R1+0x46ac], R3 ;  /* 0x0046ac0301007387 */ /* 0x0001e20000100800 */
[----:B------:R-:W-:Y:S02]  /*d2c20*/  FFMA.FTZ R7, R27, R7, 0.1716887056827545166 ;  /* 0x3e2fcf2a1b077423 */ /* 0x000fe40000010007 */
[----:B------:R-:W-:Y:S02]  /*d2c30*/  FFMA.FTZ R4, R29, R4, 0.1716887056827545166 ;  /* 0x3e2fcf2a1d047423 */ /* 0x000fe40000010004 */
[----:B------:R-:W-:Y:S02]  /*d2c40*/  FFMA.FTZ R5, R28, R5, 0.1716887056827545166 ;  /* 0x3e2fcf2a1c057423 */ /* 0x000fe40000010005 */
[----:B0-----:R-:W-:-:S04]  /*d2c50*/  FFMA.FTZ R3, R17, R18, -0.16845393180847167969 ;  /* 0xbe2c7f3011037423 */ /* 0x001fc80000010012 */
[----:B------:R-:W-:Y:S02]  /*d2c60*/  FFMA.FTZ R3, R17, R3, 0.1716887056827545166 ;  /* 0x3e2fcf2a11037423 */ /* 0x000fe40000010003 */
[----:B------:R-:W-:Y:S02]  /*d2c70*/  FFMA.FTZ R7, R27, R7, -0.17900948226451873779 ;  /* 0xbe374e431b077423 */ /* 0x000fe40000010007 */
[----:B------:R-:W-:Y:S02]  /*d2c80*/  FFMA.FTZ R3, R17, R3, -0.17900948226451873779 ;  /* 0xbe374e4311037423 */ /* 0x000fe40000010003 */
[----:B------:R-:W-:Y:S02]  /*d2c90*/  FFMA.FTZ R4, R29, R4, -0.17900948226451873779 ;  /* 0xbe374e431d047423 */ /* 0x000fe40000010004 */
[----:B------:R-:W-:Y:S02]  /*d2ca0*/  FFMA.FTZ R5, R28, R5, -0.17900948226451873779 ;  /* 0xbe374e431c057423 */ /* 0x000fe40000010005 */
[----:B------:R-:W-:-:S02]  /*d2cb0*/  FFMA.FTZ R3, R17, R3, 0.20512372255325317383 ;  /* 0x3e520bf411037423 */ /* 0x000fc40000010003 */
[----:B------:R-:W-:Y:S02]  /*d2cc0*/  FFMA.FTZ R7, R27, R7, 0.20512372255325317383 ;  /* 0x3e520bf41b077423 */ /* 0x000fe40000010007 */
[----:B------:R-:W-:Y:S02]  /*d2cd0*/  FFMA.FTZ R4, R29, R4, 0.20512372255325317383 ;  /* 0x3e520bf41d047423 */ /* 0x000fe40000010004 */
[----:B------:R-:W-:Y:S02]  /*d2ce0*/  FFMA.FTZ R5, R28, R5, 0.20512372255325317383 ;  /* 0x3e520bf41c057423 */ /* 0x000fe40000010005 */
[----:B------:R-:W-:Y:S02]  /*d2cf0*/  FFMA.FTZ R3, R17, R3, -0.24046532809734344482 ;  /* 0xbe763c8b11037423 */ /* 0x000fe40000010003 */
[----:B------:R-:W-:Y:S02]  /*d2d00*/  FFMA.FTZ R7, R27, R7, -0.24046532809734344482 ;  /* 0xbe763c8b1b077423 */ /* 0x000fe40000010007 */
[----:B------:R-:W-:-:S02]  /*d2d10*/  FFMA.FTZ R4, R29, R4, -0.24046532809734344482 ;  /* 0xbe763c8b1d047423 */ /* 0x000fc40000010004 */
[C---:B------:R-:W-:Y:S02]  /*d2d20*/  FFMA.FTZ R5, R28.reuse, R5, -0.24046532809734344482 ;  /* 0xbe763c8b1c057423 */ /* 0x040fe40000010005 */
[----:B------:R-:W-:Y:S02]  /*d2d30*/  FFMA.FTZ R3, R17, R3, 0.28857114911079406738 ;  /* 0x3e93bf9911037423 */ /* 0x000fe40000010003 */
[----:B------:R-:W-:Y:S02]  /*d2d40*/  FFMA.FTZ R7, R27, R7, 0.28857114911079406738 ;  /* 0x3e93bf991b077423 */ /* 0x000fe40000010007 */
[----:B------:R-:W-:Y:S02]  /*d2d50*/  FFMA.FTZ R4, R29, R4, 0.28857114911079406738 ;  /* 0x3e93bf991d047423 */ /* 0x000fe40000010004 */
[----:B------:R-:W-:Y:S02]  /*d2d60*/  FFMA.FTZ R5, R28, R5, 0.28857114911079406738 ;  /* 0x3e93bf991c057423 */ /* 0x000fe40000010005 */
[----:B------:R-:W-:-:S02]  /*d2d70*/  FFMA.FTZ R3, R17, R3, -0.36067417263984680176 ;  /* 0xbeb8aa4911037423 */ /* 0x000fc40000010003 */
[----:B------:R-:W-:Y:S02]  /*d2d80*/  FFMA.FTZ R7, R27, R7, -0.36067417263984680176 ;  /* 0xbeb8aa491b077423 */ /* 0x000fe40000010007 */
[----:B------:R-:W-:Y:S01]  /*d2d90*/  FFMA.FTZ R4, R29, R4, -0.36067417263984680176 ;  /* 0xbeb8aa491d047423 */ /* 0x000fe20000010004 */
[----:B------:R-:W-:Y:S01]  /*d2da0*/  STL [R1+0x46a8], R10 ;  /* 0x0046a80a01007387 */ /* 0x000fe20000100800 */
[C---:B------:R-:W-:Y:S02]  /*d2db0*/  FFMA.FTZ R5, R28.reuse, R5, -0.36067417263984680176 ;  /* 0xbeb8aa491c057423 */ /* 0x040fe40000010005 */
[----:B------:R-:W-:Y:S01]  /*d2dc0*/  FFMA.FTZ R3, R17, R3, 0.48089820146560668945 ;  /* 0x3ef6384a11037423 */ /* 0x000fe20000010003 */
[----:B------:R-:W-:Y:S01]  /*d2dd0*/  STL [R1+0x467c], R18 ;  /* 0x00467c1201007387 */ /* 0x000fe20000100800 */
[----:B------:R-:W-:Y:S02]  /*d2de0*/  FFMA.FTZ R7, R27, R7, 0.48089820146560668945 ;  /* 0x3ef6384a1b077423 */ /* 0x000fe40000010007 */
[----:B------:R-:W-:Y:S01]  /*d2df0*/  FFMA.FTZ R4, R29, R4, 0.48089820146560668945 ;  /* 0x3ef6384a1d047423 */ /* 0x000fe20000010004 */
[----:B------:R-:W-:Y:S01]  /*d2e00*/  STL [R1+0x4674], R13 ;  /* 0x0046740d01007387 */ /* 0x000fe20000100800 */
[----:B------:R-:W-:-:S03]  /*d2e10*/  FFMA.FTZ R5, R28, R5, 0.48089820146560668945 ;  /* 0x3ef6384a1c057423 */ /* 0x000fc60000010005 */
[----:B------:R-:W-:Y:S01]  /*d2e20*/  STL [R1+0x4670], R25 ;  /* 0x0046701901007387 */ /* 0x000fe20000100800 */
[----:B------:R-:W-:-:S03]  /*d2e30*/  FFMA.FTZ R3, R17, R3, -0.72134751081466674805 ;  /* 0xbf38aa3b11037423 */ /* 0x000fc60000010003 */
[----:B------:R-:W-:Y:S01]  /*d2e40*/  STL [R1+0x466c], R24 ;  /* 0x00466c1801007387 */ /* 0x000fe20000100800 */
[----:B------:R-:W-:-:S03]  /*d2e50*/  FFMA.FTZ R15, R27, R7, -0.72134751081466674805 ;  /* 0xbf38aa3b1b0f7423 */ /* 0x000fc60000010007 */
[----:B------:R0:W-:Y:S01]  /*d2e60*/  STL [R1+0x4668], R0 ;  /* 0x0046680001007387 */ /* 0x0001e20000100800 */
[----:B------:R-:W-:Y:S02]  /*d2e70*/  FFMA.FTZ R7, R29, R4, -0.72134751081466674805 ;  /* 0xbf38aa3b1d077423 */ /* 0x000fe40000010004 */
[C---:B------:R-:W-:Y:S02]  /*d2e80*/  FFMA.FTZ R14, R28.reuse, R5, -0.72134751081466674805 ;  /* 0xbf38aa3b1c0e7423 */ /* 0x040fe40000010005 */
[----:B------:R-:W-:Y:S02]  /*d2e90*/  FMUL R15, R27, R15 ;  /* 0x0000000f1b0f7220 */ /* 0x000fe40000400000 */
[C---:B0-----:R-:W-:Y:S02]  /*d2ea0*/  FMUL R0, R17.reuse, R3 ;  /* 0x0000000311007220 */ /* 0x041fe40000400000 */
[----:B------:R-:W-:Y:S02]  /*d2eb0*/  FMUL R14, R28, R14 ;  /* 0x0000000e1c0e7220 */ /* 0x000fe40000400000 */
[----:B------:R-:W-:-:S02]  /*d2ec0*/  FMUL R0, R17, R0 ;  /* 0x0000000011007220 */ /* 0x000fc40000400000 */
[----:B------:R-:W-:Y:S02]  /*d2ed0*/  FMUL R15, R27, R15 ;  /* 0x0000000f1b0f7220 */ /* 0x000fe40000400000 */
[----:B------:R-:W-:Y:S02]  /*d2ee0*/  FFMA.FTZ R0, R17, 1.4426950216293334961, R0 ;  /* 0x3fb8aa3b11007823 */ /* 0x000fe40000010000 */
[C---:B------:R-:W-:Y:S02]  /*d2ef0*/  FMUL R14, R28.reuse, R14 ;  /* 0x0000000e1c0e7220 */ /* 0x040fe40000400000 */
[----:B------:R-:W-:Y:S02]  /*d2f00*/  FFMA.FTZ R27, R27, 1.4426950216293334961, R15 ;  /* 0x3fb8aa3b1b1b7823 */ /* 0x000fe4000001000f */
[----:B------:R-:W-:Y:S02]  /*d2f10*/  FMUL R7, R29, R7 ;  /* 0x000000071d077220 */ /* 0x000fe40000400000 */
[----:B------:R-:W-:-:S02]  /*d2f20*/  FFMA.FTZ R28, R28, 1.4426950216293334961, R14 ;  /* 0x3fb8aa3b1c1c7823 */ /* 0x000fc4000001000e */
[----:B------:R-:W-:-:S04]  /*d2f30*/  FMUL R7, R29, R7 ;  /* 0x000000071d077220 */ /* 0x000fc80000400000 */
[----:B------:R-:W-:Y:S01]  /*d2f40*/  FFMA.FTZ R7, R29, 1.4426950216293334961, R7 ;  /* 0x3fb8aa3b1d077823 */ /* 0x000fe20000010007 */
[----:B--2---:R0:W-:Y:S04]  /*d2f50*/  STL [R1+0x4664], R2 ;  /* 0x0046640201007387 */ /* 0x0041e80000100800 */
[----:B------:R-:W2:Y:S04]  /*d2f60*/  LDL.LU R8, [R1+0x7c8] ;  /* 0x0007c80001087983 */ /* 0x000ea80000300800 */
[----:B------:R-:W2:Y:S04]  /*d2f70*/  LDL.LU R4, [R1+0x808] ;  /* 0x0008080001047983 */ /* 0x000ea80000300800 */
[----:B------:R-:W3:Y:S04]  /*d2f80*/  LDL.LU R5, [R1+0x7c4] ;  /* 0x0007c40001057983 */ /* 0x000ee80000300800 */
[----:B------:R-:W3:Y:S04]  /*d2f90*/  LDL.LU R13, [R1+0x804] ;  /* 0x00080400010d7983 */ /* 0x000ee80000300800 */
[----:B------:R-:W4:Y:S04]  /*d2fa0*/  LDL.LU R9, [R1+0x7c0] ;  /* 0x0007c00001097983 */ /* 0x000f280000300800 */
[----:B------:R-:W4:Y:S04]  /*d2fb0*/  LDL.LU R18, [R1+0x800] ;  /* 0x0008000001127983 */ /* 0x000f280000300800 */
        /* <DEDUP_REMOVED lines=10> */
[----:B------:R0:W-:Y:S04]  /*d3060*/  STL [R1+0x744], R0 ;  /* 0x0007440001007387 */ /* 0x0001e80000100800 */
[----:B0-----:R-:W5:Y:S04]  /*d3070*/  LDL.LU R0, [R1+0xc] ;  /* 0x00000c0001007983 */ /* 0x001f680000300800 */
[----:B------:R-:W5:Y:S04]  /*d3080*/  LDL.LU R15, [R1+0x46d0] ;  /* 0x0046d000010f7983 */ /* 0x000f680000300800 */
[----:B------:R0:W-:Y:S04]  /*d3090*/  STL [R1+0x758], R27 ;  /* 0x0007581b01007387 */ /* 0x0001e80000100800 */
[----:B0-----:R-:W5:Y:S04]  /*d30a0*/  LDL.LU R27, [R1+0x7e8] ;  /* 0x0007e800011b7983 */ /* 0x001f680000300800 */
[----:B------:R-:W5:Y:S04]  /*d30b0*/  LDL.LU R14, [R1+0x46cc] ;  /* 0x0046cc00010e7983 */ /* 0x000f680000300800 */
[----:B------:R0:W-:Y:S04]  /*d30c0*/  STL [R1+0x748], R28 ;  /* 0x0007481c01007387 */ /* 0x0001e80000100800 */
[----:B0-----:R-:W5:Y:S04]  /*d30d0*/  LDL.LU R28, [R1+0x7ec] ;  /* 0x0007ec00011c7983 */ /* 0x001f680000300800 */
[----:B------:R-:W5:Y:S01]  /*d30e0*/  LDL.LU R29, [R1+0x7f4] ;  /* 0x0007f400011d7983 */ /* 0x000f620000300800 */
[----:B--2---:R-:W-:-:S03]  /*d30f0*/  FADD R4, R4, R8 ;  /* 0x0000000804047221 */ /* 0x004fc60000000000 */
[----:B------:R-:W2:Y:S04]  /*d3100*/  LDL.LU R8, [R1+0x46c8] ;  /* 0x0046c80001087983 */ /* 0x000ea80000300800 */
[----:B------:R0:W-:Y:S01]  /*d3110*/  STL [R1+0x640], R4 ;  /* 0x0006400401007387 */ /* 0x0001e20000100800 */
[----:B---3--:R-:W-:-:S03]  /*d3120*/  FADD R13, R13, R5 ;  /* 0x000000050d0d7221 */ /* 0x008fc60000000000 */
[----:B0-----:R-:W3:Y:S01]  /*d3130*/  LDL.LU R4, [R1+0x46c4] ;  /* 0x0046c40001047983 */ /* 0x001ee20000300800 */
[----:B----4-:R-:W-:Y:S02]  /*d3140*/  FADD R18, R18, R9 ;  /* 0x0000000912127221 */ /* 0x010fe40000000000 */
[----:B-----5:R-:W-:Y:S02]  /*d3150*/  FADD R2, R2, R26 ;  /* 0x0000001a02027221 */ /* 0x020fe40000000000 */
[----:B------:R-:W-:Y:S01]  /*d3160*/  FADD R23, R23, R19 ;  /* 0x0000001317177221 */ /* 0x000fe20000000000 */
[----:B------:R-:W-:Y:S02]  /*d3170*/  ISETP.GE.U32.AND P3, PT, R15, 0x7f800000, PT ;  /* 0x7f8000000f00780c */ /* 0x000fe40003f66070 */
[----:B------:R-:W4:Y:S04]  /*d3180*/  LDL.LU R15, [R1+0x7d4] ;  /* 0x0007d400010f7983 */ /* 0x000f280000300800 */
[----:B------:R-:W5:Y:S04]  /*d3190*/  LDL.LU R5, [R1+0x46c0] ;  /* 0x0046c00001057983 */ /* 0x000f680000300800 */
[----:B------:R-:W2:Y:S04]  /*d31a0*/  LDL.LU R9, [R1+0x46bc] ;  /* 0x0046bc0001097983 */ /* 0x000ea80000300800 */
[----:B------:R-:W2:Y:S01]  /*d31b0*/  LDL.LU R26, [R1+0x46b8] ;  /* 0x0046b800011a7983 */ /* 0x000ea20000300800 */
[----:B------:R-:W-:-:S03]  /*d31c0*/  FADD R27, R27, R10 ;  /* 0x0000000a1b1b7221 */ /* 0x000fc60000000000 */
[----:B------:R-:W2:Y:S01]  /*d31d0*/  LDL.LU R19, [R1+0x46b4] ;  /* 0x0046b40001137983 */ /* 0x000ea20000300800 */
[----:B------:R-:W-:Y:S02]  /*d31e0*/  FADD R28, R28, R3 ;  /* 0x000000031c1c7221 */ /* 0x000fe40000000000 */
[----:B------:R-:W-:Y:S02]  /*d31f0*/  FADD R29, R29, R11 ;  /* 0x0000000b1d1d7221 */ /* 0x000fe40000000000 */
[----:B------:R-:W2:Y:S04]  /*d3200*/  LDL.LU R11, [R1+0x46b0] ;  /* 0x0046b000010b7983 */ /* 0x000ea80000300800 */
[----:B------:R-:W2:Y:S04]  /*d3210*/  LDL.LU R3, [R1+0x46ac] ;  /* 0x0046ac0001037983 */ /* 0x000ea80000300800 */
[----:B------:R-:W2:Y:S04]  /*d3220*/  LDL.LU R10, [R1+0x46a8] ;  /* 0x0046a800010a7983 */ /* 0x000ea80000300800 */
[----:B------:R0:W-:Y:S04]  /*d3230*/  STL [R1+0x46a4], R14 ;  /* 0x0046a40e01007387 */ /* 0x0001e80000100800 */
[----:B0-----:R-:W2:Y:S04]  /*d3240*/  LDL R14, [R1+0x20] ;  /* 0x00002000010e7983 */ /* 0x001ea80000100800 */
[----:B------:R0:W-:Y:S04]  /*d3250*/  STL [R1+0x46a0], R22 ;  /* 0x0046a01601007387 */ /* 0x0001e80000100800 */
[----:B0-----:R-:W3:Y:S01]  /*d3260*/  LDL.LU R22, [R1+0x7a8] ;  /* 0x0007a80001167983 */ /* 0x001ee20000300800 */
[----:B--2---:R-:W-:-:S03]  /*d3270*/  ISETP.GE.U32.AND P2, PT, R14, 0x7f800000, PT ;  /* 0x7f8000000e00780c */ /* 0x004fc60003f46070 */
[----:B------:R-:W2:Y:S01]  /*d3280*/  LDL.LU R14, [R1+0x46a4] ;  /* 0x0046a400010e7983 */ /* 0x000ea20000300800 */
[----:B---3--:R-:W-:-:S03]  /*d3290*/  FADD R17, R17, R22 ;  /* 0x0000001611117221 */ /* 0x008fc60000000000 */
[----:B------:R-:W3:Y:S04]  /*d32a0*/  LDL.LU R22, [R1+0x46a0] ;  /* 0x0046a00001167983 */ /* 0x000ee80000300800 */
[----:B------:R0:W-:Y:S04]  /*d32b0*/  STL [R1+0x469c], R29 ;  /* 0x00469c1d01007387 */ /* 0x0001e80000100800 */
[----:B0-----:R-:W2:Y:S04]  /*d32c0*/  LDL.LU R29, [R1+0x650] ;  /* 0x00065000011d7983 */ /* 0x001ea80000300800 */
[----:B------:R0:W-:Y:S04]  /*d32d0*/  STL [R1+0x4698], R28 ;  /* 0x0046981c01007387 */ /* 0x0001e80000100800 */
[----:B0-----:R-:W3:Y:S04]  /*d32e0*/  LDL.LU R28, [R1+0x758] ;  /* 0x00075800011c7983 */ /* 0x001ee80000300800 */
[----:B------:R0:W-:Y:S04]  /*d32f0*/  STL [R1+0x4694], R8 ;  /* 0x0046940801007387 */ /* 0x0001e80000100800 */
[----:B0-----:R-:W4:Y:S04]  /*d3300*/  LDL.LU R8, [R1+0x744] ;  /* 0x0007440001087983 */ /* 0x001f280000300800 */
[----:B------:R0:W-:Y:S04]  /*d3310*/  STL [R1+0x4690], R4 ;  /* 0x0046900401007387 */ /* 0x0001e80000100800 */
[----:B0-----:R-:W4:Y:S04]  /*d3320*/  LDL.LU R4, [R1+0x24] ;  /* 0x0000240001047983 */ /* 0x001f280000300800 */
[----:B-----5:R0:W-:Y:S04]  /*d3330*/  STL [R1+0x468c], R5 ;  /* 0x00468c0501007387 */ /* 0x0201e80000100800 */
[----:B0-----:R-:W5:Y:S04]  /*d3340*/  LDL.LU R5, [R1+0x640] ;  /* 0x0006400001057983 */ /* 0x001f680000300800 */
[----:B------:R0:W-:Y:S04]  /*d3350*/  STL [R1+0x4688], R9 ;  /* 0x0046880901007387 */ /* 0x0001e80000100800 */
[----:B0-----:R-:W5:Y:S04]  /*d3360*/  LDL.LU R9, [R1+0x1c] ;  /* 0x00001c0001097983 */ /* 0x001f680000300800 */
[----:B------:R0:W-:Y:S04]  /*d3370*/  STL [R1+0x4684], R26 ;  /* 0x0046841a01007387 */ /* 0x0001e80000100800 */
[----:B0-----:R-:W5:Y:S04]  /*d3380*/  LDL.LU R26, [R1+0x20] ;  /* 0x00002000011a7983 */ /* 0x001f680000300800 */
[----:B------:R0:W-:Y:S04]  /*d3390*/  STL [R1+0x4680], R27 ;  /* 0x0046801b01007387 */ /* 0x0001e80000100800 */
[----:B0-----:R-:W5:Y:S04]  /*d33a0*/  LDL.LU R27, [R1+0x18] ;  /* 0x00001800011b7983 */ /* 0x001f680000300800 */
[----:B------:R0:W-:Y:S04]  /*d33b0*/  STL [R1+0x4678], R7 ;  /* 0x0046780701007387 */ /* 0x0001e80000100800 */
[----:B0-----:R-:W5:Y:S01]  /*d33c0*/  LDL.LU R7, [R1+0x748] ;  /* 0x0007480001077983 */ /* 0x001f620000300800 */
[----:B--2---:R-:W-:-:S03]  /*d33d0*/  FADD R19, R19, R29 ;  /* 0x0000001d13137221 */ /* 0x004fc60000000000 */
[----:B------:R-:W2:Y:S01]  /*d33e0*/  LDL.LU R29, [R1+0x469c] ;  /* 0x00469c00011d7983 */ /* 0x000ea20000300800 */
[----:B---3--:R-:W-:-:S03]  /*d33f0*/  FADD R11, R11, R28 ;  /* 0x0000001c0b0b7221 */ /* 0x008fc60000000000 */
[----:B------:R-:W3:Y:S01]  /*d3400*/  LDL.LU R28, [R1+0x4698] ;  /* 0x00469800011c7983 */ /* 0x000ee20000300800 */
[----:B----4-:R-:W-:Y:S01]  /*d3410*/  FADD R15, R15, R8 ;  /* 0x000000080f0f7221 */ /* 0x010fe20000000000 */
[----:B------:R-:W-:Y:S02]  /*d3420*/  @P3 MOV R8, 0x7f800000 ;  /* 0x7f80000000083802 */ /* 0x000fe40000000f00 */
[----:B------:R-:W-:-:S03]  /*d3430*/  FSETP.NEU.AND P1, PT, R4, RZ, PT ;  /* 0x000000ff0400720b */ /* 0x000fc60003f2d000 */
[----:B-----5:R-:W-:Y:S02]  /*d3440*/  @P3 FFMA.FTZ R5, R4, R8, +INF ;  /* 0x7f80000004053423 */ /* 0x020fe40000010008 */
[----:B------:R-:W4:Y:S03]  /*d3450*/  LDL.LU R8, [R1+0x4694] ;  /* 0x0046940001087983 */ /* 0x000f260000300800 */
[----:B------:R-:W-:Y:S01]  /*d3460*/  FSEL R5, R5, -INF , P1 ;  /* 0xff80000005057808 */ /* 0x000fe20000800000 */
[----:B------:R-:W4:Y:S01]  /*d3470*/  LDL.LU R4, [R1+0x4690] ;  /* 0x0046900001047983 */ /* 0x000f220000300800 */
[----:B------:R-:W-:-:S03]  /*d3480*/  ISETP.GE.U32.AND P6, PT, R9, 0x7f800000, PT ;  /* 0x7f8000000900780c */ /* 0x000fc60003fc6070 */
[----:B------:R0:W-:Y:S10]  /*d3490*/  STL [R1+0x16d4], R5 ;  /* 0x0016d40501007387 */ /* 0x0001f40000100800 */
[----:B0-----:R-:W-:-:S02]  /*d34a0*/  @P6 MOV R5, 0x7f800000 ;  /* 0x7f80000000056802 */ /* 0x001fc40000000f00 */
[----:B------:R-:W-:Y:S02]  /*d34b0*/  FSETP.NEU.AND P5, PT, R26, RZ, PT ;  /* 0x000000ff1a00720b */ /* 0x000fe40003fad000 */
[----:B------:R-:W-:Y:S01]  /*d34c0*/  ISETP.GE.U32.AND P4, PT, R27, 0x7f800000, PT ;  /* 0x7f8000001b00780c */ /* 0x000fe20003f86070 */
[----:B------:R-:W-:Y:S02]  /*d34d0*/  @P6 FFMA.FTZ R18, R9, R5, +INF ;  /* 0x7f80000009126423 */ /* 0x000fe40000010005 */
[----:B------:R-:W5:Y:S01]  /*d34e0*/  LDL.LU R5, [R1+0x468c] ;  /* 0x00468c0001057983 */ /* 0x000f620000300800 */
[----:B------:R-:W-:Y:S01]  /*d34f0*/  FADD R10, R10, R7 ;  /* 0x000000070a0a7221 */ /* 0x000fe20000000000 */
[----:B------:R-:W-:-:S05]  /*d3500*/  @P2 MOV R7, 0x7f800000 ;  /* 0x7f80000000072802 */ /* 0x000fca0000000f00 */
[----:B------:R-:W-:-:S03]  /*d3510*/  @P2 FFMA.FTZ R13, R26, R7, +INF ;  /* 0x7f8000001a0d2423 */ /* 0x000fc60000010007 */
[----:B------:R-:W-:Y:S02]  /*d3520*/  @P4 MOV R26, 0x7f800000 ;  /* 0x7f800000001a4802 */ /* 0x000fe40000000f00 */
[----:B------:R-:W-:Y:S02]  /*d3530*/  FSETP.NEU.AND P2, PT, R9, RZ, PT ;  /* 0x000000ff0900720b */ /* 0x000fe40003f4d000 */
[----:B------:R-:W5:Y:S01]  /*d3540*/  LDL.LU R9, [R1+0x4688] ;  /* 0x0046880001097983 */ /* 0x000f620000300800 */
[C---:B------:R-:W-:Y:S01]  /*d3550*/  @P4 FFMA.FTZ R2, R27.reuse, R26, +INF ;  /* 0x7f8000001b024423 */ /* 0x040fe2000001001a */
[----:B------:R-:W-:Y:S02]  /*d3560*/  FSETP.NEU.AND P6, PT, R27, RZ, PT ;  /* 0x000000ff1b00720b */ /* 0x000fe40003fcd000 */
[----:B------:R-:W4:Y:S04]  /*d3570*/  LDL.LU R26, [R1+0x4684] ;  /* 0x00468400011a7983 */ /* 0x000f280000300800 */
[----:B------:R-:W4:Y:S01]  /*d3580*/  LDL.LU R27, [R1+0x4680] ;  /* 0x00468000011b7983 */ /* 0x000f220000300800 */
[----:B------:R-:W-:-:S13]  /*d3590*/  ISETP.GE.U32.AND P0, PT, R24, 0x7f800000, PT ;  /* 0x7f8000001800780c */ /* 0x000fda0003f06070 */
[----:B------:R-:W-:-:S04]  /*d35a0*/  @P0 IMAD.MOV.U32 R7, RZ, RZ, 0x7f800000 ;  /* 0x7f800000ff070424 */ /* 0x000fc800078e00ff */
[----:B------:R-:W-:Y:S01]  /*d35b0*/  @P0 FFMA.FTZ R23, R24, R7, +INF ;  /* 0x7f80000018170423 */ /* 0x000fe20000010007 */
[----:B------:R-:W-:-:S05]  /*d35c0*/  FSEL R7, R13, -INF , P5 ;  /* 0xff8000000d077808 */ /* 0x000fca0002800000 */
[----:B------:R0:W-:Y:S02]  /*d35d0*/  STL [R1+0x16cc], R7 ;  /* 0x0016cc0701007387 */ /* 0x0001e40000100800 */
[----:B0-----:R-:W-:Y:S02]  /*d35e0*/  FSEL R7, R18, -INF , P2 ;  /* 0xff80000012077808 */ /* 0x001fe40001000000 */
[----:B------:R-:W4:Y:S01]  /*d35f0*/  LDL.LU R18, [R1+0x467c] ;  /* 0x00467c0001127983 */ /* 0x000f220000300800 */
[C---:B------:R-:W-:Y:S02]  /*d3600*/  ISETP.GE.U32.AND P3, PT, R25.reuse, 0x7f800000, PT ;  /* 0x7f8000001900780c */ /* 0x040fe40003f66070 */
[----:B------:R-:W-:Y:S01]  /*d3610*/  ISETP.GE.U32.AND P1, PT, R0, 0x7f800000, PT ;  /* 0x7f8000000000780c */ /* 0x000fe20003f26070 */
[----:B------:R0:W-:Y:S01]  /*d3620*/  STL [R1+0x16dc], R7 ;  /* 0x0016dc0701007387 */ /* 0x0001e20000100800 */
[----:B------:R-:W-:Y:S02]  /*d3630*/  FSETP.NEU.AND P4, PT, R24, RZ, PT ;  /* 0x000000ff1800720b */ /* 0x000fe40003f8d000 */
[----:B------:R-:W-:-:S07]  /*d3640*/  FSETP.NEU.AND P2, PT, R25, RZ, PT ;  /* 0x000000ff1900720b */ /* 0x000fce0003f4d000 */
[----:B------:R-:W-:Y:S01]  /*d3650*/  @P3 MOV R13, 0x7f800000 ;  /* 0x7f800000000d3802 */ /* 0x000fe20000000f00 */
[----:B0-----:R-:W4:Y:S01]  /*d3660*/  LDL.LU R7, [R1+0x4678] ;  /* 0x0046780001077983 */ /* 0x001f220000300800 */
[----:B------:R-:W-:Y:S02]  /*d3670*/  @P1 MOV R24, 0x7f800000 ;  /* 0x7f80000000181802 */ /* 0x000fe40000000f00 */
[----:B------:R-:W-:Y:S02]  /*d3680*/  ISETP.GE.U32.AND P0, PT, R3, 0x7f800000, PT ;  /* 0x7f8000000300780c */ /* 0x000fe40003f06070 */
[----:B------:R-:W-:Y:S02]  /*d3690*/  FSEL R2, R2, -INF , P6 ;  /* 0xff80000002027808 */ /* 0x000fe40003000000 */
[----:B------:R-:W-:Y:S01]  /*d36a0*/  FSEL R23, R23, -INF , P4 ;  /* 0xff80000017177808 */ /* 0x000fe20002000000 */
[----:B--2---:R-:W-:Y:S02]  /*d36b0*/  @P3 FFMA.FTZ R29, R25, R13, +INF ;  /* 0x7f800000191d3423 */ /* 0x004fe4000001000d */
[----:B------:R-:W2:Y:S04]  /*d36c0*/  LDL.LU R13, [R1+0x4674] ;  /* 0x00467400010d7983 */ /* 0x000ea80000300800 */
[----:B------:R-:W2:Y:S01]  /*d36d0*/  LDL.LU R25, [R1+0x4670] ;  /* 0x0046700001197983 */ /* 0x000ea20000300800 */
[C---:B------:R-:W-:Y:S01]  /*d36e0*/  FSETP.NEU.AND P3, PT, R0.reuse, RZ, PT ;  /* 0x000000ff0000720b */ /* 0x040fe20003f6d000 */
[----:B---3--:R-:W-:-:S02]  /*d36f0*/  @P1 FFMA.FTZ R28, R0, R24, +INF ;  /* 0x7f800000001c1423 */ /* 0x008fc40000010018 */
[----:B------:R-:W3:Y:S04]  /*d3700*/  LDL.LU R24, [R1+0x466c] ;  /* 0x00466c0001187983 */ /* 0x000ee80000300800 */
[----:B------:R-:W3:Y:S04]  /*d3710*/  LDL.LU R0, [R1+0x4668] ;  /* 0x0046680001007983 */ /* 0x000ee80000300800 */
[----:B------:R0:W-:Y:S01]  /*d3720*/  STL [R1+0x16e0], R2 ;  /* 0x0016e00201007387 */ /* 0x0001e20000100800 */
[----:B------:R-:W-:-:S03]  /*d3730*/  FSETP.NEU.AND P1, PT, R3, RZ, PT ;  /* 0x000000ff0300720b */ /* 0x000fc60003f2d000 */
[----:B0-----:R-:W3:Y:S04]  /*d3740*/  LDL.LU R2, [R1+0x4664] ;  /* 0x0046640001027983 */ /* 0x001ee80000300800 */
[----:B------:R-:W-:Y:S01]  /*d3750*/  STL [R1+0x16e8], R23 ;  /* 0x0016e81701007387 */ /* 0x000fe20000100800 */
[----:B-----5:R-:W-:-:S03]  /*d3760*/  IADD3 R5, R9, -R5, RZ ;  /* 0x8000000509057210 */ /* 0x020fc60007ffe0ff */
[----:B------:R0:W-:Y:S02]  /*d3770*/  STL [R1+0x43d0], R9 ;  /* 0x0043d00901007387 */ /* 0x0001e40000100800 */
[----:B0-----:R-:W-:-:S04]  /*d3780*/  @P0 IMAD.MOV.U32 R9, RZ, RZ, 0x7f800000 ;  /* 0x7f800000ff090424 */ /* 0x001fc800078e00ff */
[----:B----4-:R-:W-:Y:S02]  /*d3790*/  @P0 FFMA.FTZ R27, R3, R9, +INF ;  /* 0x7f800000031b0423 */ /* 0x010fe40000010009 */
[----:B------:R-:W4:Y:S01]  /*d37a0*/  LDL.LU R3, [R1+0x4660] ;  /* 0x0046600001037983 */ /* 0x000f220000300800 */
[----:B------:R-:W-:Y:S02]  /*d37b0*/  ISETP.GE.U32.AND P5, PT, R14, 0x7f800000, PT ;  /* 0x7f8000000e00780c */ /* 0x000fe40003fa6070 */
[----:B------:R-:W-:Y:S02]  /*d37c0*/  IADD3 R8, R4, -R8, RZ ;  /* 0x8000000804087210 */ /* 0x000fe40007ffe0ff */
[----:B------:R-:W-:-:S03]  /*d37d0*/  ISETP.GE.U32.AND P4, PT, R22, 0x7f800000, PT ;  /* 0x7f8000001600780c */ /* 0x000fc60003f86070 */
[----:B------:R-:W-:Y:S01]  /*d37e0*/  FADD R8, R8, -1 ;  /* 0xbf80000008087421 */ /* 0x000fe20000000000 */
[----:B------:R-:W-:Y:S01]  /*d37f0*/  ISETP.GE.U32.AND P6, PT, R26, 0x7f800000, PT ;  /* 0x7f8000001a00780c */ /* 0x000fe20003fc6070 */
[----:B------:R-:W-:-:S04]  /*d3800*/  FADD R5, R5, -1 ;  /* 0xbf80000005057421 */ /* 0x000fc80000000000 */
[----:B------:R-:W-:Y:S02]  /*d3810*/  @P5 MOV R23, 0x7f800000 ;  /* 0x7f80000000175802 */ /* 0x000fe40000000f00 */
[----:B------:R-:W-:-:S03]  /*d3820*/  FSETP.NEU.AND P0, PT, R14, RZ, PT ;  /* 0x000000ff0e00720b */ /* 0x000fc60003f0d000 */
[----:B------:R-:W-:Y:S02]  /*d3830*/  @P5 FFMA.FTZ R17, R14, R23, +INF ;  /* 0x7f8000000e115423 */ /* 0x000fe40000010017 */
[CC--:B------:R-:W-:Y:S02]  /*d3840*/  FFMA.FTZ R9, R8.reuse, R18.reuse, -0.16845393180847167969 ;  /* 0xbe2c7f3008097423 */ /* 0x0c0fe40000010012 */
[C---:B------:R-:W-:Y:S02]  /*d3850*/  FFMA.FTZ R14, R5.reuse, R18, -0.16845393180847167969 ;  /* 0xbe2c7f30050e7423 */ /* 0x040fe40000010012 */
[C---:B------:R-:W-:Y:S01]  /*d3860*/  FFMA.FTZ R9, R8.reuse, R9, 0.1716887056827545166 ;  /* 0x3e2fcf2a08097423 */ /* 0x040fe20000010009 */
[----:B------:R-:W-:Y:S01]  /*d3870*/  @P4 MOV R23, 0x7f800000 ;  /* 0x7f80000000174802 */ /* 0x000fe20000000f00 */
[C---:B------:R-:W-:Y:S02]  /*d3880*/  FFMA.FTZ R14, R5.reuse, R14, 0.1716887056827545166 ;  /* 0x3e2fcf2a050e7423 */ /* 0x040fe4000001000e */
[----:B------:R-:W-:Y:S01]  /*d3890*/  FFMA.FTZ R9, R8, R9, -0.17900948226451873779 ;  /* 0xbe374e4308097423 */ /* 0x000fe20000010009 */
[----:B------:R-:W-:Y:S01]  /*d38a0*/  @P6 MOV R18, 0x7f800000 ;  /* 0x7f80000000126802 */ /* 0x000fe20000000f00 */
[----:B------:R-:W-:-:S02]  /*d38b0*/  FFMA.FTZ R14, R5, R14, -0.17900948226451873779 ;  /* 0xbe374e43050e7423 */ /* 0x000fc4000001000e */
[----:B------:R-:W-:Y:S02]  /*d38c0*/  FFMA.FTZ R9, R8, R9, 0.20512372255325317383 ;  /* 0x3e520bf408097423 */ /* 0x000fe40000010009 */
[----:B------:R-:W-:Y:S01]  /*d38d0*/  @P4 FFMA.FTZ R19, R22, R23, +INF ;  /* 0x7f80000016134423 */ /* 0x000fe20000010017 */
[----:B------:R-:W-:Y:S01]  /*d38e0*/  FSETP.NEU.AND P4, PT, R26, RZ, PT ;  /* 0x000000ff1a00720b */ /* 0x000fe20003f8d000 */
[----:B------:R-:W-:Y:S01]  /*d38f0*/  FFMA.FTZ R9, R8, R9, -0.24046532809734344482 ;  /* 0xbe763c8b08097423 */ /* 0x000fe20000010009 */
[----:B------:R-:W5:Y:S01]  /*d3900*/  LDL.LU R23, [R1+0x465c] ;  /* 0x00465c0001177983 */ /* 0x000f620000300800 */
[----:B------:R-:W-:Y:S02]  /*d3910*/  @P6 FFMA.FTZ R15, R26, R18, +INF ;  /* 0x7f8000001a0f6423 */ /* 0x000fe40000010012 */
[----:B------:R-:W-:Y:S01]  /*d3920*/  FFMA.FTZ R26, R5, R14, 0.20512372255325317383 ;  /* 0x3e520bf4051a7423 */ /* 0x000fe2000001000e */
[----:B------:R-:W-:Y:S01]  /*d3930*/  FSEL R14, R29, -INF , P2 ;  /* 0xff8000001d0e7808 */ /* 0x000fe20001000000 */
[----:B------:R-:W-:Y:S01]  /*d3940*/  FFMA.FTZ R29, R8, R9, 0.28857114911079406738 ;  /* 0x3e93bf99081d7423 */ /* 0x000fe20000010009 */
[----:B------:R-:W-:Y:S01]  /*d3950*/  FSEL R9, R28, -INF , P3 ;  /* 0xff8000001c097808 */ /* 0x000fe20001800000 */
[C---:B------:R-:W-:Y:S01]  /*d3960*/  FFMA.FTZ R26, R5.reuse, R26, -0.24046532809734344482 ;  /* 0xbe763c8b051a7423 */ /* 0x040fe2000001001a */
[----:B------:R-:W-:Y:S04]  /*d3970*/  STL [R1+0x650], R19 ;  /* 0x0006501301007387 */ /* 0x000fe80000100800 */
[----:B------:R-:W-:Y:S01]  /*d3980*/  STL [R1+0x145c], R15 ;  /* 0x00145c0f01007387 */ /* 0x000fe20000100800 */
[----:B------:R-:W-:-:S03]  /*d3990*/  FFMA.FTZ R26, R5, R26, 0.28857114911079406738 ;  /* 0x3e93bf99051a7423 */ /* 0x000fc6000001001a */
[----:B------:R-:W-:Y:S04]  /*d39a0*/  STL [R1+0x16d0], R14 ;  /* 0x0016d00e01007387 */ /* 0x000fe80000100800 */
[----:B------:R0:W-:Y:S01]  /*d39b0*/  STL [R1+0x16d8], R9 ;  /* 0x0016d80901007387 */ /* 0x0001e20000100800 */
[----:B------:R-:W-:Y:S02]  /*d39c0*/  FFMA.FTZ R26, R5, R26, -0.36067417263984680176 ;  /* 0xbeb8aa49051a7423 */ /* 0x000fe4000001001a */
[----:B------:R-:W-:Y:S01]  /*d39d0*/  FFMA.FTZ R28, R8, R29, -0.36067417263984680176 ;  /* 0xbeb8aa49081c7423 */ /* 0x000fe2000001001d */
[----:B0-----:R-:W-:-:S05]  /*d39e0*/  FSEL R9, R27, -INF , P1 ;  /* 0xff8000001b097808 */ /* 0x001fca0000800000 */
[----:B------:R0:W-:Y:S01]  /*d39f0*/  STL [R1+0x16e4], R9 ;  /* 0x0016e40901007387 */ /* 0x0001e20000100800 */
[----:B------:R-:W-:Y:S01]  /*d3a00*/  FFMA.FTZ R27, R8, R28, 0.48089820146560668945 ;  /* 0x3ef6384a081b7423 */ /* 0x000fe2000001001c */
[----:B0-----:R-:W-:Y:S01]  /*d3a10*/  FSEL R9, R17, -INF , P0 ;  /* 0xff80000011097808 */ /* 0x001fe20000000000 */
[----:B------:R-:W-:-:S04]  /*d3a20*/  FFMA.FTZ R17, R5, R26, 0.48089820146560668945 ;  /* 0x3ef6384a05117423 */ /* 0x000fc8000001001a */
[C---:B------:R-:W-:Y:S02]  /*d3a30*/  FFMA.FTZ R17, R5.reuse, R17, -0.72134751081466674805 ;  /* 0xbf38aa3b05117423 */ /* 0x040fe40000010011 */
[----:B------:R-:W-:Y:S02]  /*d3a40*/  FFMA.FTZ R26, R8, R27, -0.72134751081466674805 ;  /* 0xbf38aa3b081a7423 */ /* 0x000fe4000001001b */
[----:B------:R-:W-:-:S04]  /*d3a50*/  FMUL R17, R5, R17 ;  /* 0x0000001105117220 */ /* 0x000fc80000400000 */
[----:B------:R-:W-:-:S04]  /*d3a60*/  FMUL R17, R5, R17 ;  /* 0x0000001105117220 */ /* 0x000fc80000400000 */
[----:B------:R-:W-:Y:S01]  /*d3a70*/  FFMA.FTZ R17, R5, 1.4426950216293334961, R17 ;  /* 0x3fb8aa3b05117823 */ /* 0x000fe20000010011 */
[----:B------:R-:W-:Y:S01]  /*d3a80*/  STL [R1+0x16ec], R9 ;  /* 0x0016ec0901007387 */ /* 0x000fe20000100800 */
[----:B--2---:R-:W-:Y:S02]  /*d3a90*/  ISETP.GE.U32.AND P2, PT, R13, 0x7f800000, PT ;  /* 0x7f8000000d00780c */ /* 0x004fe40003f46070 */
[----:B------:R-:W-:Y:S02]  /*d3aa0*/  ISETP.GE.U32.AND P6, PT, R25, 0x7f800000, PT ;  /* 0x7f8000001900780c */ /* 0x000fe40003fc6070 */
[----:B---3--:R-:W-:-:S09]  /*d3ab0*/  ISETP.GE.U32.AND P1, PT, R24, 0x7f800000, PT ;  /* 0x7f8000001800780c */ /* 0x008fd20003f26070 */
[----:B------:R-:W-:Y:S02]  /*d3ac0*/  @P2 IMAD.MOV.U32 R28, RZ, RZ, 0x7f800000 ;  /* 0x7f800000ff1c2424 */ /* 0x000fe400078e00ff */
[----:B------:R-:W-:Y:S02]  /*d3ad0*/  @P6 MOV R27, 0x7f800000 ;  /* 0x7f800000001b6802 */ /* 0x000fe40000000f00 */
[----:B------:R-:W-:Y:S01]  /*d3ae0*/  @P2 FFMA.FTZ R11, R13, R28, +INF ;  /* 0x7f8000000d0b2423 */ /* 0x000fe2000001001c */
[C---:B------:R-:W-:Y:S02]  /*d3af0*/  FSETP.NEU.AND P2, PT, R25.reuse, RZ, PT ;  /* 0x000000ff1900720b */ /* 0x040fe40003f4d000 */
[----:B------:R-:W-:Y:S01]  /*d3b00*/  @P6 FFMA.FTZ R10, R25, R27, +INF ;  /* 0x7f800000190a6423 */ /* 0x000fe2000001001b */
[----:B------:R-:W-:Y:S01]  /*d3b10*/  @P1 MOV R25, 0x7f800000 ;  /* 0x7f80000000191802 */ /* 0x000fe20000000f00 */
[----:B------:R-:W-:Y:S01]  /*d3b20*/  STL [R1+0x1460], R11 ;  /* 0x0014600b01007387 */ /* 0x000fe20000100800 */
[----:B------:R-:W-:-:S03]  /*d3b30*/  FADD R17, R2, R17 ;  /* 0x0000001102117221 */ /* 0x000fc60000000000 */
[----:B------:R-:W-:Y:S01]  /*d3b40*/  STL [R1+0x1458], R10 ;  /* 0x0014580a01007387 */ /* 0x000fe20000100800 */
[----:B----4-:R-:W-:Y:S02]  /*d3b50*/  FADD R3, R3, R7 ;  /* 0x0000000703037221 */ /* 0x010fe40000000000 */
[----:B------:R-:W-:-:S05]  /*d3b60*/  @P1 FFMA.FTZ R3, R24, R25, +INF ;  /* 0x7f80000018031423 */ /* 0x000fca0000010019 */
[----:B------:R-:W-:Y:S04]  /*d3b70*/  STL [R1+0x13fc], R3 ;  /* 0x0013fc0301007387 */ /* 0x000fe80000100800 */
[----:B------:R-:W-:Y:S04]  /*d3b80*/  STL [R1+0x43d4], R17 ;  /* 0x0043d41101007387 */ /* 0x000fe80000100800 */
[----:B------:R-:W2:Y:S01]  /*d3b90*/  LDL R14, [R1+0xac] ;  /* 0x0000ac00010e7983 */ /* 0x000ea20000100800 */
[----:B------:R-:W-:Y:S01]  /*d3ba0*/  ISETP.GE.U32.AND P0, PT, R4, 0x7f800000, PT ;  /* 0x7f8000000400780c */ /* 0x000fe20003f06070 */
[----:B------:R-:W-:Y:S01]  /*d3bb0*/  FMUL R26, R8, R26 ;  /* 0x0000001a081a7220 */ /* 0x000fe20000400000 */
[----:B------:R-:W-:-:S03]  /*d3bc0*/  FSETP.NEU.AND P3, PT, R13, RZ, PT ;  /* 0x000000ff0d00720b */ /* 0x000fc60003f6d000 */
[----:B------:R-:W-:-:S04]  /*d3bd0*/  FMUL R26, R8, R26 ;  /* 0x0000001a081a7220 */ /* 0x000fc80000400000 */
[----:B------:R-:W-:Y:S01]  /*d3be0*/  FFMA.FTZ R26, R8, 1.4426950216293334961, R26 ;  /* 0x3fb8aa3b081a7823 */ /* 0x000fe2000001001a */
[----:B--2---:R0:W-:Y:S04]  /*d3bf0*/  STL [R1+0x464c], R14 ;  /* 0x00464c0e01007387 */ /* 0x0041e80000100800 */
[----:B0-----:R-:W2:Y:S01]  /*d3c00*/  LDL R14, [R1+0xb0] ;  /* 0x0000b000010e7983 */ /* 0x001ea20000100800 */
[----:B------:R-:W-:Y:S01]  /*d3c10*/  @P0 MOV R13, 0x7f800000 ;  /* 0x7f800000000d0802 */ /* 0x000fe20000000f00 */
[----:B------:R-:W-:-:S04]  /*d3c20*/  FADD R0, R0, R26 ;  /* 0x0000001a00007221 */ /* 0x000fc80000000000 */
[----:B------:R-:W-:-:S05]  /*d3c30*/  @P0 FFMA.FTZ R0, R4, R13, +INF ;  /* 0x7f80000004000423 */ /* 0x000fca000001000d */
[----:B------:R-:W-:Y:S04]  /*d3c40*/  STL [R1+0x13f0], R0 ;  /* 0x0013f00001007387 */ /* 0x000fe80000100800 */
[----:B--2---:R0:W-:Y:S04]  /*d3c50*/  STL [R1+0x4650], R14 ;  /* 0x0046500e01007387 */ /* 0x0041e80000100800 */
[----:B0-----:R-:W2:Y:S04]  /*d3c60*/  LDL R14, [R1+0xb4] ;  /* 0x0000b400010e7983 */ /* 0x001ea80000100800 */
[----:B--2---:R0:W-:Y:S04]  /*d3c70*/  STL [R1+0x4654], R14 ;  /* 0x0046540e01007387 */ /* 0x0041e80000100800 */
[----:B0-----:R-:W2:Y:S01]  /*d3c80*/  LDL R14, [R1+0xb8] ;  /* 0x0000b800010e7983 */ /* 0x001ea20000100800 */
[----:B------:R-:W-:-:S02]  /*d3c90*/  FSETP.NEU.AND P5, PT, R22, RZ, PT ;  /* 0x000000ff1600720b */ /* 0x000fc40003fad000 */
[----:B------:R-:W-:Y:S02]  /*d3ca0*/  MOV R29, R21 ;  /* 0x00000015001d7202 */ /* 0x000fe40000000f00 */
[----:B------:R-:W-:Y:S01]  /*d3cb0*/  MOV R27, R16 ;  /* 0x00000010001b7202 */ /* 0x000fe20000000f00 */
[----:B------:R-:W-:Y:S01]  /*d3cc0*/  IMAD.MOV.U32 R26, RZ, RZ, R20 ;  /* 0x000000ffff1a7224 */ /* 0x000fe200078e0014 */
[----:B------:R-:W-:Y:S02]  /*d3cd0*/  MOV R25, R6 ;  /* 0x0000000600197202 */ /* 0x000fe40000000f00 */
[----:B------:R-:W-:Y:S02]  /*d3ce0*/  FSETP.NEU.AND P1, PT, R24, RZ, PT ;  /* 0x000000ff1800720b */ /* 0x000fe40003f2d000 */
[----:B------:R-:W-:Y:S01]  /*d3cf0*/  MOV R24, R12 ;  /* 0x0000000c00187202 */ /* 0x000fe20000000f00 */
[----:B--2---:R0:W-:Y:S04]  /*d3d00*/  STL [R1+0x4658], R14 ;  /* 0x0046580e01007387 */ /* 0x0041e80000100800 */
[----:B0-----:R-:W2:Y:S04]  /*d3d10*/  LDL R14, [R1+0xbc] ;  /* 0x0000bc00010e7983 */ /* 0x001ea80000100800 */
[----:B------:R-:W3:Y:S04]  /*d3d20*/  LDL.LU R13, [R1+0xa0] ;  /* 0x0000a000010d7983 */ /* 0x000ee80000300800 */
        /* <DEDUP_REMOVED lines=19> */
[----:B------:R0:W-:Y:S04]  /*d3e60*/  STL [R1+0x43d8], R4 ;  /* 0x0043d80401007387 */ /* 0x0001e80000100800 */
[----:B0-----:R-:W3:Y:S04]  /*d3e70*/  LDL.LU R4, [R1+0xa4] ;  /* 0x0000a40001047983 */ /* 0x001ee80000300800 */
[----:B------:R-:W3:Y:S01]  /*d3e80*/  LDL.LU R0, [R1+0x8c0] ;  /* 0x0008c00001007983 */ /* 0x000ee20000300800 */
[----:B-----5:R-:W-:-:S13]  /*d3e90*/  FSETP.GT.AND P6, PT, |R23|, 8.50705917302346158658e+37, PT ;  /* 0x7e8000001700780b */ /* 0x020fda0003fc4200 */
[----:B--2---:R-:W-:Y:S01]  /*d3ea0*/  @P6 FMUL R14, R14, 0.25 ;  /* 0x3e8000000e0e6820 */ /* 0x004fe20000400000 */
[----:B---3--:R0:W-:Y:S04]  /*d3eb0*/  STL [R1+0x4408], R0 ;  /* 0x0044080001007387 */ /* 0x0081e80000100800 */
[----:B0-----:R-:W2:Y:S04]  /*d3ec0*/  LDL.LU R0, [R1+0xa8] ;  /* 0x0000a80001007983 */ /* 0x001ea80000300800 */
[----:B------:R0:W-:Y:S04]  /*d3ed0*/  @P6 STL [R1+0xbc], R14 ;  /* 0x0000bc0e01006387 */ /* 0x0001e80000100800 */
[----:B0-----:R-:W3:Y:S02]  /*d3ee0*/  LDL.LU R14, [R1+0x4658] ;  /* 0x00465800010e7983 */ /* 0x001ee40000300800 */
[----:B---3--:R-:W-:-:S05]  /*d3ef0*/  @P6 FMUL R14, R14, 0.25 ;  /* 0x3e8000000e0e6820 */ /* 0x008fca0000400000 */
[----:B------:R0:W-:Y:S04]  /*d3f00*/  @P6 STL [R1+0xb8], R14 ;  /* 0x0000b80e01006387 */ /* 0x0001e80000100800 */
[----:B0-----:R-:W3:Y:S02]  /*d3f10*/  LDL.LU R14, [R1+0x4654] ;  /* 0x00465400010e7983 */ /* 0x001ee40000300800 */
[----:B---3--:R-:W-:-:S05]  /*d3f20*/  @P6 FMUL R14, R14, 0.25 ;  /* 0x3e8000000e0e6820 */ /* 0x008fca0000400000 */
[----:B------:R0:W-:Y:S04]  /*d3f30*/  @P6 STL [R1+0xb4], R14 ;  /* 0x0000b40e01006387 */ /* 0x0001e80000100800 */
[----:B0-----:R-:W3:Y:S01]  /*d3f40*/  LDL.LU R14, [R1+0x4650] ;  /* 0x00465000010e7983 */ /* 0x001ee20000300800 */
[----:B------:R-:W-:Y:S01]  /*d3f50*/  FSETP.GEU.AND P0, PT, |R23|, 1.175494350822287508e-38, PT ;  /* 0x008000001700780b */ /* 0x000fe20003f0e200 */
[----:B---3--:R-:W-:-:S05]  /*d3f60*/  @P6 FMUL R14, R14, 0.25 ;  /* 0x3e8000000e0e6820 */ /* 0x008fca0000400000 */
[----:B------:R0:W-:Y:S04]  /*d3f70*/  @P6 STL [R1+0xb0], R14 ;  /* 0x0000b00e01006387 */ /* 0x0001e80000100800 */
[----:B0-----:R-:W3:Y:S01]  /*d3f80*/  LDL.LU R14, [R1+0x464c] ;  /* 0x00464c00010e7983 */ /* 0x001ee20000300800 */
[----:B------:R-:W-:Y:S02]  /*d3f90*/  @P6 FMUL R25, R25, 0.25 ;  /* 0x3e80000019196820 */ /* 0x000fe40000400000 */
[----:B------:R-:W-:Y:S02]  /*d3fa0*/  @P6 FMUL R24, R24, 0.25 ;  /* 0x3e80000018186820 */ /* 0x000fe40000400000 */
[----:B------:R-:W-:Y:S02]  /*d3fb0*/  @P6 FMUL R26, R26, 0.25 ;  /* 0x3e8000001a1a6820 */ /* 0x000fe40000400000 */
[----:B------:R-:W-:-:S02]  /*d3fc0*/  @!P0 FMUL R25, R25, 16777216 ;  /* 0x4b80000019198820 */ /* 0x000fc40000400000 */
[----:B------:R-:W-:Y:S02]  /*d3fd0*/  @P6 FMUL R27, R27, 0.25 ;  /* 0x3e8000001b1b6820 */ /* 0x000fe40000400000 */
[----:B------:R-:W-:Y:S02]  /*d3fe0*/  @!P0 FMUL R24, R24, 16777216 ;  /* 0x4b80000018188820 */ /* 0x000fe40000400000 */
[----:B------:R-:W-:Y:S02]  /*d3ff0*/  @P6 FMUL R29, R29, 0.25 ;  /* 0x3e8000001d1d6820 */ /* 0x000fe40000400000 */
[----:B------:R-:W-:Y:S02]  /*d4000*/  @!P0 FMUL R26, R26, 16777216 ;  /* 0x4b8000001a1a8820 */ /* 0x000fe40000400000 */
[----:B------:R-:W-:Y:S02]  /*d4010*/  @!P0 FMUL R27, R27, 16777216 ;  /* 0x4b8000001b1b8820 */ /* 0x000fe40000400000 */
[----:B------:R-:W-:-:S02]  /*d4020*/  @!P0 FMUL R29, R29, 16777216 ;  /* 0x4b8000001d1d8820 */ /* 0x000fc40000400000 */
[----:B---3--:R-:W-:-:S05]  /*d4030*/  @P6 FMUL R14, R14, 0.25 ;  /* 0x3e8000000e0e6820 */ /* 0x008fca0000400000 */
[----:B------:R0:W-:Y:S04]  /*d4040*/  @P6 STL [R1+0xac], R14 ;  /* 0x0000ac0e01006387 */ /* 0x0001e80000100800 */
[----:B0-----:R-:W3:Y:S04]  /*d4050*/  LDL.LU R14, [R1+0x4648] ;  /* 0x00464800010e7983 */ /* 0x001ee80000300800 */
[----:B------:R0:W-:Y:S04]  /*d4060*/  STL [R1+0x43dc], R25 ;  /* 0x0043dc1901007387 */ /* 0x0001e80000100800 */
[----:B0-----:R-:W5:Y:S04]  /*d4070*/  LDL R25, [R1+0xac] ;  /* 0x0000ac0001197983 */ /* 0x001f680000100800 */
[----:B------:R0:W-:Y:S04]  /*d4080*/  STL [R1+0x43e0], R24 ;  /* 0x0043e01801007387 */ /* 0x0001e80000100800 */
[----:B0-----:R-:W3:Y:S04]  /*d4090*/  LDL R24, [R1+0xb0] ;  /* 0x0000b00001187983 */ /* 0x001ee80000100800 */
[----:B------:R0:W-:Y:S04]  /*d40a0*/  STL [R1+0x43e4], R26 ;  /* 0x0043e41a01007387 */ /* 0x0001e80000100800 */
[----:B0-----:R-:W3:Y:S04]  /*d40b0*/  LDL R26, [R1+0xb4] ;  /* 0x0000b400011a7983 */ /* 0x001ee80000100800 */
[----:B------:R0:W-:Y:S04]  /*d40c0*/  STL [R1+0x43e8], R27 ;  /* 0x0043e81b01007387 */ /* 0x0001e80000100800 */
[----:B0-----:R-:W3:Y:S04]  /*d40d0*/  LDL R27, [R1+0xb8] ;  /* 0x0000b800011b7983 */ /* 0x001ee80000100800 */
[----:B------:R0:W-:Y:S04]  /*d40e0*/  STL [R1+0x43ec], R29 ;  /* 0x0043ec1d01007387 */ /* 0x0001e80000100800 */
[----:B0-----:R-:W3:Y:S01]  /*d40f0*/  LDL R29, [R1+0xbc] ;  /* 0x0000bc00011d7983 */ /* 0x001ee20000100800 */
[----:B--2---:R-:W-:-:S02]  /*d4100*/  @P6 FMUL R0, R0, 0.25 ;  /* 0x3e80000000006820 */ /* 0x004fc40000400000 */
[----:B------:R-:W-:Y:S02]  /*d4110*/  @P6 FMUL R4, R4, 0.25 ;  /* 0x3e80000004046820 */ /* 0x000fe40000400000 */
[----:B------:R-:W-:Y:S02]  /*d4120*/  @P6 FMUL R13, R13, 0.25 ;  /* 0x3e8000000d0d6820 */ /* 0x000fe40000400000 */
[----:B----4-:R-:W-:Y:S02]  /*d4130*/  @P6 FMUL R17, R17, 0.25 ;  /* 0x3e80000011116820 */ /* 0x010fe40000400000 */
[----:B------:R-:W-:Y:S02]  /*d4140*/  @P6 FMUL R28, R28, 0.25 ;  /* 0x3e8000001c1c6820 */ /* 0x000fe40000400000 */
[----:B------:R-:W-:Y:S02]  /*d4150*/  @!P0 FMUL R0, R0, 16777216 ;  /* 0x4b80000000008820 */ /* 0x000fe40000400000 */
[----:B------:R-:W-:-:S02]  /*d4160*/  @P6 FMUL R9, R9, 0.25 ;  /* 0x3e80000009096820 */ /* 0x000fc40000400000 */
[----:B------:R-:W-:Y:S02]  /*d4170*/  @!P0 FMUL R4, R4, 16777216 ;  /* 0x4b80000004048820 */ /* 0x000fe40000400000 */
[----:B------:R-:W-:Y:S02]  /*d4180*/  @P6 FMUL R10, R10, 0.25 ;  /* 0x3e8000000a0a6820 */ /* 0x000fe40000400000 */
[----:B------:R-:W-:Y:S02]  /*d4190*/  @!P0 FMUL R13, R13, 16777216 ;  /* 0x4b8000000d0d8820 */ /* 0x000fe40000400000 */
        /* <DEDUP_REMOVED lines=30> */
[----:B------:R-:W-:Y:S02]  /*d4380*/  @!P0 FMUL R2, R2, 16777216 ;  /* 0x4b80000002028820 */ /* 0x000fe40000400000 */
[----:B------:R-:W-:Y:S02]  /*d4390*/  @!P0 FMUL R23, R23, 16777216 ;  /* 0x4b80000017178820 */ /* 0x000fe40000400000 */
[----:B------:R-:W-:-:S02]  /*d43a0*/  @!P0 FMUL R20, R20, 16777216 ;  /* 0x4b80000014148820 */ /* 0x000fc40000400000 */
[----:B------:R-:W-:Y:S02]  /*d43b0*/  @!P0 FMUL R6, R6, 16777216 ;  /* 0x4b80000006068820 */ /* 0x000fe40000400000 */
[----:B-----5:R-:W-:Y:S02]  /*d43c0*/  @!P0 FMUL R25, R25, 16777216 ;  /* 0x4b80000019198820 */ /* 0x020fe40000400000 */
[----:B---3--:R-:W-:Y:S02]  /*d43d0*/  @!P0 FMUL R24, R24, 16777216 ;  /* 0x4b80000018188820 */ /* 0x008fe40000400000 */
[----:B------:R-:W-:Y:S02]  /*d43e0*/  @!P0 FMUL R26, R26, 16777216 ;  /* 0x4b8000001a1a8820 */ /* 0x000fe40000400000 */
[----:B------:R-:W-:Y:S02]  /*d43f0*/  @!P0 FMUL R27, R27, 16777216 ;  /* 0x4b8000001b1b8820 */ /* 0x000fe40000400000 */
[----:B------:R-:W-:-:S05]  /*d4400*/  @!P0 FMUL R29, R29, 16777216 ;  /* 0x4b8000001d1d8820 */ /* 0x000fca0000400000 */
[----:B------:R-:W-:Y:S04]  /*d4410*/  @!P0 STL [R1+0xbc], R29 ;  /* 0x0000bc1d01008387 */ /* 0x000fe80000100800 */
[----:B------:R-:W-:Y:S04]  /*d4420*/  @!P0 STL [R1+0xb8], R27 ;  /* 0x0000b81b01008387 */ /* 0x000fe80000100800 */
[----:B------:R-:W-:Y:S04]  /*d4430*/  @!P0 STL [R1+0xb4], R26 ;  /* 0x0000b41a01008387 */ /* 0x000fe80000100800 */
[----:B------:R-:W-:Y:S04]  /*d4440*/  @!P0 STL [R1+0xb0], R24 ;  /* 0x0000b01801008387 */ /* 0x000fe80000100800 */
[----:B------:R-:W-:Y:S04]  /*d4450*/  @!P0 STL [R1+0xac], R25 ;  /* 0x0000ac1901008387 */ /* 0x000fe80000100800 */
[----:B------:R-:W-:Y:S04]  /*d4460*/  STL [R1+0xa8], R0 ;  /* 0x0000a80001007387 */ /* 0x000fe80000100800 */
[----:B------:R-:W-:Y:S04]  /*d4470*/  STL [R1+0xa4], R4 ;  /* 0x0000a40401007387 */ /* 0x000fe80000100800 */
[----:B------:R-:W-:Y:S04]  /*d4480*/  STL [R1+0xa0], R13 ;  /* 0x0000a00d01007387 */ /* 0x000fe80000100800 */
[----:B------:R-:W-:Y:S04]  /*d4490*/  STL [R1+0x9c], R17 ;  /* 0x00009c1101007387 */ /* 0x000fe80000100800 */
[----:B------:R-:W-:Y:S04]  /*d44a0*/  STL [R1+0x98], R28 ;  /* 0x0000981c01007387 */ /* 0x000fe80000100800 */
        /* <DEDUP_REMOVED lines=17> */
[----:B0-----:R-:W2:Y:S01]  /*d45c0*/  LDL R10, [R1+0x13c] ;  /* 0x00013c00010a7983 */ /* 0x001ea20000100800 */
[----:B------:R-:W-:-:S04]  /*d45d0*/  @P6 FMUL R12, R12, 0.25 ;  /* 0x3e8000000c0c6820 */ /* 0x000fc80000400000 */
[----:B------:R-:W-:Y:S01]  /*d45e0*/  @!P0 FMUL R12, R12, 16777216 ;  /* 0x4b8000000c0c8820 */ /* 0x000fe20000400000 */
[----:B--2---:R0:W-:Y:S04]  /*d45f0*/  STL [R1+0x4638], R10 ;  /* 0x0046380a01007387 */ /* 0x0041e80000100800 */
[----:B0-----:R-:W2:Y:S04]  /*d4600*/  LDL R10, [R1+0x140] ;  /* 0x00014000010a7983 */ /* 0x001ea80000100800 */
[----:B------:R-:W-:Y:S04]  /*d4610*/  STL [R1+0x54], R12 ;  /* 0x0000540c01007387 */ /* 0x000fe80000100800 */
[----:B--2---:R0:W-:Y:S04]  /*d4620*/  STL [R1+0x463c], R10 ;  /* 0x00463c0a01007387 */ /* 0x0041e80000100800 */
[----:B0-----:R-:W2:Y:S04]  /*d4630*/  LDL R10, [R1+0x144] ;  /* 0x00014400010a7983 */ /* 0x001ea80000100800 */
[----:B--2---:R0:W-:Y:S04]  /*d4640*/  STL [R1+0x4640], R10 ;  /* 0x0046400a01007387 */ /* 0x0041e80000100800 */
[----:B0-----:R-:W2:Y:S01]  /*d4650*/  LDL R10, [R1+0x148] ;  /* 0x00014800010a7983 */ /* 0x001ea20000100800 */
[----:B------:R-:W-:-:S03]  /*d4660*/  FSETP.GT.AND P6, PT, |R14|, 8.50705917302346158658e+37, PT ;  /* 0x7e8000000e00780b */ /* 0x000fc60003fc4200 */
[----:B--2---:R0:W-:Y:S04]  /*d4670*/  STL [R1+0x4644], R10 ;  /* 0x0046440a01007387 */ /* 0x0041e80000100800 */
[----:B0-----:R-:W2:Y:S04]  /*d4680*/  LDL R10, [R1+0x14c] ;  /* 0x00014c00010a7983 */ /* 0x001ea80000100800 */
[----:B------:R-:W3:Y:S04]  /*d4690*/  LDL.LU R23, [R1+0x138] ;  /* 0x0001380001177983 */ /* 0x000ee80000300800 */
[----:B------:R-:W4:Y:S04]  /*d46a0*/  LDL.LU R29, [R1+0x134] ;  /* 0x00013400011d7983 */ /* 0x000f280000300800 */
[----:B------:R-:W5:Y:S04]  /*d46b0*/  LDL.LU R27, [R1+0x130] ;  /* 0x00013000011b7983 */ /* 0x000f680000300800 */
        /* <DEDUP_REMOVED lines=23> */
[----:B------:R-:W3:Y:S01]  /*d4830*/  LDL.LU R12, [R1+0x50] ;  /* 0x00005000010c7983 */ /* 0x000ee20000300800 */
[----:B--2---:R-:W-:-:S05]  /*d4840*/  @P6 FMUL R10, R10, 0.25 ;  /* 0x3e8000000a0a6820 */ /* 0x004fca0000400000 */
[----:B------:R0:W-:Y:S04]  /*d4850*/  @P6 STL [R1+0x14c], R10 ;  /* 0x00014c0a01006387 */ /* 0x0001e80000100800 */
[----:B0-----:R-:W2:Y:S02]  /*d4860*/  LDL.LU R10, [R1+0x4644] ;  /* 0x00464400010a7983 */ /* 0x001ea40000300800 */
        /* <DEDUP_REMOVED lines=8> */
[----:B0-----:R-:W2:Y:S01]  /*d48f0*/  LDL.LU R10, [R1+0x4638] ;  /* 0x00463800010a7983 */ /* 0x001ea20000300800 */
[----:B---3--:R-:W-:Y:S02]  /*d4900*/  @P6 FMUL R23, R23, 0.25 ;  /* 0x3e80000017176820 */ /* 0x008fe40000400000 */
[----:B--2---:R-:W-:-:S05]  /*d4910*/  @P6 FMUL R10, R10, 0.25 ;  /* 0x3e8000000a0a6820 */ /* 0x004fca0000400000 */
[----:B------:R0:W-:Y:S04]  /*d4920*/  @P6 STL [R1+0x13c], R10 ;  /* 0x00013c0a01006387 */ /* 0x0001e80000100800 */
[----:B0-----:R-:W2:Y:S04]  /*d4930*/  LDL.LU R10, [R1+0x4634] ;  /* 0x00463400010a7983 */ /* 0x001ea80000300800 */
[----:B------:R0:W-:Y:S04]  /*d4940*/  STL [R1+0x4620], R23 ;  /* 0x0046201701007387 */ /* 0x0001e80000100800 */
[----:B0-----:R-:W3:Y:S04]  /*d4950*/  LDL R23, [R1+0x13c] ;  /* 0x00013c0001177983 */ /* 0x001ee80000100800 */
[----:B---3--:R0:W-:Y:S04]  /*d4960*/  STL [R1+0x4624], R23 ;  /* 0x0046241701007387 */ /* 0x0081e80000100800 */
[----:B0-----:R-:W3:Y:S04]  /*d4970*/  LDL R23, [R1+0x140] ;  /* 0x0001400001177983 */ /* 0x001ee80000100800 */
[----:B---3--:R0:W-:Y:S04]  /*d4980*/  STL [R1+0x4628], R23 ;  /* 0x0046281701007387 */ /* 0x0081e80000100800 */
[----:B0-----:R-:W3:Y:S04]  /*d4990*/  LDL R23, [R1+0x144] ;  /* 0x0001440001177983 */ /* 0x001ee80000100800 */
[----:B---3--:R0:W-:Y:S04]  /*d49a0*/  STL [R1+0x462c], R23 ;  /* 0x00462c1701007387 */ /* 0x0081e80000100800 */
[----:B0-----:R-:W3:Y:S01]  /*d49b0*/  LDL R23, [R1+0x148] ;  /* 0x0001480001177983 */ /* 0x001ee20000100800 */
[----:B------:R-:W-:-:S03]  /*d49c0*/  FSETP.GEU.AND P0, PT, |R14|, 1.175494350822287508e-38, PT ;  /* 0x008000000e00780b */ /* 0x000fc60003f0e200 */
[----:B---3--:R0:W-:Y:S04]  /*d49d0*/  STL [R1+0x4630], R23 ;  /* 0x0046301701007387 */ /* 0x0081e80000100800 */
[----:B0-----:R-:W3:Y:S06]  /*d49e0*/  LDL R23, [R1+0x14c] ;  /* 0x00014c0001177983 */ /* 0x001eec0000100800 */
[----:B---3--:R-:W-:-:S05]  /*d49f0*/  @!P0 FMUL R23, R23, 16777216 ;  /* 0x4b80000017178820 */ /* 0x008fca0000400000 */
[----:B------:R0:W-:Y:S04]  /*d4a00*/  @!P0 STL [R1+0x14c], R23 ;  /* 0x00014c1701008387 */ /* 0x0001e80000100800 */
[----:B0-----:R-:W3:Y:S02]  /*d4a10*/  LDL.LU R23, [R1+0x4630] ;  /* 0x0046300001177983 */ /* 0x001ee40000300800 */
        /* <DEDUP_REMOVED lines=11> */
[----:B0-----:R-:W3:Y:S01]  /*d4ad0*/  LDL.LU R23, [R1+0x4620] ;  /* 0x0046200001177983 */ /* 0x001ee20000300800 */
[----:B----4-:R-:W-:Y:S02]  /*d4ae0*/  @P6 FMUL R29, R29, 0.25 ;  /* 0x3e8000001d1d6820 */ /* 0x010fe40000400000 */
[----:B-----5:R-:W-:Y:S02]  /*d4af0*/  @P6 FMUL R27, R27, 0.25 ;  /* 0x3e8000001b1b6820 */ /* 0x020fe40000400000 */
[----:B------:R-:W-:Y:S02]  /*d4b00*/  @P6 FMUL R26, R26, 0.25 ;  /* 0x3e8000001a1a6820 */ /* 0x000fe40000400000 */
[----:B------:R-:W-:-:S02]  /*d4b10*/  @P6 FMUL R24, R24, 0.25 ;  /* 0x3e80000018186820 */ /* 0x000fc40000400000 */
[----:B------:R-:W-:Y:S02]  /*d4b20*/  @P6 FMUL R25, R25, 0.25 ;  /* 0x3e80000019196820 */ /* 0x000fe40000400000 */
[----:B------:R-:W-:Y:S02]  /*d4b30*/  @!P0 FMUL R29, R29, 16777216 ;  /* 0x4b8000001d1d8820 */ /* 0x000fe40000400000 */
[----:B------:R-:W-:Y:S02]  /*d4b40*/  @P6 FMUL R0, R0, 0.25 ;  /* 0x3e80000000006820 */ /* 0x000fe40000400000 */
[----:B------:R-:W-:Y:S02]  /*d4b50*/  @!P0 FMUL R27, R27, 16777216 ;  /* 0x4b8000001b1b8820 */ /* 0x000fe40000400000 */
[----:B------:R-:W-:Y:S02]  /*d4b60*/  @P6 FMUL R4, R4, 0.25 ;  /* 0x3e80000004046820 */ /* 0x000fe40000400000 */
[----:B------:R-:W-:-:S02]  /*d4b70*/  @!P0 FMUL R26, R26, 16777216 ;  /* 0x4b8000001a1a8820 */ /* 0x000fc40000400000 */
        /* <DEDUP_REMOVED lines=38> */
[----:B------:R-:W-:Y:S02]  /*d4de0*/  @!P0 FMUL R2, R2, 16777216 ;  /* 0x4b80000002028820 */ /* 0x000fe40000400000 */
[----:B------:R-:W-:Y:S02]  /*d4df0*/  @!P0 FMUL R14, R14, 16777216 ;  /* 0x4b8000000e0e8820 */ /* 0x000fe40000400000 */
[----:B------:R-:W-:Y:S02]  /*d4e00*/  @!P0 FMUL R20, R20, 16777216 ;  /* 0x4b80000014148820 */ /* 0x000fe40000400000 */
[----:B------:R-:W-:-:S02]  /*d4e10*/  @!P0 FMUL R6, R6, 16777216 ;  /* 0x4b80000006068820 */ /* 0x000fc40000400000 */
[----:B---3--:R-:W-:-:S05]  /*d4e20*/  @!P0 FMUL R23, R23, 16777216 ;  /* 0x4b80000017178820 */ /* 0x008fca0000400000 */
        /* <DEDUP_REMOVED lines=12> */
[----:B------:R0:W-:Y:S01]  /*d4ef0*/  STL [R1+0x108], R18 ;  /* 0x0001081201007387 */ /* 0x0001e20000100800 */
        /* <DEDUP_REMOVED lines=14> */
[----:B0-----:R-:W3:Y:S02]  /*d4fe0*/  LDL R18, [R1+0x1c0] ;  /* 0x0001c00001127983 */ /* 0x001ee40000100800 */
[----:B------:R-:W-:-:S04]  /*d4ff0*/  @P6 FMUL R12, R12, 0.25 ;  /* 0x3e8000000c0c6820 */ /* 0x000fc80000400000 */
[----:B------:R-:W-:Y:S01]  /*d5000*/  @!P0 FMUL R12, R12, 16777216 ;  /* 0x4b8000000c0c8820 */ /* 0x000fe20000400000 */
[----:B---3--:R0:W-:Y:S04]  /*d5010*/  STL [R1+0x4610], R18 ;  /* 0x0046101201007387 */ /* 0x0081e80000100800 */
[----:B0-----:R-:W3:Y:S01]  /*d5020*/  LDL R18, [R1+0x1c4] ;  /* 0x0001c40001127983 */ /* 0x001ee20000100800 */
[----:B------:R-:W-:Y:S03]  /*d5030*/  STL [R1+0x50], R12 ;  /* 0x0000500c01007387 */ /* 0x000fe60000100800 */
[----:B---3--:R0:W-:Y:S04]  /*d5040*/  STL [R1+0x4614], R18 ;  /* 0x0046141201007387 */ /* 0x0081e80000100800 */
[----:B0-----:R-:W3:Y:S04]  /*d5050*/  LDL R18, [R1+0x1c8] ;  /* 0x0001c80001127983 */ /* 0x001ee80000100800 */
[----:B---3--:R0:W-:Y:S04]  /*d5060*/  STL [R1+0x4618], R18 ;  /* 0x0046181201007387 */ /* 0x0081e80000100800 */
[----:B0-----:R-:W3:Y:S01]  /*d5070*/  LDL R18, [R1+0x1cc] ;  /* 0x0001cc0001127983 */ /* 0x001ee20000100800 */
[----:B--2---:R-:W-:-:S03]  /*d5080*/  FSETP.GT.AND P6, PT, |R10|, 8.50705917302346158658e+37, PT ;  /* 0x7e8000000a00780b */ /* 0x004fc60003fc4200 */
[----:B---3--:R0:W-:Y:S04]  /*d5090*/  STL [R1+0x461c], R18 ;  /* 0x00461c1201007387 */ /* 0x0081e80000100800 */
[----:B0-----:R-:W2:Y:S01]  /*d50a0*/  LDL R18, [R1+0x1d0] ;  /* 0x0001d00001127983 */ /* 0x001ea20000100800 */
        /* <DEDUP_REMOVED lines=26> */
[----:B------:R-:W3:Y:S02]  /*d5250*/  LDL.LU R12, [R1+0x154] ;  /* 0x00015400010c7983 */ /* 0x000ee40000300800 */
        /* <DEDUP_REMOVED lines=15> */
[----:B0-----:R-:W2:Y:S01]  /*d5350*/  LDL.LU R18, [R1+0x460c] ;  /* 0x00460c0001127983 */ /* 0x001ea20000300800 */
[----:B------:R0:W-:Y:S03]  /*d5360*/  STL [R1+0x45f8], R14 ;  /* 0x0045f80e01007387 */ /* 0x0001e60000100800 */
        /* <DEDUP_REMOVED lines=91> */
[----:B------:R0:W-:Y:S02]  /*d5920*/  STL [R1+0x188], R15 ;  /* 0x0001880f01007387 */ /* 0x0001e40000100800 */
        /* <DEDUP_REMOVED lines=325> */
[----:B------:R0:W-:Y:S01]  /*d6d80*/  STL [R1+0x280], R22 ;  /* 0x0002801601007387 */ /* 0x0001e20000100800 */
        /* <DEDUP_REMOVED lines=496> */
[----:B------:R-:W-:Y:S01]  /*d8c90*/  STL [R1+0x424], R6 ;  /* 0x0004240601007387 */ /* 0x000fe20000100800 */
[----:B0-----:R-:W3:Y:S01]  /*d8ca0*/  LDL R21, [R1+0x444] ;  /* 0x0004440001157983 */ /* 0x001ee20000100800 */
        /* <DEDUP_REMOVED lines=943> */
[----:B------:R-:W-:Y:S02]  /*dc7a0*/  @!P0 FMUL R2, R2, 16777216 ;  /* 0x4b80000002028820 */ /* 0x000fe40000400000 */
[----:B------:R-:W-:Y:S02]  /*dc7b0*/  @!P0 FMUL R12, R12, 16777216 ;  /* 0x4b8000000c0c8820 */ /* 0x000fe40000400000 */
        /* <DEDUP_REMOVED lines=28> */
[----:B------:R0:W-:Y:S02]  /*dc980*/  STL [R1+0x740], R12 ;  /* 0x0007400c01007387 */ /* 0x0001e40000100800 */
[----:B0-----:R-:W3:Y:S04]  /*dc990*/  LDL R12, [R1+0x764] ;  /* 0x00076400010c7983 */ /* 0x001ee80000100800 */
[----:B---3--:R0:W-:Y:S04]  /*dc9a0*/  STL [R1+0x4430], R12 ;  /* 0x0044300c01007387 */ /* 0x0081e80000100800 */
[----:B0-----:R-:W3:Y:S04]  /*dc9b0*/  LDL R12, [R1+0x75c] ;  /* 0x00075c00010c7983 */ /* 0x001ee80000100800 */
        /* <DEDUP_REMOVED lines=244> */
[----:B------:R-:W-:Y:S02]  /*dd900*/  @!P0 FMUL R17, R17, 16777216 ;  /* 0x4b80000011118820 */ /* 0x000fe40000400000 */
[----:B------:R-:W-:Y:S02]  /*dd910*/  @!P0 FMUL R9, R9, 16777216 ;  /* 0x4b80000009098820 */ /* 0x000fe40000400000 */
[----:B---3--:R-:W-:-:S05]  /*dd920*/  @!P0 FMUL R14, R14, 16777216 ;  /* 0x4b8000000e0e8820 */ /* 0x008fca0000400000 */
[----:B------:R0:W-:Y:S04]  /*dd930*/  STL [R1+0x810], R14 ;  /* 0x0008100e01007387 */ /* 0x0001e80000100800 */
[----:B0-----:R-:W3:Y:S01]  /*dd940*/  LDL.LU R14, [R1+0x43f4] ;  /* 0x0043f400010e7983 */ /* 0x001ee20000300800 */
[----:B------:R0:W-:Y:S03]  /*dd950*/  STL [R1+0x818], R23 ;  /* 0x0008181701007387 */ /* 0x0001e60000100800 */
[----:B0-----:R-:W4:Y:S01]  /*dd960*/  LDL.LU R23, [R1+0x43f0] ;  /* 0x0043f00001177983 */ /* 0x001f220000300800 */
[----:B------:R0:W-:Y:S03]  /*dd970*/  STL [R1+0x820], R29 ;  /* 0x0008201d01007387 */ /* 0x0001e60000100800 */
[----:B0-----:R-:W5:Y:S01]  /*dd980*/  LDL.LU R29, [R1+0x43ec] ;  /* 0x0043ec00011d7983 */ /* 0x001f620000300800 */
[----:B------:R0:W-:Y:S03]  /*dd990*/  STL [R1+0x824], R27 ;  /* 0x0008241b01007387 */ /* 0x0001e60000100800 */
[----:B0-----:R-:W3:Y:S01]  /*dd9a0*/  LDL.LU R27, [R1+0x43e8] ;  /* 0x0043e800011b7983 */ /* 0x001ee20000300800 */
[----:B------:R0:W-:Y:S03]  /*dd9b0*/  STL [R1+0x82c], R26 ;  /* 0x00082c1a01007387 */ /* 0x0001e60000100800 */
[----:B0-----:R-:W4:Y:S01]  /*dd9c0*/  LDL.LU R26, [R1+0x43e4] ;  /* 0x0043e400011a7983 */ /* 0x001f220000300800 */
[----:B------:R0:W-:Y:S03]  /*dd9d0*/  STL [R1+0x830], R24 ;  /* 0x0008301801007387 */ /* 0x0001e60000100800 */
[----:B0-----:R-:W5:Y:S01]  /*dd9e0*/  LDL.LU R24, [R1+0x43e0] ;  /* 0x0043e00001187983 */ /* 0x001f620000300800 */
        /* <DEDUP_REMOVED lines=8> */
[----:B------:R-:W-:-:S02]  /*dda70*/  @P6 FMUL R2, R2, 0.25 ;  /* 0x3e80000002026820 */ /* 0x000fc40000400000 */
[----:B------:R-:W-:Y:S02]  /*dda80*/  @P6 FMUL R3, R3, 0.25 ;  /* 0x3e80000003036820 */ /* 0x000fe40000400000 */
[----:B------:R-:W-:Y:S02]  /*dda90*/  @P6 FMUL R28, R28, 0.25 ;  /* 0x3e8000001c1c6820 */ /* 0x000fe40000400000 */
[----:B------:R-:W-:Y:S02]  /*ddaa0*/  @P6 FMUL R6, R6, 0.25 ;  /* 0x3e80000006066820 */ /* 0x000fe40000400000 */
[----:B------:R-:W-:Y:S02]  /*ddab0*/  @!P0 FMUL R2, R2, 16777216 ;  /* 0x4b80000002028820 */ /* 0x000fe40000400000 */
[----:B------:R-:W-:Y:S02]  /*ddac0*/  @P6 FMUL R20, R20, 0.25 ;  /* 0x3e80000014146820 */ /* 0x000fe40000400000 */
[----:B------:R-:W-:-:S02]  /*ddad0*/  @!P0 FMUL R3, R3, 16777216 ;  /* 0x4b80000003038820 */ /* 0x000fc40000400000 */
[----:B------:R-:W-:Y:S02]  /*ddae0*/  @P6 FMUL R16, R16, 0.25 ;  /* 0x3e80000010106820 */ /* 0x000fe40000400000 */
[----:B------:R-:W-:Y:S02]  /*ddaf0*/  @P6 FMUL R7, R7, 0.25 ;  /* 0x3e80000007076820 */ /* 0x000fe40000400000 */
[----:B------:R-:W-:Y:S02]  /*ddb00*/  @!P0 FMUL R28, R28, 16777216 ;  /* 0x4b8000001c1c8820 */ /* 0x000fe40000400000 */
[----:B------:R-:W-:Y:S01]  /*ddb10*/  @P6 FMUL R11, R11, 0.25 ;  /* 0x3e8000000b0b6820 */ /* 0x000fe20000400000 */
[----:B------:R0:W-:Y:S01]  /*ddb20*/  STL [R1+0x854], R2 ;  /* 0x0008540201007387 */ /* 0x0001e20000100800 */
[----:B------:R-:W-:Y:S02]  /*ddb30*/  @!P0 FMUL R6, R6, 16777216 ;  /* 0x4b80000006068820 */ /* 0x000fe40000400000 */
[----:B------:R-:W-:-:S02]  /*ddb40*/  @P6 FMUL R21, R21, 0.25 ;  /* 0x3e80000015156820 */ /* 0x000fc40000400000 */
[----:B------:R-:W-:Y:S02]  /*ddb50*/  @!P0 FMUL R20, R20, 16777216 ;  /* 0x4b80000014148820 */ /* 0x000fe40000400000 */
[----:B------:R-:W-:Y:S02]  /*ddb60*/  @P6 FMUL R5, R5, 0.25 ;  /* 0x3e80000005056820 */ /* 0x000fe40000400000 */
[----:B------:R-:W-:Y:S02]  /*ddb70*/  @!P0 FMUL R16, R16, 16777216 ;  /* 0x4b80000010108820 */ /* 0x000fe40000400000 */
[----:B------:R-:W-:Y:S02]  /*ddb80*/  @P6 FMUL R8, R8, 0.25 ;  /* 0x3e80000008086820 */ /* 0x000fe40000400000 */
[----:B------:R-:W-:Y:S01]  /*ddb90*/  @!P0 FMUL R7, R7, 16777216 ;  /* 0x4b80000007078820 */ /* 0x000fe20000400000 */
[----:B0-----:R-:W5:Y:S01]  /*ddba0*/  LDL.LU R2, [R1+0x43cc] ;  /* 0x0043cc0001027983 */ /* 0x001f620000300800 */
[----:B------:R0:W-:Y:S02]  /*ddbb0*/  STL [R1+0x858], R3 ;  /* 0x0008580301007387 */ /* 0x0001e40000100800 */
[----:B------:R-:W-:-:S02]  /*ddbc0*/  @P6 FMUL R22, R22, 0.25 ;  /* 0x3e80000016166820 */ /* 0x000fc40000400000 */
[----:B------:R-:W-:Y:S02]  /*ddbd0*/  @P6 FMUL R19, R19, 0.25 ;  /* 0x3e80000013136820 */ /* 0x000fe40000400000 */
[----:B------:R-:W-:Y:S02]  /*ddbe0*/  @P6 FMUL R15, R15, 0.25 ;  /* 0x3e8000000f0f6820 */ /* 0x000fe40000400000 */
[----:B------:R-:W-:Y:S02]  /*ddbf0*/  @P6 FMUL R13, R13, 0.25 ;  /* 0x3e8000000d0d6820 */ /* 0x000fe40000400000 */
[----:B--2---:R-:W-:Y:S02]  /*ddc00*/  @P6 FMUL R0, R0, 0.25 ;  /* 0x3e80000000006820 */ /* 0x004fe40000400000 */
[----:B------:R-:W-:Y:S02]  /*ddc10*/  @P6 FMUL R18, R18, 0.25 ;  /* 0x3e80000012126820 */ /* 0x000fe40000400000 */
[----:B------:R-:W-:-:S02]  /*ddc20*/  @P6 FMUL R12, R12, 0.25 ;  /* 0x3e8000000c0c6820 */ /* 0x000fc40000400000 */
[----:B------:R-:W-:Y:S02]  /*ddc30*/  @P6 FMUL R10, R10, 0.25 ;  /* 0x3e8000000a0a6820 */ /* 0x000fe40000400000 */
[----:B------:R-:W-:Y:S01]  /*ddc40*/  @!P0 FMUL R11, R11, 16777216 ;  /* 0x4b8000000b0b8820 */ /* 0x000fe20000400000 */
[----:B0-----:R-:W2:Y:S01]  /*ddc50*/  LDL.LU R3, [R1+0x43c8] ;  /* 0x0043c80001037983 */ /* 0x001ea20000300800 */
[----:B------:R0:W-:Y:S02]  /*ddc60*/  STL [R1+0x864], R28 ;  /* 0x0008641c01007387 */ /* 0x0001e40000100800 */
[----:B------:R-:W-:Y:S02]  /*ddc70*/  STL [R1+0x868], R6 ;  /* 0x0008680601007387 */ /* 0x000fe40000100800 */
[----:B------:R-:W-:Y:S01]  /*ddc80*/  @!P0 FMUL R21, R21, 16777216 ;  /* 0x4b80000015158820 */ /* 0x000fe20000400000 */
[----:B------:R-:W-:Y:S01]  /*ddc90*/  STL [R1+0x874], R20 ;  /* 0x0008741401007387 */ /* 0x000fe20000100800 */
[----:B------:R-:W-:-:S02]  /*ddca0*/  @!P0 FMUL R5, R5, 16777216 ;  /* 0x4b80000005058820 */ /* 0x000fc40000400000 */
[----:B------:R-:W-:Y:S02]  /*ddcb0*/  STL [R1+0x878], R16 ;  /* 0x0008781001007387 */ /* 0x000fe40000100800 */
[----:B------:R-:W-:Y:S01]  /*ddcc0*/  @!P0 FMUL R8, R8, 16777216 ;  /* 0x4b80000008088820 */ /* 0x000fe20000400000 */
[----:B------:R-:W-:Y:S01]  /*ddcd0*/  STL [R1+0x884], R7 ;  /* 0x0008840701007387 */ /* 0x000fe20000100800 */
[----:B------:R-:W-:Y:S02]  /*ddce0*/  @!P0 FMUL R22, R22, 16777216 ;  /* 0x4b80000016168820 */ /* 0x000fe40000400000 */
[----:B------:R-:W-:Y:S02]  /*ddcf0*/  STL [R1+0x888], R11 ;  /* 0x0008880b01007387 */ /* 0x000fe40000100800 */
[----:B------:R-:W-:Y:S01]  /*ddd00*/  @!P0 FMUL R19, R19, 16777216 ;  /* 0x4b80000013138820 */ /* 0x000fe20000400000 */
[----:B------:R-:W-:Y:S01]  /*ddd10*/  STL [R1+0x894], R21 ;  /* 0x0008941501007387 */ /* 0x000fe20000100800 */
[----:B------:R-:W-:-:S02]  /*ddd20*/  @!P0 FMUL R0, R0, 16777216 ;  /* 0x4b80000000008820 */ /* 0x000fc40000400000 */
[----:B------:R-:W-:Y:S02]  /*ddd30*/  STL [R1+0x898], R5 ;  /* 0x0008980501007387 */ /* 0x000fe40000100800 */
[----:B------:R-:W-:Y:S01]  /*ddd40*/  @!P0 FMUL R15, R15, 16777216 ;  /* 0x4b8000000f0f8820 */ /* 0x000fe20000400000 */
[----:B------:R1:W-:Y:S01]  /*ddd50*/  STL [R1+0x8a4], R8 ;  /* 0x0008a40801007387 */ /* 0x0003e20000100800 */
[----:B------:R-:W-:Y:S02]  /*ddd60*/  @!P0 FMUL R13, R13, 16777216 ;  /* 0x4b8000000d0d8820 */ /* 0x000fe40000400000 */
[----:B------:R-:W-:Y:S02]  /*ddd70*/  STL [R1+0x8a8], R22 ;  /* 0x0008a81601007387 */ /* 0x000fe40000100800 */
[----:B------:R-:W-:Y:S01]  /*ddd80*/  STL [R1+0x8ac], R19 ;  /* 0x0008ac1301007387 */ /* 0x000fe20000100800 */
[----:B------:R-:W-:Y:S01]  /*ddd90*/  STL [R1+0x419c], R0 ;  /* 0x00419c0001007387 */ /* 0x000fe20000100800 */
[----:B------:R3:W-:Y:S02]  /*ddda0*/  STL [R1+0x8b0], R15 ;  /* 0x0008b00f01007387 */ /* 0x0007e40000100800 */
[----:B------:R-:W-:-:S02]  /*dddb0*/  @!P0 FMUL R12, R12, 16777216 ;  /* 0x4b8000000c0c8820 */ /* 0x000fc40000400000 */
[----:B------:R-:W-:Y:S02]  /*dddc0*/  STL [R1+0x8b8], R13 ;  /* 0x0008b80d01007387 */ /* 0x000fe40000100800 */
[----:B------:R-:W-:Y:S02]  /*dddd0*/  @!P0 FMUL R18, R18, 16777216 ;  /* 0x4b80000012128820 */ /* 0x000fe40000400000 */
[----:B------:R-:W-:Y:S01]  /*ddde0*/  @!P0 FMUL R10, R10, 16777216 ;  /* 0x4b8000000a0a8820 */ /* 0x000fe20000400000 */
[----:B0-----:R-:W-:Y:S01]  /*dddf0*/  MOV R28, c[0x0][0x1c8] ;  /* 0x00007200001c7a02 */ /* 0x001fe20000000f00 */
[----:B------:R-:W-:Y:S01]  /*dde00*/  STL [R1+0x41f8], R12 ;  /* 0x0041f80c01007387 */ /* 0x000fe20000100800 */
[----:B------:R-:W-:Y:S02]  /*dde10*/  STL [R1+0x8b4], R18 ;  /* 0x0008b41201007387 */ /* 0x000fe40000100800 */
[----:B------:R5:W-:Y:S02]  /*dde20*/  STL [R1+0x8bc], R10 ;  /* 0x0008bc0a01007387 */ /* 0x000be40000100800 */
[C---:B-1----:R-:W-:Y:S01]  /*dde30*/  IMAD R8, R28.reuse, 0x206, RZ ;  /* 0x000002061c087824 */ /* 0x042fe200078e02ff */
[----:B---3--:R-:W-:Y:S01]  /*dde40*/  MOV R15, R27 ;  /* 0x0000001b000f7202 */ /* 0x008fe20000000f00 */
[C---:B------:R-:W-:Y:S01]  /*dde50*/  IMAD R27, R28.reuse, 0x108, RZ ;  /* 0x000001081c1b7824 */ /* 0x040fe200078e02ff */
[----:B----4-:R-:W-:Y:S01]  /*dde60*/  MOV R19, R26 ;  /* 0x0000001a00137202 */ /* 0x010fe20000000f00 */
[----:B------:R-:W-:-:S02]  /*dde70*/  IMAD R26, R28, 0x84, RZ ;  /* 0x000000841c1a7824 */ /* 0x000fc400078e02ff */
[----:B-----5:R-:W-:Y:S02]  /*dde80*/  IMAD.MOV.U32 R10, RZ, RZ, R24 ;  /* 0x000000ffff0a7224 */ /* 0x020fe400078e0018 */
[C---:B------:R-:W-:Y:S01]  /*dde90*/  IMAD R24, R28.reuse, 0x106, RZ ;  /* 0x000001061c187824 */ /* 0x040fe200078e02ff */
[----:B------:R-:W-:Y:S01]  /*ddea0*/  MOV R18, R25 ;  /* 0x0000001900127202 */ /* 0x000fe20000000f00 */
[----:B------:R-:W-:Y:S01]  /*ddeb0*/  IMAD R25, R28, 0x42, RZ ;  /* 0x000000421c197824 */ /* 0x000fe200078e02ff */
[----:B------:R-:W-:-:S13]  /*ddec0*/  ISETP.GE.U32.AND P6, PT, R9, 0x7f800000, PT ;  /* 0x7f8000000900780c */ /* 0x000fda0003fc6070 */
[----:B------:R-:W-:-:S05]  /*dded0*/  @P6 MOV R13, 0x7f800000 ;  /* 0x7f800000000d6802 */ /* 0x000fca0000000f00 */
[----:B------:R-:W-:-:S05]  /*ddee0*/  @P6 FFMA.FTZ R17, R9, R13, +INF ;  /* 0x7f80000009116423 */ /* 0x000fca000001000d */
[----:B------:R-:W-:Y:S01]  /*ddef0*/  STL [R1+0x13ec], R17 ;  /* 0x0013ec1101007387 */ /* 0x000fe20000100800 */
[----:B------:R0:W-:Y:S02]  /*ddf00*/  STL.64 [R1+0x43c0], R8 ;  /* 0x0043c00801007387 */ /* 0x0001e40000100a00 */
[----:B------:R-:W-:Y:S02]  /*ddf10*/  STL.64 [R1+0x43b0], R24 ;  /* 0x0043b01801007387 */ /* 0x000fe40000100a00 */
[----:B------:R1:W-:Y:S01]  /*ddf20*/  STL.64 [R1+0x43b8], R26 ;  /* 0x0043b81a01007387 */ /* 0x0003e20000100a00 */
[----:B0-----:R-:W3:Y:S01]  /*ddf30*/  LDL.LU R8, [R1+0x650] ;  /* 0x0006500001087983 */ /* 0x001ee20000300800 */
[C---:B------:R-:W-:Y:S02]  /*ddf40*/  IMAD R21, R28.reuse, 0x296, RZ ;  /* 0x000002961c157824 */ /* 0x040fe400078e02ff */
[C---:B------:R-:W-:Y:S02]  /*ddf50*/  IMAD R20, R28.reuse, 0x15a, RZ ;  /* 0x0000015a1c147824 */ /* 0x040fe400078e02ff */
[----:B------:R-:W-:-:S02]  /*ddf60*/  IMAD R9, R28, 0x202, RZ ;  /* 0x000002021c097824 */ /* 0x000fc400078e02ff */
[----:B-1----:R-:W-:Y:S01]  /*ddf70*/  IMAD R26, R28, 0x101, RZ ;  /* 0x000001011c1a7824 */ /* 0x002fe200078e02ff */
[----:B------:R3:W-:Y:S02]  /*ddf80*/  STL.64 [R1+0x43a0], R20 ;  /* 0x0043a01401007387 */ /* 0x0007e40000100a00 */
[----:B---3--:R-:W-:Y:S01]  /*ddf90*/  FSEL R20, R8, -INF , P5 ;  /* 0xff80000008147808 */ /* 0x008fe20002800000 */
[----:B------:R-:W-:-:S04]  /*ddfa0*/  IADD3 R8, P5, R9, R2, RZ ;  /* 0x0000000209087210 */ /* 0x000fc80007fbe0ff */
[----:B--2---:R-:W-:Y:S01]  /*ddfb0*/  LEA.HI.X.SX32 R9, R26, R3, 0x1, P5 ;  /* 0x000000031a097211 */ /* 0x004fe200028f0eff */
[----:B------:R-:W-:Y:S04]  /*ddfc0*/  STL [R1+0x16f0], R20 ;  /* 0x0016f01401007387 */ /* 0x000fe80000100800 */
[----:B------:R0:W-:Y:S04]  /*ddfd0*/  STL.64 [R1+0xeb8], R8 ;  /* 0x000eb80801007387 */ /* 0x0001e80000100a00 */
[----:B0-----:R-:W2:Y:S01]  /*ddfe0*/  LDL.LU.64 R8, [R1+0x43c0] ;  /* 0x0043c00001087983 */ /* 0x001ea20000300a00 */
[----:B------:R-:W-:Y:S01]  /*ddff0*/  FSETP.NEU.AND P0, PT, R4, RZ, PT ;  /* 0x000000ff0400720b */ /* 0x000fe20003f0d000 */
[----:B------:R-:W-:-:S02]  /*de000*/  IMAD R4, R28, 0x102, RZ ;  /* 0x000001021c047824 */ /* 0x000fc400078e02ff */
[C---:B------:R-:W-:Y:S02]  /*de010*/  IMAD R20, R28.reuse, 0x81, RZ ;  /* 0x000000811c147824 */ /* 0x040fe400078e02ff */
[----:B------:R-:W-:Y:S01]  /*de020*/  IMAD R27, R28, 0x204, RZ ;  /* 0x000002041c1b7824 */ /* 0x000fe200078e02ff */
[----:B------:R-:W-:-:S04]  /*de030*/  IADD3 R24, P6, R4, R2, RZ ;  /* 0x0000000204187210 */ /* 0x000fc80007fde0ff */
[-C--:B------:R-:W-:Y:S02]  /*de040*/  LEA.HI.X.SX32 R25, R20, R3.reuse, 0x1, P6 ;  /* 0x0000000314197211 */ /* 0x080fe400030f0eff */
[-C--:B------:R-:W-:Y:S01]  /*de050*/  IADD3 R26, P5, R27, R2.reuse, RZ ;  /* 0x000000021b1a7210 */ /* 0x080fe20007fbe0ff */
[----:B------:R-:W-:Y:S02]  /*de060*/  IMAD R7, R28, 0x103, RZ ;  /* 0x000001031c077824 */ /* 0x000fe400078e02ff */
[----:B------:R2:W-:Y:S01]  /*de070*/  STL.64 [R1+0xc08], R24 ;  /* 0x000c081801007387 */ /* 0x0005e20000100a00 */
[----:B------:R-:W-:Y:S02]  /*de080*/  LEA.HI.X.SX32 R27, R4, R3, 0x1, P5 ;  /* 0x00000003041b7211 */ /* 0x000fe400028f0eff */
[----:B--2---:R-:W-:Y:S01]  /*de090*/  IADD3 R24, P6, R8, R2, RZ ;  /* 0x0000000208187210 */ /* 0x004fe20007fde0ff */
[----:B------:R-:W-:-:S03]  /*de0a0*/  IMAD R8, R28, 0x160, RZ ;  /* 0x000001601c087824 */ /* 0x000fc600078e02ff */
[----:B------:R-:W-:Y:S02]  /*de0b0*/  LEA.HI.X.SX32 R25, R7, R3, 0x1, P6 ;  /* 0x0000000307197211 */ /* 0x000fe400030f0eff */
[----:B------:R-:W-:Y:S01]  /*de0c0*/  STL.64 [R1+0x4378], R8 ;  /* 0x0043780801007387 */ /* 0x000fe20000100a00 */
[----:B------:R0:W-:Y:S03]  /*de0d0*/  STL.64 [R1+0xec0], R26 ;  /* 0x000ec01a01007387 */ /* 0x0001e60000100a00 */
[----:B0-----:R-:W2:Y:S01]  /*de0e0*/  LDL.LU.64 R26, [R1+0x43b8] ;  /* 0x0043b800011a7983 */ /* 0x001ea20000300a00 */
[----:B------:R0:W-:Y:S03]  /*de0f0*/  STL.64 [R1+0xed8], R24 ;  /* 0x000ed81801007387 */ /* 0x0001e60000100a00 */
[----:B0-----:R-:W3:Y:S01]  /*de100*/  LDL.LU.64 R24, [R1+0x43b0] ;  /* 0x0043b00001187983 */ /* 0x001ee20000300a00 */
[----:B------:R-:W-:-:S02]  /*de110*/  IMAD R17, R28, 0x104, RZ ;  /* 0x000001041c117824 */ /* 0x000fc400078e02ff */
[C---:B------:R-:W-:Y:S02]  /*de120*/  IMAD R13, R28.reuse, 0x82, RZ ;  /* 0x000000821c0d7824 */ /* 0x040fe400078e02ff */
[C---:B------:R-:W-:Y:S02]  /*de130*/  IMAD R6, R28.reuse, 0x117, RZ ;  /* 0x000001171c067824 */ /* 0x040fe400078e02ff */
[C---:B------:R-:W-:Y:S02]  /*de140*/  IMAD R7, R28.reuse, 0x2c0, RZ ;  /* 0x000002c01c077824 */ /* 0x040fe400078e02ff */
[----:B------:R-:W-:Y:S01]  /*de150*/  IMAD R4, R28, 0x41, RZ ;  /* 0x000000411c047824 */ /* 0x000fe200078e02ff */
[-C--:B------:R-:W-:Y:S02]  /*de160*/  IADD3 R20, P6, R17, R2.reuse, RZ ;  /* 0x0000000211147210 */ /* 0x080fe40007fde0ff */
[----:B------:R-:W-:Y:S01]  /*de170*/  IADD3 R8, P5, R13, R2, RZ ;  /* 0x000000020d087210 */ /* 0x000fe20007fbe0ff */
[----:B------:R0:W-:Y:S02]  /*de180*/  STL.64 [R1+0x43a8], R6 ;  /* 0x0043a80601007387 */ /* 0x0001e40000100a00 */
[----:B------:R1:W-:Y:S01]  /*de190*/  STL [R1+0xc00], R20 ;  /* 0x000c001401007387 */ /* 0x0003e20000100800 */
[----:B------:R-:W-:-:S05]  /*de1a0*/  LEA.HI.X.SX32 R9, R4, R3, 0x1, P5 ;  /* 0x0000000304097211 */ /* 0x000fca00028f0eff */
[----:B------:R4:W-:Y:S01]  /*de1b0*/  STL.64 [R1+0xd20], R8 ;  /* 0x000d200801007387 */ /* 0x0009e20000100a00 */
[----:B0-----:R-:W-:Y:S02]  /*de1c0*/  MOV R6, R20 ;  /* 0x0000001400067202 */ /* 0x001fe40000000f00 */
[----:B------:R-:W-:Y:S01]  /*de1d0*/  MOV R7, R21 ;  /* 0x0000001500077202 */ /* 0x000fe20000000f00 */
[C---:B-1----:R-:W-:Y:S02]  /*de1e0*/  IMAD R20, R28.reuse, 0x208, RZ ;  /* 0x000002081c147824 */ /* 0x042fe400078e02ff */
[----:B------:R-:W-:Y:S01]  /*de1f0*/  IMAD R21, R28, 0x20a, RZ ;  /* 0x0000020a1c157824 */ /* 0x000fe200078e02ff */
[-C--:B------:R-:W-:Y:S02]  /*de200*/  LEA.HI.X.SX32 R7, R13, R3.reuse, 0x1, P6 ;  /* 0x000000030d077211 */ /* 0x080fe400030f0eff */
[-C--:B----4-:R-:W-:Y:S02]  /*de210*/  IADD3 R8, P5, R20, R2.reuse, RZ ;  /* 0x0000000214087210 */ /* 0x090fe40007fbe0ff */
[----:B------:R-:W-:Y:S01]  /*de220*/  IADD3 R6, P6, R21, R2, RZ ;  /* 0x0000000215067210 */ /* 0x000fe20007fde0ff */
[C---:B------:R-:W-:Y:S01]  /*de230*/  IMAD R21, R28.reuse, 0x105, RZ ;  /* 0x000001051c157824 */ /* 0x040fe200078e02ff */
[----:B------:R0:W-:Y:S01]  /*de240*/  STL [R1+0xc04], R7 ;  /* 0x000c040701007387 */ /* 0x0001e20000100800 */
[----:B------:R-:W-:Y:S01]  /*de250*/  LEA.HI.X.SX32 R9, R17, R3, 0x1, P5 ;  /* 0x0000000311097211 */ /* 0x000fe200028f0eff */
[----:B------:R-:W-:-:S02]  /*de260*/  IMAD R4, R28, 0x20c, RZ ;  /* 0x0000020c1c047824 */ /* 0x000fc400078e02ff */
[C---:B------:R-:W-:Y:S02]  /*de270*/  IMAD R20, R28.reuse, 0x83, RZ ;  /* 0x000000831c147824 */ /* 0x040fe400078e02ff */
[----:B------:R-:W-:Y:S01]  /*de280*/  STL.64 [R1+0xed0], R8 ;  /* 0x000ed00801007387 */ /* 0x000fe20000100a00 */
[----:B0-----:R-:W-:Y:S01]  /*de290*/  LEA.HI.X.SX32 R7, R21, R3, 0x1, P6 ;  /* 0x0000000315077211 */ /* 0x001fe200030f0eff */
[----:B------:R-:W-:-:S04]  /*de2a0*/  IMAD R21, R28, 0x20e, RZ ;  /* 0x0000020e1c157824 */ /* 0x000fc800078e02ff */
[----:B------:R0:W-:Y:S02]  /*de2b0*/  STL.64 [R1+0xec8], R6 ;  /* 0x000ec80601007387 */ /* 0x0001e40000100a00 */
[----:B0-----:R-:W-:Y:S01]  /*de2c0*/  IADD3 R6, P6, R4, R2, RZ ;  /* 0x0000000204067210 */ /* 0x001fe20007fde0ff */
[C---:B------:R-:W-:Y:S01]  /*de2d0*/  IMAD R13, R28.reuse, 0x109, RZ ;  /* 0x000001091c0d7824 */ /* 0x040fe200078e02ff */
[----:B------:R-:W-:Y:S01]  /*de2e0*/  MOV R22, R10 ;  /* 0x0000000a00167202 */ /* 0x000fe20000000f00 */
[----:B------:R-:W-:Y:S02]  /*de2f0*/  IMAD.MOV.U32 R10, RZ, RZ, R29 ;  /* 0x000000ffff0a7224 */ /* 0x000fe400078e001d */
[C---:B------:R-:W-:Y:S02]  /*de300*/  IMAD R29, R28.reuse, 0x10a, RZ ;  /* 0x0000010a1c1d7824 */ /* 0x040fe400078e02ff */
[C---:B------:R-:W-:Y:S02]  /*de310*/  IMAD R11, R28.reuse, 0x216, RZ ;  /* 0x000002161c0b7824 */ /* 0x040fe400078e02ff */
[----:B------:R-:W-:-:S02]  /*de320*/  IMAD R17, R28, 0x10d, RZ ;  /* 0x0000010d1c117824 */ /* 0x000fc400078e02ff */
[----:B------:R-:W-:Y:S01]  /*de330*/  IMAD R12, R28, 0x15f, RZ ;  /* 0x0000015f1c0c7824 */ /* 0x000fe200078e02ff */
[C---:B---3--:R-:W-:Y:S02]  /*de340*/  IADD3 R8, P5, R24.reuse, R2, RZ ;  /* 0x0000000218087210 */ /* 0x048fe40007fbe0ff */
[-C--:B------:R-:W-:Y:S02]  /*de350*/  LEA.HI.X.SX32 R7, R24, R3.reuse, 0x1, P6 ;  /* 0x0000000318077211 */ /* 0x080fe400030f0eff */
[----:B------:R-:W-:Y:S01]  /*de360*/  LEA.HI.X.SX32 R9, R20, R3, 0x1, P5 ;  /* 0x0000000314097211 */ /* 0x000fe200028f0eff */
[----:B------:R-:W-:-:S04]  /*de370*/  IMAD R20, R28, 0x107, RZ ;  /* 0x000001071c147824 */ /* 0x000fc800078e02ff */
[----:B------:R0:W-:Y:S01]  /*de380*/  STL.64 [R1+0xbf8], R8 ;  /* 0x000bf80801007387 */ /* 0x0001e20000100a00 */
[----:B------:R1:W-:Y:S01]  /*de390*/  STL.64 [R1+0xee0], R6 ;  /* 0x000ee00601007387 */ /* 0x0003e20000100a00 */
[-C--:B0-----:R-:W-:Y:S01]  /*de3a0*/  IADD3 R8, P5, R21, R2.reuse, RZ ;  /* 0x0000000215087210 */ /* 0x081fe20007fbe0ff */
[----:B------:R-:W-:Y:S01]  /*de3b0*/  IMAD R21, R28, 0x21, RZ ;  /* 0x000000211c157824 */ /* 0x000fe200078e02ff */
[----:B-1----:R-:W-:Y:S02]  /*de3c0*/  IADD3 R6, P6, R25, R2, RZ ;  /* 0x0000000219067210 */ /* 0x002fe40007fde0ff */
[-C--:B------:R-:W-:Y:S02]  /*de3d0*/  LEA.HI.X.SX32 R9, R20, R3.reuse, 0x1, P5 ;  /* 0x0000000314097211 */ /* 0x080fe400028f0eff */
[----:B------:R-:W-:-:S03]  /*de3e0*/  LEA.HI.X.SX32 R7, R21, R3, 0x1, P6 ;  /* 0x0000000315077211 */ /* 0x000fc600030f0eff */
[----:B------:R2:W-:Y:S02]  /*de3f0*/  STL.64 [R1+0xef8], R8 ;  /* 0x000ef80801007387 */ /* 0x0005e40000100a00 */
[----:B------:R0:W-:Y:S02]  /*de400*/  STL.64 [R1+0xda8], R6 ;  /* 0x000da80601007387 */ /* 0x0001e40000100a00 */
[C---:B------:R-:W-:Y:S02]  /*de410*/  IMAD R20, R28.reuse, 0x210, RZ ;  /* 0x000002101c147824 */ /* 0x040fe400078e02ff */
[----:B------:R-:W-:Y:S01]  /*de420*/  IMAD R21, R28, 0x212, RZ ;  /* 0x000002121c157824 */ /* 0x000fe200078e02ff */
[-C--:B--2---:R-:W-:Y:S02]  /*de430*/  IADD3 R8, P5, R26, R2.reuse, RZ ;  /* 0x000000021a087210 */ /* 0x084fe40007fbe0ff */
[----:B0-----:R-:W-:Y:S02]  /*de440*/  IADD3 R6, P6, R27, R2, RZ ;  /* 0x000000021b067210 */ /* 0x001fe40007fde0ff */
[----:B------:R-:W-:-:S02]  /*de450*/  LEA.HI.X.SX32 R9, R25, R3, 0x1, P5 ;  /* 0x0000000319097211 */ /* 0x000fc400028f0eff */
[----:B------:R-:W-:-:S03]  /*de460*/  LEA.HI.X.SX32 R7, R26, R3, 0x1, P6 ;  /* 0x000000031a077211 */ /* 0x000fc600030f0eff */
[----:B------:R0:W-:Y:S02]  /*de470*/  STL.64 [R1+0xd18], R8 ;  /* 0x000d180801007387 */ /* 0x0001e40000100a00 */
[----:B------:R1:W-:Y:S01]  /*de480*/  STL.64 [R1+0xbf0], R6 ;  /* 0x000bf00601007387 */ /* 0x0003e20000100a00 */
[-C--:B0-----:R-:W-:Y:S02]  /*de490*/  IADD3 R8, P5, R20, R2.reuse, RZ ;  /* 0x0000000214087210 */ /* 0x081fe40007fbe0ff */
[----:B-1----:R-:W-:Y:S01]  /*de4a0*/  IADD3 R6, P6, R21, R2, RZ ;  /* 0x0000000215067210 */ /* 0x002fe20007fde0ff */
[C---:B------:R-:W-:Y:S01]  /*de4b0*/  IMAD R20, R28.reuse, 0x214, RZ ;  /* 0x000002141c147824 */ /* 0x040fe200078e02ff */
[-C--:B------:R-:W-:Y:S02]  /*de4c0*/  LEA.HI.X.SX32 R9, R27, R3.reuse, 0x1, P5 ;  /* 0x000000031b097211 */ /* 0x080fe400028f0eff */
[----:B------:R-:W-:Y:S01]  /*de4d0*/  LEA.HI.X.SX32 R7, R13, R3, 0x1, P6 ;  /* 0x000000030d077211 */ /* 0x000fe200030f0eff */
[----:B------:R-:W-:-:S02]  /*de4e0*/  IMAD R21, R28, 0x85, RZ ;  /* 0x000000851c157824 */ /* 0x000fc400078e02ff */
[----:B------:R0:W-:Y:S02]  /*de4f0*/  STL.64 [R1+0xef0], R8 ;  /* 0x000ef00801007387 */ /* 0x0001e40000100a00 */
[----:B------:R1:W-:Y:S02]  /*de500*/  STL.64 [R1+0xee8], R6 ;  /* 0x000ee80601007387 */ /* 0x0003e40000100a00 */
[----:B------:R-:W-:Y:S01]  /*de510*/  IMAD R13, R28, 0x10b, RZ ;  /* 0x0000010b1c0d7824 */ /* 0x000fe200078e02ff */
[-C--:B0-----:R-:W-:Y:S02]  /*de520*/  IADD3 R8, P5, R29, R2.reuse, RZ ;  /* 0x000000021d087210 */ /* 0x081fe40007fbe0ff */
[-C--:B-1----:R-:W-:Y:S02]  /*de530*/  IADD3 R6, P6, R20, R2.reuse, RZ ;  /* 0x0000000214067210 */ /* 0x082fe40007fde0ff */
[-C--:B------:R-:W-:Y:S02]  /*de540*/  LEA.HI.X.SX32 R9, R21, R3.reuse, 0x1, P5 ;  /* 0x0000000315097211 */ /* 0x080fe400028f0eff */
[-C--:B------:R-:W-:Y:S01]  /*de550*/  LEA.HI.X.SX32 R7, R29, R3.reuse, 0x1, P6 ;  /* 0x000000031d077211 */ /* 0x080fe200030f0eff */
[C---:B------:R-:W-:Y:S01]  /*de560*/  IMAD R21, R28.reuse, 0x86, RZ ;  /* 0x000000861c157824 */ /* 0x040fe200078e02ff */
[----:B------:R-:W-:Y:S01]  /*de570*/  IADD3 R24, P5, R11, R2, RZ ;  /* 0x000000020b187210 */ /* 0x000fe20007fbe0ff */
[----:B------:R0:W-:Y:S02]  /*de580*/  STL.64 [R1+0xbe8], R8 ;  /* 0x000be80801007387 */ /* 0x0001e40000100a00 */
[----:B------:R1:W-:Y:S01]  /*de590*/  STL.64 [R1+0xf00], R6 ;  /* 0x000f000601007387 */ /* 0x0003e20000100a00 */
[----:B------:R-:W-:Y:S01]  /*de5a0*/  LEA.HI.X.SX32 R25, R13, R3, 0x1, P5 ;  /* 0x000000030d197211 */ /* 0x000fe200028f0eff */
[----:B------:R-:W-:-:S02]  /*de5b0*/  IMAD R20, R28, 0x10c, RZ ;  /* 0x0000010c1c147824 */ /* 0x000fc400078e02ff */
[C---:B0-----:R-:W-:Y:S01]  /*de5c0*/  IMAD R8, R28.reuse, 0x43, RZ ;  /* 0x000000431c087824 */ /* 0x041fe200078e02ff */
[----:B-1----:R-:W-:Y:S01]  /*de5d0*/  IADD3 R6, P6, R21, R2, RZ ;  /* 0x0000000215067210 */ /* 0x002fe20007fde0ff */
[----:B------:R-:W-:-:S03]  /*de5e0*/  IMAD R9, R28, 0x218, RZ ;  /* 0x000002181c097824 */ /* 0x000fc600078e02ff */
[-C--:B------:R-:W-:Y:S01]  /*de5f0*/  LEA.HI.X.SX32 R7, R8, R3.reuse, 0x1, P6 ;  /* 0x0000000308077211 */ /* 0x080fe200030f0eff */
[----:B------:R0:W-:Y:S04]  /*de600*/  STL.64 [R1+0xf18], R24 ;  /* 0x000f181801007387 */ /* 0x0001e80000100a00 */
[----:B------:R1:W-:Y:S01]  /*de610*/  STL.64 [R1+0xd10], R6 ;  /* 0x000d100601007387 */ /* 0x0003e20000100a00 */
[-C--:B0-----:R-:W-:Y:S02]  /*de620*/  IADD3 R24, P5, R20, R2.reuse, RZ ;  /* 0x0000000214187210 */ /* 0x081fe40007fbe0ff */
[----:B-1----:R-:W-:Y:S02]  /*de630*/  IADD3 R6, P6, R9, R2, RZ ;  /* 0x0000000209067210 */ /* 0x002fe40007fde0ff */
[----:B------:R-:W-:Y:S01]  /*de640*/  LEA.HI.X.SX32 R25, R21, R3, 0x1, P5 ;  /* 0x0000000315197211 */ /* 0x000fe200028f0eff */
[----:B------:R-:W-:-:S02]  /*de650*/  IMAD R9, R28, 0x21a, RZ ;  /* 0x0000021a1c097824 */ /* 0x000fc400078e02ff */
[----:B------:R-:W-:Y:S01]  /*de660*/  IMAD R21, R28, 0x10e, RZ ;  /* 0x0000010e1c157824 */ /* 0x000fe200078e02ff */
[----:B------:R-:W-:Y:S01]  /*de670*/  LEA.HI.X.SX32 R7, R20, R3, 0x1, P6 ;  /* 0x0000000314077211 */ /* 0x000fe200030f0eff */
[----:B------:R0:W-:Y:S04]  /*de680*/  STL.64 [R1+0xbe0], R24 ;  /* 0x000be01801007387 */ /* 0x0001e80000100a00 */
[----:B------:R1:W-:Y:S02]  /*de690*/  STL.64 [R1+0xf10], R6 ;  /* 0x000f100601007387 */ /* 0x0003e40000100a00 */
[C---:B------:R-:W-:Y:S02]  /*de6a0*/  IMAD R8, R28.reuse, 0x21c, RZ ;  /* 0x0000021c1c087824 */ /* 0x040fe400078e02ff */
[----:B------:R-:W-:-:S02]  /*de6b0*/  IMAD R13, R28, 0xb2, RZ ;  /* 0x000000b21c0d7824 */ /* 0x000fc400078e02ff */
[C---:B------:R-:W-:Y:S01]  /*de6c0*/  IMAD R20, R28.reuse, 0x21e, RZ ;  /* 0x0000021e1c147824 */ /* 0x040fe200078e02ff */
[-C--:B0-----:R-:W-:Y:S01]  /*de6d0*/  IADD3 R24, P5, R9, R2.reuse, RZ ;  /* 0x0000000209187210 */ /* 0x081fe20007fbe0ff */
[----:B------:R-:W-:Y:S01]  /*de6e0*/  IMAD R9, R28, 0x87, RZ ;  /* 0x000000871c097824 */ /* 0x000fe200078e02ff */
[-C--:B-1----:R-:W-:Y:S02]  /*de6f0*/  IADD3 R6, P6, R21, R2.reuse, RZ ;  /* 0x0000000215067210 */ /* 0x082fe40007fde0ff */
[-C--:B------:R-:W-:Y:S01]  /*de700*/  LEA.HI.X.SX32 R25, R17, R3.reuse, 0x1, P5 ;  /* 0x0000000311197211 */ /* 0x080fe200028f0eff */
[-C--:B------:R-:W-:Y:S01]  /*de710*/  IADD3 R26, P5, R8, R2.reuse, RZ ;  /* 0x00000002081a7210 */ /* 0x080fe20007fbe0ff */
[-C--:B------:R-:W-:Y:S01]  /*de720*/  LEA.HI.X.SX32 R7, R9, R3.reuse, 0x1, P6 ;  /* 0x0000000309077211 */ /* 0x080fe200030f0eff */
[----:B------:R-:W-:Y:S01]  /*de730*/  STL.64 [R1+0x4380], R12 ;  /* 0x0043800c01007387 */ /* 0x000fe20000100a00 */
[C---:B------:R-:W-:Y:S01]  /*de740*/  IMAD R9, R28.reuse, 0x22, RZ ;  /* 0x000000221c097824 */ /* 0x040fe200078e02ff */
[----:B------:R-:W-:Y:S01]  /*de750*/  LEA.HI.X.SX32 R27, R21, R3, 0x1, P5 ;  /* 0x00000003151b7211 */ /* 0x000fe200028f0eff */
[C---:B------:R-:W-:Y:S01]  /*de760*/  IMAD R8, R28.reuse, 0x10f, RZ ;  /* 0x0000010f1c087824 */ /* 0x040fe200078e02ff */
[----:B------:R0:W-:Y:S01]  /*de770*/  STL.64 [R1+0xbd8], R6 ;  /* 0x000bd80601007387 */ /* 0x0001e20000100a00 */
[----:B------:R-:W-:Y:S02]  /*de780*/  STL.64 [R1+0xf08], R24 ;  /* 0x000f081801007387 */ /* 0x000fe40000100a00 */
[----:B------:R1:W-:Y:S02]  /*de790*/  STL.64 [R1+0xf20], R26 ;  /* 0x000f201a01007387 */ /* 0x0003e40000100a00 */
[----:B------:R-:W-:Y:S01]  /*de7a0*/  IMAD R21, R28, 0x11, RZ ;  /* 0x000000111c157824 */ /* 0x000fe200078e02ff */
[-C--:B0-----:R-:W-:Y:S01]  /*de7b0*/  IADD3 R6, P6, R20, R2.reuse, RZ ;  /* 0x0000000214067210 */ /* 0x081fe20007fde0ff */
[----:B------:R-:W-:Y:S01]  /*de7c0*/  IMAD R20, R28, 0x44, RZ ;  /* 0x000000441c147824 */ /* 0x000fe200078e02ff */
[----:B-1----:R-:W-:-:S02]  /*de7d0*/  IADD3 R26, P5, R9, R2, RZ ;  /* 0x00000002091a7210 */ /* 0x002fc40007fbe0ff */
[-C--:B------:R-:W-:Y:S01]  /*de7e0*/  LEA.HI.X.SX32 R7, R8, R3.reuse, 0x1, P6 ;  /* 0x0000000308077211 */ /* 0x080fe200030f0eff */
[C---:B------:R-:W-:Y:S01]  /*de7f0*/  IMAD R17, R28.reuse, 0x88, RZ ;  /* 0x000000881c117824 */ /* 0x040fe200078e02ff */
[----:B------:R-:W-:Y:S01]  /*de800*/  LEA.HI.X.SX32 R27, R21, R3, 0x1, P5 ;  /* 0x00000003151b7211 */ /* 0x000fe200028f0eff */
[----:B------:R-:W-:Y:S02]  /*de810*/  IMAD R21, R28, 0x110, RZ ;  /* 0x000001101c157824 */ /* 0x000fe400078e02ff */
[----:B------:R0:W-:Y:S02]  /*de820*/  STL.64 [R1+0xf38], R6 ;  /* 0x000f380601007387 */ /* 0x0001e40000100a00 */
[----:B------:R1:W-:Y:S01]  /*de830*/  STL.64 [R1+0xde8], R26 ;  /* 0x000de81a01007387 */ /* 0x0003e20000100a00 */
[-C--:B0-----:R-:W-:Y:S02]  /*de840*/  IADD3 R6, P6, R20, R2.reuse, RZ ;  /* 0x0000000214067210 */ /* 0x081fe40007fde0ff */
[----:B-1----:R-:W-:-:S02]  /*de850*/  IADD3 R26, P5, R17, R2, RZ ;  /* 0x00000002111a7210 */ /* 0x002fc40007fbe0ff */
[-C--:B------:R-:W-:Y:S01]  /*de860*/  LEA.HI.X.SX32 R7, R9, R3.reuse, 0x1, P6 ;  /* 0x0000000309077211 */ /* 0x080fe200030f0eff */
[-C--:B------:R-:W-:Y:S01]  /*de870*/  IADD3 R8, P6, R21, R2.reuse, RZ ;  /* 0x0000000215087210 */ /* 0x080fe20007fde0ff */
[-C--:B------:R-:W-:Y:S01]  /*de880*/  LEA.HI.X.SX32 R27, R20, R3.reuse, 0x1, P5 ;  /* 0x00000003141b7211 */ /* 0x080fe200028f0eff */
[C---:B------:R-:W-:Y:S02]  /*de890*/  IMAD R20, R28.reuse, 0x222, RZ ;  /* 0x000002221c147824 */ /* 0x040fe400078e02ff */
[----:B------:R-:W-:Y:S01]  /*de8a0*/  LEA.HI.X.SX32 R9, R17, R3, 0x1, P6 ;  /* 0x0000000311097211 */ /* 0x000fe200030f0eff */
[----:B------:R0:W-:Y:S01]  /*de8b0*/  STL.64 [R1+0xda0], R6 ;  /* 0x000da00601007387 */ /* 0x0001e20000100a00 */
[----:B------:R-:W-:Y:S03]  /*de8c0*/  STL.64 [R1+0xd08], R26 ;  /* 0x000d081a01007387 */ /* 0x000fe60000100a00 */
[----:B------:R1:W-:Y:S01]  /*de8d0*/  STL.64 [R1+0xbd0], R8 ;  /* 0x000bd00801007387 */ /* 0x0003e20000100a00 */
[----:B0-----:R-:W-:Y:S01]  /*de8e0*/  IMAD R7, R28, 0x220, RZ ;  /* 0x000002201c077824 */ /* 0x001fe200078e02ff */
[----:B-1----:R-:W-:-:S04]  /*de8f0*/  IADD3 R8, P6, R20, R2, RZ ;  /* 0x0000000214087210 */ /* 0x002fc80007fde0ff */
[----:B------:R-:W-:Y:S01]  /*de900*/  IADD3 R6, P5, R7, R2, RZ ;  /* 0x0000000207067210 */ /* 0x000fe20007fbe0ff */
[----:B------:R-:W-:-:S03]  /*de910*/  IMAD R20, R28, 0x111, RZ ;  /* 0x000001111c147824 */ /* 0x000fc600078e02ff */
[-C--:B------:R-:W-:Y:S02]  /*de920*/  LEA.HI.X.SX32 R7, R21, R3.reuse, 0x1, P5 ;  /* 0x0000000315077211 */ /* 0x080fe400028f0eff */
[----:B------:R-:W-:Y:S01]  /*de930*/  LEA.HI.X.SX32 R9, R20, R3, 0x1, P6 ;  /* 0x0000000314097211 */ /* 0x000fe200030f0eff */
[C---:B------:R-:W-:Y:S02]  /*de940*/  IMAD R17, R28.reuse, 0x112, RZ ;  /* 0x000001121c117824 */ /* 0x040fe400078e02ff */
[----:B------:R0:W-:Y:S02]  /*de950*/  STL.64 [R1+0xf30], R6 ;  /* 0x000f300601007387 */ /* 0x0001e40000100a00 */
[----:B------:R1:W-:Y:S01]  /*de960*/  STL.64 [R1+0xf28], R8 ;  /* 0x000f280801007387 */ /* 0x0003e20000100a00 */
[----:B0-----:R-:W-:Y:S01]  /*de970*/  IADD3 R6, P5, R17, R2, RZ ;  /* 0x0000000211067210 */ /* 0x001fe20007fbe0ff */
[----:B-1----:R-:W-:-:S05]  /*de980*/  IMAD R8, R28, 0x89, RZ ;  /* 0x000000891c087824 */ /* 0x002fca00078e02ff */
[----:B------:R-:W-:-:S05]  /*de990*/  LEA.HI.X.SX32 R7, R8, R3, 0x1, P5 ;  /* 0x0000000308077211 */ /* 0x000fca00028f0eff */
[----:B------:R0:W-:Y:S04]  /*de9a0*/  STL.64 [R1+0xbc8], R6 ;  /* 0x000bc80601007387 */ /* 0x0001e80000100a00 */
[----:B0-----:R-:W2:Y:S01]  /*de9b0*/  LDL.LU.64 R6, [R1+0x43a8] ;  /* 0x0043a80001067983 */ /* 0x001ea20000300a00 */
[C---:B------:R-:W-:Y:S02]  /*de9c0*/  IMAD R21, R28.reuse, 0x224, RZ ;  /* 0x000002241c157824 */ /* 0x040fe400078e02ff */
[C---:B------:R-:W-:Y:S02]  /*de9d0*/  IMAD R9, R28.reuse, 0x226, RZ ;  /* 0x000002261c097824 */ /* 0x040fe400078e02ff */
[C---:B------:R-:W-:Y:S01]  /*de9e0*/  IMAD R26, R28.reuse, 0x8a, RZ ;  /* 0x0000008a1c1a7824 */ /* 0x040fe200078e02ff */
[-C--:B------:R-:W-:Y:S01]  /*de9f0*/  IADD3 R20, P6, R21, R2.reuse, RZ ;  /* 0x0000000215147210 */ /* 0x080fe20007fde0ff */
[----:B------:R-:W-:Y:S01]  /*dea00*/  IMAD R27, R28, 0x113, RZ ;  /* 0x000001131c1b7824 */ /* 0x000fe200078e02ff */
[----:B------:R-:W-:-:S02]  /*dea10*/  IADD3 R8, P5, R9, R2, RZ ;  /* 0x0000000209087210 */ /* 0x000fc40007fbe0ff */
[-C--:B------:R-:W-:Y:S01]  /*dea20*/  LEA.HI.X.SX32 R21, R17, R3.reuse, 0x1, P6 ;  /* 0x0000000311157211 */ /* 0x080fe200030f0eff */
[----:B------:R-:W-:Y:S01]  /*dea30*/  IMAD R17, R28, 0x166, RZ ;  /* 0x000001661c117824 */ /* 0x000fe200078e02ff */
[----:B------:R-:W-:Y:S01]  /*dea40*/  IADD3 R12, P6, R26, R2, RZ ;  /* 0x000000021a0c7210 */ /* 0x000fe20007fde0ff */
[C---:B------:R-:W-:Y:S01]  /*dea50*/  IMAD R16, R28.reuse, 0x156, RZ ;  /* 0x000001561c107824 */ /* 0x040fe200078e02ff */
[----:B------:R-:W-:Y:S01]  /*dea60*/  LEA.HI.X.SX32 R9, R27, R3, 0x1, P5 ;  /* 0x000000031b097211 */ /* 0x000fe200028f0eff */
[----:B------:R0:W-:Y:S01]  /*dea70*/  STL.64 [R1+0xf40], R20 ;  /* 0x000f401401007387 */ /* 0x0001e20000100a00 */
[----:B------:R-:W-:-:S03]  /*dea80*/  IMAD R25, R28, 0x114, RZ ;  /* 0x000001141c197824 */ /* 0x000fc600078e02ff */
[----:B0-----:R-:W3:Y:S01]  /*dea90*/  LDL.LU.64 R20, [R1+0x43a0] ;  /* 0x0043a00001147983 */ /* 0x001ee20000300a00 */
[----:B------:R-:W-:Y:S02]  /*deaa0*/  STL [R1+0x4394], R17 ;  /* 0x0043941101007387 */ /* 0x000fe40000100800 */
[----:B------:R-:W-:Y:S02]  /*deab0*/  STL [R1+0xd00], R12 ;  /* 0x000d000c01007387 */ /* 0x000fe40000100800 */
[----:B------:R0:W-:Y:S01]  /*deac0*/  STL [R1+0x4398], R16 ;  /* 0x0043981001007387 */ /* 0x0001e20000100800 */
[----:B------:R1:W-:Y:S01]  /*dead0*/  STL.64 [R1+0xf58], R8 ;  /* 0x000f580801007387 */ /* 0x0003e20000100a00 */
[----:B0-----:R-:W-:Y:S01]  /*deae0*/  MOV R16, R12 ;  /* 0x0000000c00107202 */ /* 0x001fe20000000f00 */
[----:B------:R-:W-:Y:S02]  /*deaf0*/  IADD3 R12, P5, R25, R2, RZ ;  /* 0x00000002190c7210 */ /* 0x000fe40007fbe0ff */
[----:B-1----:R-:W-:-:S02]  /*deb00*/  IMAD R8, R28, 0x45, RZ ;  /* 0x000000451c087824 */ /* 0x002fc400078e02ff */
[----:B------:R-:W-:Y:S01]  /*deb10*/  IMAD R9, R28, 0x228, RZ ;  /* 0x000002281c097824 */ /* 0x000fe200078e02ff */
[----:B------:R-:W-:Y:S01]  /*deb20*/  MOV R17, R13 ;  /* 0x0000000d00117202 */ /* 0x000fe20000000f00 */
[-C--:B------:R-:W-:Y:S01]  /*deb30*/  LEA.HI.X.SX32 R13, R26, R3.reuse, 0x1, P5 ;  /* 0x000000031a0d7211 */ /* 0x080fe200028f0eff */
[----:B------:R-:W-:Y:S01]  /*deb40*/  LEA.HI.X.SX32 R17, R8, R3, 0x1, P6 ;  /* 0x0000000308117211 */ /* 0x000fe200030f0eff */
[----:B------:R-:W-:Y:S01]  /*deb50*/  IMAD R8, R28, 0x22a, RZ ;  /* 0x0000022a1c087824 */ /* 0x000fe200078e02ff */
[----:B------:R-:W-:-:S03]  /*deb60*/  IADD3 R16, P6, R9, R2, RZ ;  /* 0x0000000209107210 */ /* 0x000fc60007fde0ff */
[----:B------:R0:W-:Y:S01]  /*deb70*/  STL [R1+0xd04], R17 ;  /* 0x000d041101007387 */ /* 0x0001e20000100800 */
[----:B------:R1:W-:Y:S02]  /*deb80*/  STL.64 [R1+0xbc0], R12 ;  /* 0x000bc00c01007387 */ /* 0x0003e40000100a00 */
[C---:B------:R-:W-:Y:S02]  /*deb90*/  IMAD R9, R28.reuse, 0x116, RZ ;  /* 0x000001161c097824 */ /* 0x040fe400078e02ff */
[----:B------:R-:W-:Y:S01]  /*deba0*/  IMAD R26, R28, 0x22c, RZ ;  /* 0x0000022c1c1a7824 */ /* 0x000fe200078e02ff */
[----:B0-----:R-:W-:Y:S02]  /*debb0*/  LEA.HI.X.SX32 R17, R25, R3, 0x1, P6 ;  /* 0x0000000319117211 */ /* 0x001fe400030f0eff */
[----:B-1----:R-:W-:Y:S01]  /*debc0*/  IADD3 R12, P5, R8, R2, RZ ;  /* 0x00000002080c7210 */ /* 0x002fe20007fbe0ff */
[C---:B------:R-:W-:Y:S02]  /*debd0*/  IMAD R8, R28.reuse, 0x115, RZ ;  /* 0x000001151c087824 */ /* 0x040fe400078e02ff */
[----:B------:R0:W-:Y:S01]  /*debe0*/  STL.64 [R1+0xf50], R16 ;  /* 0x000f501001007387 */ /* 0x0001e20000100a00 */
[----:B------:R-:W-:-:S02]  /*debf0*/  IMAD R25, R28, 0x8b, RZ ;  /* 0x0000008b1c197824 */ /* 0x000fc400078e02ff */
[----:B------:R-:W-:Y:S01]  /*dec00*/  LEA.HI.X.SX32 R13, R8, R3, 0x1, P5 ;  /* 0x00000003080d7211 */ /* 0x000fe200028f0eff */
[----:B------:R-:W-:Y:S01]  /*dec10*/  IMAD R8, R28, 0x22e, RZ ;  /* 0x0000022e1c087824 */ /* 0x000fe200078e02ff */
[----:B0-----:R-:W-:-:S03]  /*dec20*/  IADD3 R16, P6, R9, R2, RZ ;  /* 0x0000000209107210 */ /* 0x001fc60007fde0ff */
[----:B------:R0:W-:Y:S01]  /*dec30*/  STL.64 [R1+0xf48], R12 ;  /* 0x000f480c01007387 */ /* 0x0001e20000100a00 */
[----:B------:R-:W-:-:S05]  /*dec40*/  LEA.HI.X.SX32 R17, R25, R3, 0x1, P6 ;  /* 0x0000000319117211 */ /* 0x000fca00030f0eff */
[----:B------:R1:W-:Y:S01]  /*dec50*/  STL.64 [R1+0xbb8], R16 ;  /* 0x000bb81001007387 */ /* 0x0003e20000100a00 */
[----:B0-----:R-:W-:-:S04]  /*dec60*/  IADD3 R12, P5, R26, R2, RZ ;  /* 0x000000021a0c7210 */ /* 0x001fc80007fbe0ff */
[----:B------:R-:W-:Y:S02]  /*dec70*/  LEA.HI.X.SX32 R13, R9, R3, 0x1, P5 ;  /* 0x00000003090d7211 */ /* 0x000fe400028f0eff */
[-C--:B-1----:R-:W-:Y:S01]  /*dec80*/  IADD3 R16, P6, R8, R2.reuse, RZ ;  /* 0x0000000208107210 */ /* 0x082fe20007fde0ff */
[C---:B------:R-:W-:Y:S02]  /*dec90*/  IMAD R8, R28.reuse, 0x46, RZ ;  /* 0x000000461c087824 */ /* 0x040fe400078e02ff */
[----:B------:R0:W-:Y:S01]  /*deca0*/  STL.64 [R1+0xf60], R12 ;  /* 0x000f600c01007387 */ /* 0x0001e20000100a00 */
[C---:B------:R-:W-:Y:S02]  /*decb0*/  IMAD R26, R28.reuse, 0x23, RZ ;  /* 0x000000231c1a7824 */ /* 0x040fe400078e02ff */
[C---:B------:R-:W-:Y:S02]  /*decc0*/  IMAD R25, R28.reuse, 0x8c, RZ ;  /* 0x0000008c1c197824 */ /* 0x040fe400078e02ff */
[----:B------:R-:W-:Y:S01]  /*decd0*/  IMAD R9, R28, 0x118, RZ ;  /* 0x000001181c097824 */ /* 0x000fe200078e02ff */
[----:B0-----:R-:W-:-:S04]  /*dece0*/  IADD3 R12, P5, R8, R2, RZ ;  /* 0x00000002080c7210 */ /* 0x001fc80007fbe0ff */
[-C--:B------:R-:W-:Y:S01]  /*decf0*/  LEA.HI.X.SX32 R13, R26, R3.reuse, 0x1, P5 ;  /* 0x000000031a0d7211 */ /* 0x080fe200028f0eff */
[C---:B------:R-:W-:Y:S02]  /*ded00*/  IMAD R26, R28.reuse, 0x230, RZ ;  /* 0x000002301c1a7824 */ /* 0x040fe400078e02ff */
[C---:B------:R-:W-:Y:S02]  /*ded10*/  IMAD R29, R28.reuse, 0x11a, RZ ;  /* 0x0000011a1c1d7824 */ /* 0x040fe400078e02ff */
[C---:B------:R-:W-:Y:S02]  /*ded20*/  IMAD R24, R28.reuse, 0x164, RZ ;  /* 0x000001641c187824 */ /* 0x040fe400078e02ff */
[C---:B------:R-:W-:Y:S02]  /*ded30*/  IMAD R27, R28.reuse, 0x234, RZ ;  /* 0x000002341c1b7824 */ /* 0x040fe400078e02ff */
[----:B------:R-:W-:Y:S01]  /*ded40*/  IMAD R5, R28, 0x9, RZ ;  /* 0x000000091c057824 */ /* 0x000fe200078e02ff */
[----:B--2---:R-:W-:Y:S01]  /*ded50*/  LEA.HI.X.SX32 R17, R6, R3, 0x1, P6 ;  /* 0x0000000306117211 */ /* 0x004fe200030f0eff */
[----:B------:R-:W-:-:S04]  /*ded60*/  IMAD R6, R28, 0x2d, RZ ;  /* 0x0000002d1c067824 */ /* 0x000fc800078e02ff */
[----:B------:R0:W-:Y:S01]  /*ded70*/  STL.64 [R1+0xf78], R16 ;  /* 0x000f781001007387 */ /* 0x0001e20000100a00 */
[----:B------:R-:W-:Y:S02]  /*ded80*/  STL.64 [R1+0x4388], R6 ;  /* 0x0043880601007387 */ /* 0x000fe40000100a00 */
[----:B------:R1:W-:Y:S01]  /*ded90*/  STL.64 [R1+0xd98], R12 ;  /* 0x000d980c01007387 */ /* 0x0003e20000100a00 */
[-C--:B0-----:R-:W-:Y:S02]  /*deda0*/  IADD3 R16, P6, R25, R2.reuse, RZ ;  /* 0x0000000219107210 */ /* 0x081fe40007fde0ff */
[-C--:B-1----:R-:W-:Y:S02]  /*dedb0*/  IADD3 R12, P5, R9, R2.reuse, RZ ;  /* 0x00000002090c7210 */ /* 0x082fe40007fbe0ff */
[-C--:B------:R-:W-:Y:S01]  /*dedc0*/  LEA.HI.X.SX32 R17, R8, R3.reuse, 0x1, P6 ;  /* 0x0000000308117211 */ /* 0x080fe200030f0eff */
[----:B------:R-:W-:Y:S01]  /*dedd0*/  IADD3 R6, P6, R26, R2, RZ ;  /* 0x000000021a067210 */ /* 0x000fe20007fde0ff */
[----:B------:R-:W-:Y:S01]  /*dede0*/  LEA.HI.X.SX32 R13, R25, R3, 0x1, P5 ;  /* 0x00000003190d7211 */ /* 0x000fe200028f0eff */
[----:B------:R-:W-:-:S02]  /*dedf0*/  IMAD R8, R28, 0x232, RZ ;  /* 0x000002321c087824 */ /* 0x000fc400078e02ff */
[-C--:B------:R-:W-:Y:S01]  /*dee00*/  LEA.HI.X.SX32 R7, R9, R3.reuse, 0x1, P6 ;  /* 0x0000000309077211 */ /* 0x080fe200030f0eff */
[----:B------:R0:W-:Y:S01]  /*dee10*/  STL.64 [R1+0xcf8], R16 ;  /* 0x000cf81001007387 */ /* 0x0001e20000100a00 */
[----:B------:R1:W-:Y:S02]  /*dee20*/  STL.64 [R1+0xbb0], R12 ;  /* 0x000bb00c01007387 */ /* 0x0003e40000100a00 */
[C---:B------:R-:W-:Y:S01]  /*dee30*/  IMAD R25, R28.reuse, 0xb4, RZ ;  /* 0x000000b41c197824 */ /* 0x040fe200078e02ff */
[----:B------:R2:W-:Y:S01]  /*dee40*/  STL.64 [R1+0xf70], R6 ;  /* 0x000f700601007387 */ /* 0x0005e20000100a00 */
[----:B0-----:R-:W-:Y:S01]  /*dee50*/  IMAD R17, R28, 0x119, RZ ;  /* 0x000001191c117824 */ /* 0x001fe200078e02ff */
[-C--:B-1----:R-:W-:Y:S01]  /*dee60*/  IADD3 R12, P5, R8, R2.reuse, RZ ;  /* 0x00000002080c7210 */ /* 0x082fe20007fbe0ff */
[C---:B------:R-:W-:Y:S01]  /*dee70*/  IMAD R8, R28.reuse, 0x8d, RZ ;  /* 0x0000008d1c087824 */ /* 0x040fe200078e02ff */
[-C--:B--2---:R-:W-:Y:S02]  /*dee80*/  IADD3 R6, P6, R29, R2.reuse, RZ ;  /* 0x000000021d067210 */ /* 0x084fe40007fde0ff */
[-C--:B------:R-:W-:Y:S01]  /*dee90*/  LEA.HI.X.SX32 R13, R17, R3.reuse, 0x1, P5 ;  /* 0x00000003110d7211 */ /* 0x080fe200028f0eff */
[----:B------:R-:W-:Y:S01]  /*deea0*/  IMAD R9, R28, 0x236, RZ ;  /* 0x000002361c097824 */ /* 0x000fe200078e02ff */
[-C--:B------:R-:W-:Y:S01]  /*deeb0*/  LEA.HI.X.SX32 R7, R8, R3.reuse, 0x1, P6 ;  /* 0x0000000308077211 */ /* 0x080fe200030f0eff */
[----:B------:R-:W-:Y:S02]  /*deec0*/  STL.64 [R1+0x4368], R24 ;  /* 0x0043681801007387 */ /* 0x000fe40000100a00 */
[----:B------:R0:W-:Y:S02]  /*deed0*/  STL.64 [R1+0xf68], R12 ;  /* 0x000f680c01007387 */ /* 0x0001e40000100a00 */
[C---:B------:R-:W-:Y:S01]  /*deee0*/  IMAD R26, R28.reuse, 0x5a, RZ ;  /* 0x0000005a1c1a7824 */ /* 0x040fe200078e02ff */
[----:B------:R1:W-:Y:S01]  /*deef0*/  STL.64 [R1+0xba8], R6 ;  /* 0x000ba80601007387 */ /* 0x0003e20000100a00 */
[C---:B------:R-:W-:Y:S01]  /*def00*/  IMAD R8, R28.reuse, 0x8e, RZ ;  /* 0x0000008e1c087824 */ /* 0x040fe200078e02ff */
[-C--:B0-----:R-:W-:Y:S01]  /*def10*/  IADD3 R12, P5, R27, R2.reuse, RZ ;  /* 0x000000021b0c7210 */ /* 0x081fe20007fbe0ff */
[C---:B------:R-:W-:Y:S01]  /*def20*/  IMAD R27, R28.reuse, 0x168, RZ ;  /* 0x000001681c1b7824 */ /* 0x040fe200078e02ff */
[----:B-1----:R-:W-:Y:S01]  /*def30*/  IADD3 R6, P6, R9, R2, RZ ;  /* 0x0000000209067210 */ /* 0x002fe20007fde0ff */
[----:B------:R-:W-:Y:S01]  /*def40*/  IMAD R9, R28, 0x11b, RZ ;  /* 0x0000011b1c097824 */ /* 0x000fe200078e02ff */
[----:B------:R-:W-:-:S02]  /*def50*/  LEA.HI.X.SX32 R13, R29, R3, 0x1, P5 ;  /* 0x000000031d0d7211 */ /* 0x000fc400028f0eff */
[----:B------:R-:W-:Y:S01]  /*def60*/  STL.64 [R1+0x4360], R26 ;  /* 0x0043601a01007387 */ /* 0x000fe20000100a00 */
[----:B------:R-:W-:Y:S02]  /*def70*/  STL [R1+0x4390], R27 ;  /* 0x0043901b01007387 */ /* 0x000fe40000100800 */
[C---:B------:R-:W-:Y:S01]  /*def80*/  IMAD R17, R28.reuse, 0x11c, RZ ;  /* 0x0000011c1c117824 */ /* 0x040fe200078e02ff */
[----:B------:R-:W-:Y:S01]  /*def90*/  LEA.HI.X.SX32 R7, R9, R3, 0x1, P6 ;  /* 0x0000000309077211 */ /* 0x000fe200030f0eff */
[----:B------:R0:W-:Y:S01]  /*defa0*/  STL.64 [R1+0xf80], R12 ;  /* 0x000f800c01007387 */ /* 0x0001e20000100a00 */
[C---:B------:R-:W-:Y:S02]  /*defb0*/  IMAD R16, R28.reuse, 0x47, RZ ;  /* 0x000000471c107824 */ /* 0x040fe400078e02ff */
[----:B------:R-:W-:Y:S01]  /*defc0*/  IMAD R29, R28, 0x238, RZ ;  /* 0x000002381c1d7824 */ /* 0x000fe200078e02ff */
[----:B------:R1:W-:Y:S01]  /*defd0*/  STL.64 [R1+0xf98], R6 ;  /* 0x000f980601007387 */ /* 0x0003e20000100a00 */
[----:B0-----:R-:W-:-:S02]  /*defe0*/  IADD3 R12, P5, R8, R2, RZ ;  /* 0x00000002080c7210 */ /* 0x001fc40007fbe0ff */
[----:B-1----:R-:W-:Y:S02]  /*deff0*/  IADD3 R6, P6, R17, R2, RZ ;  /* 0x0000000211067210 */ /* 0x002fe40007fde0ff */
[-C--:B------:R-:W-:Y:S01]  /*df000*/  LEA.HI.X.SX32 R13, R16, R3.reuse, 0x1, P5 ;  /* 0x00000003100d7211 */ /* 0x080fe200028f0eff */
[----:B------:R-:W-:Y:S01]  /*df010*/  IMAD R9, R28, 0x23a, RZ ;  /* 0x0000023a1c097824 */ /* 0x000fe200078e02ff */
[----:B------:R-:W-:-:S03]  /*df020*/  LEA.HI.X.SX32 R7, R8, R3, 0x1, P6 ;  /* 0x0000000308077211 */ /* 0x000fc600030f0eff */
[----:B------:R0:W-:Y:S02]  /*df030*/  STL.64 [R1+0xcf0], R12 ;  /* 0x000cf00c01007387 */ /* 0x0001e40000100a00 */
[----:B------:R1:W-:Y:S02]  /*df040*/  STL.64 [R1+0xba0], R6 ;  /* 0x000ba00601007387 */ /* 0x0003e40000100a00 */
[C---:B------:R-:W-:Y:S01]  /*df050*/  IMAD R8, R28.reuse, 0x23c, RZ ;  /* 0x0000023c1c087824 */ /* 0x040fe200078e02ff */
[-C--:B0-----:R-:W-:Y:S01]  /*df060*/  IADD3 R12, P5, R29, R2.reuse, RZ ;  /* 0x000000021d0c7210 */ /* 0x081fe20007fbe0ff */
[C---:B------:R-:W-:Y:S01]  /*df070*/  IMAD R29, R28.reuse, 0x11d, RZ ;  /* 0x0000011d1c1d7824 */ /* 0x040fe200078e02ff */
[----:B-1----:R-:W-:Y:S01]  /*df080*/  IADD3 R6, P6, R9, R2, RZ ;  /* 0x0000000209067210 */ /* 0x002fe20007fde0ff */
[C---:B------:R-:W-:Y:S01]  /*df090*/  IMAD R9, R28.reuse, 0x11e, RZ ;  /* 0x0000011e1c097824 */ /* 0x040fe200078e02ff */
[-C--:B------:R-:W-:Y:S02]  /*df0a0*/  LEA.HI.X.SX32 R13, R17, R3.reuse, 0x1, P5 ;  /* 0x00000003110d7211 */ /* 0x080fe400028f0eff */
[----:B------:R-:W-:Y:S01]  /*df0b0*/  LEA.HI.X.SX32 R7, R29, R3, 0x1, P6 ;  /* 0x000000031d077211 */ /* 0x000fe200030f0eff */
[----:B------:R-:W-:-:S02]  /*df0c0*/  IMAD R29, R28, 0x8f, RZ ;  /* 0x0000008f1c1d7824 */ /* 0x000fc400078e02ff */
[----:B------:R0:W-:Y:S02]  /*df0d0*/  STL.64 [R1+0xf90], R12 ;  /* 0x000f900c01007387 */ /* 0x0001e40000100a00 */
[----:B------:R1:W-:Y:S01]  /*df0e0*/  STL.64 [R1+0xf88], R6 ;  /* 0x000f880601007387 */ /* 0x0003e20000100a00 */
[-C--:B0-----:R-:W-:Y:S02]  /*df0f0*/  IADD3 R12, P5, R9, R2.reuse, RZ ;  /* 0x00000002090c7210 */ /* 0x081fe40007fbe0ff */
[----:B-1----:R-:W-:Y:S01]  /*df100*/  IADD3 R6, P6, R8, R2, RZ ;  /* 0x0000000208067210 */ /* 0x002fe20007fde0ff */
[----:B------:R-:W-:Y:S01]  /*df110*/  IMAD R8, R28, 0x23e, RZ ;  /* 0x0000023e1c087824 */ /* 0x000fe200078e02ff */
[-C--:B------:R-:W-:Y:S02]  /*df120*/  LEA.HI.X.SX32 R13, R29, R3.reuse, 0x1, P5 ;  /* 0x000000031d0d7211 */ /* 0x080fe400028f0eff */
[----:B------:R-:W-:-:S03]  /*df130*/  LEA.HI.X.SX32 R7, R9, R3, 0x1, P6 ;  /* 0x0000000309077211 */ /* 0x000fc600030f0eff */
[----:B------:R0:W-:Y:S01]  /*df140*/  STL.64 [R1+0xb98], R12 ;  /* 0x000b980c01007387 */ /* 0x0001e20000100a00 */
[C---:B------:R-:W-:Y:S02]  /*df150*/  IMAD R16, R28.reuse, 0x12, RZ ;  /* 0x000000121c107824 */ /* 0x040fe400078e02ff */
[----:B------:R-:W-:Y:S02]  /*df160*/  IMAD R9, R28, 0x24, RZ ;  /* 0x000000241c097824 */ /* 0x000fe400078e02ff */
[----:B------:R1:W-:Y:S01]  /*df170*/  STL.64 [R1+0xfa0], R6 ;  /* 0x000fa00601007387 */ /* 0x0003e20000100a00 */
[-C--:B0-----:R-:W-:Y:S01]  /*df180*/  IADD3 R12, P5, R8, R2.reuse, RZ ;  /* 0x00000002080c7210 */ /* 0x081fe20007fbe0ff */
[----:B------:R-:W-:Y:S01]  /*df190*/  IMAD R8, R28, 0x11f, RZ ;  /* 0x0000011f1c087824 */ /* 0x000fe200078e02ff */
[----:B-1----:R-:W-:-:S04]  /*df1a0*/  IADD3 R6, P6, R16, R2, RZ ;  /* 0x0000000210067210 */ /* 0x002fc80007fde0ff */
[-C--:B------:R-:W-:Y:S02]  /*df1b0*/  LEA.HI.X.SX32 R13, R8, R3.reuse, 0x1, P5 ;  /* 0x00000003080d7211 */ /* 0x080fe400028f0eff */
[----:B------:R-:W-:Y:S01]  /*df1c0*/  LEA.HI.X.SX32 R7, R5, R3, 0x1, P6 ;  /* 0x0000000305077211 */ /* 0x000fe200030f0eff */
[C---:B------:R-:W-:Y:S02]  /*df1d0*/  IMAD R29, R28.reuse, 0x48, RZ ;  /* 0x000000481c1d7824 */ /* 0x040fe400078e02ff */
[----:B------:R0:W-:Y:S02]  /*df1e0*/  STL.64 [R1+0xfb8], R12 ;  /* 0x000fb80c01007387 */ /* 0x0001e40000100a00 */
[----:B------:R1:W-:Y:S02]  /*df1f0*/  STL.64 [R1+0xe08], R6 ;  /* 0x000e080601007387 */ /* 0x0003e40000100a00 */
[----:B------:R-:W-:Y:S01]  /*df200*/  IMAD R8, R28, 0x90, RZ ;  /* 0x000000901c087824 */ /* 0x000fe200078e02ff */
[----:B0-----:R-:W-:-:S02]  /*df210*/  IADD3 R12, P5, R9, R2, RZ ;  /* 0x00000002090c7210 */ /* 0x001fc40007fbe0ff */
[-C--:B-1----:R-:W-:Y:S02]  /*df220*/  IADD3 R6, P6, R29, R2.reuse, RZ ;  /* 0x000000021d067210 */ /* 0x082fe40007fde0ff */
[-C--:B------:R-:W-:Y:S02]  /*df230*/  LEA.HI.X.SX32 R13, R16, R3.reuse, 0x1, P5 ;  /* 0x00000003100d7211 */ /* 0x080fe400028f0eff */
[----:B------:R-:W-:Y:S01]  /*df240*/  LEA.HI.X.SX32 R7, R9, R3, 0x1, P6 ;  /* 0x0000000309077211 */ /* 0x000fe200030f0eff */
[C---:B------:R-:W-:Y:S02]  /*df250*/  IMAD R17, R28.reuse, 0x120, RZ ;  /* 0x000001201c117824 */ /* 0x040fe400078e02ff */
[----:B------:R0:W-:Y:S01]  /*df260*/  STL.64 [R1+0xde0], R12 ;  /* 0x000de00c01007387 */ /* 0x0001e20000100a00 */
[----:B------:R-:W-:Y:S02]  /*df270*/  IMAD R9, R28, 0x240, RZ ;  /* 0x000002401c097824 */ /* 0x000fe400078e02ff */
[----:B------:R1:W-:Y:S01]  /*df280*/  STL.64 [R1+0xd90], R6 ;  /* 0x000d900601007387 */ /* 0x0003e20000100a00 */
[----:B0-----:R-:W-:-:S02]  /*df290*/  IADD3 R12, P5, R8, R2, RZ ;  /* 0x00000002080c7210 */ /* 0x001fc40007fbe0ff */
[----:B-1----:R-:W-:Y:S02]  /*df2a0*/  IADD3 R6, P6, R17, R2, RZ ;  /* 0x0000000211067210 */ /* 0x002fe40007fde0ff */
[-C--:B------:R-:W-:Y:S02]  /*df2b0*/  LEA.HI.X.SX32 R13, R29, R3.reuse, 0x1, P5 ;  /* 0x000000031d0d7211 */ /* 0x080fe400028f0eff */
[----:B------:R-:W-:-:S03]  /*df2c0*/  LEA.HI.X.SX32 R7, R8, R3, 0x1, P6 ;  /* 0x0000000308077211 */ /* 0x000fc600030f0eff */
[----:B------:R0:W-:Y:S02]  /*df2d0*/  STL.64 [R1+0xce8], R12 ;  /* 0x000ce80c01007387 */ /* 0x0001e40000100a00 */
[----:B------:R1:W-:Y:S02]  /*df2e0*/  STL.64 [R1+0xb90], R6 ;  /* 0x000b900601007387 */ /* 0x0003e40000100a00 */
[C---:B------:R-:W-:Y:S02]  /*df2f0*/  IMAD R8, R28.reuse, 0x121, RZ ;  /* 0x000001211c087824 */ /* 0x040fe400078e02ff */
[C---:B------:R-:W-:Y:S01]  /*df300*/  IMAD R29, R28.reuse, 0x122, RZ ;  /* 0x000001221c1d7824 */ /* 0x040fe200078e02ff */
[----:B0-----:R-:W-:Y:S01]  /*df310*/  IADD3 R12, P5, R9, R2, RZ ;  /* 0x00000002090c7210 */ /* 0x001fe20007fbe0ff */
[----:B------:R-:W-:-:S03]  /*df320*/  IMAD R9, R28, 0x242, RZ ;  /* 0x000002421c097824 */ /* 0x000fc600078e02ff */
[-C--:B------:R-:W-:Y:S02]  /*df330*/  LEA.HI.X.SX32 R13, R17, R3.reuse, 0x1, P5 ;  /* 0x00000003110d7211 */ /* 0x080fe400028f0eff */
[----:B-1----:R-:W-:Y:S01]  /*df340*/  IADD3 R6, P6, R9, R2, RZ ;  /* 0x0000000209067210 */ /* 0x002fe20007fde0ff */
[----:B------:R-:W-:Y:S02]  /*df350*/  IMAD R9, R28, 0x244, RZ ;  /* 0x000002441c097824 */ /* 0x000fe400078e02ff */
[----:B------:R0:W-:Y:S01]  /*df360*/  STL.64 [R1+0xfb0], R12 ;  /* 0x000fb00c01007387 */ /* 0x0001e20000100a00 */
[----:B------:R-:W-:Y:S01]  /*df370*/  LEA.HI.X.SX32 R7, R8, R3, 0x1, P6 ;  /* 0x0000000308077211 */ /* 0x000fe200030f0eff */
[----:B------:R-:W-:-:S04]  /*df380*/  IMAD R8, R28, 0x91, RZ ;  /* 0x000000911c087824 */ /* 0x000fc800078e02ff */
[----:B------:R1:W-:Y:S01]  /*df390*/  STL.64 [R1+0xfa8], R6 ;  /* 0x000fa80601007387 */ /* 0x0003e20000100a00 */
[----:B0-----:R-:W-:-:S04]  /*df3a0*/  IADD3 R12, P5, R29, R2, RZ ;  /* 0x000000021d0c7210 */ /* 0x001fc80007fbe0ff */
[-C--:B------:R-:W-:Y:S02]  /*df3b0*/  LEA.HI.X.SX32 R13, R8, R3.reuse, 0x1, P5 ;  /* 0x00000003080d7211 */ /* 0x080fe400028f0eff */
[-C--:B-1----:R-:W-:Y:S01]  /*df3c0*/  IADD3 R6, P6, R9, R2.reuse, RZ ;  /* 0x0000000209067210 */ /* 0x082fe20007fde0ff */
[C---:B------:R-:W-:Y:S02]  /*df3d0*/  IMAD R9, R28.reuse, 0x246, RZ ;  /* 0x000002461c097824 */ /* 0x040fe400078e02ff */
[----:B------:R0:W-:Y:S03]  /*df3e0*/  STL.64 [R1+0xb88], R12 ;  /* 0x000b880c01007387 */ /* 0x0001e60000100a00 */
[----:B------:R-:W-:Y:S02]  /*df3f0*/  IADD3 R8, P5, R9, R2, RZ ;  /* 0x0000000209087210 */ /* 0x000fe40007fbe0ff */
[----:B------:R-:W-:Y:S01]  /*df400*/  LEA.HI.X.SX32 R7, R29, R3, 0x1, P6 ;  /* 0x000000031d077211 */ /* 0x000fe200030f0eff */
[----:B------:R-:W-:-:S02]  /*df410*/  IMAD R17, R28, 0x92, RZ ;  /* 0x000000921c117824 */ /* 0x000fc400078e02ff */
[C---:B0-----:R-:W-:Y:S02]  /*df420*/  IMAD R13, R28.reuse, 0x123, RZ ;  /* 0x000001231c0d7824 */ /* 0x041fe400078e02ff */
[----:B------:R0:W-:Y:S03]  /*df430*/  STL.64 [R1+0xfc0], R6 ;  /* 0x000fc00601007387 */ /* 0x0001e60000100a00 */
[----:B------:R-:W-:Y:S01]  /*df440*/  LEA.HI.X.SX32 R9, R13, R3, 0x1, P5 ;  /* 0x000000030d097211 */ /* 0x000fe200028f0eff */
[----:B------:R-:W-:-:S04]  /*df450*/  IMAD R29, R28, 0x124, RZ ;  /* 0x000001241c1d7824 */ /* 0x000fc800078e02ff */
[----:B------:R1:W-:Y:S01]  /*df460*/  STL.64 [R1+0xfd8], R8 ;  /* 0x000fd80801007387 */ /* 0x0003e20000100a00 */
[-C--:B0-----:R-:W-:Y:S02]  /*df470*/  IADD3 R6, P6, R17, R2.reuse, RZ ;  /* 0x0000000211067210 */ /* 0x081fe40007fde0ff */
[----:B------:R-:W-:Y:S01]  /*df480*/  IADD3 R12, P5, R29, R2, RZ ;  /* 0x000000021d0c7210 */ /* 0x000fe20007fbe0ff */
[C---:B-1----:R-:W-:Y:S02]  /*df490*/  IMAD R8, R28.reuse, 0x49, RZ ;  /* 0x000000491c087824 */ /* 0x042fe400078e02ff */
[----:B------:R-:W-:-:S03]  /*df4a0*/  IMAD R9, R28, 0x248, RZ ;  /* 0x000002481c097824 */ /* 0x000fc600078e02ff */
[-C--:B------:R-:W-:Y:S02]  /*df4b0*/  LEA.HI.X.SX32 R7, R8, R3.reuse, 0x1, P6 ;  /* 0x0000000308077211 */ /* 0x080fe400030f0eff */
[----:B------:R-:W-:-:S03]  /*df4c0*/  LEA.HI.X.SX32 R13, R17, R3, 0x1, P5 ;  /* 0x00000003110d7211 */ /* 0x000fc600028f0eff */
[----:B------:R0:W-:Y:S02]  /*df4d0*/  STL.64 [R1+0xce0], R6 ;  /* 0x000ce00601007387 */ /* 0x0001e40000100a00 */
[----:B------:R1:W-:Y:S02]  /*df4e0*/  STL.64 [R1+0xb80], R12 ;  /* 0x000b800c01007387 */ /* 0x0003e40000100a00 */
[C---:B------:R-:W-:Y:S01]  /*df4f0*/  IMAD R8, R28.reuse, 0x126, RZ ;  /* 0x000001261c087824 */ /* 0x040fe200078e02ff */
[----:B0-----:R-:W-:Y:S01]  /*df500*/  IADD3 R6, P6, R9, R2, RZ ;  /* 0x0000000209067210 */ /* 0x001fe20007fde0ff */
[----:B------:R-:W-:-:S03]  /*df510*/  IMAD R9, R28, 0x24a, RZ ;  /* 0x0000024a1c097824 */ /* 0x000fc600078e02ff */
[-C--:B------:R-:W-:Y:S02]  /*df520*/  LEA.HI.X.SX32 R7, R29, R3.reuse, 0x1, P6 ;  /* 0x000000031d077211 */ /* 0x080fe400030f0eff */
[-C--:B-1----:R-:W-:Y:S01]  /*df530*/  IADD3 R12, P5, R9, R2.reuse, RZ ;  /* 0x00000002090c7210 */ /* 0x082fe20007fbe0ff */
[C---:B------:R-:W-:Y:S02]  /*df540*/  IMAD R9, R28.reuse, 0x125, RZ ;  /* 0x000001251c097824 */ /* 0x040fe400078e02ff */
[C---:B------:R-:W-:Y:S01]  /*df550*/  IMAD R17, R28.reuse, 0x93, RZ ;  /* 0x000000931c117824 */ /* 0x040fe200078e02ff */
[----:B------:R0:W-:Y:S02]  /*df560*/  STL.64 [R1+0xfd0], R6 ;  /* 0x000fd00601007387 */ /* 0x0001e40000100a00 */
[----:B------:R-:W-:Y:S01]  /*df570*/  LEA.HI.X.SX32 R13, R9, R3, 0x1, P5 ;  /* 0x00000003090d7211 */ /* 0x000fe200028f0eff */
[----:B------:R-:W-:Y:S01]  /*df580*/  IMAD R9, R28, 0x24e, RZ ;  /* 0x0000024e1c097824 */ /* 0x000fe200078e02ff */
[----:B0-----:R-:W-:-:S03]  /*df590*/  IADD3 R6, P6, R8, R2, RZ ;  /* 0x0000000208067210 */ /* 0x001fc60007fde0ff */
[----:B------:R0:W-:Y:S01]  /*df5a0*/  STL.64 [R1+0xfc8], R12 ;  /* 0x000fc80c01007387 */ /* 0x0001e20000100a00 */
[----:B------:R-:W-:-:S05]  /*df5b0*/  LEA.HI.X.SX32 R7, R17, R3, 0x1, P6 ;  /* 0x0000000311077211 */ /* 0x000fca00030f0eff */
[----:B------:R1:W-:Y:S01]  /*df5c0*/  STL.64 [R1+0xb78], R6 ;  /* 0x000b780601007387 */ /* 0x0003e20000100a00 */
[----:B0-----:R-:W-:-:S05]  /*df5d0*/  IMAD R13, R28, 0x24c, RZ ;  /* 0x0000024c1c0d7824 */ /* 0x001fca00078e02ff */
[-C--:B------:R-:W-:Y:S02]  /*df5e0*/  IADD3 R12, P5, R13, R2.reuse, RZ ;  /* 0x000000020d0c7210 */ /* 0x080fe40007fbe0ff */
[----:B-1----:R-:W-:Y:S01]  /*df5f0*/  IADD3 R6, P6, R9, R2, RZ ;  /* 0x0000000209067210 */ /* 0x002fe20007fde0ff */
[----:B------:R-:W-:Y:S01]  /*df600*/  IMAD R9, R28, 0x127, RZ ;  /* 0x000001271c097824 */ /* 0x000fe200078e02ff */
[-C--:B------:R-:W-:Y:S01]  /*df610*/  LEA.HI.X.SX32 R13, R8, R3.reuse, 0x1, P5 ;  /* 0x00000003080d7211 */ /* 0x080fe200028f0eff */
[C---:B------:R-:W-:Y:S02]  /*df620*/  IMAD R16, R28.reuse, 0x4a, RZ ;  /* 0x0000004a1c107824 */ /* 0x040fe400078e02ff */
[C---:B------:R-:W-:Y:S01]  /*df630*/  IMAD R17, R28.reuse, 0x94, RZ ;  /* 0x000000941c117824 */ /* 0x040fe200078e02ff */
[----:B------:R-:W-:Y:S01]  /*df640*/  LEA.HI.X.SX32 R7, R9, R3, 0x1, P6 ;  /* 0x0000000309077211 */ /* 0x000fe200030f0eff */
[----:B------:R0:W-:Y:S01]  /*df650*/  STL.64 [R1+0xfe0], R12 ;  /* 0x000fe00c01007387 */ /* 0x0001e20000100a00 */
[----:B------:R-:W-:-:S03]  /*df660*/  IMAD R25, R28, 0x25, RZ ;  /* 0x000000251c197824 */ /* 0x000fc600078e02ff */
[----:B------:R1:W-:Y:S01]  /*df670*/  STL.64 [R1+0xff8], R6 ;  /* 0x000ff80601007387 */ /* 0x0003e20000100a00 */
[C---:B------:R-:W-:Y:S02]  /*df680*/  IMAD R9, R28.reuse, 0x128, RZ ;  /* 0x000001281c097824 */ /* 0x040fe400078e02ff */
[----:B------:R-:W-:Y:S01]  /*df690*/  IMAD R8, R28, 0x250, RZ ;  /* 0x000002501c087824 */ /* 0x000fe200078e02ff */
[CC--:B0-----:R-:W-:Y:S02]  /*df6a0*/  IADD3 R12, P5, R16.reuse, R2.reuse, RZ ;  /* 0x00000002100c7210 */ /* 0x0c1fe40007fbe0ff */
[----:B-1----:R-:W-:Y:S02]  /*df6b0*/  IADD3 R6, P6, R17, R2, RZ ;  /* 0x0000000211067210 */ /* 0x002fe40007fde0ff */
[-C--:B------:R-:W-:Y:S02]  /*df6c0*/  LEA.HI.X.SX32 R13, R25, R3.reuse, 0x1, P5 ;  /* 0x00000003190d7211 */ /* 0x080fe400028f0eff */
[----:B------:R-:W-:-:S03]  /*df6d0*/  LEA.HI.X.SX32 R7, R16, R3, 0x1, P6 ;  /* 0x0000000310077211 */ /* 0x000fc600030f0eff */
[----:B------:R0:W-:Y:S02]  /*df6e0*/  STL.64 [R1+0xd88], R12 ;  /* 0x000d880c01007387 */ /* 0x0001e40000100a00 */
[----:B------:R1:W-:Y:S01]  /*df6f0*/  STL.64 [R1+0xcd8], R6 ;  /* 0x000cd80601007387 */ /* 0x0003e20000100a00 */
[-C--:B0-----:R-:W-:Y:S02]  /*df700*/  IADD3 R12, P5, R9, R2.reuse, RZ ;  /* 0x00000002090c7210 */ /* 0x081fe40007fbe0ff */
[-C--:B-1----:R-:W-:Y:S01]  /*df710*/  IADD3 R6, P6, R8, R2.reuse, RZ ;  /* 0x0000000208067210 */ /* 0x082fe20007fde0ff */
[C---:B------:R-:W-:Y:S01]  /*df720*/  IMAD R8, R28.reuse, 0x252, RZ ;  /* 0x000002521c087824 */ /* 0x040fe200078e02ff */
[-C--:B------:R-:W-:Y:S02]  /*df730*/  LEA.HI.X.SX32 R13, R17, R3.reuse, 0x1, P5 ;  /* 0x00000003110d7211 */ /* 0x080fe400028f0eff */
[----:B------:R-:W-:Y:S01]  /*df740*/  LEA.HI.X.SX32 R7, R9, R3, 0x1, P6 ;  /* 0x0000000309077211 */ /* 0x000fe200030f0eff */
[----:B------:R-:W-:Y:S01]  /*df750*/  IMAD R17, R28, 0x12a, RZ ;  /* 0x0000012a1c117824 */ /* 0x000fe200078e02ff */
[----:B------:R-:W-:Y:S01]  /*df760*/  IADD3 R24, P5, R8, R2, RZ ;  /* 0x0000000208187210 */ /* 0x000fe20007fbe0ff */
[C---:B------:R-:W-:Y:S01]  /*df770*/  IMAD R8, R28.reuse, 0x95, RZ ;  /* 0x000000951c087824 */ /* 0x040fe200078e02ff */
[----:B------:R0:W-:Y:S01]  /*df780*/  STL.64 [R1+0xb70], R12 ;  /* 0x000b700c01007387 */ /* 0x0001e20000100a00 */
[----:B------:R1:W-:Y:S02]  /*df790*/  STL.64 [R1+0xff0], R6 ;  /* 0x000ff00601007387 */ /* 0x0003e40000100a00 */
[----:B------:R-:W-:-:S02]  /*df7a0*/  IMAD R9, R28, 0x256, RZ ;  /* 0x000002561c097824 */ /* 0x000fc400078e02ff */
[C---:B0-----:R-:W-:Y:S01]  /*df7b0*/  IMAD R12, R28.reuse, 0x129, RZ ;  /* 0x000001291c0c7824 */ /* 0x041fe200078e02ff */
[----:B-1----:R-:W-:Y:S01]  /*df7c0*/  IADD3 R6, P6, R17, R2, RZ ;  /* 0x0000000211067210 */ /* 0x002fe20007fde0ff */
[----:B------:R-:W-:-:S03]  /*df7d0*/  IMAD R13, R28, 0x254, RZ ;  /* 0x000002541c0d7824 */ /* 0x000fc600078e02ff */
[-C--:B------:R-:W-:Y:S02]  /*df7e0*/  LEA.HI.X.SX32 R7, R8, R3.reuse, 0x1, P6 ;  /* 0x0000000308077211 */ /* 0x080fe400030f0eff */
[-C--:B------:R-:W-:Y:S01]  /*df7f0*/  LEA.HI.X.SX32 R25, R12, R3.reuse, 0x1, P5 ;  /* 0x000000030c197211 */ /* 0x080fe200028f0eff */
[----:B------:R-:W-:Y:S02]  /*df800*/  IADD3 R12, P5, R13, R2, RZ ;  /* 0x000000020d0c7210 */ /* 0x000fe40007fbe0ff */
[C---:B------:R-:W-:Y:S01]  /*df810*/  IMAD R8, R28.reuse, 0x96, RZ ;  /* 0x000000961c087824 */ /* 0x040fe200078e02ff */
[----:B------:R0:W-:Y:S01]  /*df820*/  STL.64 [R1+0xb68], R6 ;  /* 0x000b680601007387 */ /* 0x0001e20000100a00 */
[----:B------:R-:W-:Y:S01]  /*df830*/  LEA.HI.X.SX32 R13, R17, R3, 0x1, P5 ;  /* 0x00000003110d7211 */ /* 0x000fe200028f0eff */
[----:B------:R-:W-:Y:S02]  /*df840*/  STL.64 [R1+0xfe8], R24 ;  /* 0x000fe81801007387 */ /* 0x000fe40000100a00 */
[----:B------:R-:W-:-:S02]  /*df850*/  IMAD R17, R28, 0x4b, RZ ;  /* 0x0000004b1c117824 */ /* 0x000fc400078e02ff */
[C---:B------:R-:W-:Y:S01]  /*df860*/  IMAD R16, R28.reuse, 0x12c, RZ ;  /* 0x0000012c1c107824 */ /* 0x040fe200078e02ff */
[----:B------:R1:W-:Y:S01]  /*df870*/  STL.64 [R1+0x1000], R12 ;  /* 0x0010000c01007387 */ /* 0x0003e20000100a00 */
[-C--:B0-----:R-:W-:Y:S01]  /*df880*/  IADD3 R6, P6, R9, R2.reuse, RZ ;  /* 0x0000000209067210 */ /* 0x081fe20007fde0ff */
[----:B------:R-:W-:Y:S01]  /*df890*/  IMAD R9, R28, 0x12b, RZ ;  /* 0x0000012b1c097824 */ /* 0x000fe200078e02ff */
[----:B-1----:R-:W-:-:S04]  /*df8a0*/  IADD3 R12, P5, R8, R2, RZ ;  /* 0x00000002080c7210 */ /* 0x002fc80007fbe0ff */
[-C--:B------:R-:W-:Y:S01]  /*df8b0*/  LEA.HI.X.SX32 R7, R9, R3.reuse, 0x1, P6 ;  /* 0x0000000309077211 */ /* 0x080fe200030f0eff */
[----:B------:R-:W-:Y:S01]  /*df8c0*/  IMAD R9, R28, 0x258, RZ ;  /* 0x000002581c097824 */ /* 0x000fe200078e02ff */
[----:B------:R-:W-:-:S03]  /*df8d0*/  LEA.HI.X.SX32 R13, R17, R3, 0x1, P5 ;  /* 0x00000003110d7211 */ /* 0x000fc600028f0eff */
[----:B------:R0:W-:Y:S02]  /*df8e0*/  STL.64 [R1+0x1018], R6 ;  /* 0x0010180601007387 */ /* 0x0001e40000100a00 */
[----:B------:R1:W-:Y:S02]  /*df8f0*/  STL.64 [R1+0xcd0], R12 ;  /* 0x000cd00c01007387 */ /* 0x0003e40000100a00 */
[----:B------:R-:W-:Y:S01]  /*df900*/  IMAD R17, R28, 0x12d, RZ ;  /* 0x0000012d1c117824 */ /* 0x000fe200078e02ff */
[-C--:B0-----:R-:W-:Y:S02]  /*df910*/  IADD3 R6, P6, R16, R2.reuse, RZ ;  /* 0x0000000210067210 */ /* 0x081fe40007fde0ff */
[----:B-1----:R-:W-:Y:S01]  /*df920*/  IADD3 R12, P5, R9, R2, RZ ;  /* 0x00000002090c7210 */ /* 0x002fe20007fbe0ff */
[----:B------:R-:W-:Y:S01]  /*df930*/  IMAD R9, R28, 0x25a, RZ ;  /* 0x0000025a1c097824 */ /* 0x000fe200078e02ff */
[-C--:B------:R-:W-:Y:S02]  /*df940*/  LEA.HI.X.SX32 R7, R8, R3.reuse, 0x1, P6 ;  /* 0x0000000308077211 */ /* 0x080fe400030f0eff */
[----:B------:R-:W-:-:S03]  /*df950*/  LEA.HI.X.SX32 R13, R16, R3, 0x1, P5 ;  /* 0x00000003100d7211 */ /* 0x000fc600028f0eff */
[----:B------:R0:W-:Y:S01]  /*df960*/  STL.64 [R1+0xb60], R6 ;  /* 0x000b600601007387 */ /* 0x0001e20000100a00 */
[C---:B------:R-:W-:Y:S02]  /*df970*/  IMAD R8, R28.reuse, 0x12e, RZ ;  /* 0x0000012e1c087824 */ /* 0x040fe400078e02ff */
[----:B------:R1:W-:Y:S01]  /*df980*/  STL.64 [R1+0x1010], R12 ;  /* 0x0010100c01007387 */ /* 0x0003e20000100a00 */
[----:B0-----:R-:W-:Y:S01]  /*df990*/  IADD3 R6, P6, R9, R2, RZ ;  /* 0x0000000209067210 */ /* 0x001fe20007fde0ff */
[----:B------:R-:W-:-:S03]  /*df9a0*/  IMAD R9, R28, 0x25c, RZ ;  /* 0x0000025c1c097824 */ /* 0x000fc600078e02ff */
[----:B------:R-:W-:Y:S01]  /*df9b0*/  LEA.HI.X.SX32 R7, R17, R3, 0x1, P6 ;  /* 0x0000000311077211 */ /* 0x000fe200030f0eff */
[----:B------:R-:W-:Y:S01]  /*df9c0*/  IMAD R17, R28, 0x97, RZ ;  /* 0x000000971c117824 */ /* 0x000fe200078e02ff */
[----:B-1----:R-:W-:-:S03]  /*df9d0*/  IADD3 R12, P5, R8, R2, RZ ;  /* 0x00000002080c7210 */ /* 0x002fc60007fbe0ff */
[----:B------:R0:W-:Y:S01]  /*df9e0*/  STL.64 [R1+0x1008], R6 ;  /* 0x0010080601007387 */ /* 0x0001e20000100a00 */
[----:B------:R-:W-:Y:S02]  /*df9f0*/  LEA.HI.X.SX32 R13, R17, R3, 0x1, P5 ;  /* 0x00000003110d7211 */ /* 0x000fe400028f0eff */
[----:B0-----:R-:W-:Y:S01]  /*dfa00*/  IADD3 R6, P6, R9, R2, RZ ;  /* 0x0000000209067210 */ /* 0x001fe20007fde0ff */
[----:B------:R-:W-:-:S03]  /*dfa10*/  IMAD R9, R28, 0x25e, RZ ;  /* 0x0000025e1c097824 */ /* 0x000fc600078e02ff */
[-C--:B------:R-:W-:Y:S02]  /*dfa20*/  LEA.HI.X.SX32 R7, R8, R3.reuse, 0x1, P6 ;  /* 0x0000000308077211 */ /* 0x080fe400030f0eff */
[-C--:B------:R-:W-:Y:S01]  /*dfa30*/  IADD3 R16, P5, R9, R2.reuse, RZ ;  /* 0x0000000209107210 */ /* 0x080fe20007fbe0ff */
[C---:B------:R-:W-:Y:S01]  /*dfa40*/  IMAD R9, R28.reuse, 0x26, RZ ;  /* 0x000000261c097824 */ /* 0x040fe200078e02ff */
[----:B------:R0:W-:Y:S01]  /*dfa50*/  STL.64 [R1+0xb58], R12 ;  /* 0x000b580c01007387 */ /* 0x0001e20000100a00 */
[----:B------:R-:W-:Y:S02]  /*dfa60*/  IMAD R8, R28, 0x12f, RZ ;  /* 0x0000012f1c087824 */ /* 0x000fe400078e02ff */
[----:B------:R1:W-:Y:S03]  /*dfa70*/  STL.64 [R1+0x1020], R6 ;  /* 0x0010200601007387 */ /* 0x0003e60000100a00 */
[----:B------:R-:W-:Y:S01]  /*dfa80*/  LEA.HI.X.SX32 R17, R8, R3, 0x1, P5 ;  /* 0x0000000308117211 */ /* 0x000fe200028f0eff */
[C---:B0-----:R-:W-:Y:S01]  /*dfa90*/  IMAD R13, R28.reuse, 0x13, RZ ;  /* 0x000000131c0d7824 */ /* 0x041fe200078e02ff */
[----:B-1----:R-:W-:Y:S01]  /*dfaa0*/  IADD3 R6, P6, R9, R2, RZ ;  /* 0x0000000209067210 */ /* 0x002fe20007fde0ff */
[----:B------:R-:W-:-:S02]  /*dfab0*/  IMAD R12, R28, 0x4c, RZ ;  /* 0x0000004c1c0c7824 */ /* 0x000fc400078e02ff */
[C---:B------:R-:W-:Y:S01]  /*dfac0*/  IMAD R8, R28.reuse, 0x98, RZ ;  /* 0x000000981c087824 */ /* 0x040fe200078e02ff */
[----:B------:R-:W-:Y:S01]  /*dfad0*/  LEA.HI.X.SX32 R7, R13, R3, 0x1, P6 ;  /* 0x000000030d077211 */ /* 0x000fe200030f0eff */
[----:B------:R0:W-:Y:S04]  /*dfae0*/  STL.64 [R1+0x1038], R16 ;  /* 0x0010381001007387 */ /* 0x0001e80000100a00 */
[----:B------:R1:W-:Y:S01]  /*dfaf0*/  STL.64 [R1+0xdd8], R6 ;  /* 0x000dd80601007387 */ /* 0x0003e20000100a00 */
[----:B------:R-:W-:Y:S01]  /*dfb00*/  IMAD R13, R28, 0x130, RZ ;  /* 0x000001301c0d7824 */ /* 0x000fe200078e02ff */
[-C--:B0-----:R-:W-:Y:S02]  /*dfb10*/  IADD3 R16, P5, R12, R2.reuse, RZ ;  /* 0x000000020c107210 */ /* 0x081fe40007fbe0ff */
[----:B-1----:R-:W-:-:S02]  /*dfb20*/  IADD3 R6, P6, R8, R2, RZ ;  /* 0x0000000208067210 */ /* 0x002fc40007fde0ff */
[-C--:B------:R-:W-:Y:S01]  /*dfb30*/  LEA.HI.X.SX32 R17, R9, R3.reuse, 0x1, P5 ;  /* 0x0000000309117211 */ /* 0x080fe200028f0eff */
[----:B------:R-:W-:Y:S01]  /*dfb40*/  IMAD R9, R28, 0x260, RZ ;  /* 0x000002601c097824 */ /* 0x000fe200078e02ff */
[----:B------:R-:W-:-:S03]  /*dfb50*/  LEA.HI.X.SX32 R7, R12, R3, 0x1, P6 ;  /* 0x000000030c077211 */ /* 0x000fc600030f0eff */
[----:B------:R0:W-:Y:S02]  /*dfb60*/  STL.64 [R1+0xd80], R16 ;  /* 0x000d801001007387 */ /* 0x0001e40000100a00 */
[----:B------:R1:W-:Y:S02]  /*dfb70*/  STL.64 [R1+0xcc8], R6 ;  /* 0x000cc80601007387 */ /* 0x0003e40000100a00 */
[C---:B------:R-:W-:Y:S01]  /*dfb80*/  IMAD R12, R28.reuse, 0x131, RZ ;  /* 0x000001311c0c7824 */ /* 0x040fe200078e02ff */
[-C--:B0-----:R-:W-:Y:S02]  /*dfb90*/  IADD3 R16, P5, R13, R2.reuse, RZ ;  /* 0x000000020d107210 */ /* 0x081fe40007fbe0ff */
[----:B-1----:R-:W-:Y:S01]  /*dfba0*/  IADD3 R6, P6, R9, R2, RZ ;  /* 0x0000000209067210 */ /* 0x002fe20007fde0ff */
[----:B------:R-:W-:Y:S01]  /*dfbb0*/  IMAD R9, R28, 0x262, RZ ;  /* 0x000002621c097824 */ /* 0x000fe200078e02ff */
[----:B------:R-:W-:-:S04]  /*dfbc0*/  LEA.HI.X.SX32 R17, R8, R3, 0x1, P5 ;  /* 0x0000000308117211 */ /* 0x000fc800028f0eff */
[----:B------:R-:W-:Y:S02]  /*dfbd0*/  IADD3 R8, P5, R9, R2, RZ ;  /* 0x0000000209087210 */ /* 0x000fe40007fbe0ff */
[-C--:B------:R-:W-:Y:S01]  /*dfbe0*/  LEA.HI.X.SX32 R7, R13, R3.reuse, 0x1, P6 ;  /* 0x000000030d077211 */ /* 0x080fe200030f0eff */
[----:B------:R0:W-:Y:S01]  /*dfbf0*/  STL.64 [R1+0xb50], R16 ;  /* 0x000b501001007387 */ /* 0x0001e20000100a00 */
[----:B------:R-:W-:-:S03]  /*dfc00*/  LEA.HI.X.SX32 R9, R12, R3, 0x1, P5 ;  /* 0x000000030c097211 */ /* 0x000fc600028f0eff */
[----:B------:R-:W-:Y:S02]  /*dfc10*/  STL.64 [R1+0x1030], R6 ;  /* 0x0010300601007387 */ /* 0x000fe40000100a00 */
[----:B------:R1:W-:Y:S02]  /*dfc20*/  STL.64 [R1+0x1028], R8 ;  /* 0x0010280801007387 */ /* 0x0003e40000100a00 */
[C---:B0-----:R-:W-:Y:S02]  /*dfc30*/  IMAD R17, R28.reuse, 0x132, RZ ;  /* 0x000001321c117824 */ /* 0x041fe400078e02ff */
[----:B-1----:R-:W-:-:S03]  /*dfc40*/  IMAD R8, R28, 0x99, RZ ;  /* 0x000000991c087824 */ /* 0x002fc600078e02ff */
[-C--:B------:R-:W-:Y:S01]  /*dfc50*/  IADD3 R6, P6, R17, R2.reuse, RZ ;  /* 0x0000000211067210 */ /* 0x080fe20007fde0ff */
[C---:B------:R-:W-:Y:S02]  /*dfc60*/  IMAD R13, R28.reuse, 0x264, RZ ;  /* 0x000002641c0d7824 */ /* 0x040fe400078e02ff */
[----:B------:R-:W-:Y:S01]  /*dfc70*/  IMAD R9, R28, 0x266, RZ ;  /* 0x000002661c097824 */ /* 0x000fe200078e02ff */
[----:B------:R-:W-:Y:S01]  /*dfc80*/  LEA.HI.X.SX32 R7, R8, R3, 0x1, P6 ;  /* 0x0000000308077211 */ /* 0x000fe200030f0eff */
[----:B------:R-:W-:Y:S01]  /*dfc90*/  IMAD R8, R28, 0x133, RZ ;  /* 0x000001331c087824 */ /* 0x000fe200078e02ff */
[----:B------:R-:W-:-:S03]  /*dfca0*/  IADD3 R12, P5, R13, R2, RZ ;  /* 0x000000020d0c7210 */ /* 0x000fc60007fbe0ff */
[----:B------:R0:W-:Y:S01]  /*dfcb0*/  STL.64 [R1+0xb48], R6 ;  /* 0x000b480601007387 */ /* 0x0001e20000100a00 */
[----:B------:R-:W-:Y:S01]  /*dfcc0*/  LEA.HI.X.SX32 R13, R17, R3, 0x1, P5 ;  /* 0x00000003110d7211 */ /* 0x000fe200028f0eff */
[C---:B------:R-:W-:Y:S01]  /*dfcd0*/  IMAD R17, R28.reuse, 0x134, RZ ;  /* 0x000001341c117824 */ /* 0x040fe200078e02ff */
[----:B0-----:R-:W-:Y:S01]  /*dfce0*/  IADD3 R6, P6, R9, R2, RZ ;  /* 0x0000000209067210 */ /* 0x001fe20007fde0ff */
[----:B------:R-:W-:-:S03]  /*dfcf0*/  IMAD R9, R28, 0x9a, RZ ;  /* 0x0000009a1c097824 */ /* 0x000fc600078e02ff */
[-C--:B------:R-:W-:Y:S01]  /*dfd00*/  LEA.HI.X.SX32 R7, R8, R3.reuse, 0x1, P6 ;  /* 0x0000000308077211 */ /* 0x080fe200030f0eff */
[----:B------:R0:W-:Y:S01]  /*dfd10*/  STL.64 [R1+0x1040], R12 ;  /* 0x0010400c01007387 */ /* 0x0001e20000100a00 */
[----:B------:R-:W-:Y:S01]  /*dfd20*/  IMAD R8, R28, 0x4d, RZ ;  /* 0x0000004d1c087824 */ /* 0x000fe200078e02ff */
[-C--:B------:R-:W-:Y:S02]  /*dfd30*/  IADD3 R24, P5, R9, R2.reuse, RZ ;  /* 0x0000000209187210 */ /* 0x080fe40007fbe0ff */
[----:B------:R1:W-:Y:S02]  /*dfd40*/  STL.64 [R1+0x1058], R6 ;  /* 0x0010580601007387 */ /* 0x0003e40000100a00 */
[----:B------:R-:W-:Y:S01]  /*dfd50*/  LEA.HI.X.SX32 R25, R8, R3, 0x1, P5 ;  /* 0x0000000308197211 */ /* 0x000fe200028f0eff */
[C---:B------:R-:W-:Y:S02]  /*dfd60*/  IMAD R8, R28.reuse, 0x26a, RZ ;  /* 0x0000026a1c087824 */ /* 0x040fe400078e02ff */
[----:B0-----:R-:W-:Y:S01]  /*dfd70*/  IMAD R13, R28, 0x268, RZ ;  /* 0x000002681c0d7824 */ /* 0x001fe200078e02ff */
[----:B-1----:R-:W-:-:S04]  /*dfd80*/  IADD3 R6, P6, R17, R2, RZ ;  /* 0x0000000211067210 */ /* 0x002fc80007fde0ff */
[----:B------:R-:W-:Y:S02]  /*dfd90*/  IADD3 R12, P5, R13, R2, RZ ;  /* 0x000000020d0c7210 */ /* 0x000fe40007fbe0ff */
[-C--:B------:R-:W-:Y:S01]  /*dfda0*/  LEA.HI.X.SX32 R7, R9, R3.reuse, 0x1, P6 ;  /* 0x0000000309077211 */ /* 0x080fe200030f0eff */
[----:B------:R-:W-:Y:S01]  /*dfdb0*/  STL.64 [R1+0xcc0], R24 ;  /* 0x000cc01801007387 */ /* 0x000fe20000100a00 */
[----:B------:R-:W-:-:S03]  /*dfdc0*/  LEA.HI.X.SX32 R13, R17, R3, 0x1, P5 ;  /* 0x00000003110d7211 */ /* 0x000fc600028f0eff */
[----:B------:R0:W-:Y:S01]  /*dfdd0*/  STL.64 [R1+0xb40], R6 ;  /* 0x000b400601007387 */ /* 0x0001e20000100a00 */
[C---:B------:R-:W-:Y:S02]  /*dfde0*/  IMAD R9, R28.reuse, 0x136, RZ ;  /* 0x000001361c097824 */ /* 0x040fe400078e02ff */
[----:B------:R1:W-:Y:S02]  /*dfdf0*/  STL.64 [R1+0x1050], R12 ;  /* 0x0010500c01007387 */ /* 0x0003e40000100a00 */
[C---:B------:R-:W-:Y:S02]  /*dfe00*/  IMAD R17, R28.reuse, 0x9b, RZ ;  /* 0x0000009b1c117824 */ /* 0x040fe400078e02ff */
[----:B------:R-:W-:Y:S01]  /*dfe10*/  IMAD R0, R28, 0x26c, RZ ;  /* 0x0000026c1c007824 */ /* 0x000fe200078e02ff */
[-C--:B0-----:R-:W-:Y:S01]  /*dfe20*/  IADD3 R6, P6, R8, R2.reuse, RZ ;  /* 0x0000000208067210 */ /* 0x081fe20007fde0ff */
[----:B------:R-:W-:Y:S01]  /*dfe30*/  IMAD R8, R28, 0x135, RZ ;  /* 0x000001351c087824 */ /* 0x000fe200078e02ff */
[----:B-1----:R-:W-:-:S04]  /*dfe40*/  IADD3 R12, P5, R9, R2, RZ ;  /* 0x00000002090c7210 */ /* 0x002fc80007fbe0ff */
[-C--:B------:R-:W-:Y:S02]  /*dfe50*/  LEA.HI.X.SX32 R7, R8, R3.reuse, 0x1, P6 ;  /* 0x0000000308077211 */ /* 0x080fe400030f0eff */
[----:B------:R-:W-:-:S03]  /*dfe60*/  LEA.HI.X.SX32 R13, R17, R3, 0x1, P5 ;  /* 0x00000003110d7211 */ /* 0x000fc600028f0eff */
[----:B------:R0:W-:Y:S01]  /*dfe70*/  STL.64 [R1+0x1048], R6 ;  /* 0x0010480601007387 */ /* 0x0001e20000100a00 */
[----:B------:R-:W-:Y:S02]  /*dfe80*/  IMAD R8, R28, 0x26e, RZ ;  /* 0x0000026e1c087824 */ /* 0x000fe400078e02ff */
[----:B------:R1:W-:Y:S01]  /*dfe90*/  STL.64 [R1+0xb38], R12 ;  /* 0x000b380c01007387 */ /* 0x0003e20000100a00 */
[----:B0-----:R-:W-:Y:S01]  /*dfea0*/  IADD3 R6, P6, R0, R2, RZ ;  /* 0x0000000200067210 */ /* 0x001fe20007fde0ff */
[----:B-1----:R-:W-:-:S03]  /*dfeb0*/  IMAD R12, R28, 0x4e, RZ ;  /* 0x0000004e1c0c7824 */ /* 0x002fc600078e02ff */
[-C--:B------:R-:W-:Y:S01]  /*dfec0*/  LEA.HI.X.SX32 R7, R9, R3.reuse, 0x1, P6 ;  /* 0x0000000309077211 */ /* 0x080fe200030f0eff */
[----:B------:R-:W-:Y:S01]  /*dfed0*/  IMAD R13, R28, 0x137, RZ ;  /* 0x000001371c0d7824 */ /* 0x000fe200078e02ff */
[-C--:B------:R-:W-:Y:S01]  /*dfee0*/  IADD3 R24, P5, R8, R2.reuse, RZ ;  /* 0x0000000208187210 */ /* 0x080fe20007fbe0ff */
[C---:B------:R-:W-:Y:S02]  /*dfef0*/  IMAD R9, R28.reuse, 0x27, RZ ;  /* 0x000000271c097824 */ /* 0x040fe400078e02ff */
[----:B------:R0:W-:Y:S01]  /*dff00*/  STL.64 [R1+0x1060], R6 ;  /* 0x0010600601007387 */ /* 0x0001e20000100a00 */
[----:B------:R-:W-:Y:S01]  /*dff10*/  LEA.HI.X.SX32 R25, R13, R3, 0x1, P5 ;  /* 0x000000030d197211 */ /* 0x000fe200028f0eff */
[C---:B------:R-:W-:Y:S02]  /*dff20*/  IMAD R8, R28.reuse, 0x9c, RZ ;  /* 0x0000009c1c087824 */ /* 0x040fe400078e02ff */
[----:B------:R-:W-:Y:S01]  /*dff30*/  IMAD R17, R28, 0x138, RZ ;  /* 0x000001381c117824 */ /* 0x000fe200078e02ff */
[----:B0-----:R-:W-:-:S04]  /*dff40*/  IADD3 R6, P6, R12, R2, RZ ;  /* 0x000000020c067210 */ /* 0x001fc80007fde0ff */
[----:B------:R-:W-:Y:S01]  /*dff50*/  LEA.HI.X.SX32 R7, R9, R3, 0x1, P6 ;  /* 0x0000000309077211 */ /* 0x000fe200030f0eff */
[----:B------:R0:W-:Y:S01]  /*dff60*/  STL.64 [R1+0x1078], R24 ;  /* 0x0010781801007387 */ /* 0x0001e20000100a00 */
[----:B------:R-:W-:-:S03]  /*dff70*/  IMAD R13, R28, 0x270, RZ ;  /* 0x000002701c0d7824 */ /* 0x000fc600078e02ff */
[----:B------:R1:W-:Y:S01]  /*dff80*/  STL.64 [R1+0xd78], R6 ;  /* 0x000d780601007387 */ /* 0x0003e20000100a00 */
[----:B------:R-:W-:Y:S01]  /*dff90*/  IMAD R9, R28, 0x272, RZ ;  /* 0x000002721c097824 */ /* 0x000fe200078e02ff */
[-C--:B0-----:R-:W-:Y:S02]  /*dffa0*/  IADD3 R24, P5, R8, R2.reuse, RZ ;  /* 0x0000000208187210 */ /* 0x081fe40007fbe0ff */
[-C--:B-1----:R-:W-:Y:S02]  /*dffb0*/  IADD3 R6, P6, R17, R2.reuse, RZ ;  /* 0x0000000211067210 */ /* 0x082fe40007fde0ff */
[-C--:B------:R-:W-:Y:S01]  /*dffc0*/  LEA.HI.X.SX32 R25, R12, R3.reuse, 0x1, P5 ;  /* 0x000000030c197211 */ /* 0x080fe200028f0eff */
[----:B------:R-:W-:Y:S01]  /*dffd0*/  IADD3 R12, P5, R13, R2, RZ ;  /* 0x000000020d0c7210 */ /* 0x000fe20007fbe0ff */
[-C--:B------:R-:W-:Y:S01]  /*dffe0*/  LEA.HI.X.SX32 R7, R8, R3.reuse, 0x1, P6 ;  /* 0x0000000308077211 */ /* 0x080fe200030f0eff */
[----:B------:R-:W-:Y:S02]  /*dfff0*/  IMAD R8, R28, 0x139, RZ ;  /* 0x000001391c087824 */ /* 0x000fe400078e02ff */
[----:B------:R-:W-:-:S02]  /*e0000*/  LEA.HI.X.SX32 R13, R17, R3, 0x1, P5 ;  /* 0x00000003110d7211 */ /* 0x000fc400028f0eff */
[----:B------:R0:W-:Y:S01]  /*e0010*/  STL.64 [R1+0xb30], R6 ;  /* 0x000b300601007387 */ /* 0x0001e20000100a00 */
[----:B------:R-:W-:Y:S02]  /*e0020*/  STL.64 [R1+0xcb8], R24 ;  /* 0x000cb81801007387 */ /* 0x000fe40000100a00 */
[----:B------:R1:W-:Y:S01]  /*e0030*/  STL.64 [R1+0x1070], R12 ;  /* 0x0010700c01007387 */ /* 0x0003e20000100a00 */
[-C--:B0-----:R-:W-:Y:S01]  /*e0040*/  IADD3 R6, P6, R9, R2.reuse, RZ ;  /* 0x0000000209067210 */ /* 0x081fe20007fde0ff */
[C---:B------:R-:W-:Y:S02]  /*e0050*/  IMAD R9, R28.reuse, 0x13a, RZ ;  /* 0x0000013a1c097824 */ /* 0x040fe400078e02ff */
[----:B-1----:R-:W-:Y:S01]  /*e0060*/  IMAD R13, R28, 0x274, RZ ;  /* 0x000002741c0d7824 */ /* 0x002fe200078e02ff */
        /* <DEDUP_REMOVED lines=9> */
[----:B------:R-:W-:Y:S01]  /*e0100*/  STL.64 [R1+0xb28], R16 ;  /* 0x000b281001007387 */ /* 0x000fe20000100a00 */
[-C--:B------:R-:W-:Y:S01]  /*e0110*/  IADD3 R24, P5, R13, R2.reuse, RZ ;  /* 0x000000020d187210 */ /* 0x080fe20007fbe0ff */
[C---:B------:R-:W-:Y:S02]  /*e0120*/  IMAD R9, R28.reuse, 0x13b, RZ ;  /* 0x0000013b1c097824 */ /* 0x040fe400078e02ff */
[C---:B------:R-:W-:Y:S01]  /*e0130*/  IMAD R13, R28.reuse, 0x4f, RZ ;  /* 0x0000004f1c0d7824 */ /* 0x040fe200078e02ff */
[----:B------:R0:W-:Y:S02]  /*e0140*/  STL.64 [R1+0x1080], R6 ;  /* 0x0010800601007387 */ /* 0x0001e40000100a00 */
[----:B------:R-:W-:Y:S01]  /*e0150*/  LEA.HI.X.SX32 R25, R9, R3, 0x1, P5 ;  /* 0x0000000309197211 */ /* 0x000fe200028f0eff */
[----:B------:R-:W-:Y:S01]  /*e0160*/  IMAD R9, R28, 0x278, RZ ;  /* 0x000002781c097824 */ /* 0x000fe200078e02ff */
[----:B0-----:R-:W-:Y:S01]  /*e0170*/  IADD3 R6, P6, R8, R2, RZ ;  /* 0x0000000208067210 */ /* 0x001fe20007fde0ff */
[----:B------:R-:W-:-:S03]  /*e0180*/  IMAD R17, R28, 0x13c, RZ ;  /* 0x0000013c1c117824 */ /* 0x000fc600078e02ff */
[-C--:B------:R-:W-:Y:S01]  /*e0190*/  LEA.HI.X.SX32 R7, R13, R3.reuse, 0x1, P6 ;  /* 0x000000030d077211 */ /* 0x080fe200030f0eff */
[----:B------:R0:W-:Y:S04]  /*e01a0*/  STL.64 [R1+0x1098], R24 ;  /* 0x0010981801007387 */ /* 0x0001e80000100a00 */
[----:B------:R1:W-:Y:S01]  /*e01b0*/  STL.64 [R1+0xcb0], R6 ;  /* 0x000cb00601007387 */ /* 0x0003e20000100a00 */
[C---:B------:R-:W-:Y:S01]  /*e01c0*/  IMAD R13, R28.reuse, 0x13d, RZ ;  /* 0x0000013d1c0d7824 */ /* 0x040fe200078e02ff */
[-C--:B0-----:R-:W-:Y:S02]  /*e01d0*/  IADD3 R24, P5, R17, R2.reuse, RZ ;  /* 0x0000000211187210 */ /* 0x081fe40007fbe0ff */
[----:B-1----:R-:W-:Y:S01]  /*e01e0*/  IADD3 R6, P6, R9, R2, RZ ;  /* 0x0000000209067210 */ /* 0x002fe20007fde0ff */
[----:B------:R-:W-:Y:S01]  /*e01f0*/  IMAD R9, R28, 0x27a, RZ ;  /* 0x0000027a1c097824 */ /* 0x000fe200078e02ff */
[----:B------:R-:W-:-:S04]  /*e0200*/  LEA.HI.X.SX32 R25, R8, R3, 0x1, P5 ;  /* 0x0000000308197211 */ /* 0x000fc800028f0eff */
[-C--:B------:R-:W-:Y:S02]  /*e0210*/  IADD3 R8, P5, R9, R2.reuse, RZ ;  /* 0x0000000209087210 */ /* 0x080fe40007fbe0ff */
[-C--:B------:R-:W-:Y:S01]  /*e0220*/  LEA.HI.X.SX32 R7, R17, R3.reuse, 0x1, P6 ;  /* 0x0000000311077211 */ /* 0x080fe200030f0eff */
[C---:B------:R-:W-:Y:S01]  /*e0230*/  IMAD R12, R28.reuse, 0x13e, RZ ;  /* 0x0000013e1c0c7824 */ /* 0x040fe200078e02ff */
[----:B------:R-:W-:Y:S01]  /*e0240*/  LEA.HI.X.SX32 R9, R13, R3, 0x1, P5 ;  /* 0x000000030d097211 */ /* 0x000fe200028f0eff */
[----:B------:R-:W-:Y:S02]  /*e0250*/  STL.64 [R1+0xb20], R24 ;  /* 0x000b201801007387 */ /* 0x000fe40000100a00 */
[----:B------:R0:W-:Y:S02]  /*e0260*/  STL.64 [R1+0x1090], R6 ;  /* 0x0010900601007387 */ /* 0x0001e40000100a00 */
[----:B------:R1:W-:Y:S01]  /*e0270*/  STL.64 [R1+0x1088], R8 ;  /* 0x0010880801007387 */ /* 0x0003e20000100a00 */
[----:B------:R-:W-:Y:S01]  /*e0280*/  IMAD R13, R28, 0x27c, RZ ;  /* 0x0000027c1c0d7824 */ /* 0x000fe200078e02ff */
[----:B0-----:R-:W-:Y:S01]  /*e0290*/  IADD3 R6, P6, R12, R2, RZ ;  /* 0x000000020c067210 */ /* 0x001fe20007fde0ff */
[----:B-1----:R-:W-:-:S02]  /*e02a0*/  IMAD R8, R28, 0x9f, RZ ;  /* 0x0000009f1c087824 */ /* 0x002fc400078e02ff */
[----:B------:R-:W-:-:S03]  /*e02b0*/  IMAD R9, R28, 0x27e, RZ ;  /* 0x0000027e1c097824 */ /* 0x000fc600078e02ff */
[----:B------:R-:W-:Y:S02]  /*e02c0*/  LEA.HI.X.SX32 R7, R8, R3, 0x1, P6 ;  /* 0x0000000308077211 */ /* 0x000fe400030f0eff */
[----:B------:R-:W-:-:S03]  /*e02d0*/  IADD3 R16, P5, R13, R2, RZ ;  /* 0x000000020d107210 */ /* 0x000fc60007fbe0ff */
[----:B------:R0:W-:Y:S01]  /*e02e0*/  STL.64 [R1+0xb18], R6 ;  /* 0x000b180601007387 */ /* 0x0001e20000100a00 */
[-C--:B------:R-:W-:Y:S01]  /*e02f0*/  LEA.HI.X.SX32 R17, R12, R3.reuse, 0x1, P5 ;  /* 0x000000030c117211 */ /* 0x080fe200028f0eff */
[C---:B------:R-:W-:Y:S02]  /*e0300*/  IMAD R8, R28.reuse, 0xa, RZ ;  /* 0x0000000a1c087824 */ /* 0x040fe400078e02ff */
[C---:B------:R-:W-:Y:S02]  /*e0310*/  IMAD R13, R28.reuse, 0x14, RZ ;  /* 0x000000141c0d7824 */ /* 0x040fe400078e02ff */
[C---:B------:R-:W-:Y:S01]  /*e0320*/  IMAD R12, R28.reuse, 0x5, RZ ;  /* 0x000000051c0c7824 */ /* 0x040fe200078e02ff */
[----:B0-----:R-:W-:Y:S01]  /*e0330*/  IADD3 R6, P6, R9, R2, RZ ;  /* 0x0000000209067210 */ /* 0x001fe20007fde0ff */
[C---:B------:R-:W-:Y:S01]  /*e0340*/  IMAD R9, R28.reuse, 0x13f, RZ ;  /* 0x0000013f1c097824 */ /* 0x040fe200078e02ff */
[----:B------:R0:W-:Y:S04]  /*e0350*/  STL.64 [R1+0x10a0], R16 ;  /* 0x0010a01001007387 */ /* 0x0001e80000100a00 */
[----:B------:R-:W-:Y:S01]  /*e0360*/  LEA.HI.X.SX32 R7, R9, R3, 0x1, P6 ;  /* 0x0000000309077211 */ /* 0x000fe200030f0eff */
[----:B------:R-:W-:-:S04]  /*e0370*/  IMAD R9, R28, 0x28, RZ ;  /* 0x000000281c097824 */ /* 0x000fc800078e02ff */
[----:B------:R1:W-:Y:S01]  /*e0380*/  STL.64 [R1+0x10b8], R6 ;  /* 0x0010b80601007387 */ /* 0x0003e20000100a00 */
[----:B0-----:R-:W-:-:S04]  /*e0390*/  IADD3 R16, P5, R8, R2, RZ ;  /* 0x0000000208107210 */ /* 0x001fc80007fbe0ff */
        /* <DEDUP_REMOVED lines=9> */
[----:B-1----:R-:W-:Y:S01]  /*e0430*/  IADD3 R6, P6, R25, R2, RZ ;  /* 0x0000000219067210 */ /* 0x002fe20007fde0ff */
[C---:B------:R-:W-:Y:S02]  /*e0440*/  IMAD R12, R28.reuse, 0x140, RZ ;  /* 0x000001401c0c7824 */ /* 0x040fe400078e02ff */
[----:B------:R0:W-:Y:S01]  /*e0450*/  STL.64 [R1+0xdd0], R16 ;  /* 0x000dd01001007387 */ /* 0x0001e20000100a00 */
        /* <DEDUP_REMOVED lines=8> */
[----:B------:R-:W-:-:S05]  /*e04e0*/  LEA.HI.X.SX32 R7, R8, R3, 0x1, P6 ;  /* 0x0000000308077211 */ /* 0x000fca00030f0eff */
[----:B------:R1:W-:Y:S01]  /*e04f0*/  STL.64 [R1+0xb10], R6 ;  /* 0x000b100601007387 */ /* 0x0003e20000100a00 */
[----:B0-----:R-:W-:Y:S01]  /*e0500*/  IADD3 R16, P5, R13, R2, RZ ;  /* 0x000000020d107210 */ /* 0x001fe20007fbe0ff */
[----:B------:R-:W-:-:S03]  /*e0510*/  IMAD R13, R28, 0x141, RZ ;  /* 0x000001411c0d7824 */ /* 0x000fc600078e02ff */
[-C--:B------:R-:W-:Y:S02]  /*e0520*/  LEA.HI.X.SX32 R17, R12, R3.reuse, 0x1, P5 ;  /* 0x000000030c117211 */ /* 0x080fe400028f0eff */
[----:B-1----:R-:W-:Y:S01]  /*e0530*/  IADD3 R6, P6, R9, R2, RZ ;  /* 0x0000000209067210 */ /* 0x002fe20007fde0ff */
[C---:B------:R-:W-:Y:S02]  /*e0540*/  IMAD R9, R28.reuse, 0x142, RZ ;  /* 0x000001421c097824 */ /* 0x040fe400078e02ff */
[C---:B------:R-:W-:Y:S01]  /*e0550*/  IMAD R8, R28.reuse, 0x284, RZ ;  /* 0x000002841c087824 */ /* 0x040fe200078e02ff */
[----:B------:R-:W-:Y:S01]  /*e0560*/  LEA.HI.X.SX32 R7, R13, R3, 0x1, P6 ;  /* 0x000000030d077211 */ /* 0x000fe200030f0eff */
[----:B------:R0:W-:Y:S01]  /*e0570*/  STL.64 [R1+0x10b0], R16 ;  /* 0x0010b01001007387 */ /* 0x0001e20000100a00 */
[----:B------:R-:W-:-:S03]  /*e0580*/  IMAD R13, R28, 0xa1, RZ ;  /* 0x000000a11c0d7824 */ /* 0x000fc600078e02ff */
[----:B------:R1:W-:Y:S01]  /*e0590*/  STL.64 [R1+0x10a8], R6 ;  /* 0x0010a80601007387 */ /* 0x0003e20000100a00 */
[-C--:B0-----:R-:W-:Y:S02]  /*e05a0*/  IADD3 R16, P5, R9, R2.reuse, RZ ;  /* 0x0000000209107210 */ /* 0x081fe40007fbe0ff */
[----:B-1----:R-:W-:Y:S02]  /*e05b0*/  IADD3 R6, P6, R8, R2, RZ ;  /* 0x0000000208067210 */ /* 0x002fe40007fde0ff */
[-C--:B------:R-:W-:Y:S01]  /*e05c0*/  LEA.HI.X.SX32 R17, R13, R3.reuse, 0x1, P5 ;  /* 0x000000030d117211 */ /* 0x080fe200028f0eff */
[C---:B------:R-:W-:Y:S02]  /*e05d0*/  IMAD R8, R28.reuse, 0x286, RZ ;  /* 0x000002861c087824 */ /* 0x040fe400078e02ff */
[C---:B------:R-:W-:Y:S01]  /*e05e0*/  IMAD R12, R28.reuse, 0xa2, RZ ;  /* 0x000000a21c0c7824 */ /* 0x040fe200078e02ff */
[----:B------:R-:W-:Y:S01]  /*e05f0*/  LEA.HI.X.SX32 R7, R9, R3, 0x1, P6 ;  /* 0x0000000309077211 */ /* 0x000fe200030f0eff */
[----:B------:R0:W-:Y:S04]  /*e0600*/  STL.64 [R1+0xb08], R16 ;  /* 0x000b081001007387 */ /* 0x0001e80000100a00 */
[----:B------:R1:W-:Y:S02]  /*e0610*/  STL.64 [R1+0x10c0], R6 ;  /* 0x0010c00601007387 */ /* 0x0003e40000100a00 */
[----:B------:R-:W-:-:S02]  /*e0620*/  IMAD R13, R28, 0x51, RZ ;  /* 0x000000511c0d7824 */ /* 0x000fc400078e02ff */
[----:B------:R-:W-:Y:S01]  /*e0630*/  IMAD R9, R28, 0x144, RZ ;  /* 0x000001441c097824 */ /* 0x000fe200078e02ff */
        /* <DEDUP_REMOVED lines=10> */
[----:B-1----:R-:W-:Y:S01]  /*e06e0*/  IADD3 R6, P6, R8, R2, RZ ;  /* 0x0000000208067210 */ /* 0x002fe20007fde0ff */
[----:B------:R-:W-:Y:S01]  /*e06f0*/  IMAD R8, R28, 0x146, RZ ;  /* 0x000001461c087824 */ /* 0x000fe200078e02ff */
[-C--:B------:R-:W-:Y:S02]  /*e0700*/  LEA.HI.X.SX32 R17, R12, R3.reuse, 0x1, P5 ;  /* 0x000000030c117211 */ /* 0x080fe400028f0eff */
[----:B------:R-:W-:-:S05]  /*e0710*/  LEA.HI.X.SX32 R7, R9, R3, 0x1, P6 ;  /* 0x0000000309077211 */ /* 0x000fca00030f0eff */
[----:B------:R0:W-:Y:S01]  /*e0720*/  STL.64 [R1+0x10d0], R6 ;  /* 0x0010d00601007387 */ /* 0x0001e20000100a00 */
[----:B------:R1:W-:Y:S01]  /*e0730*/  STL.64 [R1+0xb00], R16 ;  /* 0x000b001001007387 */ /* 0x0003e20000100a00 */
[-C--:B------:R-:W-:Y:S01]  /*e0740*/  IADD3 R24, P5, R13, R2.reuse, RZ ;  /* 0x000000020d187210 */ /* 0x080fe20007fbe0ff */
[C---:B------:R-:W-:Y:S02]  /*e0750*/  IMAD R12, R28.reuse, 0x145, RZ ;  /* 0x000001451c0c7824 */ /* 0x040fe400078e02ff */
[C---:B------:R-:W-:Y:S02]  /*e0760*/  IMAD R13, R28.reuse, 0x28c, RZ ;  /* 0x0000028c1c0d7824 */ /* 0x040fe400078e02ff */
[----:B------:R-:W-:Y:S01]  /*e0770*/  IMAD R9, R28, 0x28e, RZ ;  /* 0x0000028e1c097824 */ /* 0x000fe200078e02ff */
[----:B0-----:R-:W-:Y:S01]  /*e0780*/  IADD3 R6, P6, R8, R2, RZ ;  /* 0x0000000208067210 */ /* 0x001fe20007fde0ff */
[----:B-1----:R-:W-:Y:S01]  /*e0790*/  IMAD R17, R28, 0xa3, RZ ;  /* 0x000000a31c117824 */ /* 0x002fe200078e02ff */
[----:B------:R-:W-:-:S04]  /*e07a0*/  LEA.HI.X.SX32 R25, R12, R3, 0x1, P5 ;  /* 0x000000030c197211 */ /* 0x000fc800028f0eff */
[----:B------:R-:W-:Y:S01]  /*e07b0*/  LEA.HI.X.SX32 R7, R17, R3, 0x1, P6 ;  /* 0x0000000311077211 */ /* 0x000fe200030f0eff */
[----:B------:R-:W-:-:S04]  /*e07c0*/  IADD3 R12, P5, R13, R2, RZ ;  /* 0x000000020d0c7210 */ /* 0x000fc80007fbe0ff */
[----:B------:R0:W-:Y:S01]  /*e07d0*/  STL.64 [R1+0xaf8], R6 ;  /* 0x000af80601007387 */ /* 0x0001e20000100a00 */
[----:B------:R-:W-:Y:S01]  /*e07e0*/  LEA.HI.X.SX32 R13, R8, R3, 0x1, P5 ;  /* 0x00000003080d7211 */ /* 0x000fe200028f0eff */
[C---:B------:R-:W-:Y:S02]  /*e07f0*/  IMAD R16, R28.reuse, 0x52, RZ ;  /* 0x000000521c107824 */ /* 0x040fe400078e02ff */
[----:B------:R1:W-:Y:S02]  /*e0800*/  STL.64 [R1+0x10c8], R24 ;  /* 0x0010c81801007387 */ /* 0x0003e40000100a00 */
[C---:B------:R-:W-:Y:S01]  /*e0810*/  IMAD R17, R28.reuse, 0xa4, RZ ;  /* 0x000000a41c117824 */ /* 0x040fe200078e02ff */
[----:B0-----:R-:W-:Y:S01]  /*e0820*/  IADD3 R6, P6, R9, R2, RZ ;  /* 0x0000000209067210 */ /* 0x001fe20007fde0ff */
[C---:B------:R-:W-:Y:S01]  /*e0830*/  IMAD R9, R28.reuse, 0x147, RZ ;  /* 0x000001471c097824 */ /* 0x040fe200078e02ff */
[----:B------:R0:W-:Y:S01]  /*e0840*/  STL.64 [R1+0x10e0], R12 ;  /* 0x0010e00c01007387 */ /* 0x0001e20000100a00 */
[----:B-1----:R-:W-:-:S03]  /*e0850*/  IMAD R25, R28, 0x29, RZ ;  /* 0x000000291c197824 */ /* 0x002fc600078e02ff */
        /* <DEDUP_REMOVED lines=10> */
[----:B0-----:R-:W-:-:S04]  /*e0900*/  IADD3 R12, P5, R9, R2, RZ ;  /* 0x00000002090c7210 */ /* 0x001fc80007fbe0ff */
[-C--:B------:R-:W-:Y:S02]  /*e0910*/  LEA.HI.X.SX32 R13, R17, R3.reuse, 0x1, P5 ;  /* 0x00000003110d7211 */ /* 0x080fe400028f0eff */
[----:B-1----:R-:W-:Y:S01]  /*e0920*/  IADD3 R6, P6, R8, R2, RZ ;  /* 0x0000000208067210 */ /* 0x002fe20007fde0ff */
[C---:B------:R-:W-:Y:S02]  /*e0930*/  IMAD R8, R28.reuse, 0x292, RZ ;  /* 0x000002921c087824 */ /* 0x040fe400078e02ff */
[----:B------:R0:W-:Y:S01]  /*e0940*/  STL.64 [R1+0xaf0], R12 ;  /* 0x000af00c01007387 */ /* 0x0001e20000100a00 */
[C---:B------:R-:W-:Y:S01]  /*e0950*/  IMAD R16, R28.reuse, 0x149, RZ ;  /* 0x000001491c107824 */ /* 0x040fe200078e02ff */
[----:B------:R-:W-:Y:S01]  /*e0960*/  LEA.HI.X.SX32 R7, R9, R3, 0x1, P6 ;  /* 0x0000000309077211 */ /* 0x000fe200030f0eff */
[C---:B------:R-:W-:Y:S02]  /*e0970*/  IMAD R17, R28.reuse, 0x14a, RZ ;  /* 0x0000014a1c117824 */ /* 0x040fe400078e02ff */
[----:B------:R-:W-:-:S02]  /*e0980*/  IMAD R9, R28, 0xa5, RZ ;  /* 0x000000a51c097824 */ /* 0x000fc400078e02ff */
[----:B------:R1:W-:Y:S01]  /*e0990*/  STL.64 [R1+0x10f0], R6 ;  /* 0x0010f00601007387 */ /* 0x0003e20000100a00 */
[----:B0-----:R-:W-:Y:S01]  /*e09a0*/  IADD3 R12, P5, R8, R2, RZ ;  /* 0x00000002080c7210 */ /* 0x001fe20007fbe0ff */
[----:B------:R-:W-:-:S03]  /*e09b0*/  IMAD R8, R28, 0x294, RZ ;  /* 0x000002941c087824 */ /* 0x000fc600078e02ff */
[----:B------:R-:W-:Y:S02]  /*e09c0*/  LEA.HI.X.SX32 R13, R16, R3, 0x1, P5 ;  /* 0x00000003100d7211 */ /* 0x000fe400028f0eff */
[----:B-1----:R-:W-:-:S03]  /*e09d0*/  IADD3 R6, P6, R17, R2, RZ ;  /* 0x0000000211067210 */ /* 0x002fc60007fde0ff */
[----:B------:R0:W-:Y:S01]  /*e09e0*/  STL.64 [R1+0x10e8], R12 ;  /* 0x0010e80c01007387 */ /* 0x0001e20000100a00 */
[----:B------:R-:W-:Y:S01]  /*e09f0*/  LEA.HI.X.SX32 R7, R9, R3, 0x1, P6 ;  /* 0x0000000309077211 */ /* 0x000fe200030f0eff */
[----:B------:R-:W-:-:S04]  /*e0a00*/  IMAD R9, R28, 0x14b, RZ ;  /* 0x0000014b1c097824 */ /* 0x000fc800078e02ff */
[----:B------:R3:W-:Y:S01]  /*e0a10*/  STL.64 [R1+0xae8], R6 ;  /* 0x000ae80601007387 */ /* 0x0007e20000100a00 */
[----:B0-----:R-:W-:-:S04]  /*e0a20*/  IADD3 R12, P5, R8, R2, RZ ;  /* 0x00000002080c7210 */ /* 0x001fc80007fbe0ff */
[-C--:B------:R-:W-:Y:S02]  /*e0a30*/  LEA.HI.X.SX32 R13, R17, R3.reuse, 0x1, P5 ;  /* 0x00000003110d7211 */ /* 0x080fe400028f0eff */
[-C--:B---3--:R-:W-:Y:S01]  /*e0a40*/  IADD3 R6, P6, R21, R2.reuse, RZ ;  /* 0x0000000215067210 */ /* 0x088fe20007fde0ff */
[C---:B------:R-:W-:Y:S02]  /*e0a50*/  IMAD R8, R28.reuse, 0xa6, RZ ;  /* 0x000000a61c087824 */ /* 0x040fe400078e02ff */
[----:B------:R0:W-:Y:S01]  /*e0a60*/  STL.64 [R1+0x1100], R12 ;  /* 0x0011000c01007387 */ /* 0x0001e20000100a00 */
[----:B------:R-:W-:Y:S01]  /*e0a70*/  LEA.HI.X.SX32 R7, R9, R3, 0x1, P6 ;  /* 0x0000000309077211 */ /* 0x000fe200030f0eff */
[----:B------:R-:W-:Y:S01]  /*e0a80*/  IMAD R9, R28, 0x53, RZ ;  /* 0x000000531c097824 */ /* 0x000fe200078e02ff */
[----:B------:R-:W-:-:S03]  /*e0a90*/  IADD3 R16, P5, R8, R2, RZ ;  /* 0x0000000208107210 */ /* 0x000fc60007fbe0ff */
[----:B------:R1:W-:Y:S01]  /*e0aa0*/  STL.64 [R1+0x1118], R6 ;  /* 0x0011180601007387 */ /* 0x0003e20000100a00 */
[C---:B0-----:R-:W-:Y:S01]  /*e0ab0*/  IMAD R12, R28.reuse, 0x14c, RZ ;  /* 0x0000014c1c0c7824 */ /* 0x041fe200078e02ff */
[----:B------:R-:W-:Y:S01]  /*e0ac0*/  LEA.HI.X.SX32 R17, R9, R3, 0x1, P5 ;  /* 0x0000000309117211 */ /* 0x000fe200028f0eff */
[----:B------:R-:W-:-:S03]  /*e0ad0*/  IMAD R13, R28, 0x298, RZ ;  /* 0x000002981c0d7824 */ /* 0x000fc600078e02ff */
[----:B-1----:R-:W-:Y:S01]  /*e0ae0*/  IADD3 R6, P6, R12, R2, RZ ;  /* 0x000000020c067210 */ /* 0x002fe20007fde0ff */
[----:B------:R-:W-:-:S03]  /*e0af0*/  IMAD R9, R28, 0x29a, RZ ;  /* 0x0000029a1c097824 */ /* 0x000fc600078e02ff */
[-C--:B------:R-:W-:Y:S01]  /*e0b00*/  LEA.HI.X.SX32 R7, R8, R3.reuse, 0x1, P6 ;  /* 0x0000000308077211 */ /* 0x080fe200030f0eff */
[----:B------:R0:W-:Y:S04]  /*e0b10*/  STL.64 [R1+0xc90], R16 ;  /* 0x000c901001007387 */ /* 0x0001e80000100a00 */
[----:B------:R1:W-:Y:S01]  /*e0b20*/  STL.64 [R1+0xae0], R6 ;  /* 0x000ae00601007387 */ /* 0x0003e20000100a00 */
[-C--:B0-----:R-:W-:Y:S01]  /*e0b30*/  IADD3 R16, P5, R13, R2.reuse, RZ ;  /* 0x000000020d107210 */ /* 0x081fe20007fbe0ff */
[----:B------:R-:W-:Y:S01]  /*e0b40*/  IMAD R13, R28, 0x14d, RZ ;  /* 0x0000014d1c0d7824 */ /* 0x000fe200078e02ff */
[----:B-1----:R-:W-:Y:S02]  /*e0b50*/  IADD3 R6, P6, R9, R2, RZ ;  /* 0x0000000209067210 */ /* 0x002fe40007fde0ff */
[-C--:B------:R-:W-:Y:S01]  /*e0b60*/  LEA.HI.X.SX32 R17, R12, R3.reuse, 0x1, P5 ;  /* 0x000000030c117211 */ /* 0x080fe200028f0eff */
[C---:B------:R-:W-:Y:S01]  /*e0b70*/  IMAD R9, R28.reuse, 0x29c, RZ ;  /* 0x0000029c1c097824 */ /* 0x040fe200078e02ff */
[----:B------:R-:W-:Y:S01]  /*e0b80*/  LEA.HI.X.SX32 R7, R13, R3, 0x1, P6 ;  /* 0x000000030d077211 */ /* 0x000fe200030f0eff */
[----:B------:R-:W-:-:S02]  /*e0b90*/  IMAD R8, R28, 0x14e, RZ ;  /* 0x0000014e1c087824 */ /* 0x000fc400078e02ff */
[----:B------:R-:W-:Y:S02]  /*e0ba0*/  STL.64 [R1+0x1110], R16 ;  /* 0x0011101001007387 */ /* 0x000fe40000100a00 */
[----:B------:R0:W-:Y:S02]  /*e0bb0*/  STL.64 [R1+0x1108], R6 ;  /* 0x0011080601007387 */ /* 0x0001e40000100a00 */
[C---:B------:R-:W-:Y:S01]  /*e0bc0*/  IMAD R13, R28.reuse, 0x29e, RZ ;  /* 0x0000029e1c0d7824 */ /* 0x040fe200078e02ff */
[-C--:B0-----:R-:W-:Y:S01]  /*e0bd0*/  IADD3 R6, P6, R9, R2.reuse, RZ ;  /* 0x0000000209067210 */ /* 0x081fe20007fde0ff */
[----:B------:R-:W-:Y:S01]  /*e0be0*/  IMAD R9, R28, 0xa7, RZ ;  /* 0x000000a71c097824 */ /* 0x000fe200078e02ff */
[----:B------:R-:W-:-:S04]  /*e0bf0*/  IADD3 R16, P5, R8, R2, RZ ;  /* 0x0000000208107210 */ /* 0x000fc80007fbe0ff */
[----:B------:R-:W-:Y:S01]  /*e0c00*/  LEA.HI.X.SX32 R17, R9, R3, 0x1, P5 ;  /* 0x0000000309117211 */ /* 0x000fe200028f0eff */
[----:B------:R-:W-:-:S04]  /*e0c10*/  IMAD R25, R28, 0x14f, RZ ;  /* 0x0000014f1c197824 */ /* 0x000fc800078e02ff */
        /* <DEDUP_REMOVED lines=11> */
[----:B-1----:R-:W-:Y:S02]  /*e0cd0*/  IADD3 R16, P5, R12, R2, RZ ;  /* 0x000000020c107210 */ /* 0x002fe40007fbe0ff */
[-C--:B------:R-:W-:Y:S01]  /*e0ce0*/  LEA.HI.X.SX32 R7, R13, R3.reuse, 0x1, P6 ;  /* 0x000000030d077211 */ /* 0x080fe200030f0eff */
[----:B------:R-:W-:Y:S01]  /*e0cf0*/  IMAD R13, R28, 0x150, RZ ;  /* 0x000001501c0d7824 */ /* 0x000fe200078e02ff */
[----:B------:R-:W-:-:S03]  /*e0d00*/  LEA.HI.X.SX32 R17, R9, R3, 0x1, P5 ;  /* 0x0000000309117211 */ /* 0x000fc600028f0eff */
[----:B------:R0:W-:Y:S02]  /*e0d10*/  STL.64 [R1+0xdc8], R6 ;  /* 0x000dc80601007387 */ /* 0x0001e40000100a00 */
[----:B------:R1:W-:Y:S01]  /*e0d20*/  STL.64 [R1+0xd60], R16 ;  /* 0x000d601001007387 */ /* 0x0003e20000100a00 */
[-C--:B0-----:R-:W-:Y:S02]  /*e0d30*/  IADD3 R6, P6, R8, R2.reuse, RZ ;  /* 0x0000000208067210 */ /* 0x081fe40007fde0ff */
[----:B-1----:R-:W-:Y:S02]  /*e0d40*/  IADD3 R16, P5, R13, R2, RZ ;  /* 0x000000020d107210 */ /* 0x002fe40007fbe0ff */
[-C--:B------:R-:W-:Y:S02]  /*e0d50*/  LEA.HI.X.SX32 R7, R12, R3.reuse, 0x1, P6 ;  /* 0x000000030c077211 */ /* 0x080fe400030f0eff */
[----:B------:R-:W-:-:S03]  /*e0d60*/  LEA.HI.X.SX32 R17, R8, R3, 0x1, P5 ;  /* 0x0000000308117211 */ /* 0x000fc600028f0eff */
[----:B------:R-:W-:Y:S02]  /*e0d70*/  STL.64 [R1+0xc88], R6 ;  /* 0x000c880601007387 */ /* 0x000fe40000100a00 */
[----:B------:R0:W-:Y:S02]  /*e0d80*/  STL.64 [R1+0xad0], R16 ;  /* 0x000ad01001007387 */ /* 0x0001e40000100a00 */
[----:B0-----:R-:W2:Y:S01]  /*e0d90*/  LDL.LU R16, [R1+0x4398] ;  /* 0x0043980001107983 */ /* 0x001ea20000300800 */
[----:B------:R-:W-:-:S05]  /*e0da0*/  IMAD R9, R28, 0x2a0, RZ ;  /* 0x000002a01c097824 */ /* 0x000fca00078e02ff */
[----:B------:R-:W-:Y:S01]  /*e0db0*/  IADD3 R6, P6, R9, R2, RZ ;  /* 0x0000000209067210 */ /* 0x000fe20007fde0ff */
[C---:B------:R-:W-:Y:S02]  /*e0dc0*/  IMAD R9, R28.reuse, 0x2a2, RZ ;  /* 0x000002a21c097824 */ /* 0x040fe400078e02ff */
[----:B------:R-:W-:-:S03]  /*e0dd0*/  IMAD R12, R28, 0x151, RZ ;  /* 0x000001511c0c7824 */ /* 0x000fc600078e02ff */
[----:B------:R-:W-:Y:S02]  /*e0de0*/  IADD3 R8, P5, R9, R2, RZ ;  /* 0x0000000209087210 */ /* 0x000fe40007fbe0ff */
[-C--:B------:R-:W-:Y:S01]  /*e0df0*/  LEA.HI.X.SX32 R7, R13, R3.reuse, 0x1, P6 ;  /* 0x000000030d077211 */ /* 0x080fe200030f0eff */
[----:B------:R-:W-:Y:S01]  /*e0e00*/  IMAD R25, R28, 0x152, RZ ;  /* 0x000001521c197824 */ /* 0x000fe200078e02ff */
[----:B------:R-:W-:-:S03]  /*e0e10*/  LEA.HI.X.SX32 R9, R12, R3, 0x1, P5 ;  /* 0x000000030c097211 */ /* 0x000fc600028f0eff */
[----:B------:R0:W-:Y:S02]  /*e0e20*/  STL.64 [R1+0x1130], R6 ;  /* 0x0011300601007387 */ /* 0x0001e40000100a00 */
[----:B------:R1:W-:Y:S02]  /*e0e30*/  STL.64 [R1+0x1128], R8 ;  /* 0x0011280801007387 */ /* 0x0003e40000100a00 */
[C---:B------:R-:W-:Y:S01]  /*e0e40*/  IMAD R13, R28.reuse, 0x2a4, RZ ;  /* 0x000002a41c0d7824 */ /* 0x040fe200078e02ff */
[----:B0-----:R-:W-:Y:S01]  /*e0e50*/  IADD3 R6, P6, R25, R2, RZ ;  /* 0x0000000219067210 */ /* 0x001fe20007fde0ff */
[C---:B-1----:R-:W-:Y:S02]  /*e0e60*/  IMAD R8, R28.reuse, 0xa9, RZ ;  /* 0x000000a91c087824 */ /* 0x042fe400078e02ff */
[----:B------:R-:W-:-:S03]  /*e0e70*/  IMAD R9, R28, 0x2a6, RZ ;  /* 0x000002a61c097824 */ /* 0x000fc600078e02ff */
[----:B------:R-:W-:Y:S02]  /*e0e80*/  LEA.HI.X.SX32 R7, R8, R3, 0x1, P6 ;  /* 0x0000000308077211 */ /* 0x000fe400030f0eff */
[----:B------:R-:W-:-:S03]  /*e0e90*/  IADD3 R12, P5, R13, R2, RZ ;  /* 0x000000020d0c7210 */ /* 0x000fc60007fbe0ff */
[----:B------:R0:W-:Y:S01]  /*e0ea0*/  STL.64 [R1+0xac8], R6 ;  /* 0x000ac80601007387 */ /* 0x0001e20000100a00 */
[-C--:B------:R-:W-:Y:S01]  /*e0eb0*/  LEA.HI.X.SX32 R13, R25, R3.reuse, 0x1, P5 ;  /* 0x00000003190d7211 */ /* 0x080fe200028f0eff */
[C---:B------:R-:W-:Y:S02]  /*e0ec0*/  IMAD R8, R28.reuse, 0xaa, RZ ;  /* 0x000000aa1c087824 */ /* 0x040fe400078e02ff */
[C---:B------:R-:W-:Y:S01]  /*e0ed0*/  IMAD R17, R28.reuse, 0x154, RZ ;  /* 0x000001541c117824 */ /* 0x040fe200078e02ff */
[----:B0-----:R-:W-:Y:S01]  /*e0ee0*/  IADD3 R6, P6, R9, R2, RZ ;  /* 0x0000000209067210 */ /* 0x001fe20007fde0ff */
[----:B------:R-:W-:Y:S01]  /*e0ef0*/  IMAD R9, R28, 0x153, RZ ;  /* 0x000001531c097824 */ /* 0x000fe200078e02ff */
[----:B------:R0:W-:Y:S04]  /*e0f00*/  STL.64 [R1+0x1140], R12 ;  /* 0x0011400c01007387 */ /* 0x0001e80000100a00 */
[----:B------:R-:W-:-:S02]  /*e0f10*/  LEA.HI.X.SX32 R7, R9, R3, 0x1, P6 ;  /* 0x0000000309077211 */ /* 0x000fc400030f0eff */
[----:B------:R-:W-:-:S03]  /*e0f20*/  IADD3 R24, P5, R8, R2, RZ ;  /* 0x0000000208187210 */ /* 0x000fc60007fbe0ff */
[----:B------:R1:W-:Y:S01]  /*e0f30*/  STL.64 [R1+0x1158], R6 ;  /* 0x0011580601007387 */ /* 0x0003e20000100a00 */
[----:B0-----:R-:W-:Y:S01]  /*e0f40*/  IADD3 R12, P6, R17, R2, RZ ;  /* 0x00000002110c7210 */ /* 0x001fe20007fde0ff */
[----:B------:R-:W-:-:S03]  /*e0f50*/  IMAD R9, R28, 0x2aa, RZ ;  /* 0x000002aa1c097824 */ /* 0x000fc600078e02ff */
[----:B------:R-:W-:Y:S01]  /*e0f60*/  LEA.HI.X.SX32 R13, R8, R3, 0x1, P6 ;  /* 0x00000003080d7211 */ /* 0x000fe200030f0eff */
[C---:B-1----:R-:W-:Y:S02]  /*e0f70*/  IMAD R6, R28.reuse, 0x55, RZ ;  /* 0x000000551c067824 */ /* 0x042fe400078e02ff */
[----:B------:R-:W-:-:S03]  /*e0f80*/  IMAD R7, R28, 0x2a8, RZ ;  /* 0x000002a81c077824 */ /* 0x000fc600078e02ff */
[-C--:B------:R-:W-:Y:S02]  /*e0f90*/  LEA.HI.X.SX32 R25, R6, R3.reuse, 0x1, P5 ;  /* 0x0000000306197211 */ /* 0x080fe400028f0eff */
[----:B------:R-:W-:Y:S01]  /*e0fa0*/  IADD3 R6, P5, R7, R2, RZ ;  /* 0x0000000207067210 */ /* 0x000fe20007fbe0ff */
[----:B------:R0:W-:Y:S01]  /*e0fb0*/  STL.64 [R1+0xac0], R12 ;  /* 0x000ac00c01007387 */ /* 0x0001e20000100a00 */
[C---:B------:R-:W-:Y:S02]  /*e0fc0*/  IMAD R8, R28.reuse, 0x155, RZ ;  /* 0x000001551c087824 */ /* 0x040fe400078e02ff */
[----:B------:R-:W-:Y:S01]  /*e0fd0*/  LEA.HI.X.SX32 R7, R17, R3, 0x1, P5 ;  /* 0x0000000311077211 */ /* 0x000fe200028f0eff */
[----:B------:R-:W-:Y:S01]  /*e0fe0*/  STL.64 [R1+0xc80], R24 ;  /* 0x000c801801007387 */ /* 0x000fe20000100a00 */
[----:B------:R-:W-:-:S03]  /*e0ff0*/  IMAD R17, R28, 0xab, RZ ;  /* 0x000000ab1c117824 */ /* 0x000fc600078e02ff */
[----:B------:R-:W-:Y:S01]  /*e1000*/  STL.64 [R1+0x1150], R6 ;  /* 0x0011500601007387 */ /* 0x000fe20000100a00 */
[----:B0-----:R-:W-:Y:S01]  /*e1010*/  IADD3 R12, P6, R9, R2, RZ ;  /* 0x00000002090c7210 */ /* 0x001fe20007fde0ff */
[----:B------:R-:W-:-:S03]  /*e1020*/  IMAD R9, R28, 0x2ac, RZ ;  /* 0x000002ac1c097824 */ /* 0x000fc600078e02ff */
[----:B------:R-:W-:Y:S02]  /*e1030*/  LEA.HI.X.SX32 R13, R8, R3, 0x1, P6 ;  /* 0x00000003080d7211 */ /* 0x000fe400030f0eff */
[----:B------:R-:W-:-:S03]  /*e1040*/  IADD3 R8, P6, R9, R2, RZ ;  /* 0x0000000209087210 */ /* 0x000fc60007fde0ff */
[----:B------:R0:W-:Y:S02]  /*e1050*/  STL.64 [R1+0x1148], R12 ;  /* 0x0011480c01007387 */ /* 0x0001e40000100a00 */
[C---:B0-----:R-:W-:Y:S02]  /*e1060*/  IMAD R13, R28.reuse, 0x2ae, RZ ;  /* 0x000002ae1c0d7824 */ /* 0x041fe400078e02ff */
[----:B------:R-:W-:Y:S01]  /*e1070*/  IMAD R12, R28, 0x56, RZ ;  /* 0x000000561c0c7824 */ /* 0x000fe200078e02ff */
[CC--:B--2---:R-:W-:Y:S02]  /*e1080*/  IADD3 R6, P5, R16.reuse, R2.reuse, RZ ;  /* 0x0000000210067210 */ /* 0x0c4fe40007fbe0ff */
[-C--:B------:R-:W-:Y:S02]  /*e1090*/  LEA.HI.X.SX32 R9, R16, R3.reuse, 0x1, P6 ;  /* 0x0000000310097211 */ /* 0x080fe400030f0eff */
[----:B------:R-:W-:Y:S01]  /*e10a0*/  LEA.HI.X.SX32 R7, R17, R3, 0x1, P5 ;  /* 0x0000000311077211 */ /* 0x000fe200028f0eff */
[----:B------:R-:W-:-:S04]  /*e10b0*/  IADD3 R16, P6, R12, R2, RZ ;  /* 0x000000020c107210 */ /* 0x000fc80007fde0ff */
[----:B------:R0:W-:Y:S01]  /*e10c0*/  STL.64 [R1+0xab8], R6 ;  /* 0x000ab80601007387 */ /* 0x0001e20000100a00 */
[----:B------:R1:W-:Y:S01]  /*e10d0*/  STL.64 [R1+0x1160], R8 ;  /* 0x0011600801007387 */ /* 0x0003e20000100a00 */
[----:B0-----:R-:W-:Y:S01]  /*e10e0*/  IADD3 R6, P5, R13, R2, RZ ;  /* 0x000000020d067210 */ /* 0x001fe20007fbe0ff */
[C---:B------:R-:W-:Y:S02]  /*e10f0*/  IMAD R13, R28.reuse, 0x157, RZ ;  /* 0x000001571c0d7824 */ /* 0x040fe400078e02ff */
[----:B-1----:R-:W-:-:S03]  /*e1100*/  IMAD R9, R28, 0x2b, RZ ;  /* 0x0000002b1c097824 */ /* 0x002fc600078e02ff */
[-C--:B------:R-:W-:Y:S02]  /*e1110*/  LEA.HI.X.SX32 R7, R13, R3.reuse, 0x1, P5 ;  /* 0x000000030d077211 */ /* 0x080fe400028f0eff */
[----:B------:R-:W-:-:S03]  /*e1120*/  LEA.HI.X.SX32 R17, R9, R3, 0x1, P6 ;  /* 0x0000000309117211 */ /* 0x000fc600030f0eff */
[----:B------:R-:W-:Y:S02]  /*e1130*/  STL.64 [R1+0x1178], R6 ;  /* 0x0011780601007387 */ /* 0x000fe40000100a00 */
[----:B------:R0:W-:Y:S02]  /*e1140*/  STL.64 [R1+0xd58], R16 ;  /* 0x000d581001007387 */ /* 0x0001e40000100a00 */
[----:B0-----:R-:W2:Y:S01]  /*e1150*/  LDL.LU R17, [R1+0x4394] ;  /* 0x0043940001117983 */ /* 0x001ea20000300800 */
[C---:B------:R-:W-:Y:S02]  /*e1160*/  IMAD R8, R28.reuse, 0xac, RZ ;  /* 0x000000ac1c087824 */ /* 0x040fe400078e02ff */
[C---:B------:R-:W-:Y:S02]  /*e1170*/  IMAD R25, R28.reuse, 0x158, RZ ;  /* 0x000001581c197824 */ /* 0x040fe400078e02ff */
[C---:B------:R-:W-:Y:S02]  /*e1180*/  IMAD R16, R28.reuse, 0x2fa, RZ ;  /* 0x000002fa1c107824 */ /* 0x040fe400078e02ff */
[----:B------:R-:W-:Y:S01]  /*e1190*/  IMAD R13, R28, 0x2b0, RZ ;  /* 0x000002b01c0d7824 */ /* 0x000fe200078e02ff */
[----:B------:R-:W-:-:S02]  /*e11a0*/  IADD3 R6, P5, R8, R2, RZ ;  /* 0x0000000208067210 */ /* 0x000fc40007fbe0ff */
[-C--:B------:R-:W-:Y:S01]  /*e11b0*/  IADD3 R26, P6, R25, R2.reuse, RZ ;  /* 0x00000002191a7210 */ /* 0x080fe20007fde0ff */
[----:B------:R-:W-:Y:S01]  /*e11c0*/  IMAD R9, R28, 0x2b2, RZ ;  /* 0x000002b21c097824 */ /* 0x000fe200078e02ff */
[----:B------:R-:W-:Y:S01]  /*e11d0*/  LEA.HI.X.SX32 R7, R12, R3, 0x1, P5 ;  /* 0x000000030c077211 */ /* 0x000fe200028f0eff */
[----:B------:R-:W-:-:S04]  /*e11e0*/  IADD3 R12, P5, R13, R2, RZ ;  /* 0x000000020d0c7210 */ /* 0x000fc80007fbe0ff */
[----:B------:R-:W-:Y:S01]  /*e11f0*/  LEA.HI.X.SX32 R13, R25, R3, 0x1, P5 ;  /* 0x00000003190d7211 */ /* 0x000fe200028f0eff */
[C---:B------:R-:W-:Y:S02]  /*e1200*/  IMAD R21, R28.reuse, 0x2f0, RZ ;  /* 0x000002f01c157824 */ /* 0x040fe400078e02ff */
[C---:B------:R-:W-:Y:S02]  /*e1210*/  IMAD R25, R28.reuse, 0x15c, RZ ;  /* 0x0000015c1c197824 */ /* 0x040fe400078e02ff */
[----:B------:R-:W-:Y:S01]  /*e1220*/  IMAD R24, R28, 0x2b8, RZ ;  /* 0x000002b81c187824 */ /* 0x000fe200078e02ff */
[----:B--2---:R0:W-:Y:S01]  /*e1230*/  STL.64 [R1+0x4370], R16 ;  /* 0x0043701001007387 */ /* 0x0041e20000100a00 */
[----:B------:R-:W-:Y:S01]  /*e1240*/  STL [R1+0xab0], R26 ;  /* 0x000ab01a01007387 */ /* 0x000fe20000100800 */
[----:B0-----:R-:W-:Y:S01]  /*e1250*/  MOV R17, R27 ;  /* 0x0000001b00117202 */ /* 0x001fe20000000f00 */
[----:B------:R-:W-:Y:S02]  /*e1260*/  LEA.HI.X.SX32 R17, R8, R3, 0x1, P6 ;  /* 0x0000000308117211 */ /* 0x000fe400030f0eff */
[----:B------:R-:W-:-:S02]  /*e1270*/  IMAD.MOV.U32 R16, RZ, RZ, R26 ;  /* 0x000000ffff107224 */ /* 0x000fc400078e001a */
[C---:B------:R-:W-:Y:S01]  /*e1280*/  IMAD R8, R28.reuse, 0x159, RZ ;  /* 0x000001591c087824 */ /* 0x040fe200078e02ff */
[----:B------:R-:W2:Y:S01]  /*e1290*/  LDL.LU R27, [R1+0x4390] ;  /* 0x00439000011b7983 */ /* 0x000ea20000300800 */
[-C--:B------:R-:W-:Y:S01]  /*e12a0*/  IADD3 R16, P6, R9, R2.reuse, RZ ;  /* 0x0000000209107210 */ /* 0x080fe20007fde0ff */
[----:B------:R0:W-:Y:S02]  /*e12b0*/  STL.64 [R1+0xc78], R6 ;  /* 0x000c780601007387 */ /* 0x0001e40000100a00 */
[----:B------:R-:W-:Y:S01]  /*e12c0*/  IMAD R9, R28, 0x2b4, RZ ;  /* 0x000002b41c097824 */ /* 0x000fe200078e02ff */
[----:B0-----:R-:W3:Y:S01]  /*e12d0*/  LDL.LU.64 R6, [R1+0x4388] ;  /* 0x0043880001067983 */ /* 0x001ee20000300a00 */
[----:B------:R0:W-:Y:S02]  /*e12e0*/  STL [R1+0xab4], R17 ;  /* 0x000ab41101007387 */ /* 0x0001e40000100800 */
[----:B------:R1:W-:Y:S01]  /*e12f0*/  STL.64 [R1+0x1170], R12 ;  /* 0x0011700c01007387 */ /* 0x0003e20000100a00 */
[----:B0-----:R-:W-:Y:S01]  /*e1300*/  LEA.HI.X.SX32 R17, R8, R3, 0x1, P6 ;  /* 0x0000000308117211 */ /* 0x001fe200030f0eff */
[----:B------:R-:W-:Y:S01]  /*e1310*/  IMAD R8, R28, 0xad, RZ ;  /* 0x000000ad1c087824 */ /* 0x000fe200078e02ff */
[----:B-1----:R-:W-:-:S03]  /*e1320*/  IADD3 R12, P5, R20, R2, RZ ;  /* 0x00000002140c7210 */ /* 0x002fc60007fbe0ff */
[----:B------:R0:W-:Y:S01]  /*e1330*/  STL.64 [R1+0x1168], R16 ;  /* 0x0011681001007387 */ /* 0x0001e20000100a00 */
[----:B------:R-:W-:Y:S01]  /*e1340*/  LEA.HI.X.SX32 R13, R8, R3, 0x1, P5 ;  /* 0x00000003080d7211 */ /* 0x000fe200028f0eff */
[----:B------:R-:W-:-:S04]  /*e1350*/  IMAD R8, R28, 0xae, RZ ;  /* 0x000000ae1c087824 */ /* 0x000fc800078e02ff */
[----:B------:R1:W-:Y:S01]  /*e1360*/  STL.64 [R1+0xaa8], R12 ;  /* 0x000aa80c01007387 */ /* 0x0003e20000100a00 */
[----:B0-----:R-:W-:Y:S01]  /*e1370*/  IADD3 R16, P6, R9, R2, RZ ;  /* 0x0000000209107210 */ /* 0x001fe20007fde0ff */
[----:B------:R-:W-:-:S03]  /*e1380*/  IMAD R9, R28, 0x2b6, RZ ;  /* 0x000002b61c097824 */ /* 0x000fc600078e02ff */
[-C--:B------:R-:W-:Y:S02]  /*e1390*/  LEA.HI.X.SX32 R17, R20, R3.reuse, 0x1, P6 ;  /* 0x0000000314117211 */ /* 0x080fe400030f0eff */
[-C--:B-1----:R-:W-:Y:S01]  /*e13a0*/  IADD3 R12, P5, R9, R2.reuse, RZ ;  /* 0x00000002090c7210 */ /* 0x082fe20007fbe0ff */
[C---:B------:R-:W-:Y:S02]  /*e13b0*/  IMAD R9, R28.reuse, 0x15b, RZ ;  /* 0x0000015b1c097824 */ /* 0x040fe400078e02ff */
[----:B------:R0:W-:Y:S01]  /*e13c0*/  STL.64 [R1+0x1180], R16 ;  /* 0x0011801001007387 */ /* 0x0001e20000100a00 */
[C---:B------:R-:W-:Y:S02]  /*e13d0*/  IMAD R20, R28.reuse, 0x2fc, RZ ;  /* 0x000002fc1c147824 */ /* 0x040fe400078e02ff */
[----:B------:R-:W-:Y:S01]  /*e13e0*/  LEA.HI.X.SX32 R13, R9, R3, 0x1, P5 ;  /* 0x00000003090d7211 */ /* 0x000fe200028f0eff */
[----:B------:R-:W-:Y:S02]  /*e13f0*/  IMAD R9, R28, 0x57, RZ ;  /* 0x000000571c097824 */ /* 0x000fe400078e02ff */
[----:B------:R1:W-:Y:S01]  /*e1400*/  STL.64 [R1+0x4348], R20 ;  /* 0x0043481401007387 */ /* 0x0003e20000100a00 */
[----:B0-----:R-:W-:-:S03]  /*e1410*/  IADD3 R16, P6, R8, R2, RZ ;  /* 0x0000000208107210 */ /* 0x001fc60007fde0ff */
[----:B------:R0:W-:Y:S01]  /*e1420*/  STL.64 [R1+0x1198], R12 ;  /* 0x0011980c01007387 */ /* 0x0001e20000100a00 */
[-C--:B------:R-:W-:Y:S02]  /*e1430*/  LEA.HI.X.SX32 R17, R9, R3.reuse, 0x1, P6 ;  /* 0x0000000309117211 */ /* 0x080fe400030f0eff */
[-C--:B-1----:R-:W-:Y:S01]  /*e1440*/  IADD3 R20, P5, R25, R2.reuse, RZ ;  /* 0x0000000219147210 */ /* 0x082fe20007fbe0ff */
[----:B0-----:R-:W4:Y:S02]  /*e1450*/  LDL.LU.64 R12, [R1+0x4380] ;  /* 0x00438000010c7983 */ /* 0x001f240000300a00 */
[----:B------:R0:W-:Y:S01]  /*e1460*/  STL.64 [R1+0xc70], R16 ;  /* 0x000c701001007387 */ /* 0x0001e20000100a00 */
[----:B------:R-:W-:Y:S01]  /*e1470*/  LEA.HI.X.SX32 R21, R8, R3, 0x1, P5 ;  /* 0x0000000308157211 */ /* 0x000fe200028f0eff */
[----:B------:R-:W-:Y:S01]  /*e1480*/  IMAD R9, R28, 0x2ba, RZ ;  /* 0x000002ba1c097824 */ /* 0x000fe200078e02ff */
[----:B0-----:R-:W-:-:S04]  /*e1490*/  IADD3 R16, P6, R24, R2, RZ ;  /* 0x0000000218107210 */ /* 0x001fc80007fde0ff */
[----:B------:R-:W-:Y:S01]  /*e14a0*/  LEA.HI.X.SX32 R17, R25, R3, 0x1, P6 ;  /* 0x0000000319117211 */ /* 0x000fe200030f0eff */
[----:B------:R-:W-:Y:S01]  /*e14b0*/  STL.64 [R1+0xaa0], R20 ;  /* 0x000aa01401007387 */ /* 0x000fe20000100a00 */
[----:B------:R-:W-:-:S03]  /*e14c0*/  IADD3 R8, P5, R9, R2, RZ ;  /* 0x0000000209087210 */ /* 0x000fc60007fbe0ff */
[----:B------:R0:W-:Y:S02]  /*e14d0*/  STL.64 [R1+0x1190], R16 ;  /* 0x0011901001007387 */ /* 0x0001e40000100a00 */
[----:B0-----:R-:W-:-:S05]  /*e14e0*/  IMAD R16, R28, 0x15d, RZ ;  /* 0x0000015d1c107824 */ /* 0x001fca00078e02ff */
[----:B------:R-:W-:-:S05]  /*e14f0*/  LEA.HI.X.SX32 R9, R16, R3, 0x1, P5 ;  /* 0x0000000310097211 */ /* 0x000fca00028f0eff */
[----:B------:R0:W-:Y:S04]  /*e1500*/  STL.64 [R1+0x1188], R8 ;  /* 0x0011880801007387 */ /* 0x0001e80000100a00 */
[----:B0-----:R-:W5:Y:S01]  /*e1510*/  LDL.LU.64 R8, [R1+0x4378] ;  /* 0x0043780001087983 */ /* 0x001f620000300a00 */
[C---:B------:R-:W-:Y:S02]  /*e1520*/  IMAD R24, R28.reuse, 0x15e, RZ ;  /* 0x0000015e1c187824 */ /* 0x040fe400078e02ff */
[C---:B------:R-:W-:Y:S02]  /*e1530*/  IMAD R26, R28.reuse, 0xaf, RZ ;  /* 0x000000af1c1a7824 */ /* 0x040fe400078e02ff */
[----:B------:R-:W-:Y:S01]  /*e1540*/  IMAD R17, R28, 0x2bc, RZ ;  /* 0x000002bc1c117824 */ /* 0x000fe200078e02ff */
[----:B------:R-:W-:Y:S01]  /*e1550*/  IADD3 R20, P6, R24, R2, RZ ;  /* 0x0000000218147210 */ /* 0x000fe20007fde0ff */
[----:B------:R-:W-:-:S03]  /*e1560*/  IMAD R25, R28, 0x2be, RZ ;  /* 0x000002be1c197824 */ /* 0x000fc600078e02ff */
[----:B------:R-:W-:Y:S02]  /*e1570*/  IADD3 R16, P5, R17, R2, RZ ;  /* 0x0000000211107210 */ /* 0x000fe40007fbe0ff */
[-C--:B------:R-:W-:Y:S02]  /*e1580*/  LEA.HI.X.SX32 R21, R26, R3.reuse, 0x1, P6 ;  /* 0x000000031a157211 */ /* 0x080fe400030f0eff */
[----:B------:R-:W-:-:S03]  /*e1590*/  LEA.HI.X.SX32 R17, R24, R3, 0x1, P5 ;  /* 0x0000000318117211 */ /* 0x000fc600028f0eff */
[----:B------:R0:W-:Y:S02]  /*e15a0*/  STL.64 [R1+0xa98], R20 ;  /* 0x000a981401007387 */ /* 0x0001e40000100a00 */
[----:B------:R1:W-:Y:S02]  /*e15b0*/  STL.64 [R1+0x11a0], R16 ;  /* 0x0011a01001007387 */ /* 0x0003e40000100a00 */
[C---:B------:R-:W-:Y:S02]  /*e15c0*/  IMAD R24, R28.reuse, 0xb, RZ ;  /* 0x0000000b1c187824 */ /* 0x040fe400078e02ff */
[C---:B------:R-:W-:Y:S01]  /*e15d0*/  IMAD R26, R28.reuse, 0x2c, RZ ;  /* 0x0000002c1c1a7824 */ /* 0x040fe200078e02ff */
[----:B0-----:R-:W-:Y:S01]  /*e15e0*/  IADD3 R20, P6, R25, R2, RZ ;  /* 0x0000000219147210 */ /* 0x001fe20007fde0ff */
[----:B------:R-:W-:-:S05]  /*e15f0*/  IMAD R25, R28, 0x16, RZ ;  /* 0x000000161c197824 */ /* 0x000fca00078e02ff */
[----:B-1----:R-:W-:Y:S01]  /*e1600*/  IADD3 R16, P5, R25, R2, RZ ;  /* 0x0000000219107210 */ /* 0x002fe20007fbe0ff */
[----:B------:R-:W-:-:S03]  /*e1610*/  IMAD R25, R28, 0x58, RZ ;  /* 0x000000581c197824 */ /* 0x000fc600078e02ff */
[-C--:B------:R-:W-:Y:S01]  /*e1620*/  LEA.HI.X.SX32 R17, R24, R3.reuse, 0x1, P5 ;  /* 0x0000000318117211 */ /* 0x080fe200028f0eff */
[C---:B------:R-:W-:Y:S02]  /*e1630*/  IMAD R24, R28.reuse, 0xb0, RZ ;  /* 0x000000b01c187824 */ /* 0x040fe400078e02ff */
[C---:B------:R-:W-:Y:S02]  /*e1640*/  IMAD R4, R28.reuse, 0x162, RZ ;  /* 0x000001621c047824 */ /* 0x040fe400078e02ff */
[C---:B------:R-:W-:Y:S02]  /*e1650*/  IMAD R11, R28.reuse, 0x2c6, RZ ;  /* 0x000002c61c0b7824 */ /* 0x040fe400078e02ff */
[----:B------:R-:W-:Y:S01]  /*e1660*/  IMAD R5, R28, 0x16a, RZ ;  /* 0x0000016a1c057824 */ /* 0x000fe200078e02ff */
[----:B----4-:R-:W-:-:S05]  /*e1670*/  LEA.HI.X.SX32 R21, R12, R3, 0x1, P6 ;  /* 0x000000030c157211 */ /* 0x010fca00030f0eff */
[----:B------:R0:W-:Y:S01]  /*e1680*/  STL.64 [R1+0x11b8], R20 ;  /* 0x0011b81401007387 */ /* 0x0001e20000100a00 */
[----:B------:R1:W-:Y:S02]  /*e1690*/  STL.64 [R1+0xdf8], R16 ;  /* 0x000df81001007387 */ /* 0x0003e40000100a00 */
[----:B0-----:R-:W-:Y:S01]  /*e16a0*/  IMAD R21, R28, 0x16, RZ ;  /* 0x000000161c157824 */ /* 0x001fe200078e02ff */
[CC--:B------:R-:W-:Y:S02]  /*e16b0*/  IADD3 R20, P6, R26.reuse, R2.reuse, RZ ;  /* 0x000000021a147210 */ /* 0x0c0fe40007fde0ff */
[----:B-1----:R-:W-:Y:S02]  /*e16c0*/  IADD3 R16, P5, R25, R2, RZ ;  /* 0x0000000219107210 */ /* 0x002fe40007fbe0ff */
[-C--:B------:R-:W-:Y:S02]  /*e16d0*/  LEA.HI.X.SX32 R21, R21, R3.reuse, 0x1, P6 ;  /* 0x0000000315157211 */ /* 0x080fe400030f0eff */
[----:B------:R-:W-:-:S03]  /*e16e0*/  LEA.HI.X.SX32 R17, R26, R3, 0x1, P5 ;  /* 0x000000031a117211 */ /* 0x000fc600028f0eff */
[----:B------:R0:W-:Y:S02]  /*e16f0*/  STL.64 [R1+0xdc0], R20 ;  /* 0x000dc01401007387 */ /* 0x0001e40000100a00 */
[----:B------:R5:W-:Y:S01]  /*e1700*/  STL.64 [R1+0xd50], R16 ;  /* 0x000d501001007387 */ /* 0x000be20000100a00 */
[----:B0-----:R-:W-:-:S04]  /*e1710*/  IADD3 R20, P6, R24, R2, RZ ;  /* 0x0000000218147210 */ /* 0x001fc80007fde0ff */
[----:B------:R-:W-:Y:S01]  /*e1720*/  LEA.HI.X.SX32 R21, R25, R3, 0x1, P6 ;  /* 0x0000000319157211 */ /* 0x000fe200030f0eff */
[----:B------:R-:W-:-:S04]  /*e1730*/  IMAD R25, R28, 0x2c2, RZ ;  /* 0x000002c21c197824 */ /* 0x000fc800078e02ff */
[----:B------:R3:W-:Y:S01]  /*e1740*/  STL.64 [R1+0xc68], R20 ;  /* 0x000c681401007387 */ /* 0x0007e20000100a00 */
[----:B-----5:R-:W-:-:S04]  /*e1750*/  IADD3 R16, P5, R8, R2, RZ ;  /* 0x0000000208107210 */ /* 0x020fc80007fbe0ff */
[-C--:B------:R-:W-:Y:S02]  /*e1760*/  LEA.HI.X.SX32 R17, R24, R3.reuse, 0x1, P5 ;  /* 0x0000000318117211 */ /* 0x080fe400028f0eff */
[-C--:B---3--:R-:W-:Y:S01]  /*e1770*/  IADD3 R20, P6, R7, R2.reuse, RZ ;  /* 0x0000000207147210 */ /* 0x088fe20007fde0ff */
[----:B------:R-:W-:Y:S02]  /*e1780*/  IMAD R24, R28, 0x161, RZ ;  /* 0x000001611c187824 */ /* 0x000fe400078e02ff */
[----:B------:R0:W-:Y:S01]  /*e1790*/  STL.64 [R1+0xa90], R16 ;  /* 0x000a901001007387 */ /* 0x0001e20000100a00 */
[----:B------:R-:W-:Y:S01]  /*e17a0*/  LEA.HI.X.SX32 R21, R8, R3, 0x1, P6 ;  /* 0x0000000308157211 */ /* 0x000fe200030f0eff */
[C---:B------:R-:W-:Y:S02]  /*e17b0*/  IMAD R26, R28.reuse, 0xb1, RZ ;  /* 0x000000b11c1a7824 */ /* 0x040fe400078e02ff */
[C---:B------:R-:W-:Y:S02]  /*e17c0*/  IMAD R8, R28.reuse, 0x30, RZ ;  /* 0x000000301c087824 */ /* 0x040fe400078e02ff */
[----:B------:R1:W-:Y:S01]  /*e17d0*/  STL.64 [R1+0x11b0], R20 ;  /* 0x0011b01401007387 */ /* 0x0003e20000100a00 */
[----:B0-----:R-:W-:Y:S01]  /*e17e0*/  IADD3 R16, P5, R25, R2, RZ ;  /* 0x0000000219107210 */ /* 0x001fe20007fbe0ff */
[----:B------:R-:W-:-:S03]  /*e17f0*/  IMAD R25, R28, 0x2c4, RZ ;  /* 0x000002c41c197824 */ /* 0x000fc600078e02ff */
[-C--:B------:R-:W-:Y:S02]  /*e1800*/  LEA.HI.X.SX32 R17, R24, R3.reuse, 0x1, P5 ;  /* 0x0000000318117211 */ /* 0x080fe400028f0eff */
[-C--:B-1----:R-:W-:Y:S02]  /*e1810*/  IADD3 R20, P6, R4, R2.reuse, RZ ;  /* 0x0000000204147210 */ /* 0x082fe40007fde0ff */
[-C--:B------:R-:W-:Y:S01]  /*e1820*/  IADD3 R24, P5, R25, R2.reuse, RZ ;  /* 0x0000000219187210 */ /* 0x080fe20007fbe0ff */
[----:B------:R-:W-:Y:S01]  /*e1830*/  STL.64 [R1+0x4330], R8 ;  /* 0x0043300801007387 */ /* 0x000fe20000100a00 */
[-C--:B------:R-:W-:Y:S02]  /*e1840*/  LEA.HI.X.SX32 R21, R26, R3.reuse, 0x1, P6 ;  /* 0x000000031a157211 */ /* 0x080fe400030f0eff */
[----:B------:R-:W-:Y:S01]  /*e1850*/  LEA.HI.X.SX32 R25, R4, R3, 0x1, P5 ;  /* 0x0000000304197211 */ /* 0x000fe200028f0eff */
[----:B------:R0:W-:Y:S04]  /*e1860*/  STL.64 [R1+0x11a8], R16 ;  /* 0x0011a81001007387 */ /* 0x0001e80000100a00 */
[----:B0-----:R-:W3:Y:S01]  /*e1870*/  LDL.LU.64 R16, [R1+0x4370] ;  /* 0x0043700001107983 */ /* 0x001ee20000300a00 */
[----:B------:R-:W-:Y:S02]  /*e1880*/  STL.64 [R1+0xa88], R20 ;  /* 0x000a881401007387 */ /* 0x000fe40000100a00 */
[----:B------:R0:W-:Y:S02]  /*e1890*/  STL.64 [R1+0x11c0], R24 ;  /* 0x0011c01801007387 */ /* 0x0001e40000100a00 */
[----:B0-----:R-:W4:Y:S01]  /*e18a0*/  LDL.LU.64 R24, [R1+0x4368] ;  /* 0x0043680001187983 */ /* 0x001f220000300a00 */
[----:B------:R-:W-:Y:S01]  /*e18b0*/  IMAD R21, R28, 0x163, RZ ;  /* 0x000001631c157824 */ /* 0x000fe200078e02ff */
[----:B------:R-:W-:-:S02]  /*e18c0*/  IADD3 R8, P6, R11, R2, RZ ;  /* 0x000000020b087210 */ /* 0x000fc40007fde0ff */
[----:B------:R-:W-:Y:S01]  /*e18d0*/  IADD3 R26, P5, R13, R2, RZ ;  /* 0x000000020d1a7210 */ /* 0x000fe20007fbe0ff */
[----:B------:R-:W-:Y:S01]  /*e18e0*/  IMAD R4, R28, 0xc0, RZ ;  /* 0x000000c01c047824 */ /* 0x000fe200078e02ff */
[----:B------:R-:W-:-:S05]  /*e18f0*/  LEA.HI.X.SX32 R9, R21, R3, 0x1, P6 ;  /* 0x0000000315097211 */ /* 0x000fca00030f0eff */
[----:B------:R-:W-:Y:S01]  /*e1900*/  STL.64 [R1+0x11d8], R8 ;  /* 0x0011d80801007387 */ /* 0x000fe20000100a00 */
[----:B------:R-:W-:Y:S02]  /*e1910*/  STL [R1+0xc60], R26 ;  /* 0x000c601a01007387 */ /* 0x000fe40000100800 */
[----:B------:R0:W-:Y:S02]  /*e1920*/  STL.64 [R1+0x4358], R4 ;  /* 0x0043580401007387 */ /* 0x0001e40000100a00 */
[----:B0-----:R-:W-:Y:S02]  /*e1930*/  MOV R4, R26 ;  /* 0x0000001a00047202 */ /* 0x001fe40000000f00 */
[----:B--2---:R-:W-:Y:S02]  /*e1940*/  MOV R5, R27 ;  /* 0x0000001b00057202 */ /* 0x004fe40000000f00 */
[----:B------:R-:W2:Y:S01]  /*e1950*/  LDL.LU.64 R26, [R1+0x4360] ;  /* 0x00436000011a7983 */ /* 0x000ea20000300a00 */
[----:B------:R-:W-:-:S02]  /*e1960*/  IMAD R21, R28, 0x59, RZ ;  /* 0x000000591c157824 */ /* 0x000fc400078e02ff */
[----:B------:R-:W-:-:S03]  /*e1970*/  IMAD R20, R28, 0x2c8, RZ ;  /* 0x000002c81c147824 */ /* 0x000fc600078e02ff */
[----:B------:R-:W-:Y:S01]  /*e1980*/  LEA.HI.X.SX32 R5, R21, R3, 0x1, P5 ;  /* 0x0000000315057211 */ /* 0x000fe200028f0eff */
[----:B------:R-:W-:Y:S01]  /*e1990*/  IMAD R21, R28, 0x2ca, RZ ;  /* 0x000002ca1c157824 */ /* 0x000fe200078e02ff */
[-C--:B------:R-:W-:Y:S01]  /*e19a0*/  IADD3 R4, P5, R20, R2.reuse, RZ ;  /* 0x0000000214047210 */ /* 0x080fe20007fbe0ff */
[C---:B------:R-:W-:Y:S02]  /*e19b0*/  IMAD R12, R28.reuse, 0x6, RZ ;  /* 0x000000061c0c7824 */ /* 0x040fe400078e02ff */
[C---:B------:R-:W-:Y:S01]  /*e19c0*/  IMAD R20, R28.reuse, 0x165, RZ ;  /* 0x000001651c147824 */ /* 0x040fe200078e02ff */
[----:B------:R0:W-:Y:S01]  /*e19d0*/  STL [R1+0xc64], R5 ;  /* 0x000c640501007387 */ /* 0x0001e20000100800 */
[----:B------:R-:W-:Y:S01]  /*e19e0*/  IMAD R7, R28, 0x18, RZ ;  /* 0x000000181c077824 */ /* 0x000fe200078e02ff */
[----:B----4-:R-:W-:-:S04]  /*e19f0*/  IADD3 R8, P6, R24, R2, RZ ;  /* 0x0000000218087210 */ /* 0x010fc80007fde0ff */
[-C--:B------:R-:W-:Y:S01]  /*e1a00*/  LEA.HI.X.SX32 R9, R13, R3.reuse, 0x1, P6 ;  /* 0x000000030d097211 */ /* 0x080fe200030f0eff */
[----:B------:R-:W-:Y:S01]  /*e1a10*/  IMAD R13, R28, 0x180, RZ ;  /* 0x000001801c0d7824 */ /* 0x000fe200078e02ff */
[----:B0-----:R-:W-:-:S03]  /*e1a20*/  LEA.HI.X.SX32 R5, R24, R3, 0x1, P5 ;  /* 0x0000000318057211 */ /* 0x001fc600028f0eff */
[----:B------:R0:W-:Y:S01]  /*e1a30*/  STL.64 [R1+0xa80], R8 ;  /* 0x000a800801007387 */ /* 0x0001e20000100a00 */
[----:B------:R-:W-:Y:S02]  /*e1a40*/  STL.64 [R1+0x4340], R12 ;  /* 0x0043400c01007387 */ /* 0x000fe40000100a00 */
[----:B------:R3:W-:Y:S01]  /*e1a50*/  STL.64 [R1+0x11d0], R4 ;  /* 0x0011d00401007387 */ /* 0x0007e20000100a00 */
[-C--:B0-----:R-:W-:Y:S01]  /*e1a60*/  IADD3 R8, P6, R21, R2.reuse, RZ ;  /* 0x0000000215087210 */ /* 0x081fe20007fde0ff */
[----:B------:R-:W-:Y:S01]  /*e1a70*/  IMAD R21, R28, 0x2cc, RZ ;  /* 0x000002cc1c157824 */ /* 0x000fe200078e02ff */
[----:B---3--:R-:W-:Y:S02]  /*e1a80*/  IADD3 R4, P5, R17, R2, RZ ;  /* 0x0000000211047210 */ /* 0x008fe40007fbe0ff */
[----:B------:R-:W-:Y:S01]  /*e1a90*/  LEA.HI.X.SX32 R9, R20, R3, 0x1, P6 ;  /* 0x0000000314097211 */ /* 0x000fe200030f0eff */
[----:B------:R-:W-:-:S04]  /*e1aa0*/  IMAD R20, R28, 0xb3, RZ ;  /* 0x000000b31c147824 */ /* 0x000fc800078e02ff */
[----:B------:R0:W-:Y:S01]  /*e1ab0*/  STL.64 [R1+0x11c8], R8 ;  /* 0x0011c80801007387 */ /* 0x0001e20000100a00 */
[----:B------:R-:W-:-:S05]  /*e1ac0*/  LEA.HI.X.SX32 R5, R20, R3, 0x1, P5 ;  /* 0x0000000314057211 */ /* 0x000fca00028f0eff */
[----:B------:R1:W-:Y:S01]  /*e1ad0*/  STL.64 [R1+0xa78], R4 ;  /* 0x000a780401007387 */ /* 0x0003e20000100a00 */
[----:B0-----:R-:W-:Y:S01]  /*e1ae0*/  IADD3 R8, P6, R21, R2, RZ ;  /* 0x0000000215087210 */ /* 0x001fe20007fde0ff */
[----:B------:R-:W-:-:S05]  /*e1af0*/  IMAD R21, R28, 0x2ce, RZ ;  /* 0x000002ce1c157824 */ /* 0x000fca00078e02ff */
[----:B-1----:R-:W-:Y:S01]  /*e1b00*/  IADD3 R4, P5, R21, R2, RZ ;  /* 0x0000000215047210 */ /* 0x002fe20007fbe0ff */
[----:B------:R-:W-:Y:S01]  /*e1b10*/  IMAD R21, R28, 0x167, RZ ;  /* 0x000001671c157824 */ /* 0x000fe200078e02ff */
[----:B------:R-:W-:-:S04]  /*e1b20*/  LEA.HI.X.SX32 R9, R17, R3, 0x1, P6 ;  /* 0x0000000311097211 */ /* 0x000fc800030f0eff */
[-C--:B------:R-:W-:Y:S01]  /*e1b30*/  LEA.HI.X.SX32 R5, R21, R3.reuse, 0x1, P5 ;  /* 0x0000000315057211 */ /* 0x080fe200028f0eff */
[----:B------:R2:W-:Y:S04]  /*e1b40*/  STL.64 [R1+0x11e0], R8 ;  /* 0x0011e00801007387 */ /* 0x0005e80000100a00 */
[----:B------:R0:W-:Y:S01]  /*e1b50*/  STL.64 [R1+0x11f8], R4 ;  /* 0x0011f80401007387 */ /* 0x0001e20000100a00 */
[-C--:B--2---:R-:W-:Y:S02]  /*e1b60*/  IADD3 R8, P6, R26, R2.reuse, RZ ;  /* 0x000000021a087210 */ /* 0x084fe40007fde0ff */
[----:B0-----:R-:W-:Y:S02]  /*e1b70*/  IADD3 R4, P5, R25, R2, RZ ;  /* 0x0000000219047210 */ /* 0x001fe40007fbe0ff */
[-C--:B------:R-:W-:Y:S01]  /*e1b80*/  LEA.HI.X.SX32 R9, R6, R3.reuse, 0x1, P6 ;  /* 0x0000000306097211 */ /* 0x080fe200030f0eff */
[----:B------:R-:W-:Y:S01]  /*e1b90*/  IMAD R6, R28, 0x302, RZ ;  /* 0x000003021c067824 */ /* 0x000fe200078e02ff */
[----:B------:R-:W-:-:S03]  /*e1ba0*/  LEA.HI.X.SX32 R5, R26, R3, 0x1, P5 ;  /* 0x000000031a057211 */ /* 0x000fc600028f0eff */
[----:B------:R-:W-:Y:S01]  /*e1bb0*/  STL.64 [R1+0xd48], R8 ;  /* 0x000d480801007387 */ /* 0x000fe20000100a00 */
[----:B------:R-:W-:Y:S02]  /*e1bc0*/  STL.64 [R1+0x4338], R6 ;  /* 0x0043380601007387 */ /* 0x000fe40000100a00 */
[----:B------:R0:W-:Y:S02]  /*e1bd0*/  STL.64 [R1+0xc58], R4 ;  /* 0x000c580401007387 */ /* 0x0001e40000100a00 */
[----:B0-----:R-:W2:Y:S01]  /*e1be0*/  LDL.LU.64 R4, [R1+0x4358] ;  /* 0x0043580001047983 */ /* 0x001ea20000300a00 */
[----:B------:R-:W-:Y:S01]  /*e1bf0*/  IADD3 R8, P6, R27, R2, RZ ;  /* 0x000000021b087210 */ /* 0x000fe20007fde0ff */
[C---:B------:R-:W-:Y:S02]  /*e1c00*/  IMAD R20, R28.reuse, 0x2d0, RZ ;  /* 0x000002d01c147824 */ /* 0x040fe400078e02ff */
[----:B------:R-:W-:Y:S01]  /*e1c10*/  IMAD R21, R28, 0x2d2, RZ ;  /* 0x000002d21c157824 */ /* 0x000fe200078e02ff */
[----:B------:R-:W-:-:S02]  /*e1c20*/  LEA.HI.X.SX32 R9, R25, R3, 0x1, P6 ;  /* 0x0000000319097211 */ /* 0x000fc400030f0eff */
[----:B------:R-:W-:Y:S01]  /*e1c30*/  IADD3 R6, P5, R20, R2, RZ ;  /* 0x0000000214067210 */ /* 0x000fe20007fbe0ff */
[C---:B------:R-:W-:Y:S02]  /*e1c40*/  IMAD R20, R28.reuse, 0x169, RZ ;  /* 0x000001691c147824 */ /* 0x040fe400078e02ff */
[----:B------:R0:W-:Y:S01]  /*e1c50*/  STL.64 [R1+0xa70], R8 ;  /* 0x000a700801007387 */ /* 0x0001e20000100a00 */
[----:B------:R-:W-:Y:S01]  /*e1c60*/  LEA.HI.X.SX32 R7, R27, R3, 0x1, P5 ;  /* 0x000000031b077211 */ /* 0x000fe200028f0eff */
[----:B------:R-:W-:-:S04]  /*e1c70*/  IMAD R17, R28, 0x182, RZ ;  /* 0x000001821c117824 */ /* 0x000fc800078e02ff */
[----:B------:R-:W-:Y:S01]  /*e1c80*/  STL.64 [R1+0x11f0], R6 ;  /* 0x0011f00601007387 */ /* 0x000fe20000100a00 */
[----:B0-----:R-:W-:Y:S01]  /*e1c90*/  IADD3 R8, P6, R21, R2, RZ ;  /* 0x0000000215087210 */ /* 0x001fe20007fde0ff */
[----:B------:R-:W-:-:S03]  /*e1ca0*/  IMAD R21, R28, 0x2d4, RZ ;  /* 0x000002d41c157824 */ /* 0x000fc600078e02ff */
[----:B------:R-:W-:Y:S01]  /*e1cb0*/  LEA.HI.X.SX32 R9, R20, R3, 0x1, P6 ;  /* 0x0000000314097211 */ /* 0x000fe200030f0eff */
[----:B------:R-:W-:-:S04]  /*e1cc0*/  IMAD R20, R28, 0xb5, RZ ;  /* 0x000000b51c147824 */ /* 0x000fc800078e02ff */
[----:B------:R0:W-:Y:S01]  /*e1cd0*/  STL.64 [R1+0x11e8], R8 ;  /* 0x0011e80801007387 */ /* 0x0001e20000100a00 */
[----:B------:R-:W-:Y:S02]  /*e1ce0*/  STL.64 [R1+0x4350], R16 ;  /* 0x0043501001007387 */ /* 0x000fe40000100a00 */
[C---:B------:R-:W-:Y:S02]  /*e1cf0*/  IMAD R24, R28.reuse, 0x16b, RZ ;  /* 0x0000016b1c187824 */ /* 0x040fe400078e02ff */
[C---:B------:R-:W-:Y:S01]  /*e1d00*/  IMAD R12, R28.reuse, 0xb6, RZ ;  /* 0x000000b61c0c7824 */ /* 0x040fe200078e02ff */
[----:B0-----:R-:W-:Y:S01]  /*e1d10*/  IADD3 R8, P6, R21, R2, RZ ;  /* 0x0000000215087210 */ /* 0x001fe20007fde0ff */
[C---:B------:R-:W-:Y:S02]  /*e1d20*/  IMAD R21, R28.reuse, 0x2d6, RZ ;  /* 0x000002d61c157824 */ /* 0x040fe400078e02ff */
[C---:B------:R-:W-:Y:S02]  /*e1d30*/  IMAD R29, R28.reuse, 0x16c, RZ ;  /* 0x0000016c1c1d7824 */ /* 0x040fe400078e02ff */
[----:B------:R-:W-:-:S02]  /*e1d40*/  IMAD R26, R28, 0x17, RZ ;  /* 0x000000171c1a7824 */ /* 0x000fc400078e02ff */
[C---:B------:R-:W-:Y:S02]  /*e1d50*/  IMAD R25, R28.reuse, 0x170, RZ ;  /* 0x000001701c197824 */ /* 0x040fe400078e02ff */
[----:B------:R-:W-:Y:S01]  /*e1d60*/  IMAD R0, R28, 0x2e2, RZ ;  /* 0x000002e21c007824 */ /* 0x000fe200078e02ff */
[----:B--2---:R-:W-:-:S04]  /*e1d70*/  IADD3 R6, P5, R5, R2, RZ ;  /* 0x0000000205067210 */ /* 0x004fc80007fbe0ff */
[-C--:B------:R-:W-:Y:S02]  /*e1d80*/  LEA.HI.X.SX32 R7, R20, R3.reuse, 0x1, P5 ;  /* 0x0000000314077211 */ /* 0x080fe400028f0eff */
[----:B------:R-:W-:-:S03]  /*e1d90*/  LEA.HI.X.SX32 R9, R5, R3, 0x1, P6 ;  /* 0x0000000305097211 */ /* 0x000fc600030f0eff */
[----:B------:R0:W-:Y:S02]  /*e1da0*/  STL.64 [R1+0xa68], R6 ;  /* 0x000a680601007387 */ /* 0x0001e40000100a00 */
[----:B------:R1:W-:Y:S02]  /*e1db0*/  STL.64 [R1+0x1200], R8 ;  /* 0x0012000801007387 */ /* 0x0003e40000100a00 */
[----:B------:R-:W-:Y:S01]  /*e1dc0*/  IMAD R20, R28, 0x5b, RZ ;  /* 0x0000005b1c147824 */ /* 0x000fe200078e02ff */
[----:B0-----:R-:W-:-:S04]  /*e1dd0*/  IADD3 R6, P5, R21, R2, RZ ;  /* 0x0000000215067210 */ /* 0x001fc80007fbe0ff */
[----:B------:R-:W-:Y:S02]  /*e1de0*/  LEA.HI.X.SX32 R7, R24, R3, 0x1, P5 ;  /* 0x0000000318077211 */ /* 0x000fe400028f0eff */
[----:B-1----:R-:W-:-:S03]  /*e1df0*/  IADD3 R8, P6, R12, R2, RZ ;  /* 0x000000020c087210 */ /* 0x002fc60007fde0ff */
[----:B------:R0:W-:Y:S01]  /*e1e00*/  STL.64 [R1+0x1218], R6 ;  /* 0x0012180601007387 */ /* 0x0001e20000100a00 */
[-C--:B------:R-:W-:Y:S01]  /*e1e10*/  LEA.HI.X.SX32 R9, R20, R3.reuse, 0x1, P6 ;  /* 0x0000000314097211 */ /* 0x080fe200030f0eff */
[C---:B------:R-:W-:Y:S02]  /*e1e20*/  IMAD R21, R28.reuse, 0x2d8, RZ ;  /* 0x000002d81c157824 */ /* 0x040fe400078e02ff */
[----:B------:R-:W-:Y:S01]  /*e1e30*/  IMAD R20, R28, 0x2da, RZ ;  /* 0x000002da1c147824 */ /* 0x000fe200078e02ff */
[----:B0-----:R-:W-:Y:S01]  /*e1e40*/  IADD3 R6, P5, R29, R2, RZ ;  /* 0x000000021d067210 */ /* 0x001fe20007fbe0ff */
[----:B------:R0:W-:Y:S03]  /*e1e50*/  STL.64 [R1+0xc50], R8 ;  /* 0x000c500801007387 */ /* 0x0001e60000100a00 */
[----:B------:R-:W-:-:S05]  /*e1e60*/  LEA.HI.X.SX32 R7, R12, R3, 0x1, P5 ;  /* 0x000000030c077211 */ /* 0x000fca00028f0eff */
[----:B------:R1:W-:Y:S01]  /*e1e70*/  STL.64 [R1+0xa60], R6 ;  /* 0x000a600601007387 */ /* 0x0003e20000100a00 */
[----:B0-----:R-:W-:Y:S01]  /*e1e80*/  IADD3 R8, P6, R21, R2, RZ ;  /* 0x0000000215087210 */ /* 0x001fe20007fde0ff */
[----:B------:R-:W-:-:S03]  /*e1e90*/  IMAD R21, R28, 0x16e, RZ ;  /* 0x0000016e1c157824 */ /* 0x000fc600078e02ff */
[-C--:B------:R-:W-:Y:S02]  /*e1ea0*/  LEA.HI.X.SX32 R9, R29, R3.reuse, 0x1, P6 ;  /* 0x000000031d097211 */ /* 0x080fe400030f0eff */
[----:B-1----:R-:W-:Y:S01]  /*e1eb0*/  IADD3 R6, P5, R20, R2, RZ ;  /* 0x0000000214067210 */ /* 0x002fe20007fbe0ff */
[C---:B------:R-:W-:Y:S02]  /*e1ec0*/  IMAD R20, R28.reuse, 0x16d, RZ ;  /* 0x0000016d1c147824 */ /* 0x040fe400078e02ff */
[----:B------:R0:W-:Y:S01]  /*e1ed0*/  STL.64 [R1+0x1210], R8 ;  /* 0x0012100801007387 */ /* 0x0001e20000100a00 */
[C---:B------:R-:W-:Y:S02]  /*e1ee0*/  IMAD R24, R28.reuse, 0x2dc, RZ ;  /* 0x000002dc1c187824 */ /* 0x040fe400078e02ff */
[----:B------:R-:W-:Y:S01]  /*e1ef0*/  IMAD R12, R28, 0xb7, RZ ;  /* 0x000000b71c0c7824 */ /* 0x000fe200078e02ff */
[----:B------:R-:W-:Y:S01]  /*e1f00*/  LEA.HI.X.SX32 R7, R20, R3, 0x1, P5 ;  /* 0x0000000314077211 */ /* 0x000fe200028f0eff */
[----:B------:R-:W-:-:S04]  /*e1f10*/  IMAD R20, R28, 0x2de, RZ ;  /* 0x000002de1c147824 */ /* 0x000fc800078e02ff */
[----:B------:R1:W-:Y:S01]  /*e1f20*/  STL.64 [R1+0x1208], R6 ;  /* 0x0012080601007387 */ /* 0x0003e20000100a00 */
[----:B0-----:R-:W-:-:S04]  /*e1f30*/  IADD3 R8, P6, R21, R2, RZ ;  /* 0x0000000215087210 */ /* 0x001fc80007fde0ff */
[----:B------:R-:W-:Y:S02]  /*e1f40*/  LEA.HI.X.SX32 R9, R12, R3, 0x1, P6 ;  /* 0x000000030c097211 */ /* 0x000fe400030f0eff */
[----:B-1----:R-:W-:-:S03]  /*e1f50*/  IADD3 R6, P5, R24, R2, RZ ;  /* 0x0000000218067210 */ /* 0x002fc60007fbe0ff */
[----:B------:R0:W-:Y:S01]  /*e1f60*/  STL.64 [R1+0xa58], R8 ;  /* 0x000a580801007387 */ /* 0x0001e20000100a00 */
[----:B------:R-:W-:Y:S01]  /*e1f70*/  LEA.HI.X.SX32 R7, R21, R3, 0x1, P5 ;  /* 0x0000000315077211 */ /* 0x000fe200028f0eff */
[C---:B------:R-:W-:Y:S02]  /*e1f80*/  IMAD R21, R28.reuse, 0x16f, RZ ;  /* 0x0000016f1c157824 */ /* 0x040fe400078e02ff */
[----:B------:R-:W-:Y:S01]  /*e1f90*/  IMAD R12, R28, 0x5c, RZ ;  /* 0x0000005c1c0c7824 */ /* 0x000fe200078e02ff */
[----:B0-----:R-:W-:Y:S01]  /*e1fa0*/  IADD3 R8, P6, R20, R2, RZ ;  /* 0x0000000214087210 */ /* 0x001fe20007fde0ff */
[----:B------:R-:W-:-:S03]  /*e1fb0*/  IMAD R20, R28, 0x2e, RZ ;  /* 0x0000002e1c147824 */ /* 0x000fc600078e02ff */
[-C--:B------:R-:W-:Y:S01]  /*e1fc0*/  LEA.HI.X.SX32 R9, R21, R3.reuse, 0x1, P6 ;  /* 0x0000000315097211 */ /* 0x080fe200030f0eff */
[----:B------:R0:W-:Y:S04]  /*e1fd0*/  STL.64 [R1+0x1220], R6 ;  /* 0x0012200601007387 */ /* 0x0001e80000100a00 */
[----:B------:R1:W-:Y:S01]  /*e1fe0*/  STL.64 [R1+0x1238], R8 ;  /* 0x0012380801007387 */ /* 0x0003e20000100a00 */
[----:B------:R-:W-:Y:S01]  /*e1ff0*/  IMAD R21, R28, 0xb8, RZ ;  /* 0x000000b81c157824 */ /* 0x000fe200078e02ff */
[-C--:B0-----:R-:W-:Y:S02]  /*e2000*/  IADD3 R6, P5, R20, R2.reuse, RZ ;  /* 0x0000000214067210 */ /* 0x081fe40007fbe0ff */
[----:B-1----:R-:W-:Y:S02]  /*e2010*/  IADD3 R8, P6, R12, R2, RZ ;  /* 0x000000020c087210 */ /* 0x002fe40007fde0ff */
[----:B------:R-:W-:-:S02]  /*e2020*/  LEA.HI.X.SX32 R7, R26, R3, 0x1, P5 ;  /* 0x000000031a077211 */ /* 0x000fc400028f0eff */
[----:B------:R-:W-:-:S03]  /*e2030*/  LEA.HI.X.SX32 R9, R20, R3, 0x1, P6 ;  /* 0x0000000314097211 */ /* 0x000fc600030f0eff */
[----:B------:R0:W-:Y:S02]  /*e2040*/  STL.64 [R1+0xdb8], R6 ;  /* 0x000db80601007387 */ /* 0x0001e40000100a00 */
[----:B------:R1:W-:Y:S02]  /*e2050*/  STL.64 [R1+0xd40], R8 ;  /* 0x000d400801007387 */ /* 0x0003e40000100a00 */
[----:B------:R-:W-:Y:S01]  /*e2060*/  IMAD R20, R28, 0x2e0, RZ ;  /* 0x000002e01c147824 */ /* 0x000fe200078e02ff */
[-C--:B0-----:R-:W-:Y:S02]  /*e2070*/  IADD3 R6, P5, R21, R2.reuse, RZ ;  /* 0x0000000215067210 */ /* 0x081fe40007fbe0ff */
[----:B-1----:R-:W-:Y:S02]  /*e2080*/  IADD3 R8, P6, R25, R2, RZ ;  /* 0x0000000219087210 */ /* 0x002fe40007fde0ff */
[-C--:B------:R-:W-:Y:S02]  /*e2090*/  LEA.HI.X.SX32 R7, R12, R3.reuse, 0x1, P5 ;  /* 0x000000030c077211 */ /* 0x080fe400028f0eff */
[----:B------:R-:W-:Y:S01]  /*e20a0*/  LEA.HI.X.SX32 R9, R21, R3, 0x1, P6 ;  /* 0x0000000315097211 */ /* 0x000fe200030f0eff */
[----:B------:R-:W-:-:S02]  /*e20b0*/  IMAD R12, R28, 0x171, RZ ;  /* 0x000001711c0c7824 */ /* 0x000fc400078e02ff */
[----:B------:R0:W-:Y:S02]  /*e20c0*/  STL.64 [R1+0xc48], R6 ;  /* 0x000c480601007387 */ /* 0x0001e40000100a00 */
[----:B------:R1:W-:Y:S02]  /*e20d0*/  STL.64 [R1+0xa50], R8 ;  /* 0x000a500801007387 */ /* 0x0003e40000100a00 */
[----:B------:R-:W-:Y:S01]  /*e20e0*/  IMAD R21, R28, 0x172, RZ ;  /* 0x000001721c157824 */ /* 0x000fe200078e02ff */
[-C--:B0-----:R-:W-:Y:S02]  /*e20f0*/  IADD3 R6, P5, R20, R2.reuse, RZ ;  /* 0x0000000214067210 */ /* 0x081fe40007fbe0ff */
[----:B-1----:R-:W-:Y:S01]  /*e2100*/  IADD3 R8, P6, R0, R2, RZ ;  /* 0x0000000200087210 */ /* 0x002fe20007fde0ff */
[----:B------:R-:W-:Y:S01]  /*e2110*/  IMAD R20, R28, 0x2e4, RZ ;  /* 0x000002e41c147824 */ /* 0x000fe200078e02ff */
        /* <DEDUP_REMOVED lines=8> */
[C---:B------:R-:W-:Y:S01]  /*e21a0*/  IMAD R20, R28.reuse, 0x2e6, RZ ;  /* 0x000002e61c147824 */ /* 0x040fe200078e02ff */
[-C--:B------:R-:W-:Y:S02]  /*e21b0*/  LEA.HI.X.SX32 R7, R25, R3.reuse, 0x1, P5 ;  /* 0x0000000319077211 */ /* 0x080fe400028f0eff */
[----:B------:R-:W-:Y:S01]  /*e21c0*/  LEA.HI.X.SX32 R9, R21, R3, 0x1, P6 ;  /* 0x0000000315097211 */ /* 0x000fe200030f0eff */
[----:B------:R-:W-:-:S02]  /*e21d0*/  IMAD R21, R28, 0x173, RZ ;  /* 0x000001731c157824 */ /* 0x000fc400078e02ff */
[----:B------:R0:W-:Y:S02]  /*e21e0*/  STL.64 [R1+0xa48], R6 ;  /* 0x000a480601007387 */ /* 0x0001e40000100a00 */
[----:B------:R1:W-:Y:S01]  /*e21f0*/  STL.64 [R1+0x1248], R8 ;  /* 0x0012480801007387 */ /* 0x0003e20000100a00 */
[-C--:B------:R-:W-:Y:S02]  /*e2200*/  IADD3 R16, P6, R12, R2.reuse, RZ ;  /* 0x000000020c107210 */ /* 0x080fe40007fde0ff */
[-C--:B0-----:R-:W-:Y:S01]  /*e2210*/  IADD3 R6, P5, R20, R2.reuse, RZ ;  /* 0x0000000214067210 */ /* 0x081fe20007fbe0ff */
[C---:B-1----:R-:W-:Y:S02]  /*e2220*/  IMAD R9, R28.reuse, 0x174, RZ ;  /* 0x000001741c097824 */ /* 0x042fe400078e02ff */
[----:B------:R-:W-:Y:S01]  /*e2230*/  IMAD R8, R28, 0x5d, RZ ;  /* 0x0000005d1c087824 */ /* 0x000fe200078e02ff */
[----:B------:R-:W-:Y:S02]  /*e2240*/  LEA.HI.X.SX32 R7, R21, R3, 0x1, P5 ;  /* 0x0000000315077211 */ /* 0x000fe400028f0eff */
[----:B------:R-:W-:-:S02]  /*e2250*/  IADD3 R20, P5, R9, R2, RZ ;  /* 0x0000000209147210 */ /* 0x000fc40007fbe0ff */
[-C--:B------:R-:W-:Y:S02]  /*e2260*/  LEA.HI.X.SX32 R17, R8, R3.reuse, 0x1, P6 ;  /* 0x0000000308117211 */ /* 0x080fe400030f0eff */
[----:B------:R-:W-:Y:S01]  /*e2270*/  LEA.HI.X.SX32 R21, R12, R3, 0x1, P5 ;  /* 0x000000030c157211 */ /* 0x000fe200028f0eff */
[----:B------:R-:W-:Y:S02]  /*e2280*/  STL.64 [R1+0x1240], R6 ;  /* 0x0012400601007387 */ /* 0x000fe40000100a00 */
[----:B------:R0:W-:Y:S02]  /*e2290*/  STL.64 [R1+0xc40], R16 ;  /* 0x000c401001007387 */ /* 0x0001e40000100a00 */
[----:B0-----:R-:W2:Y:S01]  /*e22a0*/  LDL.LU.64 R16, [R1+0x4350] ;  /* 0x0043500001107983 */ /* 0x001ea20000300a00 */
[----:B------:R0:W-:Y:S03]  /*e22b0*/  STL.64 [R1+0xa40], R20 ;  /* 0x000a401401007387 */ /* 0x0001e60000100a00 */
[----:B0-----:R-:W3:Y:S01]  /*e22c0*/  LDL.LU.64 R20, [R1+0x4348] ;  /* 0x0043480001147983 */ /* 0x001ee20000300a00 */
[----:B------:R-:W-:-:S02]  /*e22d0*/  IMAD R7, R28, 0x2e8, RZ ;  /* 0x000002e81c077824 */ /* 0x000fc400078e02ff */
[----:B------:R-:W-:-:S03]  /*e22e0*/  IMAD R8, R28, 0x2ea, RZ ;  /* 0x000002ea1c087824 */ /* 0x000fc600078e02ff */
[-C--:B------:R-:W-:Y:S02]  /*e22f0*/  IADD3 R6, P6, R7, R2.reuse, RZ ;  /* 0x0000000207067210 */ /* 0x080fe40007fde0ff */
[----:B------:R-:W-:Y:S01]  /*e2300*/  IADD3 R12, P5, R8, R2, RZ ;  /* 0x00000002080c7210 */ /* 0x000fe20007fbe0ff */
[C---:B------:R-:W-:Y:S02]  /*e2310*/  IMAD R24, R28.reuse, 0xc2, RZ ;  /* 0x000000c21c187824 */ /* 0x040fe400078e02ff */
[C---:B------:R-:W-:Y:S01]  /*e2320*/  IMAD R25, R28.reuse, 0x186, RZ ;  /* 0x000001861c197824 */ /* 0x040fe200078e02ff */
[----:B------:R-:W-:Y:S01]  /*e2330*/  LEA.HI.X.SX32 R7, R9, R3, 0x1, P6 ;  /* 0x0000000309077211 */ /* 0x000fe200030f0eff */
[C---:B------:R-:W-:Y:S01]  /*e2340*/  IMAD R27, R28.reuse, 0x176, RZ ;  /* 0x000001761c1b7824 */ /* 0x040fe200078e02ff */
[----:B------:R-:W-:Y:S03]  /*e2350*/  STL [R1+0x1250], R12 ;  /* 0x0012500c01007387 */ /* 0x000fe60000100800 */
[----:B------:R-:W-:Y:S02]  /*e2360*/  STL.64 [R1+0x1258], R6 ;  /* 0x0012580601007387 */ /* 0x000fe40000100a00 */
[----:B------:R0:W-:Y:S02]  /*e2370*/  STL.64 [R1+0x4328], R24 ;  /* 0x0043281801007387 */ /* 0x0001e40000100a00 */
[----:B------:R-:W-:-:S02]  /*e2380*/  IMAD R9, R28, 0x175, RZ ;  /* 0x000001751c097824 */ /* 0x000fc400078e02ff */
[C---:B------:R-:W-:Y:S02]  /*e2390*/  IMAD R8, R28.reuse, 0xbb, RZ ;  /* 0x000000bb1c087824 */ /* 0x040fe400078e02ff */
[----:B0-----:R-:W-:Y:S02]  /*e23a0*/  IMAD.MOV.U32 R25, RZ, RZ, R13 ;  /* 0x000000ffff197224 */ /* 0x001fe400078e000d */
[C---:B------:R-:W-:Y:S01]  /*e23b0*/  IMAD R13, R28.reuse, 0x2ec, RZ ;  /* 0x000002ec1c0d7824 */ /* 0x040fe200078e02ff */
[----:B------:R-:W-:Y:S02]  /*e23c0*/  IADD3 R6, P6, R27, R2, RZ ;  /* 0x000000021b067210 */ /* 0x000fe40007fde0ff */
[----:B------:R-:W-:Y:S02]  /*e23d0*/  MOV R24, R12 ;  /* 0x0000000c00187202 */ /* 0x000fe40000000f00 */
[----:B------:R-:W-:Y:S01]  /*e23e0*/  LEA.HI.X.SX32 R25, R9, R3, 0x1, P5 ;  /* 0x0000000309197211 */ /* 0x000fe200028f0eff */
[----:B------:R-:W-:Y:S01]  /*e23f0*/  IMAD R9, R28, 0x2ee, RZ ;  /* 0x000002ee1c097824 */ /* 0x000fe200078e02ff */
[----:B------:R-:W-:-:S02]  /*e2400*/  IADD3 R12, P5, R13, R2, RZ ;  /* 0x000000020d0c7210 */ /* 0x000fc40007fbe0ff */
[-C--:B------:R-:W-:Y:S01]  /*e2410*/  LEA.HI.X.SX32 R7, R8, R3.reuse, 0x1, P6 ;  /* 0x0000000308077211 */ /* 0x080fe200030f0eff */
[----:B------:R-:W-:Y:S01]  /*e2420*/  STL [R1+0x1254], R25 ;  /* 0x0012541901007387 */ /* 0x000fe20000100800 */
[----:B------:R-:W-:-:S03]  /*e2430*/  LEA.HI.X.SX32 R13, R27, R3, 0x1, P5 ;  /* 0x000000031b0d7211 */ /* 0x000fc600028f0eff */
[----:B------:R0:W-:Y:S02]  /*e2440*/  STL.64 [R1+0xa38], R6 ;  /* 0x000a380601007387 */ /* 0x0001e40000100a00 */
[----:B------:R-:W-:Y:S01]  /*e2450*/  IMAD R8, R28, 0x5e, RZ ;  /* 0x0000005e1c087824 */ /* 0x000fe200078e02ff */
[----:B------:R1:W-:Y:S04]  /*e2460*/  STL.64 [R1+0x1260], R12 ;  /* 0x0012600c01007387 */ /* 0x0003e80000100a00 */
[-C--:B------:R-:W-:Y:S02]  /*e2470*/  IADD3 R24, P5, R8, R2.reuse, RZ ;  /* 0x0000000208187210 */ /* 0x080fe40007fbe0ff */
[----:B0-----:R-:W-:Y:S01]  /*e2480*/  IADD3 R6, P6, R9, R2, RZ ;  /* 0x0000000209067210 */ /* 0x001fe20007fde0ff */
[----:B------:R-:W-:-:S02]  /*e2490*/  IMAD R9, R28, 0x177, RZ ;  /* 0x000001771c097824 */ /* 0x000fc400078e02ff */
[C---:B-1----:R-:W-:Y:S02]  /*e24a0*/  IMAD R12, R28.reuse, 0x2f, RZ ;  /* 0x0000002f1c0c7824 */ /* 0x042fe400078e02ff */
[C---:B------:R-:W-:Y:S01]  /*e24b0*/  IMAD R13, R28.reuse, 0xbc, RZ ;  /* 0x000000bc1c0d7824 */ /* 0x040fe200078e02ff */
        /* <DEDUP_REMOVED lines=8> */
[----:B------:R-:W-:Y:S01]  /*e2540*/  LEA.HI.X.SX32 R25, R13, R3, 0x1, P5 ;  /* 0x000000030d197211 */ /* 0x000fe200028f0eff */
[----:B------:R-:W-:-:S02]  /*e2550*/  IMAD R8, R28, 0x2f2, RZ ;  /* 0x000002f21c087824 */ /* 0x000fc400078e02ff */
[----:B------:R-:W-:Y:S02]  /*e2560*/  STL.64 [R1+0xc38], R6 ;  /* 0x000c380601007387 */ /* 0x000fe40000100a00 */
[----:B------:R0:W-:Y:S02]  /*e2570*/  STL.64 [R1+0xa30], R24 ;  /* 0x000a301801007387 */ /* 0x0001e40000100a00 */
[C---:B------:R-:W-:Y:S02]  /*e2580*/  IMAD R27, R28.reuse, 0x179, RZ ;  /* 0x000001791c1b7824 */ /* 0x040fe400078e02ff */
[C---:B------:R-:W-:Y:S02]  /*e2590*/  IMAD R12, R28.reuse, 0x17a, RZ ;  /* 0x0000017a1c0c7824 */ /* 0x040fe400078e02ff */
[----:B------:R-:W-:Y:S01]  /*e25a0*/  IMAD R13, R28, 0x2f4, RZ ;  /* 0x000002f41c0d7824 */ /* 0x000fe200078e02ff */
[----:B0-----:R-:W-:Y:S01]  /*e25b0*/  IADD3 R24, P5, R8, R2, RZ ;  /* 0x0000000208187210 */ /* 0x001fe20007fbe0ff */
[----:B------:R-:W-:-:S03]  /*e25c0*/  IMAD R8, R28, 0xbd, RZ ;  /* 0x000000bd1c087824 */ /* 0x000fc600078e02ff */
[----:B------:R-:W-:Y:S02]  /*e25d0*/  LEA.HI.X.SX32 R25, R27, R3, 0x1, P5 ;  /* 0x000000031b197211 */ /* 0x000fe400028f0eff */
[----:B---3--:R-:W-:-:S04]  /*e25e0*/  IADD3 R6, P6, R21, R2, RZ ;  /* 0x0000000215067210 */ /* 0x008fc80007fde0ff */
[----:B------:R-:W-:Y:S01]  /*e25f0*/  LEA.HI.X.SX32 R7, R9, R3, 0x1, P6 ;  /* 0x0000000309077211 */ /* 0x000fe200030f0eff */
[----:B------:R-:W-:-:S04]  /*e2600*/  IMAD R9, R28, 0x2f6, RZ ;  /* 0x000002f61c097824 */ /* 0x000fc800078e02ff */
[----:B------:R0:W-:Y:S01]  /*e2610*/  STL.64 [R1+0x1280], R6 ;  /* 0x0012800601007387 */ /* 0x0001e20000100a00 */
[----:B------:R1:W-:Y:S01]  /*e2620*/  STL.64 [R1+0x1278], R24 ;  /* 0x0012781801007387 */ /* 0x0003e20000100a00 */
[-C--:B0-----:R-:W-:Y:S02]  /*e2630*/  IADD3 R6, P6, R12, R2.reuse, RZ ;  /* 0x000000020c067210 */ /* 0x081fe40007fde0ff */
[-C--:B-1----:R-:W-:Y:S01]  /*e2640*/  IADD3 R24, P5, R13, R2.reuse, RZ ;  /* 0x000000020d187210 */ /* 0x082fe20007fbe0ff */
[----:B------:R-:W-:Y:S01]  /*e2650*/  IMAD R13, R28, 0x17b, RZ ;  /* 0x0000017b1c0d7824 */ /* 0x000fe200078e02ff */
[-C--:B------:R-:W-:Y:S01]  /*e2660*/  LEA.HI.X.SX32 R7, R8, R3.reuse, 0x1, P6 ;  /* 0x0000000308077211 */ /* 0x080fe200030f0eff */
[----:B------:R-:W-:Y:S01]  /*e2670*/  IADD3 R8, P6, R9, R2, RZ ;  /* 0x0000000209087210 */ /* 0x000fe20007fde0ff */
[----:B------:R-:W-:-:S03]  /*e2680*/  LEA.HI.X.SX32 R25, R12, R3, 0x1, P5 ;  /* 0x000000030c197211 */ /* 0x000fc600028f0eff */
[----:B------:R0:W-:Y:S01]  /*e2690*/  STL.64 [R1+0xa28], R6 ;  /* 0x000a280601007387 */ /* 0x0001e20000100a00 */
[----:B------:R-:W-:Y:S01]  /*e26a0*/  LEA.HI.X.SX32 R9, R13, R3, 0x1, P6 ;  /* 0x000000030d097211 */ /* 0x000fe200030f0eff */
[----:B------:R-:W-:Y:S02]  /*e26b0*/  STL.64 [R1+0x1288], R24 ;  /* 0x0012881801007387 */ /* 0x000fe40000100a00 */
[C---:B------:R-:W-:Y:S02]  /*e26c0*/  IMAD R12, R28.reuse, 0x5f, RZ ;  /* 0x0000005f1c0c7824 */ /* 0x040fe400078e02ff */
[----:B------:R1:W-:Y:S01]  /*e26d0*/  STL.64 [R1+0x1290], R8 ;  /* 0x0012900801007387 */ /* 0x0003e20000100a00 */
[C---:B0-----:R-:W-:Y:S02]  /*e26e0*/  IMAD R6, R28.reuse, 0x17c, RZ ;  /* 0x0000017c1c067824 */ /* 0x041fe400078e02ff */
[----:B------:R-:W-:-:S03]  /*e26f0*/  IMAD R7, R28, 0xbe, RZ ;  /* 0x000000be1c077824 */ /* 0x000fc600078e02ff */
[-C--:B-1----:R-:W-:Y:S02]  /*e2700*/  IADD3 R8, P6, R6, R2.reuse, RZ ;  /* 0x0000000206087210 */ /* 0x082fe40007fde0ff */
[CC--:B------:R-:W-:Y:S01]  /*e2710*/  IADD3 R24, P5, R7.reuse, R2.reuse, RZ ;  /* 0x0000000207187210 */ /* 0x0c0fe20007fbe0ff */
[----:B------:R-:W-:Y:S01]  /*e2720*/  IMAD R13, R28, 0x2f8, RZ ;  /* 0x000002f81c0d7824 */ /* 0x000fe200078e02ff */
[-C--:B------:R-:W-:Y:S02]  /*e2730*/  LEA.HI.X.SX32 R9, R7, R3.reuse, 0x1, P6 ;  /* 0x0000000307097211 */ /* 0x080fe400030f0eff */
[-C--:B------:R-:W-:Y:S02]  /*e2740*/  LEA.HI.X.SX32 R25, R12, R3.reuse, 0x1, P5 ;  /* 0x000000030c197211 */ /* 0x080fe400028f0eff */
[-C--:B------:R-:W-:Y:S01]  /*e2750*/  IADD3 R12, P5, R13, R2.reuse, RZ ;  /* 0x000000020d0c7210 */ /* 0x080fe20007fbe0ff */
[----:B------:R2:W-:Y:S02]  /*e2760*/  STL.64 [R1+0xa20], R8 ;  /* 0x000a200801007387 */ /* 0x0005e40000100a00 */
[----:B------:R0:W-:Y:S01]  /*e2770*/  STL.64 [R1+0xc30], R24 ;  /* 0x000c301801007387 */ /* 0x0001e20000100a00 */
[----:B------:R-:W-:Y:S01]  /*e2780*/  LEA.HI.X.SX32 R13, R6, R3, 0x1, P5 ;  /* 0x00000003060d7211 */ /* 0x000fe200028f0eff */
[----:B------:R-:W-:Y:S01]  /*e2790*/  IMAD R7, R28, 0x17e, RZ ;  /* 0x0000017e1c077824 */ /* 0x000fe200078e02ff */
[----:B--2---:R-:W-:Y:S01]  /*e27a0*/  IADD3 R8, P6, R16, R2, RZ ;  /* 0x0000000210087210 */ /* 0x004fe20007fde0ff */
[----:B0-----:R-:W-:-:S02]  /*e27b0*/  IMAD R25, R28, 0x17d, RZ ;  /* 0x0000017d1c197824 */ /* 0x001fc400078e02ff */
[----:B------:R0:W-:Y:S03]  /*e27c0*/  STL.64 [R1+0x1298], R12 ;  /* 0x0012980c01007387 */ /* 0x0001e60000100a00 */
[----:B------:R-:W-:Y:S02]  /*e27d0*/  LEA.HI.X.SX32 R9, R25, R3, 0x1, P6 ;  /* 0x0000000319097211 */ /* 0x000fe400030f0eff */
[-C--:B------:R-:W-:Y:S01]  /*e27e0*/  IADD3 R6, P5, R7, R2.reuse, RZ ;  /* 0x0000000207067210 */ /* 0x080fe20007fbe0ff */
[----:B------:R-:W-:Y:S02]  /*e27f0*/  IADD3 R24, P6, R20, R2, RZ ;  /* 0x0000000214187210 */ /* 0x000fe40007fde0ff */
[C---:B------:R-:W-:Y:S01]  /*e2800*/  IMAD R25, R28.reuse, 0x17e, RZ ;  /* 0x0000017e1c197824 */ /* 0x040fe200078e02ff */
[----:B0-----:R-:W2:Y:S01]  /*e2810*/  LDL.LU.64 R12, [R1+0x4340] ;  /* 0x00434000010c7983 */ /* 0x001ea20000300a00 */
[----:B------:R0:W-:Y:S02]  /*e2820*/  STL.64 [R1+0x12a0], R8 ;  /* 0x0012a00801007387 */ /* 0x0001e40000100a00 */
[----:B------:R-:W-:-:S02]  /*e2830*/  IMAD R20, R28, 0x310, RZ ;  /* 0x000003101c147824 */ /* 0x000fc400078e02ff */
[C---:B------:R-:W-:Y:S01]  /*e2840*/  IMAD R21, R28.reuse, 0x30e, RZ ;  /* 0x0000030e1c157824 */ /* 0x040fe200078e02ff */
[-C--:B------:R-:W-:Y:S01]  /*e2850*/  LEA.HI.X.SX32 R25, R25, R3.reuse, 0x1, P6 ;  /* 0x0000000319197211 */ /* 0x080fe200030f0eff */
[----:B0-----:R-:W-:Y:S01]  /*e2860*/  IMAD R8, R28, 0xbf, RZ ;  /* 0x000000bf1c087824 */ /* 0x001fe200078e02ff */
[----:B------:R-:W-:Y:S04]  /*e2870*/  STL [R1+0x4318], R20 ;  /* 0x0043181401007387 */ /* 0x000fe80000100800 */
[----:B------:R-:W-:Y:S01]  /*e2880*/  LEA.HI.X.SX32 R7, R8, R3, 0x1, P5 ;  /* 0x0000000308077211 */ /* 0x000fe200028f0eff */
[C---:B------:R-:W-:Y:S01]  /*e2890*/  IMAD R9, R28.reuse, 0x2fe, RZ ;  /* 0x000002fe1c097824 */ /* 0x040fe200078e02ff */
[----:B------:R-:W-:Y:S03]  /*e28a0*/  STL [R1+0x431c], R21 ;  /* 0x00431c1501007387 */ /* 0x000fe60000100800 */
[----:B------:R0:W-:Y:S01]  /*e28b0*/  STL.64 [R1+0xe80], R6 ;  /* 0x000e800601007387 */ /* 0x0001e20000100a00 */
[----:B------:R-:W-:Y:S01]  /*e28c0*/  IADD3 R8, P5, R9, R2, RZ ;  /* 0x0000000209087210 */ /* 0x000fe20007fbe0ff */
[----:B0-----:R-:W3:Y:S01]  /*e28d0*/  LDL.LU.64 R6, [R1+0x4338] ;  /* 0x0043380001067983 */ /* 0x001ee20000300a00 */
[----:B------:R0:W-:Y:S02]  /*e28e0*/  STL.64 [R1+0x12a8], R24 ;  /* 0x0012a81801007387 */ /* 0x0001e40000100a00 */
[----:B0-----:R-:W-:-:S05]  /*e28f0*/  IMAD R24, R28, 0x17f, RZ ;  /* 0x0000017f1c187824 */ /* 0x001fca00078e02ff */
[----:B------:R-:W-:-:S05]  /*e2900*/  LEA.HI.X.SX32 R9, R24, R3, 0x1, P5 ;  /* 0x0000000318097211 */ /* 0x000fca00028f0eff */
[----:B------:R0:W-:Y:S04]  /*e2910*/  STL.64 [R1+0x12b0], R8 ;  /* 0x0012b00801007387 */ /* 0x0001e80000100a00 */
[----:B0-----:R-:W4:Y:S01]  /*e2920*/  LDL.LU.64 R8, [R1+0x4330] ;  /* 0x0043300001087983 */ /* 0x001f220000300a00 */
[C---:B------:R-:W-:Y:S02]  /*e2930*/  IMAD R25, R28.reuse, 0xc, RZ ;  /* 0x0000000c1c197824 */ /* 0x040fe400078e02ff */
[----:B------:R-:W-:-:S03]  /*e2940*/  IMAD R21, R28, 0x3, RZ ;  /* 0x000000031c157824 */ /* 0x000fc600078e02ff */
[----:B------:R-:W-:Y:S01]  /*e2950*/  IADD3 R24, P5, R25, R2, RZ ;  /* 0x0000000219187210 */ /* 0x000fe20007fbe0ff */
[----:B------:R-:W-:-:S05]  /*e2960*/  IMAD R25, R28, 0x6, RZ ;  /* 0x000000061c197824 */ /* 0x000fca00078e02ff */
[----:B------:R-:W-:Y:S01]  /*e2970*/  LEA.HI.X.SX32 R25, R25, R3, 0x1, P5 ;  /* 0x0000000319197211 */ /* 0x000fe200028f0eff */
[----:B------:R-:W-:Y:S01]  /*e2980*/  IMAD R11, R28, 0x60, RZ ;  /* 0x000000601c0b7824 */ /* 0x000fe200078e02ff */
[----:B--2---:R-:W-:-:S04]  /*e2990*/  IADD3 R20, P6, R12, R2, RZ ;  /* 0x000000020c147210 */ /* 0x004fc80007fde0ff */
[----:B------:R-:W-:-:S05]  /*e29a0*/  LEA.HI.X.SX32 R21, R21, R3, 0x1, P6 ;  /* 0x0000000315157211 */ /* 0x000fca00030f0eff */
[----:B------:R0:W-:Y:S01]  /*e29b0*/  STL.64 [R1+0xe68], R20 ;  /* 0x000e681401007387 */ /* 0x0001e20000100a00 */
[----:B------:R1:W-:Y:S02]  /*e29c0*/  STL.64 [R1+0xe10], R24 ;  /* 0x000e101801007387 */ /* 0x0003e40000100a00 */
[C---:B0-----:R-:W-:Y:S02]  /*e29d0*/  IMAD R21, R28.reuse, 0xc, RZ ;  /* 0x0000000c1c157824 */ /* 0x041fe400078e02ff */
[----:B-1----:R-:W-:Y:S01]  /*e29e0*/  IMAD R25, R28, 0x18, RZ ;  /* 0x000000181c197824 */ /* 0x002fe200078e02ff */
[----:B---3--:R-:W-:-:S04]  /*e29f0*/  IADD3 R20, P6, R7, R2, RZ ;  /* 0x0000000207147210 */ /* 0x008fc80007fde0ff */
[----:B------:R-:W-:-:S05]  /*e2a00*/  LEA.HI.X.SX32 R21, R21, R3, 0x1, P6 ;  /* 0x0000000315157211 */ /* 0x000fca00030f0eff */
[----:B------:R0:W-:Y:S02]  /*e2a10*/  STL.64 [R1+0xdf0], R20 ;  /* 0x000df01401007387 */ /* 0x0001e40000100a00 */
[-C--:B0-----:R-:W-:Y:S02]  /*e2a20*/  IADD3 R20, P6, R11, R2.reuse, RZ ;  /* 0x000000020b147210 */ /* 0x081fe40007fde0ff */
[----:B----4-:R-:W-:-:S04]  /*e2a30*/  IADD3 R24, P5, R8, R2, RZ ;  /* 0x0000000208187210 */ /* 0x010fc80007fbe0ff */
[-C--:B------:R-:W-:Y:S02]  /*e2a40*/  LEA.HI.X.SX32 R25, R25, R3.reuse, 0x1, P5 ;  /* 0x0000000319197211 */ /* 0x080fe400028f0eff */
[----:B------:R-:W-:-:S03]  /*e2a50*/  LEA.HI.X.SX32 R21, R8, R3, 0x1, P6 ;  /* 0x0000000308157211 */ /* 0x000fc600030f0eff */
[----:B------:R0:W-:Y:S01]  /*e2a60*/  STL.64 [R1+0xdb0], R24 ;  /* 0x000db01801007387 */ /* 0x0001e20000100a00 */
[C---:B------:R-:W-:Y:S02]  /*e2a70*/  IMAD R8, R28.reuse, 0x18a, RZ ;  /* 0x0000018a1c087824 */ /* 0x040fe400078e02ff */
[----:B------:R-:W-:Y:S02]  /*e2a80*/  STL.64 [R1+0xd30], R20 ;  /* 0x000d301401007387 */ /* 0x000fe40000100a00 */
[----:B0-----:R-:W-:Y:S01]  /*e2a90*/  IMAD R25, R28, 0x60, RZ ;  /* 0x000000601c197824 */ /* 0x001fe200078e02ff */
[----:B------:R-:W-:-:S04]  /*e2aa0*/  IADD3 R24, P5, R4, R2, RZ ;  /* 0x0000000204187210 */ /* 0x000fc80007fbe0ff */
[----:B------:R-:W-:Y:S01]  /*e2ab0*/  LEA.HI.X.SX32 R25, R25, R3, 0x1, P5 ;  /* 0x0000000319197211 */ /* 0x000fe200028f0eff */
[----:B------:R-:W-:Y:S04]  /*e2ac0*/  STL.64 [R1+0x4310], R8 ;  /* 0x0043100801007387 */ /* 0x000fe80000100a00 */
[----:B------:R0:W-:Y:S04]  /*e2ad0*/  STL.64 [R1+0xc28], R24 ;  /* 0x000c281801007387 */ /* 0x0001e80000100a00 */
[----:B0-----:R-:W2:Y:S01]  /*e2ae0*/  LDL.LU.64 R24, [R1+0x4328] ;  /* 0x0043280001187983 */ /* 0x001ea20000300a00 */
[----:B------:R-:W-:Y:S01]  /*e2af0*/  IMAD R21, R28, 0x300, RZ ;  /* 0x000003001c157824 */ /* 0x000fe200078e02ff */
[----:B------:R-:W-:-:S04]  /*e2b00*/  IADD3 R20, P6, R13, R2, RZ ;  /* 0x000000020d147210 */ /* 0x000fc80007fde0ff */
[----:B------:R-:W-:Y:S01]  /*e2b10*/  IADD3 R8, P5, R21, R2, RZ ;  /* 0x0000000215087210 */ /* 0x000fe20007fbe0ff */
[----:B------:R-:W-:Y:S01]  /*e2b20*/  LEA.HI.X.SX32 R21, R4, R3, 0x1, P6 ;  /* 0x0000000304157211 */ /* 0x000fe200030f0eff */
[----:B------:R0:W-:Y:S03]  /*e2b30*/  STL.64 [R1+0x4320], R22 ;  /* 0x0043201601007387 */ /* 0x0001e60000100a00 */
[----:B------:R1:W-:Y:S01]  /*e2b40*/  STL [R1+0x12b8], R8 ;  /* 0x0012b80801007387 */ /* 0x0003e20000100800 */
[----:B------:R3:W-:Y:S01]  /*e2b50*/  STL.64 [R1+0xe78], R20 ;  /* 0x000e781401007387 */ /* 0x0007e20000100a00 */
[----:B------:R-:W-:Y:S01]  /*e2b60*/  IMAD R5, R28, 0x304, RZ ;  /* 0x000003041c057824 */ /* 0x000fe200078e02ff */
[----:B0-----:R-:W-:Y:S01]  /*e2b70*/  MOV R22, R8 ;  /* 0x0000000800167202 */ /* 0x001fe20000000f00 */
[----:B-1----:R-:W-:Y:S02]  /*e2b80*/  IADD3 R8, P6, R6, R2, RZ ;  /* 0x0000000206087210 */ /* 0x002fe40007fde0ff */
[C---:B---3--:R-:W-:Y:S01]  /*e2b90*/  IMAD R20, R28.reuse, 0x181, RZ ;  /* 0x000001811c147824 */ /* 0x048fe200078e02ff */
[----:B------:R-:W-:Y:S01]  /*e2ba0*/  MOV R23, R9 ;  /* 0x0000000900177202 */ /* 0x000fe20000000f00 */
[----:B------:R-:W-:Y:S01]  /*e2bb0*/  IMAD R6, R28, 0x314, RZ ;  /* 0x000003141c067824 */ /* 0x000fe200078e02ff */
[----:B------:R-:W-:-:S02]  /*e2bc0*/  LEA.HI.X.SX32 R23, R13, R3, 0x1, P5 ;  /* 0x000000030d177211 */ /* 0x000fc400028f0eff */
[-C--:B------:R-:W-:Y:S01]  /*e2bd0*/  LEA.HI.X.SX32 R9, R20, R3.reuse, 0x1, P6 ;  /* 0x0000000314097211 */ /* 0x080fe200030f0eff */
[C---:B------:R-:W-:Y:S01]  /*e2be0*/  IMAD R21, R28.reuse, 0xc1, RZ ;  /* 0x000000c11c157824 */ /* 0x040fe200078e02ff */
[----:B------:R-:W-:Y:S01]  /*e2bf0*/  STL [R1+0x430c], R6 ;  /* 0x00430c0601007387 */ /* 0x000fe20000100800 */
[----:B------:R0:W-:Y:S01]  /*e2c00*/  STL [R1+0x12bc], R23 ;  /* 0x0012bc1701007387 */ /* 0x0001e20000100800 */
[-C--:B------:R-:W-:Y:S01]  /*e2c10*/  IADD3 R22, P5, R17, R2.reuse, RZ ;  /* 0x0000000211167210 */ /* 0x080fe20007fbe0ff */
[----:B------:R1:W-:Y:S02]  /*e2c20*/  STL.64 [R1+0x12c0], R8 ;  /* 0x0012c00801007387 */ /* 0x0003e40000100a00 */
[----:B------:R-:W-:Y:S01]  /*e2c30*/  IMAD R20, R28, 0x306, RZ ;  /* 0x000003061c147824 */ /* 0x000fe200078e02ff */
[----:B0-----:R-:W-:Y:S02]  /*e2c40*/  LEA.HI.X.SX32 R23, R21, R3, 0x1, P5 ;  /* 0x0000000315177211 */ /* 0x001fe400028f0eff */
[----:B-1----:R-:W-:-:S03]  /*e2c50*/  IADD3 R8, P6, R5, R2, RZ ;  /* 0x0000000205087210 */ /* 0x002fc60007fde0ff */
[----:B------:R0:W-:Y:S01]  /*e2c60*/  STL.64 [R1+0xe70], R22 ;  /* 0x000e701601007387 */ /* 0x0001e20000100a00 */
[----:B------:R-:W-:Y:S01]  /*e2c70*/  LEA.HI.X.SX32 R9, R17, R3, 0x1, P6 ;  /* 0x0000000311097211 */ /* 0x000fe200030f0eff */
[----:B------:R-:W-:-:S04]  /*e2c80*/  IMAD R21, R28, 0x183, RZ ;  /* 0x000001831c157824 */ /* 0x000fc800078e02ff */
[----:B------:R-:W-:Y:S01]  /*e2c90*/  STL.64 [R1+0x12d0], R8 ;  /* 0x0012d00801007387 */ /* 0x000fe20000100a00 */
[----:B0-----:R-:W-:Y:S01]  /*e2ca0*/  IADD3 R22, P5, R20, R2, RZ ;  /* 0x0000000214167210 */ /* 0x001fe20007fbe0ff */
[C---:B------:R-:W-:Y:S02]  /*e2cb0*/  IMAD R20, R28.reuse, 0x61, RZ ;  /* 0x000000611c147824 */ /* 0x040fe400078e02ff */
[C---:B------:R-:W-:Y:S01]  /*e2cc0*/  IMAD R26, R28.reuse, 0x184, RZ ;  /* 0x000001841c1a7824 */ /* 0x040fe200078e02ff */
[----:B------:R-:W-:Y:S01]  /*e2cd0*/  LEA.HI.X.SX32 R23, R21, R3, 0x1, P5 ;  /* 0x0000000315177211 */ /* 0x000fe200028f0eff */
[----:B------:R-:W-:-:S04]  /*e2ce0*/  IMAD R0, R28, 0x308, RZ ;  /* 0x000003081c007824 */ /* 0x000fc800078e02ff */
[----:B------:R0:W-:Y:S02]  /*e2cf0*/  STL.64 [R1+0x12c8], R22 ;  /* 0x0012c81601007387 */ /* 0x0001e40000100a00 */
[-C--:B0-----:R-:W-:Y:S01]  /*e2d00*/  IADD3 R22, P5, R26, R2.reuse, RZ ;  /* 0x000000021a167210 */ /* 0x081fe20007fbe0ff */
[----:B------:R-:W-:Y:S01]  /*e2d10*/  IMAD R6, R28, 0xc3, RZ ;  /* 0x000000c31c067824 */ /* 0x000fe200078e02ff */
[----:B--2---:R-:W-:-:S04]  /*e2d20*/  IADD3 R8, P6, R24, R2, RZ ;  /* 0x0000000218087210 */ /* 0x004fc80007fde0ff */
[-C--:B------:R-:W-:Y:S02]  /*e2d30*/  LEA.HI.X.SX32 R9, R20, R3.reuse, 0x1, P6 ;  /* 0x0000000314097211 */ /* 0x080fe400030f0eff */
[----:B------:R-:W-:-:S03]  /*e2d40*/  LEA.HI.X.SX32 R23, R24, R3, 0x1, P5 ;  /* 0x0000000318177211 */ /* 0x000fc600028f0eff */
[----:B------:R0:W-:Y:S01]  /*e2d50*/  STL.64 [R1+0xc20], R8 ;  /* 0x000c200801007387 */ /* 0x0001e20000100a00 */
[----:B------:R-:W-:Y:S02]  /*e2d60*/  IMAD R20, R28, 0x30a, RZ ;  /* 0x0000030a1c147824 */ /* 0x000fe400078e02ff */
[----:B------:R1:W-:Y:S01]  /*e2d70*/  STL.64 [R1+0xe88], R22 ;  /* 0x000e881601007387 */ /* 0x0003e20000100a00 */
[----:B0-----:R-:W-:-:S04]  /*e2d80*/  IADD3 R8, P6, R0, R2, RZ ;  /* 0x0000000200087210 */ /* 0x001fc80007fde0ff */
[----:B------:R-:W-:Y:S02]  /*e2d90*/  LEA.HI.X.SX32 R9, R26, R3, 0x1, P6 ;  /* 0x000000031a097211 */ /* 0x000fe400030f0eff */
[----:B-1----:R-:W-:-:S03]  /*e2da0*/  IADD3 R22, P5, R20, R2, RZ ;  /* 0x0000000214167210 */ /* 0x002fc60007fbe0ff */
[----:B------:R0:W-:Y:S01]  /*e2db0*/  STL.64 [R1+0x12d8], R8 ;  /* 0x0012d80801007387 */ /* 0x0001e20000100a00 */
[----:B------:R-:W-:-:S04]  /*e2dc0*/  IADD3 R20, P6, R25, R2, RZ ;  /* 0x0000000219147210 */ /* 0x000fc80007fde0ff */
[----:B------:R-:W-:Y:S01]  /*e2dd0*/  LEA.HI.X.SX32 R21, R6, R3, 0x1, P6 ;  /* 0x0000000306157211 */ /* 0x000fe200030f0eff */
[----:B0-----:R-:W-:-:S05]  /*e2de0*/  IMAD R8, R28, 0x185, RZ ;  /* 0x000001851c087824 */ /* 0x001fca00078e02ff */
[----:B------:R-:W-:-:S05]  /*e2df0*/  LEA.HI.X.SX32 R23, R8, R3, 0x1, P5 ;  /* 0x0000000308177211 */ /* 0x000fca00028f0eff */
[----:B------:R0:W-:Y:S04]  /*e2e00*/  STL.64 [R1+0x12f0], R22 ;  /* 0x0012f01601007387 */ /* 0x0001e80000100a00 */
[----:B0-----:R-:W2:Y:S01]  /*e2e10*/  LDL.LU.64 R22, [R1+0x4320] ;  /* 0x0043200001167983 */ /* 0x001ea20000300a00 */
[----:B------:R0:W-:Y:S03]  /*e2e20*/  STL.64 [R1+0xea0], R20 ;  /* 0x000ea01401007387 */ /* 0x0001e60000100a00 */
[----:B0-----:R-:W3:Y:S01]  /*e2e30*/  LDL.LU R21, [R1+0x431c] ;  /* 0x00431c0001157983 */ /* 0x001ee20000300800 */
[C---:B------:R-:W-:Y:S02]  /*e2e40*/  IMAD R9, R28.reuse, 0x30c, RZ ;  /* 0x0000030c1c097824 */ /* 0x040fe400078e02ff */
[----:B------:R-:W-:-:S03]  /*e2e50*/  IMAD R24, R28, 0x187, RZ ;  /* 0x000001871c187824 */ /* 0x000fc600078e02ff */
[----:B------:R-:W-:Y:S01]  /*e2e60*/  IADD3 R8, P5, R9, R2, RZ ;  /* 0x0000000209087210 */ /* 0x000fe20007fbe0ff */
[C---:B------:R-:W-:Y:S02]  /*e2e70*/  IMAD R27, R28.reuse, 0x62, RZ ;  /* 0x000000621c1b7824 */ /* 0x040fe400078e02ff */
[C---:B------:R-:W-:Y:S01]  /*e2e80*/  IMAD R29, R28.reuse, 0xc4, RZ ;  /* 0x000000c41c1d7824 */ /* 0x040fe200078e02ff */
[----:B------:R-:W-:Y:S01]  /*e2e90*/  LEA.HI.X.SX32 R9, R25, R3, 0x1, P5 ;  /* 0x0000000319097211 */ /* 0x000fe200028f0eff */
[----:B------:R-:W-:-:S04]  /*e2ea0*/  IMAD R6, R28, 0x31, RZ ;  /* 0x000000311c067824 */ /* 0x000fc800078e02ff */
[----:B------:R0:W-:Y:S02]  /*e2eb0*/  STL.64 [R1+0x12e8], R8 ;  /* 0x0012e80801007387 */ /* 0x0001e40000100a00 */
[----:B0-----:R-:W-:-:S04]  /*e2ec0*/  IADD3 R8, P5, R27, R2, RZ ;  /* 0x000000021b087210 */ /* 0x001fc80007fbe0ff */
[----:B------:R-:W-:Y:S02]  /*e2ed0*/  LEA.HI.X.SX32 R9, R6, R3, 0x1, P5 ;  /* 0x0000000306097211 */ /* 0x000fe400028f0eff */
[----:B---3--:R-:W-:-:S04]  /*e2ee0*/  IADD3 R20, P6, R21, R2, RZ ;  /* 0x0000000215147210 */ /* 0x008fc80007fde0ff */
[----:B------:R-:W-:-:S05]  /*e2ef0*/  LEA.HI.X.SX32 R21, R24, R3, 0x1, P6 ;  /* 0x0000000318157211 */ /* 0x000fca00030f0eff */
[----:B------:R0:W-:Y:S01]  /*e2f00*/  STL.64 [R1+0x12e0], R20 ;  /* 0x0012e01401007387 */ /* 0x0001e20000100a00 */
[----:B------:R-:W-:Y:S01]  /*e2f10*/  STL.64 [R1+0xd28], R8 ;  /* 0x000d280801007387 */ /* 0x000fe20000100a00 */
[----:B0-----:R-:W-:-:S04]  /*e2f20*/  IADD3 R20, P6, R29, R2, RZ ;  /* 0x000000021d147210 */ /* 0x001fc80007fde0ff */
[----:B------:R-:W-:-:S05]  /*e2f30*/  LEA.HI.X.SX32 R21, R27, R3, 0x1, P6 ;  /* 0x000000031b157211 */ /* 0x000fca00030f0eff */
[----:B------:R0:W-:Y:S04]  /*e2f40*/  STL.64 [R1+0xc18], R20 ;  /* 0x000c181401007387 */ /* 0x0001e80000100a00 */
[----:B0-----:R-:W3:Y:S01]  /*e2f50*/  LDL.LU R20, [R1+0x4318] ;  /* 0x0043180001147983 */ /* 0x001ee20000300800 */
[C---:B------:R-:W-:Y:S02]  /*e2f60*/  IMAD R16, R28.reuse, 0x188, RZ ;  /* 0x000001881c107824 */ /* 0x040fe400078e02ff */
[----:B------:R-:W-:-:S03]  /*e2f70*/  IMAD R7, R28, 0x312, RZ ;  /* 0x000003121c077824 */ /* 0x000fc600078e02ff */
[----:B------:R-:W-:Y:S01]  /*e2f80*/  IADD3 R8, P5, R16, R2, RZ ;  /* 0x0000000210087210 */ /* 0x000fe20007fbe0ff */
[----:B------:R-:W-:-:S03]  /*e2f90*/  IMAD R12, R28, 0x189, RZ ;  /* 0x000001891c0c7824 */ /* 0x000fc600078e02ff */
[----:B------:R-:W-:Y:S01]  /*e2fa0*/  LEA.HI.X.SX32 R9, R29, R3, 0x1, P5 ;  /* 0x000000031d097211 */ /* 0x000fe200028f0eff */
[----:B------:R-:W-:-:S04]  /*e2fb0*/  IADD3 R6, P5, R7, R2, RZ ;  /* 0x0000000207067210 */ /* 0x000fc80007fbe0ff */
[----:B------:R-:W-:Y:S01]  /*e2fc0*/  LEA.HI.X.SX32 R7, R12, R3, 0x1, P5 ;  /* 0x000000030c077211 */ /* 0x000fe200028f0eff */
[----:B------:R0:W-:Y:S04]  /*e2fd0*/  STL.64 [R1+0xe98], R8 ;  /* 0x000e980801007387 */ /* 0x0001e80000100a00 */
[----:B0-----:R-:W4:Y:S01]  /*e2fe0*/  LDL.LU.64 R8, [R1+0x4310] ;  /* 0x0043100001087983 */ /* 0x001f220000300a00 */
[----:B---3--:R-:W-:-:S04]  /*e2ff0*/  IADD3 R20, P6, R20, R2, RZ ;  /* 0x0000000214147210 */ /* 0x008fc80007fde0ff */
[----:B------:R-:W-:-:S05]  /*e3000*/  LEA.HI.X.SX32 R21, R16, R3, 0x1, P6 ;  /* 0x0000000310157211 */ /* 0x000fca00030f0eff */
[----:B------:R-:W-:Y:S01]  /*e3010*/  STL.64 [R1+0x12f8], R20 ;  /* 0x0012f81401007387 */ /* 0x000fe20000100a00 */
[----:B------:R0:W-:Y:S03]  /*e3020*/  STL.64 [R1+0x1300], R6 ;  /* 0x0013000601007387 */ /* 0x0001e60000100a00 */
[----:B0-----:R-:W3:Y:S01]  /*e3030*/  LDL.LU R6, [R1+0x430c] ;  /* 0x00430c0001067983 */ /* 0x001ee20000300800 */
[----:B------:R-:W-:Y:S01]  /*e3040*/  IMAD R11, R28, 0xc5, RZ ;  /* 0x000000c51c0b7824 */ /* 0x000fe200078e02ff */
[----:B----4-:R-:W-:Y:S01]  /*e3050*/  IADD3 R20, P6, R8, R2, RZ ;  /* 0x0000000208147210 */ /* 0x010fe20007fde0ff */
[C---:B------:R-:W-:Y:S02]  /*e3060*/  IMAD R17, R28.reuse, 0x316, RZ ;  /* 0x000003161c117824 */ /* 0x040fe400078e02ff */
[C---:B------:R-:W-:Y:S01]  /*e3070*/  IMAD R4, R28.reuse, 0xc6, RZ ;  /* 0x000000c61c047824 */ /* 0x040fe200078e02ff */
[----:B------:R-:W-:Y:S01]  /*e3080*/  LEA.HI.X.SX32 R21, R11, R3, 0x1, P6 ;  /* 0x000000030b157211 */ /* 0x000fe200030f0eff */
[----:B------:R-:W-:-:S02]  /*e3090*/  IMAD R5, R28, 0x18b, RZ ;  /* 0x0000018b1c057824 */ /* 0x000fc400078e02ff */
[C---:B------:R-:W-:Y:S01]  /*e30a0*/  IMAD R0, R28.reuse, 0x63, RZ ;  /* 0x000000631c007824 */ /* 0x040fe200078e02ff */
[-C--:B------:R-:W-:Y:S01]  /*e30b0*/  IADD3 R16, P6, R17, R2.reuse, RZ ;  /* 0x0000000211107210 */ /* 0x080fe20007fde0ff */
[----:B------:R0:W-:Y:S01]  /*e30c0*/  STL.64 [R1+0xe90], R20 ;  /* 0x000e901401007387 */ /* 0x0001e20000100a00 */
[C---:B------:R-:W-:Y:S02]  /*e30d0*/  IMAD R13, R28.reuse, 0x18c, RZ ;  /* 0x0000018c1c0d7824 */ /* 0x040fe400078e02ff */
[----:B------:R-:W-:Y:S01]  /*e30e0*/  LEA.HI.X.SX32 R17, R5, R3, 0x1, P6 ;  /* 0x0000000305117211 */ /* 0x000fe200030f0eff */
[C---:B------:R-:W-:Y:S02]  /*e30f0*/  IMAD R25, R28.reuse, 0x318, RZ ;  /* 0x000003181c197824 */ /* 0x040fe400078e02ff */
[----:B------:R-:W-:Y:S01]  /*e3100*/  IMAD R24, R28, 0x31a, RZ ;  /* 0x0000031a1c187824 */ /* 0x000fe200078e02ff */
[----:B--2---:R-:W1:Y:S01]  /*e3110*/  MUFU.RCP R23, R23 ;  /* 0x0000001700177308 */ /* 0x004e620000001000 */
[----:B0-----:R-:W-:-:S04]  /*e3120*/  IADD3 R20, P6, R13, R2, RZ ;  /* 0x000000020d147210 */ /* 0x001fc80007fde0ff */
[----:B------:R-:W-:-:S03]  /*e3130*/  LEA.HI.X.SX32 R21, R4, R3, 0x1, P6 ;  /* 0x0000000304157211 */ /* 0x000fc600030f0eff */
[----:B------:R-:W0:Y:S01]  /*e3140*/  MUFU.RCP R14, R14 ;  /* 0x0000000e000e7308 */ /* 0x000e220000001000 */
[C---:B------:R-:W-:Y:S02]  /*e3150*/  IMAD R27, R28.reuse, 0x18d, RZ ;  /* 0x0000018d1c1b7824 */ /* 0x040fe400078e02ff */
[----:B------:R-:W-:Y:S01]  /*e3160*/  IMAD R26, R28, 0xc7, RZ ;  /* 0x000000c71c1a7824 */ /* 0x000fe200078e02ff */
[----:B---3--:R-:W-:-:S04]  /*e3170*/  IADD3 R6, P5, R6, R2, RZ ;  /* 0x0000000206067210 */ /* 0x008fc80007fbe0ff */
[----:B------:R-:W-:Y:S02]  /*e3180*/  LEA.HI.X.SX32 R7, R8, R3, 0x1, P5 ;  /* 0x0000000308077211 */ /* 0x000fe400028f0eff */
[----:B------:R-:W2:Y:S04]  /*e3190*/  S2R R8, SR_TID.X ;  /* 0x0000000000087919 */ /* 0x000ea80000002100 */
[----:B------:R3:W-:Y:S01]  /*e31a0*/  STL.64 [R1+0x1308], R6 ;  /* 0x0013080601007387 */ /* 0x0007e20000100a00 */
[----:B------:R4:W-:Y:S01]  /*e31b0*/  STL.64 [R1+0x1310], R16 ;  /* 0x0013101001007387 */ /* 0x0009e20000100a00 */
[----:B---3--:R-:W-:-:S04]  /*e31c0*/  IADD3 R6, P5, R4, R2, RZ ;  /* 0x0000000204067210 */ /* 0x008fc80007fbe0ff */
[----:B------:R-:W-:-:S05]  /*e31d0*/  LEA.HI.X.SX32 R7, R0, R3, 0x1, P5 ;  /* 0x0000000300077211 */ /* 0x000fca00028f0eff */
[----:B------:R3:W-:Y:S01]  /*e31e0*/  STL.64 [R1+0xc10], R6 ;  /* 0x000c100601007387 */ /* 0x0007e20000100a00 */
[----:B----4-:R-:W-:Y:S02]  /*e31f0*/  IMAD R17, R28, 0x18e, RZ ;  /* 0x0000018e1c117824 */ /* 0x010fe400078e02ff */
[----:B------:R4:W-:Y:S01]  /*e3200*/  STL.64 [R1+0xeb0], R20 ;  /* 0x000eb01401007387 */ /* 0x0009e20000100a00 */
[----:B--2---:R-:W-:Y:S02]  /*e3210*/  SHF.L.U32 R5, R8, 0x4, RZ ;  /* 0x0000000408057819 */ /* 0x004fe400000006ff */
[----:B---3--:R-:W-:-:S04]  /*e3220*/  IADD3 R6, P5, R25, R2, RZ ;  /* 0x0000000219067210 */ /* 0x008fc80007fbe0ff */
[-C--:B------:R-:W-:Y:S02]  /*e3230*/  LEA.HI.X.SX32 R7, R13, R3.reuse, 0x1, P5 ;  /* 0x000000030d077211 */ /* 0x080fe400028f0eff */
[----:B----4-:R-:W-:Y:S01]  /*e3240*/  IADD3 R20, P6, R24, R2, RZ ;  /* 0x0000000218147210 */ /* 0x010fe20007fde0ff */
[----:B------:R-:W-:Y:S02]  /*e3250*/  IMAD R4, R28, 0x31c, RZ ;  /* 0x0000031c1c047824 */ /* 0x000fe400078e02ff */
[----:B------:R2:W-:Y:S01]  /*e3260*/  STL.64 [R1+0x1320], R6 ;  /* 0x0013200601007387 */ /* 0x0005e20000100a00 */
[C---:B------:R-:W-:Y:S02]  /*e3270*/  LOP3.LUT R0, R8.reuse, 0x60, RZ, 0xc0, !PT ;  /* 0x0000006008007812 */ /* 0x040fe400078ec0ff */
[----:B------:R-:W-:Y:S02]  /*e3280*/  LOP3.LUT R5, R5, 0x70, RZ, 0xc0, !PT ;  /* 0x0000007005057812 */ /* 0x000fe400078ec0ff */
[----:B------:R-:W-:Y:S01]  /*e3290*/  LEA.HI.X.SX32 R21, R27, R3, 0x1, P6 ;  /* 0x000000031b157211 */ /* 0x000fe200030f0eff */
[----:B------:R-:W-:Y:S01]  /*e32a0*/  LOP3.LUT R8, R8, 0x18, RZ, 0xc0, !PT ;  /* 0x0000001808087812 */ /* 0x000fe200078ec0ff */
[----:B------:R-:W-:-:S02]  /*e32b0*/  LEA R5, R0, R5, 0x2 ;  /* 0x0000000500057211 */ /* 0x000fc400078e10ff */
[----:B--2---:R-:W-:-:S04]  /*e32c0*/  IADD3 R6, P5, R17, R2, RZ ;  /* 0x0000000211067210 */ /* 0x004fc80007fbe0ff */
[----:B------:R-:W-:Y:S01]  /*e32d0*/  LEA.HI.X.SX32 R7, R26, R3, 0x1, P5 ;  /* 0x000000031a077211 */ /* 0x000fe200028f0eff */
[----:B------:R-:W-:Y:S01]  /*e32e0*/  IADD3 R4, P5, R4, R2, RZ ;  /* 0x0000000204047210 */ /* 0x000fe20007fbe0ff */
[----:B------:R-:W-:Y:S01]  /*e32f0*/  STL.64 [R1+0x1318], R20 ;  /* 0x0013181401007387 */ /* 0x000fe20000100a00 */
[----:B------:R-:W-:Y:S01]  /*e3300*/  LEA.HI R0, R8, R5, RZ, 0x1f ;  /* 0x0000000508007211 */ /* 0x000fe200078ff8ff */
[----:B-1----:R-:W-:Y:S02]  /*e3310*/  FMUL R0, R23, R18 ;  /* 0x0000001217007220 */ /* 0x002fe40000400000 */
[----:B------:R1:W-:Y:S01]  /*e3320*/  STL [R1+0x4304], R4 ;  /* 0x0043040401007387 */ /* 0x0003e20000100800 */
[----:B------:R-:W-:Y:S02]  /*e3330*/  STL.64 [R1+0xea8], R6 ;  /* 0x000ea80601007387 */ /* 0x000fe40000100a00 */
[----:B------:R2:W-:Y:S02]  /*e3340*/  STL [R1+0x4300], R2 ;  /* 0x0043000201007387 */ /* 0x0005e40000100800 */
[----:B------:R3:W-:Y:S01]  /*e3350*/  STL [R1+0x42fc], R3 ;  /* 0x0042fc0301007387 */ /* 0x0007e20000100800 */
[----:B0-----:R0:W-:Y:S04]  /*e3360*/  STL [R1+0x4308], R14 ;  /* 0x0043080e01007387 */ /* 0x0011e80000100800 */
[----:B-1----:R-:W4:Y:S01]  /*e3370*/  LDL.LU R4, [R1+0xbc] ;  /* 0x0000bc0001047983 */ /* 0x002f220000300800 */
[----:B------:R1:W-:Y:S02]  /*e3380*/  STL [R1+0x16c8], R0 ;  /* 0x0016c80001007387 */ /* 0x0003e40000100800 */
[----:B--2---:R-:W2:Y:S02]  /*e3390*/  LDL.LU R2, [R1+0xb8] ;  /* 0x0000b80001027983 */ /* 0x004ea40000300800 */
[----:B---3--:R-:W3:Y:S02]  /*e33a0*/  LDL.LU R3, [R1+0xb4] ;  /* 0x0000b40001037983 */ /* 0x008ee40000300800 */
[----:B0-----:R-:W-:-:S02]  /*e33b0*/  IMAD.MOV.U32 R14, RZ, RZ, R10 ;  /* 0x000000ffff0e7224 */ /* 0x001fc400078e000a */
[----:B------:R-:W5:Y:S01]  /*e33c0*/  LDL.LU R10, [R1+0xb0] ;  /* 0x0000b000010a7983 */ /* 0x000f620000300800 */
[----:B------:R-:W5:Y:S02]  /*e33d0*/  LDL.LU R13, [R1+0xac] ;  /* 0x0000ac00010d7983 */ /* 0x000f640000300800 */
[----:B------:R-:W5:Y:S02]  /*e33e0*/  LDL.LU R17, [R1+0xa8] ;  /* 0x0000a80001117983 */ /* 0x000f640000300800 */
[----:B------:R-:W5:Y:S01]  /*e33f0*/  LDL.LU R18, [R1+0xa4] ;  /* 0x0000a40001127983 */ /* 0x000f620000300800 */
[----:B------:R-:W5:Y:S01]  /*e3400*/  LDL.LU R5, [R1+0xa0] ;  /* 0x0000a00001057983 */ /* 0x000f620000300800 */
[----:B-1----:R-:W-:Y:S02]  /*e3410*/  FMUL R0, R23, R22 ;  /* 0x0000001617007220 */ /* 0x002fe40000400000 */
[----:B------:R-:W5:Y:S01]  /*e3420*/  LDL.LU R26, [R1+0x9c] ;  /* 0x00009c00011a7983 */ /* 0x000f620000300800 */
[----:B------:R-:W-:-:S02]  /*e3430*/  FSETP.NEU.AND P6, PT, R9, RZ, PT ;  /* 0x000000ff0900720b */ /* 0x000fc40003fcd000 */
[----:B------:R0:W-:Y:S01]  /*e3440*/  STL [R1+0x16c4], R0 ;  /* 0x0016c40001007387 */ /* 0x0001e20000100800 */
[----:B------:R-:W5:Y:S02]  /*e3450*/  LDL.LU R28, [R1+0x98] ;  /* 0x00009800011c7983 */ /* 0x000f640000300800 */
[----:B------:R-:W5:Y:S02]  /*e3460*/  LDL.LU R9, [R1+0x94] ;  /* 0x0000940001097983 */ /* 0x000f640000300800 */
[----:B------:R-:W5:Y:S01]  /*e3470*/  LDL.LU R27, [R1+0x90] ;  /* 0x00009000011b7983 */ /* 0x000f620000300800 */
[----:B------:R-:W5:Y:S01]  /*e3480*/  LDL.LU R24, [R1+0x8c] ;  /* 0x00008c0001187983 */ /* 0x000f620000300800 */
[----:B------:R-:W5:Y:S02]  /*e3490*/  LDL.LU R25, [R1+0x88] ;  /* 0x0000880001197983 */ /* 0x000f640000300800 */
[----:B------:R-:W5:Y:S02]  /*e34a0*/  LDL.LU R8, [R1+0x84] ;  /* 0x0000840001087983 */ /* 0x000f640000300800 */
[----:B------:R-:W5:Y:S01]  /*e34b0*/  LDL.LU R29, [R1+0x80] ;  /* 0x00008000011d7983 */ /* 0x000f620000300800 */
[----:B------:R-:W5:Y:S01]  /*e34c0*/  LDL.LU R12, [R1+0x7c] ;  /* 0x00007c00010c7983 */ /* 0x000f620000300800 */
[----:B0-----:R-:W-:-:S02]  /*e34d0*/  FMUL R0, R23, R19 ;  /* 0x0000001317007220 */ /* 0x001fc40000400000 */
[----:B------:R-:W-:-:S03]  /*e34e0*/  FMUL R15, R23, R15 ;  /* 0x0000000f170f7220 */ /* 0x000fc60000400000 */
[----:B------:R0:W-:Y:S01]  /*e34f0*/  STL [R1+0x16c0], R0 ;  /* 0x0016c00001007387 */ /* 0x0001e20000100800 */
[----:B------:R-:W-:-:S03]  /*e3500*/  FMUL R14, R23, R14 ;  /* 0x0000000e170e7220 */ /* 0x000fc60000400000 */
[----:B0-----:R-:W5:Y:S01]  /*e3510*/  LDL.LU R0, [R1+0x78] ;  /* 0x0000780001007983 */ /* 0x001f620000300800 */
[----:B------:R-:W5:Y:S02]  /*e3520*/  LDL.LU R6, [R1+0x74] ;  /* 0x0000740001067983 */ /* 0x000f640000300800 */
[----:B------:R-:W5:Y:S02]  /*e3530*/  LDL.LU R20, [R1+0x70] ;  /* 0x0000700001147983 */ /* 0x000f640000300800 */
[----:B------:R-:W5:Y:S01]  /*e3540*/  LDL.LU R16, [R1+0x6c] ;  /* 0x00006c0001107983 */ /* 0x000f620000300800 */
[----:B------:R-:W5:Y:S01]  /*e3550*/  LDL.LU R7, [R1+0x68] ;  /* 0x0000680001077983 */ /* 0x000f620000300800 */
[----:B------:R-:W5:Y:S02]  /*e3560*/  LDL.LU R22, [R1+0x64] ;  /* 0x0000640001167983 */ /* 0x000f640000300800 */
[----:B------:R-:W5:Y:S02]  /*e3570*/  LDL.LU R11, [R1+0x60] ;  /* 0x00006000010b7983 */ /* 0x000f640000300800 */
[----:B------:R-:W5:Y:S01]  /*e3580*/  LDL.LU R21, [R1+0x5c] ;  /* 0x00005c0001157983 */ /* 0x000f620000300800 */
[----:B------:R0:W-:Y:S01]  /*e3590*/  STL [R1+0x16bc], R15 ;  /* 0x0016bc0f01007387 */ /* 0x0001e20000100800 */
[----:B------:R-:W5:Y:S03]  /*e35a0*/  LDL.LU R19, [R1+0x58] ;  /* 0x0000580001137983 */ /* 0x000f660000300800 */
[----:B0-----:R-:W5:Y:S01]  /*e35b0*/  LDL.LU R15, [R1+0x54] ;  /* 0x00005400010f7983 */ /* 0x001f620000300800 */
[----:B------:R0:W-:Y:S03]  /*e35c0*/  STL [R1+0x16b8], R14 ;  /* 0x0016b80e01007387 */ /* 0x0001e60000100800 */
[----:B0-----:R-:W5:Y:S01]  /*e35d0*/  LDL.LU R14, [R1+0x4308] ;  /* 0x00430800010e7983 */ /* 0x001f620000300800 */
[----:B----4-:R-:W-:-:S02]  /*e35e0*/  FMUL R4, R23, R4 ;  /* 0x0000000417047220 */ /* 0x010fc40000400000 */
[C---:B--2---:R-:W-:Y:S02]  /*e35f0*/  FMUL R2, R23.reuse, R2 ;  /* 0x0000000217027220 */ /* 0x044fe40000400000 */
[C---:B---3--:R-:W-:Y:S01]  /*e3600*/  FMUL R3, R23.reuse, R3 ;  /* 0x0000000317037220 */ /* 0x048fe20000400000 */
[----:B------:R0:W-:Y:S01]  /*e3610*/  STL [R1+0x16b4], R4 ;  /* 0x0016b40401007387 */ /* 0x0001e20000100800 */
[----:B-----5:R-:W-:-:S03]  /*e3620*/  FMUL R10, R23, R10 ;  /* 0x0000000a170a7220 */ /* 0x020fc60000400000 */
[----:B0-----:R-:W2:Y:S01]  /*e3630*/  LDL.LU R4, [R1+0x4304] ;  /* 0x0043040001047983 */ /* 0x001ea20000300800 */
[----:B------:R0:W-:Y:S03]  /*e3640*/  STL [R1+0x16b0], R2 ;  /* 0x0016b00201007387 */ /* 0x0001e60000100800 */
[----:B0-----:R-:W3:Y:S01]  /*e3650*/  LDL.LU R2, [R1+0x4300] ;  /* 0x0043000001027983 */ /* 0x001ee20000300800 */
[----:B------:R0:W-:Y:S02]  /*e3660*/  STL [R1+0x16ac], R3 ;  /* 0x0016ac0301007387 */ /* 0x0001e40000100800 */
[C---:B------:R-:W-:Y:S01]  /*e3670*/  FMUL R13, R23.reuse, R13 ;  /* 0x0000000d170d7220 */ /* 0x040fe20000400000 */
[----:B0-----:R-:W4:Y:S01]  /*e3680*/  LDL.LU R3, [R1+0x42fc] ;  /* 0x0042fc0001037983 */ /* 0x001f220000300800 */
[----:B------:R0:W-:Y:S02]  /*e3690*/  STL [R1+0x1608], R10 ;  /* 0x0016080a01007387 */ /* 0x0001e40000100800 */
[C---:B------:R-:W-:Y:S01]  /*e36a0*/  FMUL R17, R23.reuse, R17 ;  /* 0x0000001117117220 */ /* 0x040fe20000400000 */
[----:B0-----:R-:W5:Y:S01]  /*e36b0*/  LDL.LU R10, [R1+0x42f8] ;  /* 0x0042f800010a7983 */ /* 0x001f620000300800 */
[----:B------:R-:W-:-:S02]  /*e36c0*/  FMUL R18, R23, R18 ;  /* 0x0000001217127220 */ /* 0x000fc40000400000 */
[----:B------:R-:W-:Y:S02]  /*e36d0*/  STL [R1+0x1604], R13 ;  /* 0x0016040d01007387 */ /* 0x000fe40000100800 */
[----:B------:R-:W-:Y:S01]  /*e36e0*/  STL [R1+0x1600], R17 ;  /* 0x0016001101007387 */ /* 0x000fe20000100800 */
[----:B------:R0:W-:Y:S04]  /*e36f0*/  STL [R1+0x15fc], R18 ;  /* 0x0015fc1201007387 */ /* 0x0001e80000100800 */
[----:B0-----:R-:W2:Y:S01]  /*e3700*/  LDL.LU R18, [R1+0x14c] ;  /* 0x00014c0001127983 */ /* 0x001ea20000300800 */
[----:B------:R-:W-:-:S05]  /*e3710*/  FMUL R5, R23, R5 ;  /* 0x0000000517057220 */ /* 0x000fca0000400000 */
[----:B------:R0:W-:Y:S01]  /*e3720*/  STL [R1+0x15f8], R5 ;  /* 0x0015f80501007387 */ /* 0x0001e20000100800 */
[C---:B------:R-:W-:Y:S02]  /*e3730*/  FMUL R9, R23.reuse, R9 ;  /* 0x0000000917097220 */ /* 0x040fe40000400000 */
[C---:B0-----:R-:W-:Y:S02]  /*e3740*/  FMUL R5, R23.reuse, R26 ;  /* 0x0000001a17057220 */ /* 0x041fe40000400000 */
[----:B------:R-:W-:-:S03]  /*e3750*/  FMUL R26, R23, R28 ;  /* 0x0000001c171a7220 */ /* 0x000fc60000400000 */
[----:B------:R0:W-:Y:S02]  /*e3760*/  STL [R1+0x15f4], R5 ;  /* 0x0015f40501007387 */ /* 0x0001e40000100800 */
[----:B------:R-:W-:Y:S02]  /*e3770*/  STL [R1+0x15f0], R26 ;  /* 0x0015f01a01007387 */ /* 0x000fe40000100800 */
[C---:B------:R-:W-:Y:S02]  /*e3780*/  FMUL R24, R23.reuse, R24 ;  /* 0x0000001817187220 */ /* 0x040fe40000400000 */
[----:B------:R1:W-:Y:S02]  /*e3790*/  STL [R1+0x15ec], R9 ;  /* 0x0015ec0901007387 */ /* 0x0003e40000100800 */
[C---:B0-----:R-:W-:Y:S02]  /*e37a0*/  FMUL R5, R23.reuse, R27 ;  /* 0x0000001b17057220 */ /* 0x041fe40000400000 */
[----:B-1----:R-:W-:-:S03]  /*e37b0*/  FMUL R9, R23, R25 ;  /* 0x0000001917097220 */ /* 0x002fc60000400000 */
[----:B------:R0:W-:Y:S01]  /*e37c0*/  STL [R1+0x14a4], R5 ;  /* 0x0014a40501007387 */ /* 0x0001e20000100800 */
[----:B------:R1:W-:Y:S02]  /*e37d0*/  STL [R1+0x149c], R24 ;  /* 0x00149c1801007387 */ /* 0x0003e40000100800 */
[C---:B0-----:R-:W-:Y:S02]  /*e37e0*/  FMUL R5, R23.reuse, R8 ;  /* 0x0000000817057220 */ /* 0x041fe40000400000 */
[----:B------:R-:W2:Y:S01]  /*e37f0*/  LDL.LU R8, [R1+0x148] ;  /* 0x0001480001087983 */ /* 0x000ea20000300800 */
[----:B------:R-:W-:Y:S02]  /*e3800*/  STL [R1+0x1494], R9 ;  /* 0x0014940901007387 */ /* 0x000fe40000100800 */
[C---:B-1----:R-:W-:Y:S02]  /*e3810*/  FMUL R24, R23.reuse, R29 ;  /* 0x0000001d17187220 */ /* 0x042fe40000400000 */
[----:B------:R0:W-:Y:S03]  /*e3820*/  STL [R1+0x148c], R5 ;  /* 0x00148c0501007387 */ /* 0x0001e60000100800 */
[----:B------:R-:W-:Y:S01]  /*e3830*/  STL [R1+0x1480], R24 ;  /* 0x0014801801007387 */ /* 0x000fe20000100800 */
[----:B0-----:R-:W-:-:S02]  /*e3840*/  FMUL R5, R23, R12 ;  /* 0x0000000c17057220 */ /* 0x001fc40000400000 */
[C---:B------:R-:W-:Y:S02]  /*e3850*/  FMUL R9, R23.reuse, R0 ;  /* 0x0000000017097220 */ /* 0x040fe40000400000 */
[C---:B------:R-:W-:Y:S01]  /*e3860*/  FMUL R0, R23.reuse, R6 ;  /* 0x0000000617007220 */ /* 0x040fe20000400000 */
[----:B------:R0:W-:Y:S02]  /*e3870*/  STL [R1+0x147c], R5 ;  /* 0x00147c0501007387 */ /* 0x0001e40000100800 */
[----:B------:R-:W-:Y:S02]  /*e3880*/  STL [R1+0x1474], R9 ;  /* 0x0014740901007387 */ /* 0x000fe40000100800 */
[C---:B------:R-:W-:Y:S02]  /*e3890*/  FMUL R6, R23.reuse, R16 ;  /* 0x0000001017067220 */ /* 0x040fe40000400000 */
[----:B------:R1:W-:Y:S02]  /*e38a0*/  STL [R1+0x146c], R0 ;  /* 0x00146c0001007387 */ /* 0x0003e40000100800 */
[----:B0-----:R-:W-:-:S02]  /*e38b0*/  FMUL R5, R23, R20 ;  /* 0x0000001417057220 */ /* 0x001fc40000400000 */
[----:B-1----:R-:W-:-:S03]  /*e38c0*/  FMUL R0, R23, R7 ;  /* 0x0000000717007220 */ /* 0x002fc60000400000 */
[----:B------:R0:W-:Y:S01]  /*e38d0*/  STL [R1+0x7d4], R5 ;  /* 0x0007d40501007387 */ /* 0x0001e20000100800 */
[----:B------:R-:W-:Y:S01]  /*e38e0*/  MOV R17, c[0x0][0x1c8] ;  /* 0x0000720000117a02 */ /* 0x000fe20000000f00 */
[----:B------:R1:W-:Y:S01]  /*e38f0*/  STL [R1+0x7d0], R6 ;  /* 0x0007d00601007387 */ /* 0x0003e20000100800 */
[----:B------:R-:W-:Y:S01]  /*e3900*/  MOV R13, c[0x0][0x1c8] ;  /* 0x00007200000d7a02 */ /* 0x000fe20000000f00 */
[----:B0-----:R-:W-:Y:S02]  /*e3910*/  FMUL R5, R23, R22 ;  /* 0x0000001617057220 */ /* 0x001fe40000400000 */
[----:B------:R-:W2:Y:S01]  /*e3920*/  LDL.LU R22, [R1+0x144] ;  /* 0x0001440001167983 */ /* 0x000ea20000300800 */
[----:B------:R0:W-:Y:S02]  /*e3930*/  STL [R1+0x7cc], R0 ;  /* 0x0007cc0001007387 */ /* 0x0001e40000100800 */
[----:B------:R0:W-:Y:S02]  /*e3940*/  STL [R1+0x7c8], R5 ;  /* 0x0007c80501007387 */ /* 0x0001e40000100800 */
[----:B------:R-:W-:-:S02]  /*e3950*/  IMAD R17, R17, 0x18e, RZ ;  /* 0x0000018e11117824 */ /* 0x000fc400078e02ff */
[----:B-1----:R-:W-:Y:S02]  /*e3960*/  FMUL R6, R23, R19 ;  /* 0x0000001317067220 */ /* 0x002fe40000400000 */
[----:B------:R-:W-:Y:S02]  /*e3970*/  IMAD R13, R13, 0x31e, RZ ;  /* 0x0000031e0d0d7824 */ /* 0x000fe400078e02ff */
[C---:B0-----:R-:W-:Y:S02]  /*e3980*/  FMUL R0, R23.reuse, R11 ;  /* 0x0000000b17007220 */ /* 0x041fe40000400000 */
[----:B------:R-:W-:-:S03]  /*e3990*/  FMUL R5, R23, R21 ;  /* 0x0000001517057220 */ /* 0x000fc60000400000 */
[----:B------:R0:W-:Y:S02]  /*e39a0*/  STL [R1+0x7c4], R0 ;  /* 0x0007c40001007387 */ /* 0x0001e40000100800 */
[----:B------:R4:W-:Y:S02]  /*e39b0*/  STL [R1+0x7c0], R5 ;  /* 0x0007c00501007387 */ /* 0x0009e40000100800 */
[----:B------:R3:W-:Y:S02]  /*e39c0*/  STL [R1+0x7bc], R6 ;  /* 0x0007bc0601007387 */ /* 0x0007e40000100800 */
[----:B------:R-:W2:Y:S02]  /*e39d0*/  LDL.LU R19, [R1+0x140] ;  /* 0x0001400001137983 */ /* 0x000ea40000300800 */
[----:B0-----:R-:W-:-:S05]  /*e39e0*/  FMUL R0, R23, R15 ;  /* 0x0000000f17007220 */ /* 0x001fca0000400000 */
[----:B------:R0:W-:Y:S01]  /*e39f0*/  STL [R1+0x7b8], R0 ;  /* 0x0007b80001007387 */ /* 0x0001e20000100800 */
[----:B----4-:R-:W-:Y:S01]  /*e3a00*/  LEA.HI.X.SX32 R5, R17, R3, 0x1, P5 ;  /* 0x0000000311057211 */ /* 0x010fe200028f0eff */
[----:B---3--:R-:W-:Y:S01]  /*e3a10*/  IADD3 R6, P5, R13, R2, RZ ;  /* 0x000000020d067210 */ /* 0x008fe20007fbe0ff */
[----:B-----5:R-:W1:Y:S04]  /*e3a20*/  MUFU.RCP R10, R10 ;  /* 0x0000000a000a7308 */ /* 0x020e680000001000 */
[----:B------:R-:W-:Y:S01]  /*e3a30*/  STL [R1+0x42f0], R6 ;  /* 0x0042f00601007387 */ /* 0x000fe20000100800 */
[----:B--2---:R-:W-:Y:S03]  /*e3a40*/  STL.64 [R1+0x1328], R4 ;  /* 0x0013280401007387 */ /* 0x004fe60000100a00 */
[----:B------:R-:W-:Y:S01]  /*e3a50*/  STL [R1+0x42ec], R2 ;  /* 0x0042ec0201007387 */ /* 0x000fe20000100800 */
[----:B------:R-:W-:Y:S02]  /*e3a60*/  STL [R1+0x42e8], R3 ;  /* 0x0042e80301007387 */ /* 0x000fe40000100800 */
[C---:B0-----:R-:W-:Y:S01]  /*e3a70*/  FMUL R0, R14.reuse, R18 ;  /* 0x000000120e007220 */ /* 0x041fe20000400000 */
[----:B-1----:R0:W-:Y:S04]  /*e3a80*/  STL [R1+0x42f4], R10 ;  /* 0x0042f40a01007387 */ /* 0x0021e80000100800 */
[----:B0-----:R-:W2:Y:S01]  /*e3a90*/  LDL.LU R10, [R1+0x13c] ;  /* 0x00013c00010a7983 */ /* 0x001ea20000300800 */
[----:B------:R-:W3:Y:S02]  /*e3aa0*/  LDL.LU R6, [R1+0x138] ;  /* 0x0001380001067983 */ /* 0x000ee40000300800 */
[----:B------:R0:W-:Y:S02]  /*e3ab0*/  STL [R1+0x16a8], R0 ;  /* 0x0016a80001007387 */ /* 0x0001e40000100800 */
[----:B------:R-:W4:Y:S01]  /*e3ac0*/  LDL.LU R2, [R1+0x134] ;  /* 0x0001340001027983 */ /* 0x000f220000300800 */
[----:B------:R-:W5:Y:S01]  /*e3ad0*/  LDL.LU R3, [R1+0x130] ;  /* 0x0001300001037983 */ /* 0x000f620000300800 */
[----:B------:R-:W5:Y:S02]  /*e3ae0*/  LDL.LU R18, [R1+0x12c] ;  /* 0x00012c0001127983 */ /* 0x000f640000300800 */
[----:B------:R-:W5:Y:S02]  /*e3af0*/  LDL.LU R9, [R1+0x128] ;  /* 0x0001280001097983 */ /* 0x000f640000300800 */
[----:B------:R-:W5:Y:S01]  /*e3b00*/  LDL.LU R23, [R1+0x124] ;  /* 0x0001240001177983 */ /* 0x000f620000300800 */
[----:B------:R-:W5:Y:S01]  /*e3b10*/  LDL.LU R15, [R1+0x120] ;  /* 0x00012000010f7983 */ /* 0x000f620000300800 */
[----:B------:R-:W5:Y:S02]  /*e3b20*/  LDL.LU R7, [R1+0x11c] ;  /* 0x00011c0001077983 */ /* 0x000f640000300800 */
[----:B------:R-:W5:Y:S02]  /*e3b30*/  LDL.LU R13, [R1+0x118] ;  /* 0x00011800010d7983 */ /* 0x000f640000300800 */
[----:B0-----:R-:W-:-:S05]  /*e3b40*/  FMUL R0, R14, R8 ;  /* 0x000000080e007220 */ /* 0x001fca0000400000 */
        /* <DEDUP_REMOVED lines=9> */
[----:B0-----:R-:W-:-:S05]  /*e3be0*/  FMUL R0, R14, R22 ;  /* 0x000000160e007220 */ /* 0x001fca0000400000 */
[----:B------:R0:W-:Y:S01]  /*e3bf0*/  STL [R1+0x16a0], R0 ;  /* 0x0016a00001007387 */ /* 0x0001e20000100800 */
[----:B------:R-:W5:Y:S02]  /*e3c00*/  LDL.LU R29, [R1+0xf4] ;  /* 0x0000f400011d7983 */ /* 0x000f640000300800 */
[----:B------:R-:W5:Y:S01]  /*e3c10*/  LDL.LU R12, [R1+0xf0] ;  /* 0x0000f000010c7983 */ /* 0x000f620000300800 */
[----:B0-----:R-:W5:Y:S01]  /*e3c20*/  LDL.LU R0, [R1+0xec] ;  /* 0x0000ec0001007983 */ /* 0x001f620000300800 */
[----:B------:R-:W5:Y:S02]  /*e3c30*/  LDL.LU R20, [R1+0xe8] ;  /* 0x0000e80001147983 */ /* 0x000f640000300800 */
[----:B------:R-:W5:Y:S02]  /*e3c40*/  LDL.LU R16, [R1+0xe4] ;  /* 0x0000e40001107983 */ /* 0x000f640000300800 */
[----:B------:R-:W5:Y:S02]  /*e3c50*/  LDL.LU R8, [R1+0xe0] ;  /* 0x0000e00001087983 */ /* 0x000f640000300800 */
[C---:B------:R-:W-:Y:S01]  /*e3c60*/  FMUL R19, R14.reuse, R19 ;  /* 0x000000130e137220 */ /* 0x040fe20000400000 */
[----:B------:R-:W5:Y:S01]  /*e3c70*/  LDL.LU R11, [R1+0xdc] ;  /* 0x0000dc00010b7983 */ /* 0x000f620000300800 */
[----:B------:R-:W5:Y:S03]  /*e3c80*/  LDL.LU R21, [R1+0xd8] ;  /* 0x0000d80001157983 */ /* 0x000f660000300800 */
[----:B------:R0:W-:Y:S01]  /*e3c90*/  STL [R1+0x169c], R19 ;  /* 0x00169c1301007387 */ /* 0x0001e20000100800 */
[----:B------:R-:W5:Y:S03]  /*e3ca0*/  LDL.LU R22, [R1+0xd4] ;  /* 0x0000d40001167983 */ /* 0x000f660000300800 */
[----:B0-----:R-:W5:Y:S01]  /*e3cb0*/  LDL.LU R19, [R1+0x50] ;  /* 0x0000500001137983 */ /* 0x001f620000300800 */
[----:B--2---:R-:W-:-:S02]  /*e3cc0*/  FMUL R10, R14, R10 ;  /* 0x0000000a0e0a7220 */ /* 0x004fc40000400000 */
[C---:B---3--:R-:W-:Y:S02]  /*e3cd0*/  FMUL R6, R14.reuse, R6 ;  /* 0x000000060e067220 */ /* 0x048fe40000400000 */
[C---:B----4-:R-:W-:Y:S02]  /*e3ce0*/  FMUL R2, R14.reuse, R2 ;  /* 0x000000020e027220 */ /* 0x050fe40000400000 */
[C---:B-----5:R-:W-:Y:S01]  /*e3cf0*/  FMUL R3, R14.reuse, R3 ;  /* 0x000000030e037220 */ /* 0x060fe20000400000 */
[----:B------:R0:W-:Y:S01]  /*e3d00*/  STL [R1+0x1698], R10 ;  /* 0x0016980a01007387 */ /* 0x0001e20000100800 */
[----:B------:R-:W-:-:S03]  /*e3d10*/  FMUL R18, R14, R18 ;  /* 0x000000120e127220 */ /* 0x000fc60000400000 */
[----:B0-----:R-:W2:Y:S01]  /*e3d20*/  LDL.LU R10, [R1+0x42f4] ;  /* 0x0042f400010a7983 */ /* 0x001ea20000300800 */
[----:B------:R0:W-:Y:S03]  /*e3d30*/  STL [R1+0x1694], R6 ;  /* 0x0016940601007387 */ /* 0x0001e60000100800 */
[----:B0-----:R-:W3:Y:S01]  /*e3d40*/  LDL.LU R6, [R1+0x42f0] ;  /* 0x0042f00001067983 */ /* 0x001ee20000300800 */
[----:B------:R0:W-:Y:S03]  /*e3d50*/  STL [R1+0x1690], R2 ;  /* 0x0016900201007387 */ /* 0x0001e60000100800 */
[----:B0-----:R-:W4:Y:S01]  /*e3d60*/  LDL.LU R2, [R1+0x42ec] ;  /* 0x0042ec0001027983 */ /* 0x001f220000300800 */
[----:B------:R0:W-:Y:S02]  /*e3d70*/  STL [R1+0x168c], R3 ;  /* 0x00168c0301007387 */ /* 0x0001e40000100800 */
[C---:B------:R-:W-:Y:S01]  /*e3d80*/  FMUL R9, R14.reuse, R9 ;  /* 0x000000090e097220 */ /* 0x040fe20000400000 */
[----:B0-----:R-:W5:Y:S01]  /*e3d90*/  LDL.LU R3, [R1+0x42e8] ;  /* 0x0042e80001037983 */ /* 0x001f620000300800 */
[----:B------:R0:W-:Y:S02]  /*e3da0*/  STL [R1+0x15d0], R18 ;  /* 0x0015d01201007387 */ /* 0x0001e40000100800 */
[C---:B------:R-:W-:Y:S01]  /*e3db0*/  FMUL R23, R14.reuse, R23 ;  /* 0x000000170e177220 */ /* 0x040fe20000400000 */
[----:B0-----:R-:W2:Y:S01]  /*e3dc0*/  LDL.LU R18, [R1+0x42e4] ;  /* 0x0042e40001127983 */ /* 0x001ea20000300800 */
[----:B------:R-:W-:-:S02]  /*e3dd0*/  FMUL R15, R14, R15 ;  /* 0x0000000f0e0f7220 */ /* 0x000fc40000400000 */
[----:B------:R-:W-:Y:S02]  /*e3de0*/  STL [R1+0x15c8], R9 ;  /* 0x0015c80901007387 */ /* 0x000fe40000100800 */
[----:B------:R-:W-:Y:S01]  /*e3df0*/  STL [R1+0x15c0], R23 ;  /* 0x0015c01701007387 */ /* 0x000fe20000100800 */
[----:B------:R0:W-:Y:S04]  /*e3e00*/  STL [R1+0x15bc], R15 ;  /* 0x0015bc0f01007387 */ /* 0x0001e80000100800 */
[----:B0-----:R-:W4:Y:S01]  /*e3e10*/  LDL.LU R15, [R1+0x1d0] ;  /* 0x0001d000010f7983 */ /* 0x001f220000300800 */
[----:B------:R-:W-:-:S05]  /*e3e20*/  FMUL R7, R14, R7 ;  /* 0x000000070e077220 */ /* 0x000fca0000400000 */
[----:B------:R0:W-:Y:S01]  /*e3e30*/  STL [R1+0x15b8], R7 ;  /* 0x0015b80701007387 */ /* 0x0001e20000100800 */
[C---:B------:R-:W-:Y:S02]  /*e3e40*/  FMUL R4, R14.reuse, R4 ;  /* 0x000000040e047220 */ /* 0x040fe40000400000 */
[C---:B0-----:R-:W-:Y:S02]  /*e3e50*/  FMUL R7, R14.reuse, R13 ;  /* 0x0000000d0e077220 */ /* 0x041fe40000400000 */
[----:B------:R-:W-:-:S03]  /*e3e60*/  FMUL R13, R14, R17 ;  /* 0x000000110e0d7220 */ /* 0x000fc60000400000 */
[----:B------:R0:W-:Y:S02]  /*e3e70*/  STL [R1+0x15b4], R7 ;  /* 0x0015b40701007387 */ /* 0x0001e40000100800 */
[----:B------:R1:W-:Y:S02]  /*e3e80*/  STL [R1+0x15b0], R13 ;  /* 0x0015b00d01007387 */ /* 0x0003e40000100800 */
[C---:B0-----:R-:W-:Y:S02]  /*e3e90*/  FMUL R7, R14.reuse, R28 ;  /* 0x0000001c0e077220 */ /* 0x041fe40000400000 */
[----:B-1----:R-:W-:-:S03]  /*e3ea0*/  FMUL R13, R14, R26 ;  /* 0x0000001a0e0d7220 */ /* 0x002fc60000400000 */
[----:B------:R0:W-:Y:S01]  /*e3eb0*/  STL [R1+0x15ac], R7 ;  /* 0x0015ac0701007387 */ /* 0x0001e20000100800 */
[----:B------:R1:W-:Y:S02]  /*e3ec0*/  STL [R1+0x144c], R4 ;  /* 0x00144c0401007387 */ /* 0x0003e40000100800 */
[----:B------:R1:W-:Y:S02]  /*e3ed0*/  STL [R1+0x1448], R13 ;  /* 0x0014480d01007387 */ /* 0x0003e40000100800 */
[C---:B0-----:R-:W-:Y:S02]  /*e3ee0*/  FMUL R7, R14.reuse, R27 ;  /* 0x0000001b0e077220 */ /* 0x041fe40000400000 */
[C---:B-1----:R-:W-:Y:S02]  /*e3ef0*/  FMUL R4, R14.reuse, R5 ;  /* 0x000000050e047220 */ /* 0x042fe40000400000 */
[----:B------:R-:W4:Y:S01]  /*e3f00*/  LDL.LU R5, [R1+0x1cc] ;  /* 0x0001cc0001057983 */ /* 0x000f220000300800 */
[----:B------:R0:W-:Y:S02]  /*e3f10*/  STL [R1+0x143c], R7 ;  /* 0x00143c0701007387 */ /* 0x0001e40000100800 */
[----:B------:R-:W-:-:S02]  /*e3f20*/  FMUL R13, R14, R24 ;  /* 0x000000180e0d7220 */ /* 0x000fc40000400000 */
[----:B------:R1:W-:Y:S02]  /*e3f30*/  STL [R1+0x1438], R4 ;  /* 0x0014380401007387 */ /* 0x0003e40000100800 */
[C---:B------:R-:W-:Y:S01]  /*e3f40*/  FMUL R12, R14.reuse, R12 ;  /* 0x0000000c0e0c7220 */ /* 0x040fe20000400000 */
[----:B------:R-:W-:Y:S01]  /*e3f50*/  STL [R1+0x142c], R13 ;  /* 0x00142c0d01007387 */ /* 0x000fe20000100800 */
[C---:B0-----:R-:W-:Y:S02]  /*e3f60*/  FMUL R7, R14.reuse, R29 ;  /* 0x0000001d0e077220 */ /* 0x041fe40000400000 */
[----:B-1----:R-:W-:-:S05]  /*e3f70*/  FMUL R4, R14, R25 ;  /* 0x000000190e047220 */ /* 0x002fca0000400000 */
[----:B------:R0:W-:Y:S01]  /*e3f80*/  STL [R1+0x1428], R4 ;  /* 0x0014280401007387 */ /* 0x0001e20000100800 */
[----:B------:R1:W-:Y:S02]  /*e3f90*/  STL [R1+0x1414], R7 ;  /* 0x0014140701007387 */ /* 0x0003e40000100800 */
[----:B------:R-:W-:Y:S01]  /*e3fa0*/  STL [R1+0x1410], R12 ;  /* 0x0014100c01007387 */ /* 0x000fe20000100800 */
[----:B------:R-:W-:Y:S01]  /*e3fb0*/  MOV R23, c[0x0][0x1c8] ;  /* 0x0000720000177a02 */ /* 0x000fe20000000f00 */
[C---:B0-----:R-:W-:Y:S02]  /*e3fc0*/  FMUL R4, R14.reuse, R0 ;  /* 0x000000000e047220 */ /* 0x041fe40000400000 */
[C---:B-1----:R-:W-:Y:S02]  /*e3fd0*/  FMUL R7, R14.reuse, R20 ;  /* 0x000000140e077220 */ /* 0x042fe40000400000 */
[C---:B------:R-:W-:Y:S01]  /*e3fe0*/  FMUL R0, R14.reuse, R16 ;  /* 0x000000100e007220 */ /* 0x040fe20000400000 */
[----:B------:R0:W-:Y:S02]  /*e3ff0*/  STL [R1+0x7b4], R4 ;  /* 0x0007b40401007387 */ /* 0x0001e40000100800 */
[----:B------:R1:W-:Y:S02]  /*e4000*/  STL [R1+0x7b0], R7 ;  /* 0x0007b00701007387 */ /* 0x0003e40000100800 */
[----:B------:R-:W-:Y:S01]  /*e4010*/  IMAD R23, R23, 0x18f, RZ ;  /* 0x0000018f17177824 */ /* 0x000fe200078e02ff */
[----:B------:R-:W-:Y:S01]  /*e4020*/  MOV R9, c[0x0][0x1c8] ;  /* 0x0000720000097a02 */ /* 0x000fe20000000f00 */
[----:B0-----:R-:W-:-:S02]  /*e4030*/  FMUL R4, R14, R8 ;  /* 0x000000080e047220 */ /* 0x001fc40000400000 */
[----:B------:R-:W4:Y:S01]  /*e4040*/  LDL.LU R8, [R1+0x1c8] ;  /* 0x0001c80001087983 */ /* 0x000f220000300800 */
[----:B------:R0:W-:Y:S02]  /*e4050*/  STL [R1+0x7ac], R0 ;  /* 0x0007ac0001007387 */ /* 0x0001e40000100800 */
[C---:B-1----:R-:W-:Y:S02]  /*e4060*/  FMUL R7, R14.reuse, R21 ;  /* 0x000000150e077220 */ /* 0x042fe40000400000 */
[----:B------:R1:W-:Y:S02]  /*e4070*/  STL [R1+0x7a8], R4 ;  /* 0x0007a80401007387 */ /* 0x0003e40000100800 */
[C---:B0-----:R-:W-:Y:S02]  /*e4080*/  FMUL R0, R14.reuse, R11 ;  /* 0x0000000b0e007220 */ /* 0x041fe40000400000 */
[----:B-1----:R-:W-:-:S03]  /*e4090*/  FMUL R4, R14, R22 ;  /* 0x000000160e047220 */ /* 0x002fc60000400000 */
[----:B------:R0:W-:Y:S01]  /*e40a0*/  STL [R1+0x7a4], R0 ;  /* 0x0007a40001007387 */ /* 0x0001e20000100800 */
[----:B------:R5:W-:Y:S02]  /*e40b0*/  STL [R1+0x7a0], R7 ;  /* 0x0007a00701007387 */ /* 0x000be40000100800 */
[----:B------:R-:W-:Y:S02]  /*e40c0*/  IMAD R9, R9, 0x32, RZ ;  /* 0x0000003209097824 */ /* 0x000fe400078e02ff */
[----:B------:R-:W-:Y:S01]  /*e40d0*/  STL [R1+0x760], R4 ;  /* 0x0007600401007387 */ /* 0x000fe20000100800 */
[----:B------:R-:W4:Y:S01]  /*e40e0*/  LDL.LU R22, [R1+0x1c4] ;  /* 0x0001c40001167983 */ /* 0x000f220000300800 */
[----:B0-----:R-:W-:-:S05]  /*e40f0*/  FMUL R0, R14, R19 ;  /* 0x000000130e007220 */ /* 0x001fca0000400000 */
[----:B------:R-:W-:Y:S01]  /*e4100*/  STL [R1+0x758], R0 ;  /* 0x0007580001007387 */ /* 0x000fe20000100800 */
[----:B-----5:R-:W-:Y:S01]  /*e4110*/  LEA.HI.X.SX32 R7, R23, R3, 0x1, P5 ;  /* 0x0000000317077211 */ /* 0x020fe200028f0eff */
[----:B--2---:R-:W0:Y:S04]  /*e4120*/  MUFU.RCP R18, R18 ;  /* 0x0000001200127308 */ /* 0x004e280000001000 */
[----:B---3--:R4:W-:Y:S02]  /*e4130*/  STL.64 [R1+0x1270], R6 ;  /* 0x0012700601007387 */ /* 0x0089e40000100a00 */
[----:B----4-:R-:W-:Y:S01]  /*e4140*/  IADD3 R6, P5, R9, R2, RZ ;  /* 0x0000000209067210 */ /* 0x010fe20007fbe0ff */
[----:B------:R-:W-:-:S04]  /*e4150*/  FMUL R0, R10, R15 ;  /* 0x0000000f0a007220 */ /* 0x000fc80000400000 */
[----:B------:R-:W-:Y:S01]  /*e4160*/  STL [R1+0x42dc], R6 ;  /* 0x0042dc0601007387 */ /* 0x000fe20000100800 */
[----:B------:R-:W-:Y:S02]  /*e4170*/  STL [R1+0x42d8], R2 ;  /* 0x0042d80201007387 */ /* 0x000fe40000100800 */
[----:B------:R-:W-:Y:S02]  /*e4180*/  STL [R1+0x42d4], R3 ;  /* 0x0042d40301007387 */ /* 0x000fe40000100800 */
[----:B0-----:R0:W-:Y:S02]  /*e4190*/  STL [R1+0x42e0], R18 ;  /* 0x0042e01201007387 */ /* 0x0011e40000100800 */
        /* <DEDUP_REMOVED lines=24> */
[----:B------:R-:W5:Y:S02]  /*e4320*/  LDL.LU R29, [R1+0x174] ;  /* 0x00017400011d7983 */ /* 0x000f640000300800 */
[----:B------:R-:W5:Y:S01]  /*e4330*/  LDL.LU R12, [R1+0x170] ;  /* 0x00017000010c7983 */ /* 0x000f620000300800 */
[----:B0-----:R-:W5:Y:S01]  /*e4340*/  LDL.LU R0, [R1+0x16c] ;  /* 0x00016c0001007983 */ /* 0x001f620000300800 */
[----:B------:R-:W5:Y:S02]  /*e4350*/  LDL.LU R20, [R1+0x168] ;  /* 0x0001680001147983 */ /* 0x000f640000300800 */
[----:B------:R-:W5:Y:S02]  /*e4360*/  LDL.LU R21, [R1+0x164] ;  /* 0x0001640001157983 */ /* 0x000f640000300800 */
[----:B------:R-:W5:Y:S01]  /*e4370*/  LDL.LU R16, [R1+0x160] ;  /* 0x0001600001107983 */ /* 0x000f620000300800 */
[----:B------:R-:W5:Y:S01]  /*e4380*/  LDL.LU R5, [R1+0x15c] ;  /* 0x00015c0001057983 */ /* 0x000f620000300800 */
[----:B------:R-:W-:-:S05]  /*e4390*/  FMUL R8, R10, R22 ;  /* 0x000000160a087220 */ /* 0x000fca0000400000 */
[----:B------:R0:W-:Y:S04]  /*e43a0*/  STL [R1+0x167c], R8 ;  /* 0x00167c0801007387 */ /* 0x0001e80000100800 */
[----:B0-----:R-:W5:Y:S01]  /*e43b0*/  LDL.LU R8, [R1+0x158] ;  /* 0x0001580001087983 */ /* 0x001f620000300800 */
[----:B------:R-:W5:Y:S02]  /*e43c0*/  LDL.LU R22, [R1+0x154] ;  /* 0x0001540001167983 */ /* 0x000f640000300800 */
[C---:B--2---:R-:W-:Y:S02]  /*e43d0*/  FMUL R18, R10.reuse, R18 ;  /* 0x000000120a127220 */ /* 0x044fe40000400000 */
[C---:B---3--:R-:W-:Y:S02]  /*e43e0*/  FMUL R6, R10.reuse, R6 ;  /* 0x000000060a067220 */ /* 0x048fe40000400000 */
[----:B----4-:R-:W-:-:S02]  /*e43f0*/  FMUL R2, R10, R2 ;  /* 0x000000020a027220 */ /* 0x010fc40000400000 */
        /* <DEDUP_REMOVED lines=18> */
[----:B0-----:R-:W3:Y:S01]  /*e4520*/  LDL.LU R19, [R1+0x254] ;  /* 0x0002540001137983 */ /* 0x001ee20000300800 */
[----:B------:R-:W-:-:S05]  /*e4530*/  FMUL R7, R10, R7 ;  /* 0x000000070a077220 */ /* 0x000fca0000400000 */
[----:B------:R0:W-:Y:S01]  /*e4540*/  STL [R1+0x1578], R7 ;  /* 0x0015780701007387 */ /* 0x0001e20000100800 */
[C---:B------:R-:W-:Y:S02]  /*e4550*/  FMUL R23, R10.reuse, R23 ;  /* 0x000000170a177220 */ /* 0x040fe40000400000 */
[C---:B0-----:R-:W-:Y:S02]  /*e4560*/  FMUL R7, R10.reuse, R9 ;  /* 0x000000090a077220 */ /* 0x041fe40000400000 */
[----:B------:R-:W-:-:S03]  /*e4570*/  FMUL R9, R10, R28 ;  /* 0x0000001c0a097220 */ /* 0x000fc60000400000 */
[----:B------:R0:W-:Y:S01]  /*e4580*/  STL [R1+0x1574], R7 ;  /* 0x0015740701007387 */ /* 0x0001e20000100800 */
[----:B------:R-:W-:Y:S02]  /*e4590*/  STL [R1+0x1570], R23 ;  /* 0x0015701701007387 */ /* 0x000fe40000100800 */
[----:B------:R1:W-:Y:S02]  /*e45a0*/  STL [R1+0x156c], R9 ;  /* 0x00156c0901007387 */ /* 0x0003e40000100800 */
[C---:B0-----:R-:W-:Y:S02]  /*e45b0*/  FMUL R7, R10.reuse, R14 ;  /* 0x0000000e0a077220 */ /* 0x041fe40000400000 */
[C---:B------:R-:W-:Y:S02]  /*e45c0*/  FMUL R14, R10.reuse, R17 ;  /* 0x000000110a0e7220 */ /* 0x040fe40000400000 */
[C---:B-1----:R-:W-:Y:S01]  /*e45d0*/  FMUL R9, R10.reuse, R26 ;  /* 0x0000001a0a097220 */ /* 0x042fe20000400000 */
[----:B------:R0:W-:Y:S02]  /*e45e0*/  STL [R1+0x13d0], R7 ;  /* 0x0013d00701007387 */ /* 0x0001e40000100800 */
[----:B------:R1:W-:Y:S02]  /*e45f0*/  STL [R1+0x13cc], R14 ;  /* 0x0013cc0e01007387 */ /* 0x0003e40000100800 */
[----:B0-----:R-:W-:-:S02]  /*e4600*/  FMUL R7, R10, R11 ;  /* 0x0000000b0a077220 */ /* 0x001fc40000400000 */
[----:B------:R-:W3:Y:S01]  /*e4610*/  LDL.LU R11, [R1+0x250] ;  /* 0x00025000010b7983 */ /* 0x000ee20000300800 */
[----:B------:R-:W-:Y:S02]  /*e4620*/  STL [R1+0x13c8], R9 ;  /* 0x0013c80901007387 */ /* 0x000fe40000100800 */
[C---:B-1----:R-:W-:Y:S02]  /*e4630*/  FMUL R14, R10.reuse, R27 ;  /* 0x0000001b0a0e7220 */ /* 0x042fe40000400000 */
[----:B------:R0:W-:Y:S03]  /*e4640*/  STL [R1+0x13c4], R7 ;  /* 0x0013c40701007387 */ /* 0x0001e60000100800 */
[----:B------:R1:W-:Y:S01]  /*e4650*/  STL [R1+0x13c0], R14 ;  /* 0x0013c00e01007387 */ /* 0x0003e20000100800 */
[C---:B0-----:R-:W-:Y:S02]  /*e4660*/  FMUL R7, R10.reuse, R24 ;  /* 0x000000180a077220 */ /* 0x041fe40000400000 */
[----:B------:R-:W-:-:S02]  /*e4670*/  FMUL R9, R10, R25 ;  /* 0x000000190a097220 */ /* 0x000fc40000400000 */
[C---:B-1----:R-:W-:Y:S01]  /*e4680*/  FMUL R14, R10.reuse, R29 ;  /* 0x0000001d0a0e7220 */ /* 0x042fe20000400000 */
[----:B------:R0:W-:Y:S02]  /*e4690*/  STL [R1+0x13b8], R7 ;  /* 0x0013b80701007387 */ /* 0x0001e40000100800 */
[----:B------:R1:W-:Y:S02]  /*e46a0*/  STL [R1+0x13b0], R9 ;  /* 0x0013b00901007387 */ /* 0x0003e40000100800 */
[----:B------:R-:W-:Y:S01]  /*e46b0*/  STL [R1+0x13ac], R14 ;  /* 0x0013ac0e01007387 */ /* 0x000fe20000100800 */
[C---:B0-----:R-:W-:Y:S02]  /*e46c0*/  FMUL R7, R10.reuse, R12 ;  /* 0x0000000c0a077220 */ /* 0x041fe40000400000 */
[C---:B-1----:R-:W-:Y:S02]  /*e46d0*/  FMUL R9, R10.reuse, R0 ;  /* 0x000000000a097220 */ /* 0x042fe40000400000 */
[----:B------:R-:W-:Y:S01]  /*e46e0*/  FMUL R0, R10, R20 ;  /* 0x000000140a007220 */ /* 0x000fe20000400000 */
[----:B------:R0:W-:Y:S01]  /*e46f0*/  STL [R1+0x748], R7 ;  /* 0x0007480701007387 */ /* 0x0001e20000100800 */
[----:B------:R-:W-:Y:S01]  /*e4700*/  MOV R13, c[0x0][0x1c8] ;  /* 0x00007200000d7a02 */ /* 0x000fe20000000f00 */
[----:B------:R-:W-:Y:S02]  /*e4710*/  STL [R1+0x744], R9 ;  /* 0x0007440901007387 */ /* 0x000fe40000100800 */
[----:B------:R-:W-:-:S02]  /*e4720*/  IMAD.MOV.U32 R4, RZ, RZ, c[0x0][0x1c8] ;  /* 0x00007200ff047624 */ /* 0x000fc400078e00ff */
[----:B0-----:R-:W-:Y:S02]  /*e4730*/  FMUL R7, R10, R21 ;  /* 0x000000150a077220 */ /* 0x001fe40000400000 */
[----:B------:R-:W3:Y:S01]  /*e4740*/  LDL.LU R21, [R1+0x24c] ;  /* 0x00024c0001157983 */ /* 0x000ee20000300800 */
[----:B------:R0:W-:Y:S02]  /*e4750*/  STL [R1+0x650], R0 ;  /* 0x0006500001007387 */ /* 0x0001e40000100800 */
[----:B------:R1:W-:Y:S02]  /*e4760*/  STL [R1+0x640], R7 ;  /* 0x0006400701007387 */ /* 0x0003e40000100800 */
[----:B------:R-:W-:Y:S02]  /*e4770*/  IMAD R13, R13, 0x19, RZ ;  /* 0x000000190d0d7824 */ /* 0x000fe400078e02ff */
[----:B------:R-:W-:Y:S02]  /*e4780*/  IMAD R4, R4, 0x64, RZ ;  /* 0x0000006404047824 */ /* 0x000fe400078e02ff */
[----:B0-----:R-:W-:-:S02]  /*e4790*/  FMUL R0, R10, R16 ;  /* 0x000000100a007220 */ /* 0x001fc40000400000 */
[C---:B-1----:R-:W-:Y:S02]  /*e47a0*/  FMUL R7, R10.reuse, R5 ;  /* 0x000000050a077220 */ /* 0x042fe40000400000 */
[C---:B------:R-:W-:Y:S01]  /*e47b0*/  FMUL R5, R10.reuse, R8 ;  /* 0x000000080a057220 */ /* 0x040fe20000400000 */
[----:B------:R0:W-:Y:S02]  /*e47c0*/  STL [R1+0x638], R0 ;  /* 0x0006380001007387 */ /* 0x0001e40000100800 */
[----:B------:R5:W-:Y:S02]  /*e47d0*/  STL [R1+0x634], R7 ;  /* 0x0006340701007387 */ /* 0x000be40000100800 */
[----:B------:R-:W-:Y:S02]  /*e47e0*/  STL [R1+0x630], R5 ;  /* 0x0006300501007387 */ /* 0x000fe40000100800 */
[----:B------:R-:W3:Y:S02]  /*e47f0*/  LDL.LU R8, [R1+0x248] ;  /* 0x0002480001087983 */ /* 0x000ee40000300800 */
[----:B0-----:R-:W-:-:S05]  /*e4800*/  FMUL R0, R10, R22 ;  /* 0x000000160a007220 */ /* 0x001fca0000400000 */
[----:B------:R0:W-:Y:S01]  /*e4810*/  STL [R1+0x62c], R0 ;  /* 0x00062c0001007387 */ /* 0x0001e20000100800 */
[----:B-----5:R-:W-:Y:S01]  /*e4820*/  LEA.HI.X.SX32 R7, R13, R3, 0x1, P5 ;  /* 0x000000030d077211 */ /* 0x020fe200028f0eff */
[----:B----4-:R-:W-:Y:S01]  /*e4830*/  IADD3 R4, P5, R4, R2, RZ ;  /* 0x0000000204047210 */ /* 0x010fe20007fbe0ff */
[----:B--2---:R-:W1:Y:S04]  /*e4840*/  MUFU.RCP R15, R15 ;  /* 0x0000000f000f7308 */ /* 0x004e680000001000 */
[----:B------:R-:W-:Y:S01]  /*e4850*/  STL [R1+0x42c8], R4 ;  /* 0x0042c80401007387 */ /* 0x000fe20000100800 */
[----:B---3--:R-:W-:Y:S03]  /*e4860*/  STL.64 [R1+0xa10], R6 ;  /* 0x000a100601007387 */ /* 0x008fe60000100a00 */
        /* <DEDUP_REMOVED lines=33> */
[----:B------:R-:W5:Y:S02]  /*e4a80*/  LDL.LU R20, [R1+0x1e4] ;  /* 0x0001e40001147983 */ /* 0x000f640000300800 */
[C---:B------:R-:W-:Y:S01]  /*e4a90*/  FMUL R7, R18.reuse, R8 ;  /* 0x0000000812077220 */ /* 0x040fe20000400000 */
[----:B------:R-:W5:Y:S04]  /*e4aa0*/  LDL.LU R16, [R1+0x1e0] ;  /* 0x0001e00001107983 */ /* 0x000f680000300800 */
[----:B------:R0:W-:Y:S04]  /*e4ab0*/  STL [R1+0x165c], R7 ;  /* 0x00165c0701007387 */ /* 0x0001e80000100800 */
[----:B0-----:R-:W5:Y:S01]  /*e4ac0*/  LDL.LU R7, [R1+0x1dc] ;  /* 0x0001dc0001077983 */ /* 0x001f620000300800 */
[----:B------:R-:W5:Y:S02]  /*e4ad0*/  LDL.LU R8, [R1+0x1d8] ;  /* 0x0001d80001087983 */ /* 0x000f640000300800 */
        /* <DEDUP_REMOVED lines=37> */
[----:B------:R0:W-:Y:S02]  /*e4d30*/  STL [R1+0x1394], R13 ;  /* 0x0013940d01007387 */ /* 0x0001e40000100800 */
[----:B------:R0:W-:Y:S02]  /*e4d40*/  STL [R1+0x1390], R5 ;  /* 0x0013900501007387 */ /* 0x0001e40000100800 */
[C---:B-1----:R-:W-:Y:S02]  /*e4d50*/  FMUL R14, R18.reuse, R25 ;  /* 0x00000019120e7220 */ /* 0x042fe40000400000 */
[C---:B0-----:R-:W-:Y:S02]  /*e4d60*/  FMUL R13, R18.reuse, R27 ;  /* 0x0000001b120d7220 */ /* 0x041fe40000400000 */
[----:B------:R-:W-:-:S03]  /*e4d70*/  FMUL R5, R18, R24 ;  /* 0x0000001812057220 */ /* 0x000fc60000400000 */
[----:B------:R0:W-:Y:S02]  /*e4d80*/  STL [R1+0x138c], R13 ;  /* 0x00138c0d01007387 */ /* 0x0001e40000100800 */
[----:B------:R1:W-:Y:S02]  /*e4d90*/  STL [R1+0x1388], R5 ;  /* 0x0013880501007387 */ /* 0x0003e40000100800 */
[----:B------:R-:W-:Y:S02]  /*e4da0*/  STL [R1+0x1384], R14 ;  /* 0x0013840e01007387 */ /* 0x000fe40000100800 */
[C---:B0-----:R-:W-:Y:S02]  /*e4db0*/  FMUL R13, R18.reuse, R29 ;  /* 0x0000001d120d7220 */ /* 0x041fe40000400000 */
[C---:B-1----:R-:W-:Y:S02]  /*e4dc0*/  FMUL R5, R18.reuse, R12 ;  /* 0x0000000c12057220 */ /* 0x042fe40000400000 */
[----:B------:R-:W-:-:S02]  /*e4dd0*/  FMUL R12, R18, R0 ;  /* 0x00000000120c7220 */ /* 0x000fc40000400000 */
[C---:B------:R-:W-:Y:S01]  /*e4de0*/  FMUL R0, R18.reuse, R6 ;  /* 0x0000000612007220 */ /* 0x040fe20000400000 */
[----:B------:R-:W-:Y:S01]  /*e4df0*/  STL [R1+0x1380], R13 ;  /* 0x0013800d01007387 */ /* 0x000fe20000100800 */
[----:B------:R0:W-:Y:S01]  /*e4e00*/  STL [R1+0x210], R5 ;  /* 0x0002100501007387 */ /* 0x0001e20000100800 */
[----:B------:R-:W-:Y:S01]  /*e4e10*/  MOV R9, c[0x0][0x1c8] ;  /* 0x0000720000097a02 */ /* 0x000fe20000000f00 */
[----:B------:R-:W-:Y:S01]  /*e4e20*/  STL [R1+0x20c], R12 ;  /* 0x00020c0c01007387 */ /* 0x000fe20000100800 */
[----:B------:R-:W-:Y:S01]  /*e4e30*/  MOV R10, c[0x0][0x1c8] ;  /* 0x00007200000a7a02 */ /* 0x000fe20000000f00 */
[----:B0-----:R-:W-:Y:S02]  /*e4e40*/  FMUL R5, R18, R21 ;  /* 0x0000001512057220 */ /* 0x001fe40000400000 */
[----:B------:R-:W3:Y:S01]  /*e4e50*/  LDL.LU R21, [R1+0x2d0] ;  /* 0x0002d00001157983 */ /* 0x000ee20000300800 */
[----:B------:R0:W-:Y:S02]  /*e4e60*/  STL [R1+0x208], R0 ;  /* 0x0002080001007387 */ /* 0x0001e40000100800 */
[----:B------:R1:W-:Y:S02]  /*e4e70*/  STL [R1+0x204], R5 ;  /* 0x0002040501007387 */ /* 0x0003e40000100800 */
[----:B------:R-:W-:-:S02]  /*e4e80*/  IMAD R9, R9, 0x32, RZ ;  /* 0x0000003209097824 */ /* 0x000fc400078e02ff */
[----:B------:R-:W-:Y:S02]  /*e4e90*/  FMUL R6, R18, R7 ;  /* 0x0000000712067220 */ /* 0x000fe40000400000 */
[----:B------:R-:W-:Y:S02]  /*e4ea0*/  IMAD R10, R10, 0xc8, RZ ;  /* 0x000000c80a0a7824 */ /* 0x000fe400078e02ff */
[C---:B0-----:R-:W-:Y:S02]  /*e4eb0*/  FMUL R0, R18.reuse, R20 ;  /* 0x0000001412007220 */ /* 0x041fe40000400000 */
[----:B-1----:R-:W-:-:S03]  /*e4ec0*/  FMUL R5, R18, R16 ;  /* 0x0000001012057220 */ /* 0x002fc60000400000 */
[----:B------:R0:W-:Y:S02]  /*e4ed0*/  STL [R1+0x200], R0 ;  /* 0x0002000001007387 */ /* 0x0001e40000100800 */
[----:B------:R5:W-:Y:S02]  /*e4ee0*/  STL [R1+0x1fc], R5 ;  /* 0x0001fc0501007387 */ /* 0x000be40000100800 */
[----:B------:R4:W-:Y:S02]  /*e4ef0*/  STL [R1+0x1f8], R6 ;  /* 0x0001f80601007387 */ /* 0x0009e40000100800 */
[----:B0-----:R-:W-:Y:S01]  /*e4f00*/  FMUL R0, R18, R8 ;  /* 0x0000000812007220 */ /* 0x001fe20000400000 */
[----:B-----5:R-:W-:Y:S01]  /*e4f10*/  LEA.HI.X.SX32 R5, R9, R3, 0x1, P5 ;  /* 0x0000000309057211 */ /* 0x020fe200028f0eff */
[----:B----4-:R-:W-:Y:S01]  /*e4f20*/  IADD3 R6, P5, R10, R2, RZ ;  /* 0x000000020a067210 */ /* 0x010fe20007fbe0ff */
[----:B--2---:R-:W0:Y:S03]  /*e4f30*/  MUFU.RCP R19, R19 ;  /* 0x0000001300137308 */ /* 0x004e260000001000 */
[----:B---3--:R1:W-:Y:S01]  /*e4f40*/  STL.64 [R1+0xa00], R4 ;  /* 0x000a000401007387 */ /* 0x0083e20000100a00 */
[----:B------:R2:W-:Y:S03]  /*e4f50*/  STL [R1+0x1f4], R0 ;  /* 0x0001f40001007387 */ /* 0x0005e60000100800 */
[----:B-1----:R-:W3:Y:S01]  /*e4f60*/  LDL.LU R5, [R1+0x2cc] ;  /* 0x0002cc0001057983 */ /* 0x002ee20000300800 */
[----:B------:R-:W-:Y:S02]  /*e4f70*/  STL [R1+0x42b4], R6 ;  /* 0x0042b40601007387 */ /* 0x000fe40000100800 */
[----:B------:R-:W-:Y:S02]  /*e4f80*/  STL [R1+0x42b0], R2 ;  /* 0x0042b00201007387 */ /* 0x000fe40000100800 */
[----:B------:R-:W-:Y:S02]  /*e4f90*/  STL [R1+0x42ac], R3 ;  /* 0x0042ac0301007387 */ /* 0x000fe40000100800 */
[C---:B--2---:R-:W-:Y:S01]  /*e4fa0*/  FMUL R0, R15.reuse, R22 ;  /* 0x000000160f007220 */ /* 0x044fe20000400000 */
[----:B0-----:R0:W-:Y:S04]  /*e4fb0*/  STL [R1+0x42b8], R19 ;  /* 0x0042b81301007387 */ /* 0x0011e80000100800 */
[----:B0-----:R-:W2:Y:S01]  /*e4fc0*/  LDL.LU R19, [R1+0x2c8] ;  /* 0x0002c80001137983 */ /* 0x001ea20000300800 */
[----:B------:R-:W4:Y:S02]  /*e4fd0*/  LDL.LU R6, [R1+0x2c4] ;  /* 0x0002c40001067983 */ /* 0x000f240000300800 */
[----:B------:R0:W-:Y:S02]  /*e4fe0*/  STL [R1+0x1648], R0 ;  /* 0x0016480001007387 */ /* 0x0001e40000100800 */
[----:B------:R-:W5:Y:S01]  /*e4ff0*/  LDL.LU R2, [R1+0x2c0] ;  /* 0x0002c00001027983 */ /* 0x000f620000300800 */
        /* <DEDUP_REMOVED lines=22> */
[----:B------:R-:W5:Y:S01]  /*e5160*/  LDL.LU R29, [R1+0x25c] ;  /* 0x00025c00011d7983 */ /* 0x000f620000300800 */
[----:B------:R-:W5:Y:S02]  /*e5170*/  LDL.LU R12, [R1+0x150] ;  /* 0x00015000010c7983 */ /* 0x000f640000300800 */
[----:B------:R-:W5:Y:S01]  /*e5180*/  LDL.LU R11, [R1+0x4c] ;  /* 0x00004c00010b7983 */ /* 0x000f620000300800 */
[----:B0-----:R-:W5:Y:S01]  /*e5190*/  LDL.LU R0, [R1+0x40] ;  /* 0x0000400001007983 */ /* 0x001f620000300800 */
[----:B------:R-:W5:Y:S02]  /*e51a0*/  LDL.LU R20, [R1+0x3c] ;  /* 0x00003c0001147983 */ /* 0x000f640000300800 */
[----:B---3--:R-:W-:-:S05]  /*e51b0*/  FMUL R5, R15, R5 ;  /* 0x000000050f057220 */ /* 0x008fca0000400000 */
[----:B------:R0:W-:Y:S01]  /*e51c0*/  STL [R1+0x163c], R5 ;  /* 0x00163c0501007387 */ /* 0x0001e20000100800 */
[----:B------:R-:W3:Y:S02]  /*e51d0*/  LDL.LU R21, [R1+0x30] ;  /* 0x0000300001157983 */ /* 0x000ee40000300800 */
[C---:B--2---:R-:W-:Y:S02]  /*e51e0*/  FMUL R19, R15.reuse, R19 ;  /* 0x000000130f137220 */ /* 0x044fe40000400000 */
[C---:B----4-:R-:W-:Y:S01]  /*e51f0*/  FMUL R6, R15.reuse, R6 ;  /* 0x000000060f067220 */ /* 0x050fe20000400000 */
[----:B0-----:R-:W2:Y:S01]  /*e5200*/  LDL.LU R5, [R1+0x2c] ;  /* 0x00002c0001057983 */ /* 0x001ea20000300800 */
[----:B-----5:R-:W-:-:S03]  /*e5210*/  FMUL R2, R15, R2 ;  /* 0x000000020f027220 */ /* 0x020fc60000400000 */
[----:B------:R0:W-:Y:S01]  /*e5220*/  STL [R1+0x1638], R19 ;  /* 0x0016381301007387 */ /* 0x0001e20000100800 */
[C---:B------:R-:W-:Y:S02]  /*e5230*/  FMUL R3, R15.reuse, R3 ;  /* 0x000000030f037220 */ /* 0x040fe40000400000 */
[C---:B------:R-:W-:Y:S01]  /*e5240*/  FMUL R22, R15.reuse, R22 ;  /* 0x000000160f167220 */ /* 0x040fe20000400000 */
[----:B0-----:R-:W4:Y:S01]  /*e5250*/  LDL.LU R19, [R1+0x42b8] ;  /* 0x0042b80001137983 */ /* 0x001f220000300800 */
[----:B------:R0:W-:Y:S03]  /*e5260*/  STL [R1+0x1634], R6 ;  /* 0x0016340601007387 */ /* 0x0001e60000100800 */
[----:B0-----:R-:W5:Y:S01]  /*e5270*/  LDL.LU R6, [R1+0x42b4] ;  /* 0x0042b40001067983 */ /* 0x001f620000300800 */
[----:B------:R0:W-:Y:S03]  /*e5280*/  STL [R1+0x1630], R2 ;  /* 0x0016300201007387 */ /* 0x0001e60000100800 */
[----:B0-----:R-:W4:Y:S01]  /*e5290*/  LDL.LU R2, [R1+0x42b0] ;  /* 0x0042b00001027983 */ /* 0x001f220000300800 */
        /* <DEDUP_REMOVED lines=10> */
[----:B0-----:R-:W5:Y:S01]  /*e5340*/  LDL.LU R8, [R1+0x324] ;  /* 0x0003240001087983 */ /* 0x001f620000300800 */
[----:B------:R-:W-:-:S05]  /*e5350*/  FMUL R7, R15, R7 ;  /* 0x000000070f077220 */ /* 0x000fca0000400000 */
[----:B------:R0:W-:Y:S02]  /*e5360*/  STL [R1+0x14f8], R7 ;  /* 0x0014f80701007387 */ /* 0x0001e40000100800 */
[C---:B0-----:R-:W-:Y:S02]  /*e5370*/  FMUL R7, R15.reuse, R10 ;  /* 0x0000000a0f077220 */ /* 0x041fe40000400000 */
[C---:B------:R-:W-:Y:S02]  /*e5380*/  FMUL R10, R15.reuse, R9 ;  /* 0x000000090f0a7220 */ /* 0x040fe40000400000 */
[C---:B------:R-:W-:Y:S01]  /*e5390*/  FMUL R9, R15.reuse, R28 ;  /* 0x0000001c0f097220 */ /* 0x040fe20000400000 */
[----:B------:R0:W-:Y:S02]  /*e53a0*/  STL [R1+0x14f4], R7 ;  /* 0x0014f40701007387 */ /* 0x0001e40000100800 */
[----:B------:R1:W-:Y:S02]  /*e53b0*/  STL [R1+0x14f0], R10 ;  /* 0x0014f00a01007387 */ /* 0x0003e40000100800 */
[----:B------:R1:W-:Y:S02]  /*e53c0*/  STL [R1+0x14ec], R9 ;  /* 0x0014ec0901007387 */ /* 0x0003e40000100800 */
[----:B0-----:R-:W-:-:S02]  /*e53d0*/  FMUL R7, R15, R18 ;  /* 0x000000120f077220 */ /* 0x001fc40000400000 */
[C---:B-1----:R-:W-:Y:S02]  /*e53e0*/  FMUL R10, R15.reuse, R23 ;  /* 0x000000170f0a7220 */ /* 0x042fe40000400000 */
[C---:B------:R-:W-:Y:S01]  /*e53f0*/  FMUL R9, R15.reuse, R14 ;  /* 0x0000000e0f097220 */ /* 0x040fe20000400000 */
[----:B------:R0:W-:Y:S02]  /*e5400*/  STL [R1+0x137c], R7 ;  /* 0x00137c0701007387 */ /* 0x0001e40000100800 */
[----:B------:R1:W-:Y:S02]  /*e5410*/  STL [R1+0x1378], R10 ;  /* 0x0013780a01007387 */ /* 0x0003e40000100800 */
[C---:B0-----:R-:W-:Y:S02]  /*e5420*/  FMUL R7, R15.reuse, R16 ;  /* 0x000000100f077220 */ /* 0x041fe40000400000 */
[----:B------:R-:W5:Y:S01]  /*e5430*/  LDL.LU R16, [R1+0x320] ;  /* 0x0003200001107983 */ /* 0x000f620000300800 */
[----:B------:R0:W-:Y:S02]  /*e5440*/  STL [R1+0x1374], R9 ;  /* 0x0013740901007387 */ /* 0x0001e40000100800 */
[----:B------:R0:W-:Y:S02]  /*e5450*/  STL [R1+0x1370], R7 ;  /* 0x0013700701007387 */ /* 0x0001e40000100800 */
[----:B-1----:R-:W-:-:S02]  /*e5460*/  FMUL R10, R15, R27 ;  /* 0x0000001b0f0a7220 */ /* 0x002fc40000400000 */
[C---:B0-----:R-:W-:Y:S02]  /*e5470*/  FMUL R9, R15.reuse, R17 ;  /* 0x000000110f097220 */ /* 0x041fe40000400000 */
[----:B------:R-:W-:-:S03]  /*e5480*/  FMUL R7, R15, R26 ;  /* 0x0000001a0f077220 */ /* 0x000fc60000400000 */
[----:B------:R0:W-:Y:S02]  /*e5490*/  STL [R1+0x136c], R9 ;  /* 0x00136c0901007387 */ /* 0x0001e40000100800 */
[----:B------:R1:W-:Y:S02]  /*e54a0*/  STL [R1+0x1368], R7 ;  /* 0x0013680701007387 */ /* 0x0003e40000100800 */
[----:B------:R1:W-:Y:S02]  /*e54b0*/  STL [R1+0x1364], R10 ;  /* 0x0013640a01007387 */ /* 0x0003e40000100800 */
[C---:B0-----:R-:W-:Y:S02]  /*e54c0*/  FMUL R9, R15.reuse, R24 ;  /* 0x000000180f097220 */ /* 0x041fe40000400000 */
[C---:B-1----:R-:W-:Y:S02]  /*e54d0*/  FMUL R7, R15.reuse, R25 ;  /* 0x000000190f077220 */ /* 0x042fe40000400000 */
[----:B------:R-:W-:Y:S01]  /*e54e0*/  FMUL R10, R15, R29 ;  /* 0x0000001d0f0a7220 */ /* 0x000fe20000400000 */
[----:B------:R0:W-:Y:S02]  /*e54f0*/  STL [R1+0x1360], R9 ;  /* 0x0013600901007387 */ /* 0x0001e40000100800 */
[----:B------:R1:W-:Y:S02]  /*e5500*/  STL [R1+0x1f0], R7 ;  /* 0x0001f00701007387 */ /* 0x0003e40000100800 */
[----:B------:R-:W-:Y:S02]  /*e5510*/  STL [R1+0x1ec], R10 ;  /* 0x0001ec0a01007387 */ /* 0x000fe40000100800 */
[----:B------:R-:W-:-:S02]  /*e5520*/  IMAD.MOV.U32 R4, RZ, RZ, c[0x0][0x1c8] ;  /* 0x00007200ff047624 */ /* 0x000fc400078e00ff */
[C---:B------:R-:W-:Y:S02]  /*e5530*/  FMUL R0, R15.reuse, R0 ;  /* 0x000000000f007220 */ /* 0x040fe40000400000 */
[C---:B0-----:R-:W-:Y:S02]  /*e5540*/  FMUL R9, R15.reuse, R12 ;  /* 0x0000000c0f097220 */ /* 0x041fe40000400000 */
[C---:B-1----:R-:W-:Y:S02]  /*e5550*/  FMUL R7, R15.reuse, R11 ;  /* 0x0000000b0f077220 */ /* 0x042fe40000400000 */
[----:B------:R-:W5:Y:S01]  /*e5560*/  LDL.LU R11, [R1+0x31c] ;  /* 0x00031c00010b7983 */ /* 0x000f620000300800 */
[----:B------:R-:W-:Y:S02]  /*e5570*/  STL [R1+0x1e8], R9 ;  /* 0x0001e80901007387 */ /* 0x000fe40000100800 */
[----:B------:R0:W-:Y:S02]  /*e5580*/  STL [R1+0x1e4], R7 ;  /* 0x0001e40701007387 */ /* 0x0001e40000100800 */
[----:B------:R-:W-:Y:S01]  /*e5590*/  IMAD R4, R4, 0x64, RZ ;  /* 0x0000006404047824 */ /* 0x000fe200078e02ff */
[----:B------:R-:W-:Y:S01]  /*e55a0*/  MOV R13, c[0x0][0x1c8] ;  /* 0x00007200000d7a02 */ /* 0x000fe20000000f00 */
[----:B------:R2:W-:Y:S01]  /*e55b0*/  STL [R1+0x1e0], R0 ;  /* 0x0001e00001007387 */ /* 0x0005e20000100800 */
[----:B0-----:R-:W-:-:S03]  /*e55c0*/  FMUL R7, R15, R20 ;  /* 0x000000140f077220 */ /* 0x001fc60000400000 */
[----:B------:R-:W-:Y:S02]  /*e55d0*/  IMAD R13, R13, 0x190, RZ ;  /* 0x000001900d0d7824 */ /* 0x000fe400078e02ff */
[----:B------:R4:W-:Y:S01]  /*e55e0*/  STL [R1+0x1dc], R7 ;  /* 0x0001dc0701007387 */ /* 0x0009e20000100800 */
[----:B---3--:R-:W-:-:S05]  /*e55f0*/  FMUL R9, R15, R21 ;  /* 0x000000150f097220 */ /* 0x008fca0000400000 */
[----:B------:R-:W-:Y:S01]  /*e5600*/  STL [R1+0x1d8], R9 ;  /* 0x0001d80901007387 */ /* 0x000fe20000100800 */
[----:B------:R-:W3:Y:S02]  /*e5610*/  LDL.LU R21, [R1+0x318] ;  /* 0x0003180001157983 */ /* 0x000ee40000300800 */
[----:B--2---:R-:W-:-:S05]  /*e5620*/  FMUL R0, R15, R5 ;  /* 0x000000050f007220 */ /* 0x004fca0000400000 */
[----:B------:R-:W-:Y:S01]  /*e5630*/  STL [R1+0x1d0], R0 ;  /* 0x0001d00001007387 */ /* 0x000fe20000100800 */
[----:B----4-:R-:W-:Y:S01]  /*e5640*/  LEA.HI.X.SX32 R7, R4, R3, 0x1, P5 ;  /* 0x0000000304077211 */ /* 0x010fe200028f0eff */
[----:B-----5:R-:W0:Y:S04]  /*e5650*/  MUFU.RCP R22, R22 ;  /* 0x0000001600167308 */ /* 0x020e280000001000 */
[----:B------:R1:W-:Y:S02]  /*e5660*/  STL.64 [R1+0x9f8], R6 ;  /* 0x0009f80601007387 */ /* 0x0003e40000100a00 */
[----:B-1----:R-:W-:Y:S01]  /*e5670*/  IADD3 R6, P5, R13, R2, RZ ;  /* 0x000000020d067210 */ /* 0x002fe20007fbe0ff */
[----:B------:R-:W-:-:S04]  /*e5680*/  FMUL R0, R19, R8 ;  /* 0x0000000813007220 */ /* 0x000fc80000400000 */
[----:B------:R-:W-:Y:S01]  /*e5690*/  STL [R1+0x42a0], R6 ;  /* 0x0042a00601007387 */ /* 0x000fe20000100800 */
[----:B------:R-:W-:Y:S02]  /*e56a0*/  STL [R1+0x429c], R2 ;  /* 0x00429c0201007387 */ /* 0x000fe40000100800 */
[----:B------:R-:W-:Y:S02]  /*e56b0*/  STL [R1+0x4298], R3 ;  /* 0x0042980301007387 */ /* 0x000fe40000100800 */
[----:B0-----:R0:W-:Y:S02]  /*e56c0*/  STL [R1+0x42a4], R22 ;  /* 0x0042a41601007387 */ /* 0x0011e40000100800 */
        /* <DEDUP_REMOVED lines=30> */
[----:B0-----:R-:W5:Y:S01]  /*e58b0*/  LDL.LU R0, [R1+0x34] ;  /* 0x0000340001007983 */ /* 0x001f620000300800 */
[----:B---3--:R-:W-:-:S05]  /*e58c0*/  FMUL R11, R19, R21 ;  /* 0x00000015130b7220 */ /* 0x008fca0000400000 */
[----:B------:R0:W-:Y:S04]  /*e58d0*/  STL [R1+0x161c], R11 ;  /* 0x00161c0b01007387 */ /* 0x0001e80000100800 */
[----:B0-----:R-:W3:Y:S01]  /*e58e0*/  LDL.LU R11, [R1+0x28] ;  /* 0x00002800010b7983 */ /* 0x001ee20000300800 */
[----:B------:R-:W3:Y:S02]  /*e58f0*/  LDL.LU R21, [R1+0x328] ;  /* 0x0003280001157983 */ /* 0x000ee40000300800 */
[C---:B--2---:R-:W-:Y:S02]  /*e5900*/  FMUL R22, R19.reuse, R22 ;  /* 0x0000001613167220 */ /* 0x044fe40000400000 */
[C---:B----4-:R-:W-:Y:S02]  /*e5910*/  FMUL R6, R19.reuse, R6 ;  /* 0x0000000613067220 */ /* 0x050fe40000400000 */
[----:B-----5:R-:W-:-:S02]  /*e5920*/  FMUL R2, R19, R2 ;  /* 0x0000000213027220 */ /* 0x020fc40000400000 */
[C---:B------:R-:W-:Y:S01]  /*e5930*/  FMUL R3, R19.reuse, R3 ;  /* 0x0000000313037220 */ /* 0x040fe20000400000 */
[----:B------:R0:W-:Y:S01]  /*e5940*/  STL [R1+0x1618], R22 ;  /* 0x0016181601007387 */ /* 0x0001e20000100800 */
[----:B------:R-:W-:-:S03]  /*e5950*/  FMUL R8, R19, R8 ;  /* 0x0000000813087220 */ /* 0x000fc60000400000 */
[----:B0-----:R-:W2:Y:S01]  /*e5960*/  LDL.LU R22, [R1+0x42a4] ;  /* 0x0042a40001167983 */ /* 0x001ea20000300800 */
[----:B------:R0:W-:Y:S03]  /*e5970*/  STL [R1+0x1614], R6 ;  /* 0x0016140601007387 */ /* 0x0001e60000100800 */
[----:B0-----:R-:W4:Y:S01]  /*e5980*/  LDL.LU R6, [R1+0x42a0] ;  /* 0x0042a00001067983 */ /* 0x001f220000300800 */
[----:B------:R0:W-:Y:S03]  /*e5990*/  STL [R1+0x1610], R2 ;  /* 0x0016100201007387 */ /* 0x0001e60000100800 */
[----:B0-----:R-:W5:Y:S01]  /*e59a0*/  LDL.LU R2, [R1+0x429c] ;  /* 0x00429c0001027983 */ /* 0x001f620000300800 */
[----:B------:R0:W-:Y:S02]  /*e59b0*/  STL [R1+0x160c], R3 ;  /* 0x00160c0301007387 */ /* 0x0001e40000100800 */
[C---:B------:R-:W-:Y:S01]  /*e59c0*/  FMUL R9, R19.reuse, R9 ;  /* 0x0000000913097220 */ /* 0x040fe20000400000 */
[----:B0-----:R-:W2:Y:S01]  /*e59d0*/  LDL.LU R3, [R1+0x4298] ;  /* 0x0042980001037983 */ /* 0x001ea20000300800 */
[----:B------:R0:W-:Y:S02]  /*e59e0*/  STL [R1+0x14d0], R8 ;  /* 0x0014d00801007387 */ /* 0x0001e40000100800 */
[C---:B------:R-:W-:Y:S01]  /*e59f0*/  FMUL R10, R19.reuse, R10 ;  /* 0x0000000a130a7220 */ /* 0x040fe20000400000 */
[----:B0-----:R-:W4:Y:S01]  /*e5a00*/  LDL.LU R8, [R1+0x4294] ;  /* 0x0042940001087983 */ /* 0x001f220000300800 */
        /* <DEDUP_REMOVED lines=8> */
[----:B------:R-:W-:-:S03]  /*e5a90*/  FMUL R13, R19, R4 ;  /* 0x00000004130d7220 */ /* 0x000fc60000400000 */
[----:B------:R0:W-:Y:S01]  /*e5aa0*/  STL [R1+0x14b4], R7 ;  /* 0x0014b40701007387 */ /* 0x0001e20000100800 */
[C---:B------:R-:W-:Y:S02]  /*e5ab0*/  FMUL R4, R19.reuse, R15 ;  /* 0x0000000f13047220 */ /* 0x040fe40000400000 */
        /* <DEDUP_REMOVED lines=8> */
[----:B------:R-:W5:Y:S01]  /*e5b40*/  LDL.LU R20, [R1+0x330] ;  /* 0x0003300001147983 */ /* 0x000f620000300800 */
[----:B------:R0:W-:Y:S02]  /*e5b50*/  STL [R1+0x1354], R7 ;  /* 0x0013540701007387 */ /* 0x0001e40000100800 */
[----:B------:R1:W-:Y:S02]  /*e5b60*/  STL [R1+0x1350], R4 ;  /* 0x0013500401007387 */ /* 0x0003e40000100800 */
[----:B------:R-:W-:-:S02]  /*e5b70*/  FMUL R13, R19, R26 ;  /* 0x0000001a130d7220 */ /* 0x000fc40000400000 */
[C---:B0-----:R-:W-:Y:S02]  /*e5b80*/  FMUL R7, R19.reuse, R14 ;  /* 0x0000000e13077220 */ /* 0x041fe40000400000 */
[----:B-1----:R-:W-:-:S03]  /*e5b90*/  FMUL R4, R19, R17 ;  /* 0x0000001113047220 */ /* 0x002fc60000400000 */
[----:B------:R0:W-:Y:S02]  /*e5ba0*/  STL [R1+0x134c], R7 ;  /* 0x00134c0701007387 */ /* 0x0001e40000100800 */
[----:B------:R1:W-:Y:S02]  /*e5bb0*/  STL [R1+0x1348], R4 ;  /* 0x0013480401007387 */ /* 0x0003e40000100800 */
[----:B------:R1:W-:Y:S02]  /*e5bc0*/  STL [R1+0x1344], R13 ;  /* 0x0013440d01007387 */ /* 0x0003e40000100800 */
[C---:B0-----:R-:W-:Y:S02]  /*e5bd0*/  FMUL R7, R19.reuse, R27 ;  /* 0x0000001b13077220 */ /* 0x041fe40000400000 */
[C---:B-1----:R-:W-:Y:S02]  /*e5be0*/  FMUL R4, R19.reuse, R24 ;  /* 0x0000001813047220 */ /* 0x042fe40000400000 */
[C---:B------:R-:W-:Y:S01]  /*e5bf0*/  FMUL R13, R19.reuse, R25 ;  /* 0x00000019130d7220 */ /* 0x040fe20000400000 */
[----:B------:R0:W-:Y:S01]  /*e5c00*/  STL [R1+0x1340], R7 ;  /* 0x0013400701007387 */ /* 0x0001e20000100800 */
[----:B------:R-:W-:Y:S01]  /*e5c10*/  MOV R10, c[0x0][0x1c8] ;  /* 0x00007200000a7a02 */ /* 0x000fe20000000f00 */
[----:B------:R1:W-:Y:S02]  /*e5c20*/  STL [R1+0x1b8], R4 ;  /* 0x0001b80401007387 */ /* 0x0003e40000100800 */
[----:B------:R-:W-:Y:S02]  /*e5c30*/  STL [R1+0x1b4], R13 ;  /* 0x0001b40d01007387 */ /* 0x000fe40000100800 */
[----:B------:R-:W-:-:S02]  /*e5c40*/  FMUL R12, R19, R12 ;  /* 0x0000000c130c7220 */ /* 0x000fc40000400000 */
[C---:B0-----:R-:W-:Y:S02]  /*e5c50*/  FMUL R7, R19.reuse, R29 ;  /* 0x0000001d13077220 */ /* 0x041fe40000400000 */
[C---:B-1----:R-:W-:Y:S02]  /*e5c60*/  FMUL R4, R19.reuse, R16 ;  /* 0x0000001013047220 */ /* 0x042fe40000400000 */
[----:B------:R-:W5:Y:S01]  /*e5c70*/  LDL.LU R16, [R1+0x338] ;  /* 0x0003380001107983 */ /* 0x000f620000300800 */
[----:B------:R0:W-:Y:S02]  /*e5c80*/  STL [R1+0x1b0], R7 ;  /* 0x0001b00701007387 */ /* 0x0001e40000100800 */
[----:B------:R-:W-:Y:S01]  /*e5c90*/  IMAD R10, R10, 0xc8, RZ ;  /* 0x000000c80a0a7824 */ /* 0x000fe200078e02ff */
[----:B------:R-:W-:Y:S01]  /*e5ca0*/  MOV R9, c[0x0][0x1c8] ;  /* 0x0000720000097a02 */ /* 0x000fe20000000f00 */
[----:B------:R3:W-:Y:S01]  /*e5cb0*/  STL [R1+0x1ac], R4 ;  /* 0x0001ac0401007387 */ /* 0x0007e20000100800 */
[----:B------:R-:W-:Y:S02]  /*e5cc0*/  STL [R1+0x1a8], R12 ;  /* 0x0001a80c01007387 */ /* 0x000fe40000100800 */
[----:B0-----:R-:W-:-:S02]  /*e5cd0*/  FMUL R7, R19, R0 ;  /* 0x0000000013077220 */ /* 0x001fc40000400000 */
[----:B------:R-:W-:-:S03]  /*e5ce0*/  IMAD R9, R9, 0x320, RZ ;  /* 0x0000032009097824 */ /* 0x000fc600078e02ff */
[----:B------:R2:W-:Y:S01]  /*e5cf0*/  STL [R1+0x1a4], R7 ;  /* 0x0001a40701007387 */ /* 0x0005e20000100800 */
[C---:B---3--:R-:W-:Y:S02]  /*e5d00*/  FMUL R4, R19.reuse, R11 ;  /* 0x0000000b13047220 */ /* 0x048fe40000400000 */
[----:B------:R-:W-:-:S03]  /*e5d10*/  FMUL R0, R19, R21 ;  /* 0x0000001513007220 */ /* 0x000fc60000400000 */
[----:B------:R-:W-:Y:S01]  /*e5d20*/  STL [R1+0x1a0], R4 ;  /* 0x0001a00401007387 */ /* 0x000fe20000100800 */
[----:B------:R-:W3:Y:S02]  /*e5d30*/  LDL.LU R11, [R1+0x340] ;  /* 0x00034000010b7983 */ /* 0x000ee40000300800 */
[----:B------:R-:W-:Y:S01]  /*e5d40*/  STL [R1+0x19c], R0 ;  /* 0x00019c0001007387 */ /* 0x000fe20000100800 */
[----:B--2---:R-:W-:Y:S01]  /*e5d50*/  LEA.HI.X.SX32 R7, R10, R3, 0x1, P5 ;  /* 0x000000030a077211 */ /* 0x004fe200028f0eff */
[----:B----4-:R-:W0:Y:S04]  /*e5d60*/  MUFU.RCP R8, R8 ;  /* 0x0000000800087308 */ /* 0x010e280000001000 */
[----:B------:R5:W-:Y:S02]  /*e5d70*/  STL.64 [R1+0x9f0], R6 ;  /* 0x0009f00601007387 */ /* 0x000be40000100a00 */
[----:B-----5:R-:W-:Y:S01]  /*e5d80*/  IADD3 R6, P5, R9, R2, RZ ;  /* 0x0000000209067210 */ /* 0x020fe20007fbe0ff */
        /* <DEDUP_REMOVED lines=61> */
[----:B0-----:R-:W4:Y:S01]  /*e6160*/  LDL.LU R21, [R1+0x334] ;  /* 0x0003340001157983 */ /* 0x001f220000300800 */
        /* <DEDUP_REMOVED lines=10> */
[----:B------:R-:W-:Y:S02]  /*e6210*/  STL [R1+0x133c], R10 ;  /* 0x00133c0a01007387 */ /* 0x000fe40000100800 */
[C---:B------:R-:W-:Y:S02]  /*e6220*/  FMUL R4, R22.reuse, R20 ;  /* 0x0000001416047220 */ /* 0x040fe40000400000 */
[----:B------:R1:W-:Y:S01]  /*e6230*/  STL [R1+0x1338], R9 ;  /* 0x0013380901007387 */ /* 0x0003e20000100800 */
[----:B------:R-:W4:Y:S01]  /*e6240*/  LDL.LU R20, [R1+0x33c] ;  /* 0x00033c0001147983 */ /* 0x000f220000300800 */
[----:B0-----:R-:W-:-:S05]  /*e6250*/  FMUL R7, R22, R15 ;  /* 0x0000000f16077220 */ /* 0x001fca0000400000 */
[----:B------:R0:W-:Y:S01]  /*e6260*/  STL [R1+0x1334], R7 ;  /* 0x0013340701007387 */ /* 0x0001e20000100800 */
[----:B------:R0:W-:Y:S02]  /*e6270*/  STL [R1+0x3c0], R4 ;  /* 0x0003c00401007387 */ /* 0x0001e40000100800 */
[C---:B-1----:R-:W-:Y:S02]  /*e6280*/  FMUL R9, R22.reuse, R17 ;  /* 0x0000001116097220 */ /* 0x042fe40000400000 */
[C---:B0-----:R-:W-:Y:S02]  /*e6290*/  FMUL R7, R22.reuse, R18 ;  /* 0x0000001216077220 */ /* 0x041fe40000400000 */
[----:B------:R-:W-:-:S03]  /*e62a0*/  FMUL R4, R22, R23 ;  /* 0x0000001716047220 */ /* 0x000fc60000400000 */
        /* <DEDUP_REMOVED lines=9> */
[----:B------:R3:W-:Y:S01]  /*e6340*/  STL [R1+0x154], R9 ;  /* 0x0001540901007387 */ /* 0x0007e20000100800 */
[----:B------:R-:W-:Y:S01]  /*e6350*/  MOV R14, c[0x0][0x1c8] ;  /* 0x00007200000e7a02 */ /* 0x000fe20000000f00 */
[----:B0-----:R-:W-:-:S02]  /*e6360*/  FMUL R7, R22, R25 ;  /* 0x0000001916077220 */ /* 0x001fc40000400000 */
[C---:B-1----:R-:W-:Y:S02]  /*e6370*/  FMUL R4, R22.reuse, R16 ;  /* 0x0000001016047220 */ /* 0x042fe40000400000 */
[----:B---3--:R-:W-:Y:S01]  /*e6380*/  FMUL R9, R22, R29 ;  /* 0x0000001d16097220 */ /* 0x008fe20000400000 */
[----:B------:R-:W3:Y:S01]  /*e6390*/  LDL.LU R16, [R1+0x344] ;  /* 0x0003440001107983 */ /* 0x000ee20000300800 */
[----:B------:R0:W-:Y:S02]  /*e63a0*/  STL [R1+0x150], R7 ;  /* 0x0001500701007387 */ /* 0x0001e40000100800 */
[----:B------:R-:W-:Y:S02]  /*e63b0*/  IMAD R13, R13, 0x190, RZ ;  /* 0x000001900d0d7824 */ /* 0x000fe400078e02ff */
[----:B------:R1:W-:Y:S02]  /*e63c0*/  STL [R1+0x14c], R4 ;  /* 0x00014c0401007387 */ /* 0x0003e40000100800 */
[----:B------:R-:W-:Y:S01]  /*e63d0*/  IMAD R14, R14, 0x322, RZ ;  /* 0x000003220e0e7824 */ /* 0x000fe200078e02ff */
[----:B------:R-:W-:Y:S01]  /*e63e0*/  STL [R1+0x148], R9 ;  /* 0x0001480901007387 */ /* 0x000fe20000100800 */
[----:B0-----:R-:W-:-:S02]  /*e63f0*/  FMUL R7, R22, R12 ;  /* 0x0000000c16077220 */ /* 0x001fc40000400000 */
[C---:B-1----:R-:W-:Y:S02]  /*e6400*/  FMUL R4, R22.reuse, R0 ;  /* 0x0000000016047220 */ /* 0x042fe40000400000 */
[----:B------:R-:W-:Y:S01]  /*e6410*/  FMUL R0, R22, R11 ;  /* 0x0000000b16007220 */ /* 0x000fe20000400000 */
[----:B------:R2:W-:Y:S02]  /*e6420*/  STL [R1+0x144], R7 ;  /* 0x0001440701007387 */ /* 0x0005e40000100800 */
[----:B------:R-:W-:Y:S01]  /*e6430*/  STL [R1+0x140], R4 ;  /* 0x0001400401007387 */ /* 0x000fe20000100800 */
[----:B--2---:R-:W-:Y:S01]  /*e6440*/  LEA.HI.X.SX32 R7, R13, R3, 0x1, P5 ;  /* 0x000000030d077211 */ /* 0x004fe200028f0eff */
[----:B-----5:R-:W-:Y:S01]  /*e6450*/  IADD3 R14, P5, R14, R2, RZ ;  /* 0x000000020e0e7210 */ /* 0x020fe20007fbe0ff */
[----:B----4-:R-:W0:Y:S03]  /*e6460*/  MUFU.RCP R5, R5 ;  /* 0x0000000500057308 */ /* 0x010e260000001000 */
[----:B------:R1:W-:Y:S01]  /*e6470*/  STL.64 [R1+0xa18], R6 ;  /* 0x000a180601007387 */ /* 0x0003e20000100a00 */
[----:B------:R2:W-:Y:S03]  /*e6480*/  STL [R1+0x13c], R0 ;  /* 0x00013c0001007387 */ /* 0x0005e60000100800 */
[----:B-1----:R-:W4:Y:S01]  /*e6490*/  LDL.LU R7, [R1+0x34c] ;  /* 0x00034c0001077983 */ /* 0x002f220000300800 */
[----:B------:R-:W-:Y:S02]  /*e64a0*/  STL [R1+0x4278], R14 ;  /* 0x0042780e01007387 */ /* 0x000fe40000100800 */
[----:B------:R-:W-:Y:S02]  /*e64b0*/  STL [R1+0x4274], R2 ;  /* 0x0042740201007387 */ /* 0x000fe40000100800 */
[----:B------:R-:W-:Y:S02]  /*e64c0*/  STL [R1+0x4270], R3 ;  /* 0x0042700301007387 */ /* 0x000fe40000100800 */
[C---:B--2---:R-:W-:Y:S01]  /*e64d0*/  FMUL R0, R8.reuse, R21 ;  /* 0x0000001508007220 */ /* 0x044fe20000400000 */
[----:B0-----:R0:W-:Y:S04]  /*e64e0*/  STL [R1+0x427c], R5 ;  /* 0x00427c0501007387 */ /* 0x0011e80000100800 */
[----:B0-----:R-:W2:Y:S01]  /*e64f0*/  LDL.LU R5, [R1+0x354] ;  /* 0x0003540001057983 */ /* 0x001ea20000300800 */
[----:B------:R-:W5:Y:S02]  /*e6500*/  LDL.LU R14, [R1+0x35c] ;  /* 0x00035c00010e7983 */ /* 0x000f640000300800 */
        /* <DEDUP_REMOVED lines=20> */
[----:B------:R0:W-:Y:S01]  /*e6650*/  STL [R1+0x15a0], R0 ;  /* 0x0015a00001007387 */ /* 0x0001e20000100800 */
[----:B------:R-:W3:Y:S02]  /*e6660*/  LDL.LU R26, [R1+0x3e4] ;  /* 0x0003e400011a7983 */ /* 0x000ee40000300800 */
[----:B------:R-:W3:Y:S02]  /*e6670*/  LDL.LU R27, [R1+0x3ec] ;  /* 0x0003ec00011b7983 */ /* 0x000ee40000300800 */
[----:B------:R-:W3:Y:S01]  /*e6680*/  LDL.LU R24, [R1+0x3f4] ;  /* 0x0003f40001187983 */ /* 0x000ee20000300800 */
[----:B------:R-:W3:Y:S01]  /*e6690*/  LDL.LU R25, [R1+0x3fc] ;  /* 0x0003fc0001197983 */ /* 0x000ee20000300800 */
[----:B------:R-:W3:Y:S02]  /*e66a0*/  LDL.LU R29, [R1+0x404] ;  /* 0x00040400011d7983 */ /* 0x000ee40000300800 */
[----:B------:R-:W3:Y:S02]  /*e66b0*/  LDL.LU R20, [R1+0x40c] ;  /* 0x00040c0001147983 */ /* 0x000ee40000300800 */
[----:B------:R-:W3:Y:S01]  /*e66c0*/  LDL.LU R12, [R1+0x414] ;  /* 0x00041400010c7983 */ /* 0x000ee20000300800 */
[----:B0-----:R-:W3:Y:S01]  /*e66d0*/  LDL.LU R0, [R1+0x41c] ;  /* 0x00041c0001007983 */ /* 0x001ee20000300800 */
[----:B----4-:R-:W-:-:S05]  /*e66e0*/  FMUL R7, R8, R7 ;  /* 0x0000000708077220 */ /* 0x010fca0000400000 */
[----:B------:R0:W-:Y:S01]  /*e66f0*/  STL [R1+0x159c], R7 ;  /* 0x00159c0701007387 */ /* 0x0001e20000100800 */
[----:B------:R-:W4:Y:S02]  /*e6700*/  LDL.LU R16, [R1+0x424] ;  /* 0x0004240001107983 */ /* 0x000f240000300800 */
[C---:B--2---:R-:W-:Y:S02]  /*e6710*/  FMUL R5, R8.reuse, R5 ;  /* 0x0000000508057220 */ /* 0x044fe40000400000 */
[C---:B-----5:R-:W-:Y:S01]  /*e6720*/  FMUL R14, R8.reuse, R14 ;  /* 0x0000000e080e7220 */ /* 0x060fe20000400000 */
[----:B0-----:R-:W2:Y:S01]  /*e6730*/  LDL.LU R7, [R1+0x428] ;  /* 0x0004280001077983 */ /* 0x001ea20000300800 */
[C---:B------:R-:W-:Y:S02]  /*e6740*/  FMUL R2, R8.reuse, R2 ;  /* 0x0000000208027220 */ /* 0x040fe40000400000 */
[----:B------:R0:W-:Y:S02]  /*e6750*/  STL [R1+0x1598], R5 ;  /* 0x0015980501007387 */ /* 0x0001e40000100800 */
[----:B------:R-:W-:-:S02]  /*e6760*/  FMUL R3, R8, R3 ;  /* 0x0000000308037220 */ /* 0x000fc40000400000 */
[C---:B------:R-:W-:Y:S01]  /*e6770*/  FMUL R21, R8.reuse, R21 ;  /* 0x0000001508157220 */ /* 0x040fe20000400000 */
[----:B0-----:R-:W5:Y:S01]  /*e6780*/  LDL.LU R5, [R1+0x427c] ;  /* 0x00427c0001057983 */ /* 0x001f620000300800 */
[----:B------:R0:W-:Y:S03]  /*e6790*/  STL [R1+0x1594], R14 ;  /* 0x0015940e01007387 */ /* 0x0001e60000100800 */
[----:B0-----:R-:W5:Y:S01]  /*e67a0*/  LDL.LU R14, [R1+0x4278] ;  /* 0x00427800010e7983 */ /* 0x001f620000300800 */
[----:B------:R0:W-:Y:S03]  /*e67b0*/  STL [R1+0x1590], R2 ;  /* 0x0015900201007387 */ /* 0x0001e60000100800 */
[----:B0-----:R-:W5:Y:S01]  /*e67c0*/  LDL.LU R2, [R1+0x4274] ;  /* 0x0042740001027983 */ /* 0x001f620000300800 */
[----:B------:R0:W-:Y:S02]  /*e67d0*/  STL [R1+0x158c], R3 ;  /* 0x00158c0301007387 */ /* 0x0001e40000100800 */
[C---:B------:R-:W-:Y:S01]  /*e67e0*/  FMUL R4, R8.reuse, R4 ;  /* 0x0000000408047220 */ /* 0x040fe20000400000 */
[----:B0-----:R-:W5:Y:S01]  /*e67f0*/  LDL.LU R3, [R1+0x4270] ;  /* 0x0042700001037983 */ /* 0x001f620000300800 */
        /* <DEDUP_REMOVED lines=8> */
[C---:B------:R-:W-:Y:S02]  /*e6880*/  FMUL R15, R8.reuse, R15 ;  /* 0x0000000f080f7220 */ /* 0x040fe40000400000 */
[----:B------:R-:W-:-:S03]  /*e6890*/  FMUL R13, R8, R13 ;  /* 0x0000000d080d7220 */ /* 0x000fc60000400000 */
[----:B------:R0:W-:Y:S02]  /*e68a0*/  STL [R1+0x13e0], R15 ;  /* 0x0013e00f01007387 */ /* 0x0001e40000100800 */
[----:B------:R1:W-:Y:S02]  /*e68b0*/  STL [R1+0x13dc], R13 ;  /* 0x0013dc0d01007387 */ /* 0x0003e40000100800 */
[C---:B------:R-:W-:Y:S02]  /*e68c0*/  FMUL R9, R8.reuse, R9 ;  /* 0x0000000908097220 */ /* 0x040fe40000400000 */
[C---:B0-----:R-:W-:Y:S02]  /*e68d0*/  FMUL R15, R8.reuse, R28 ;  /* 0x0000001c080f7220 */ /* 0x041fe40000400000 */
[----:B-1----:R-:W-:-:S03]  /*e68e0*/  FMUL R13, R8, R22 ;  /* 0x00000016080d7220 */ /* 0x002fc60000400000 */
[----:B------:R0:W-:Y:S02]  /*e68f0*/  STL [R1+0x13d8], R15 ;  /* 0x0013d80f01007387 */ /* 0x0001e40000100800 */
[----:B------:R1:W-:Y:S02]  /*e6900*/  STL [R1+0x13d4], R13 ;  /* 0x0013d40d01007387 */ /* 0x0003e40000100800 */
[----:B------:R3:W-:Y:S02]  /*e6910*/  STL [R1+0x38c], R9 ;  /* 0x00038c0901007387 */ /* 0x0007e40000100800 */
[C---:B0-----:R-:W-:Y:S02]  /*e6920*/  FMUL R15, R8.reuse, R19 ;  /* 0x00000013080f7220 */ /* 0x041fe40000400000 */
[C---:B-1----:R-:W-:Y:S02]  /*e6930*/  FMUL R13, R8.reuse, R18 ;  /* 0x00000012080d7220 */ /* 0x042fe40000400000 */
[C---:B---3--:R-:W-:Y:S01]  /*e6940*/  FMUL R9, R8.reuse, R6 ;  /* 0x0000000608097220 */ /* 0x048fe20000400000 */
[----:B------:R-:W-:Y:S01]  /*e6950*/  STL [R1+0x388], R15 ;  /* 0x0003880f01007387 */ /* 0x000fe20000100800 */
[----:B------:R-:W3:Y:S02]  /*e6960*/  LDL.LU R6, [R1+0x430] ;  /* 0x0004300001067983 */ /* 0x000ee40000300800 */
[----:B------:R0:W-:Y:S02]  /*e6970*/  STL [R1+0x37c], R13 ;  /* 0x00037c0d01007387 */ /* 0x0001e40000100800 */
[----:B------:R1:W-:Y:S02]  /*e6980*/  STL [R1+0x378], R9 ;  /* 0x0003780901007387 */ /* 0x0003e40000100800 */
[----:B0-----:R-:W-:-:S02]  /*e6990*/  FMUL R13, R8, R23 ;  /* 0x00000017080d7220 */ /* 0x001fc40000400000 */
[C---:B-1----:R-:W-:Y:S02]  /*e69a0*/  FMUL R9, R8.reuse, R17 ;  /* 0x0000001108097220 */ /* 0x042fe40000400000 */
[C---:B------:R-:W-:Y:S01]  /*e69b0*/  FMUL R15, R8.reuse, R26 ;  /* 0x0000001a080f7220 */ /* 0x040fe20000400000 */
[----:B------:R0:W-:Y:S02]  /*e69c0*/  STL [R1+0x36c], R13 ;  /* 0x00036c0d01007387 */ /* 0x0001e40000100800 */
[----:B------:R1:W-:Y:S02]  /*e69d0*/  STL [R1+0x368], R9 ;  /* 0x0003680901007387 */ /* 0x0003e40000100800 */
[----:B------:R1:W-:Y:S02]  /*e69e0*/  STL [R1+0x364], R15 ;  /* 0x0003640f01007387 */ /* 0x0003e40000100800 */
[C---:B0-----:R-:W-:Y:S02]  /*e69f0*/  FMUL R13, R8.reuse, R27 ;  /* 0x0000001b080d7220 */ /* 0x041fe40000400000 */
[----:B-1----:R-:W-:-:S02]  /*e6a00*/  FMUL R9, R8, R24 ;  /* 0x0000001808097220 */ /* 0x002fc40000400000 */
[C---:B------:R-:W-:Y:S01]  /*e6a10*/  FMUL R15, R8.reuse, R25 ;  /* 0x00000019080f7220 */ /* 0x040fe20000400000 */
[----:B------:R0:W-:Y:S01]  /*e6a20*/  STL [R1+0x360], R13 ;  /* 0x0003600d01007387 */ /* 0x0001e20000100800 */
[----:B------:R-:W-:Y:S01]  /*e6a30*/  MOV R10, c[0x0][0x1c8] ;  /* 0x00007200000a7a02 */ /* 0x000fe20000000f00 */
[----:B------:R1:W-:Y:S02]  /*e6a40*/  STL [R1+0x128], R9 ;  /* 0x0001280901007387 */ /* 0x0003e40000100800 */
[----:B------:R-:W-:Y:S02]  /*e6a50*/  STL [R1+0x124], R15 ;  /* 0x0001240f01007387 */ /* 0x000fe40000100800 */
[----:B------:R-:W-:Y:S02]  /*e6a60*/  IMAD.MOV.U32 R4, RZ, RZ, c[0x0][0x1c8] ;  /* 0x00007200ff047624 */ /* 0x000fe400078e00ff */
[C---:B0-----:R-:W-:Y:S02]  /*e6a70*/  FMUL R13, R8.reuse, R29 ;  /* 0x0000001d080d7220 */ /* 0x041fe40000400000 */
[----:B-1----:R-:W-:-:S02]  /*e6a80*/  FMUL R9, R8, R20 ;  /* 0x0000001408097220 */ /* 0x002fc40000400000 */
[----:B------:R-:W3:Y:S01]  /*e6a90*/  LDL.LU R20, [R1+0x434] ;  /* 0x0004340001147983 */ /* 0x000ee20000300800 */
[----:B------:R0:W-:Y:S02]  /*e6aa0*/  STL [R1+0x118], R13 ;  /* 0x0001180d01007387 */ /* 0x0001e40000100800 */
[----:B------:R-:W-:Y:S02]  /*e6ab0*/  IMAD R10, R10, 0x191, RZ ;  /* 0x000001910a0a7824 */ /* 0x000fe400078e02ff */
[----:B------:R-:W-:Y:S01]  /*e6ac0*/  IMAD R4, R4, 0x192, RZ ;  /* 0x0000019204047824 */ /* 0x000fe200078e02ff */
[----:B------:R4:W-:Y:S01]  /*e6ad0*/  STL [R1+0x114], R9 ;  /* 0x0001140901007387 */ /* 0x0009e20000100800 */
[C---:B0-----:R-:W-:Y:S02]  /*e6ae0*/  FMUL R13, R8.reuse, R12 ;  /* 0x0000000c080d7220 */ /* 0x041fe40000400000 */
[----:B------:R-:W-:-:S03]  /*e6af0*/  FMUL R12, R8, R0 ;  /* 0x00000000080c7220 */ /* 0x000fc60000400000 */
[----:B------:R-:W-:Y:S02]  /*e6b00*/  STL [R1+0x108], R13 ;  /* 0x0001080d01007387 */ /* 0x000fe40000100800 */
[----:B------:R0:W-:Y:S02]  /*e6b10*/  STL [R1+0x104], R12 ;  /* 0x0001040c01007387 */ /* 0x0001e40000100800 */
[----:B----4-:R-:W-:-:S05]  /*e6b20*/  FMUL R9, R8, R16 ;  /* 0x0000001008097220 */ /* 0x010fca0000400000 */
[----:B------:R-:W-:Y:S01]  /*e6b30*/  STL [R1+0x100], R9 ;  /* 0x0001000901007387 */ /* 0x000fe20000100800 */
[----:B------:R-:W4:Y:S02]  /*e6b40*/  LDL.LU R16, [R1+0x438] ;  /* 0x0004380001107983 */ /* 0x000f240000300800 */
[----:B--2---:R-:W-:-:S05]  /*e6b50*/  FMUL R0, R8, R7 ;  /* 0x0000000708007220 */ /* 0x004fca0000400000 */
[----:B------:R1:W-:Y:S01]  /*e6b60*/  STL [R1+0xfc], R0 ;  /* 0x0000fc0001007387 */ /* 0x0003e20000100800 */
[----:B-----5:R-:W-:Y:S01]  /*e6b70*/  LEA.HI.X.SX32 R15, R10, R3, 0x1, P5 ;  /* 0x000000030a0f7211 */ /* 0x020fe200028f0eff */
[----:B0-----:R-:W-:Y:S01]  /*e6b80*/  IADD3 R12, P5, R4, R2, RZ ;  /* 0x00000002040c7210 */ /* 0x001fe20007fbe0ff */
[----:B------:R-:W0:Y:S04]  /*e6b90*/  MUFU.RCP R21, R21 ;  /* 0x0000001500157308 */ /* 0x000e280000001000 */
[----:B------:R-:W-:Y:S01]  /*e6ba0*/  STL [R1+0x4264], R12 ;  /* 0x0042640c01007387 */ /* 0x000fe20000100800 */
[----:B------:R-:W-:Y:S02]  /*e6bb0*/  STL.64 [R1+0xa08], R14 ;  /* 0x000a080e01007387 */ /* 0x000fe40000100a00 */
[----:B------:R-:W-:Y:S02]  /*e6bc0*/  STL [R1+0x4260], R2 ;  /* 0x0042600201007387 */ /* 0x000fe40000100800 */
[----:B------:R-:W-:Y:S02]  /*e6bd0*/  STL [R1+0x425c], R3 ;  /* 0x00425c0301007387 */ /* 0x000fe40000100800 */
[C---:B-1----:R-:W-:Y:S01]  /*e6be0*/  FMUL R0, R5.reuse, R11 ;  /* 0x0000000b05007220 */ /* 0x042fe20000400000 */
        /* <DEDUP_REMOVED lines=12> */
[----:B---3--:R-:W-:-:S05]  /*e6cb0*/  FMUL R0, R5, R6 ;  /* 0x0000000605007220 */ /* 0x008fca0000400000 */
[----:B------:R0:W-:Y:S01]  /*e6cc0*/  STL [R1+0x1564], R0 ;  /* 0x0015640001007387 */ /* 0x0001e20000100800 */
[----:B------:R-:W3:Y:S02]  /*e6cd0*/  LDL.LU R10, [R1+0x494] ;  /* 0x00049400010a7983 */ /* 0x000ee40000300800 */
[----:B------:R-:W3:Y:S02]  /*e6ce0*/  LDL.LU R28, [R1+0x498] ;  /* 0x00049800011c7983 */ /* 0x000ee40000300800 */
[----:B------:R-:W3:Y:S01]  /*e6cf0*/  LDL.LU R14, [R1+0x4a4] ;  /* 0x0004a400010e7983 */ /* 0x000ee20000300800 */
[----:B------:R-:W3:Y:S01]  /*e6d00*/  LDL.LU R22, [R1+0x4a8] ;  /* 0x0004a80001167983 */ /* 0x000ee20000300800 */
[----:B------:R-:W3:Y:S03]  /*e6d10*/  LDL.LU R19, [R1+0x4b4] ;  /* 0x0004b40001137983 */ /* 0x000ee60000300800 */
[----:B0-----:R-:W3:Y:S01]  /*e6d20*/  LDL.LU R0, [R1+0x4b8] ;  /* 0x0004b80001007983 */ /* 0x001ee20000300800 */
[----:B------:R-:W3:Y:S02]  /*e6d30*/  LDL.LU R15, [R1+0x4c4] ;  /* 0x0004c400010f7983 */ /* 0x000ee40000300800 */
[----:B------:R-:W3:Y:S02]  /*e6d40*/  LDL.LU R18, [R1+0x4c8] ;  /* 0x0004c80001127983 */ /* 0x000ee40000300800 */
[----:B------:R-:W-:-:S05]  /*e6d50*/  FMUL R6, R5, R20 ;  /* 0x0000001405067220 */ /* 0x000fca0000400000 */
[----:B------:R0:W-:Y:S01]  /*e6d60*/  STL [R1+0x1560], R6 ;  /* 0x0015600601007387 */ /* 0x0001e20000100800 */
[----:B------:R-:W3:Y:S02]  /*e6d70*/  LDL.LU R23, [R1+0x4d4] ;  /* 0x0004d40001177983 */ /* 0x000ee40000300800 */
[----:B------:R-:W3:Y:S02]  /*e6d80*/  LDL.LU R17, [R1+0x4d8] ;  /* 0x0004d80001117983 */ /* 0x000ee40000300800 */
[----:B------:R-:W3:Y:S01]  /*e6d90*/  LDL.LU R26, [R1+0x4e4] ;  /* 0x0004e400011a7983 */ /* 0x000ee20000300800 */
[----:B------:R-:W3:Y:S04]  /*e6da0*/  LDL.LU R27, [R1+0x4e8] ;  /* 0x0004e800011b7983 */ /* 0x000ee80000300800 */
[----:B0-----:R-:W3:Y:S01]  /*e6db0*/  LDL.LU R6, [R1+0x4f4] ;  /* 0x0004f40001067983 */ /* 0x001ee20000300800 */
[----:B------:R-:W3:Y:S02]  /*e6dc0*/  LDL.LU R24, [R1+0x4f8] ;  /* 0x0004f80001187983 */ /* 0x000ee40000300800 */
[----:B------:R-:W3:Y:S02]  /*e6dd0*/  LDL.LU R25, [R1+0x504] ;  /* 0x0005040001197983 */ /* 0x000ee40000300800 */
[----:B----4-:R-:W-:-:S05]  /*e6de0*/  FMUL R16, R5, R16 ;  /* 0x0000001005107220 */ /* 0x010fca0000400000 */
[----:B------:R0:W-:Y:S01]  /*e6df0*/  STL [R1+0x155c], R16 ;  /* 0x00155c1001007387 */ /* 0x0001e20000100800 */
[----:B------:R-:W4:Y:S02]  /*e6e00*/  LDL.LU R29, [R1+0x508] ;  /* 0x00050800011d7983 */ /* 0x000f240000300800 */
[----:B------:R-:W4:Y:S01]  /*e6e10*/  LDL.LU R20, [R1+0x510] ;  /* 0x0005100001147983 */ /* 0x000f220000300800 */
[----:B0-----:R-:W4:Y:S01]  /*e6e20*/  LDL.LU R16, [R1+0x518] ;  /* 0x0005180001107983 */ /* 0x001f220000300800 */
[C---:B--2---:R-:W-:Y:S02]  /*e6e30*/  FMUL R21, R5.reuse, R21 ;  /* 0x0000001505157220 */ /* 0x044fe40000400000 */
[C---:B-----5:R-:W-:Y:S02]  /*e6e40*/  FMUL R12, R5.reuse, R12 ;  /* 0x0000000c050c7220 */ /* 0x060fe40000400000 */
[C---:B------:R-:W-:Y:S02]  /*e6e50*/  FMUL R2, R5.reuse, R2 ;  /* 0x0000000205027220 */ /* 0x040fe40000400000 */
[C---:B------:R-:W-:Y:S01]  /*e6e60*/  FMUL R3, R5.reuse, R3 ;  /* 0x0000000305037220 */ /* 0x040fe20000400000 */
[----:B------:R0:W-:Y:S01]  /*e6e70*/  STL [R1+0x1558], R21 ;  /* 0x0015581501007387 */ /* 0x0001e20000100800 */
[----:B------:R-:W-:-:S03]  /*e6e80*/  FMUL R11, R5, R11 ;  /* 0x0000000b050b7220 */ /* 0x000fc60000400000 */
[----:B0-----:R-:W2:Y:S01]  /*e6e90*/  LDL.LU R21, [R1+0x4268] ;  /* 0x0042680001157983 */ /* 0x001ea20000300800 */
[----:B------:R0:W-:Y:S03]  /*e6ea0*/  STL [R1+0x1554], R12 ;  /* 0x0015540c01007387 */ /* 0x0001e60000100800 */
[----:B0-----:R-:W5:Y:S01]  /*e6eb0*/  LDL.LU R12, [R1+0x4264] ;  /* 0x00426400010c7983 */ /* 0x001f620000300800 */
[----:B------:R0:W-:Y:S03]  /*e6ec0*/  STL [R1+0x1550], R2 ;  /* 0x0015500201007387 */ /* 0x0001e60000100800 */
[----:B0-----:R-:W2:Y:S01]  /*e6ed0*/  LDL.LU R2, [R1+0x4260] ;  /* 0x0042600001027983 */ /* 0x001ea20000300800 */
[----:B------:R0:W-:Y:S02]  /*e6ee0*/  STL [R1+0x154c], R3 ;  /* 0x00154c0301007387 */ /* 0x0001e40000100800 */
[C---:B------:R-:W-:Y:S01]  /*e6ef0*/  FMUL R8, R5.reuse, R8 ;  /* 0x0000000805087220 */ /* 0x040fe20000400000 */
[----:B0-----:R-:W2:Y:S01]  /*e6f00*/  LDL.LU R3, [R1+0x425c] ;  /* 0x00425c0001037983 */ /* 0x001ea20000300800 */
        /* <DEDUP_REMOVED lines=12> */
[C---:B---3--:R-:W-:Y:S02]  /*e6fd0*/  FMUL R13, R5.reuse, R10 ;  /* 0x0000000a050d7220 */ /* 0x048fe40000400000 */
[C---:B0-----:R-:W-:Y:S02]  /*e6fe0*/  FMUL R4, R5.reuse, R28 ;  /* 0x0000001c05047220 */ /* 0x041fe40000400000 */
[C---:B------:R-:W-:Y:S01]  /*e6ff0*/  FMUL R10, R5.reuse, R14 ;  /* 0x0000000e050a7220 */ /* 0x040fe20000400000 */
[----:B------:R0:W-:Y:S02]  /*e7000*/  STL [R1+0x458], R13 ;  /* 0x0004580d01007387 */ /* 0x0001e40000100800 */
[----:B------:R1:W-:Y:S02]  /*e7010*/  STL [R1+0x454], R4 ;  /* 0x0004540401007387 */ /* 0x0003e40000100800 */
[----:B------:R3:W-:Y:S02]  /*e7020*/  STL [R1+0x33c], R10 ;  /* 0x00033c0a01007387 */ /* 0x0007e40000100800 */
[----:B0-----:R-:W-:-:S02]  /*e7030*/  FMUL R13, R5, R22 ;  /* 0x00000016050d7220 */ /* 0x001fc40000400000 */
[C---:B-1----:R-:W-:Y:S02]  /*e7040*/  FMUL R4, R5.reuse, R19 ;  /* 0x0000001305047220 */ /* 0x042fe40000400000 */
[C---:B---3--:R-:W-:Y:S01]  /*e7050*/  FMUL R10, R5.reuse, R0 ;  /* 0x00000000050a7220 */ /* 0x048fe20000400000 */
[----:B------:R-:W-:Y:S01]  /*e7060*/  STL [R1+0x338], R13 ;  /* 0x0003380d01007387 */ /* 0x000fe20000100800 */
[----:B------:R-:W3:Y:S02]  /*e7070*/  LDL.LU R0, [R1+0x440] ;  /* 0x0004400001007983 */ /* 0x000ee40000300800 */
[----:B------:R0:W-:Y:S02]  /*e7080*/  STL [R1+0x334], R4 ;  /* 0x0003340401007387 */ /* 0x0001e40000100800 */
[----:B------:R1:W-:Y:S02]  /*e7090*/  STL [R1+0x330], R10 ;  /* 0x0003300a01007387 */ /* 0x0003e40000100800 */
[----:B0-----:R-:W-:-:S02]  /*e70a0*/  FMUL R4, R5, R15 ;  /* 0x0000000f05047220 */ /* 0x001fc40000400000 */
[C---:B------:R-:W-:Y:S02]  /*e70b0*/  FMUL R13, R5.reuse, R18 ;  /* 0x00000012050d7220 */ /* 0x040fe40000400000 */
[C---:B-1----:R-:W-:Y:S01]  /*e70c0*/  FMUL R10, R5.reuse, R23 ;  /* 0x00000017050a7220 */ /* 0x042fe20000400000 */
[----:B------:R0:W-:Y:S02]  /*e70d0*/  STL [R1+0x32c], R4 ;  /* 0x00032c0401007387 */ /* 0x0001e40000100800 */
[----:B------:R1:W-:Y:S02]  /*e70e0*/  STL [R1+0x328], R13 ;  /* 0x0003280d01007387 */ /* 0x0003e40000100800 */
[----:B------:R1:W-:Y:S02]  /*e70f0*/  STL [R1+0x324], R10 ;  /* 0x0003240a01007387 */ /* 0x0003e40000100800 */
[C---:B0-----:R-:W-:Y:S02]  /*e7100*/  FMUL R4, R5.reuse, R17 ;  /* 0x0000001105047220 */ /* 0x041fe40000400000 */
[----:B-1----:R-:W-:-:S02]  /*e7110*/  FMUL R13, R5, R26 ;  /* 0x0000001a050d7220 */ /* 0x002fc40000400000 */
[C---:B------:R-:W-:Y:S01]  /*e7120*/  FMUL R10, R5.reuse, R27 ;  /* 0x0000001b050a7220 */ /* 0x040fe20000400000 */
[----:B------:R0:W-:Y:S02]  /*e7130*/  STL [R1+0x320], R4 ;  /* 0x0003200401007387 */ /* 0x0001e40000100800 */
[----:B------:R-:W-:Y:S01]  /*e7140*/  STL [R1+0xd8], R13 ;  /* 0x0000d80d01007387 */ /* 0x000fe20000100800 */
[----:B------:R-:W-:Y:S02]  /*e7150*/  MOV R9, c[0x0][0x1c8] ;  /* 0x0000720000097a02 */ /* 0x000fe40000000f00 */
[----:B------:R-:W-:Y:S01]  /*e7160*/  MOV R8, c[0x0][0x1c8] ;  /* 0x0000720000087a02 */ /* 0x000fe20000000f00 */
[----:B0-----:R-:W-:Y:S02]  /*e7170*/  FMUL R4, R5, R6 ;  /* 0x0000000605047220 */ /* 0x001fe40000400000 */
[----:B------:R-:W3:Y:S01]  /*e7180*/  LDL.LU R6, [R1+0x44c] ;  /* 0x00044c0001067983 */ /* 0x000ee20000300800 */
[----:B------:R0:W-:Y:S02]  /*e7190*/  STL [R1+0xd4], R10 ;  /* 0x0000d40a01007387 */ /* 0x0001e40000100800 */
[----:B------:R1:W-:Y:S02]  /*e71a0*/  STL [R1+0xd0], R4 ;  /* 0x0000d00401007387 */ /* 0x0003e40000100800 */
[----:B------:R-:W-:-:S02]  /*e71b0*/  IMAD R9, R9, 0xc9, RZ ;  /* 0x000000c909097824 */ /* 0x000fc400078e02ff */
[----:B------:R-:W-:Y:S02]  /*e71c0*/  IMAD R8, R8, 0x324, RZ ;  /* 0x0000032408087824 */ /* 0x000fe400078e02ff */
[C---:B0-----:R-:W-:Y:S02]  /*e71d0*/  FMUL R10, R5.reuse, R24 ;  /* 0x00000018050a7220 */ /* 0x041fe40000400000 */
[----:B-1----:R-:W-:-:S03]  /*e71e0*/  FMUL R4, R5, R25 ;  /* 0x0000001905047220 */ /* 0x002fc60000400000 */
[----:B------:R0:W-:Y:S02]  /*e71f0*/  STL [R1+0xcc], R10 ;  /* 0x0000cc0a01007387 */ /* 0x0001e40000100800 */
[----:B------:R1:W-:Y:S02]  /*e7200*/  STL [R1+0xc8], R4 ;  /* 0x0000c80401007387 */ /* 0x0003e40000100800 */
[C---:B----4-:R-:W-:Y:S02]  /*e7210*/  FMUL R13, R5.reuse, R29 ;  /* 0x0000001d050d7220 */ /* 0x050fe40000400000 */
[----:B0-----:R-:W-:-:S03]  /*e7220*/  FMUL R10, R5, R20 ;  /* 0x00000014050a7220 */ /* 0x001fc60000400000 */
[----:B------:R2:W-:Y:S02]  /*e7230*/  STL [R1+0xc4], R13 ;  /* 0x0000c40d01007387 */ /* 0x0005e40000100800 */
[----:B------:R-:W-:Y:S02]  /*e7240*/  STL [R1+0x70], R10 ;  /* 0x0000700a01007387 */ /* 0x000fe40000100800 */
[----:B------:R-:W4:Y:S02]  /*e7250*/  LDL.LU R20, [R1+0x450] ;  /* 0x0004500001147983 */ /* 0x000f240000300800 */
[----:B-1----:R-:W-:-:S05]  /*e7260*/  FMUL R4, R5, R16 ;  /* 0x0000001005047220 */ /* 0x002fca0000400000 */
[----:B------:R-:W-:Y:S01]  /*e7270*/  STL [R1+0x64], R4 ;  /* 0x0000640401007387 */ /* 0x000fe20000100800 */
[----:B--2---:R-:W-:Y:S01]  /*e7280*/  LEA.HI.X.SX32 R13, R9, R3, 0x1, P5 ;  /* 0x00000003090d7211 */ /* 0x004fe200028f0eff */
[----:B------:R-:W-:Y:S01]  /*e7290*/  IADD3 R14, P5, R8, R2, RZ ;  /* 0x00000002080e7210 */ /* 0x000fe20007fbe0ff */
[----:B-----5:R-:W0:Y:S04]  /*e72a0*/  MUFU.RCP R11, R11 ;  /* 0x0000000b000b7308 */ /* 0x020e280000001000 */
[----:B------:R-:W-:Y:S01]  /*e72b0*/  STL [R1+0x4250], R14 ;  /* 0x0042500e01007387 */ /* 0x000fe20000100800 */
[----:B------:R-:W-:Y:S02]  /*e72c0*/  STL.64 [R1+0x9d8], R12 ;  /* 0x0009d80c01007387 */ /* 0x000fe40000100a00 */
[----:B------:R1:W-:Y:S02]  /*e72d0*/  STL [R1+0x424c], R2 ;  /* 0x00424c0201007387 */ /* 0x0003e40000100800 */
[----:B------:R-:W-:Y:S02]  /*e72e0*/  STL [R1+0x4248], R3 ;  /* 0x0042480301007387 */ /* 0x000fe40000100800 */
[C---:B-1----:R-:W-:Y:S01]  /*e72f0*/  FMUL R2, R21.reuse, R7 ;  /* 0x0000000715027220 */ /* 0x042fe20000400000 */
[----:B0-----:R0:W-:Y:S04]  /*e7300*/  STL [R1+0x4254], R11 ;  /* 0x0042540b01007387 */ /* 0x0011e80000100800 */
[----:B0-----:R-:W2:Y:S01]  /*e7310*/  LDL.LU R11, [R1+0x45c] ;  /* 0x00045c00010b7983 */ /* 0x001ea20000300800 */
[----:B------:R-:W5:Y:S02]  /*e7320*/  LDL.LU R14, [R1+0x460] ;  /* 0x00046000010e7983 */ /* 0x000f640000300800 */
[----:B------:R0:W-:Y:S02]  /*e7330*/  STL [R1+0x1528], R2 ;  /* 0x0015280201007387 */ /* 0x0001e40000100800 */
[----:B0-----:R-:W5:Y:S01]  /*e7340*/  LDL.LU R2, [R1+0x46c] ;  /* 0x00046c0001027983 */ /* 0x001f620000300800 */
[----:B------:R-:W5:Y:S02]  /*e7350*/  LDL.LU R3, [R1+0x470] ;  /* 0x0004700001037983 */ /* 0x000f640000300800 */
[----:B------:R-:W5:Y:S02]  /*e7360*/  LDL.LU R7, [R1+0x47c] ;  /* 0x00047c0001077983 */ /* 0x000f640000300800 */
[----:B------:R-:W5:Y:S01]  /*e7370*/  LDL.LU R10, [R1+0x480] ;  /* 0x00048000010a7983 */ /* 0x000f620000300800 */
[----:B------:R-:W5:Y:S01]  /*e7380*/  LDL.LU R4, [R1+0x48c] ;  /* 0x00048c0001047983 */ /* 0x000f620000300800 */
[----:B------:R-:W5:Y:S02]  /*e7390*/  LDL.LU R16, [R1+0x490] ;  /* 0x0004900001107983 */ /* 0x000f640000300800 */
        /* <DEDUP_REMOVED lines=10> */
[----:B------:R-:W3:Y:S02]  /*e7440*/  LDL.LU R19, [R1+0x4dc] ;  /* 0x0004dc0001137983 */ /* 0x000ee40000300800 */
[----:B0-----:R-:W-:-:S05]  /*e7450*/  FMUL R0, R21, R6 ;  /* 0x0000000615007220 */ /* 0x001fca0000400000 */
[----:B------:R0:W-:Y:S01]  /*e7460*/  STL [R1+0x1520], R0 ;  /* 0x0015200001007387 */ /* 0x0001e20000100800 */
[----:B------:R-:W3:Y:S02]  /*e7470*/  LDL.LU R18, [R1+0x4e0] ;  /* 0x0004e00001127983 */ /* 0x000ee40000300800 */
[----:B------:R-:W3:Y:S02]  /*e7480*/  LDL.LU R23, [R1+0x4ec] ;  /* 0x0004ec0001177983 */ /* 0x000ee40000300800 */
[----:B------:R-:W3:Y:S01]  /*e7490*/  LDL.LU R17, [R1+0x4f0] ;  /* 0x0004f00001117983 */ /* 0x000ee20000300800 */
[----:B------:R-:W3:Y:S01]  /*e74a0*/  LDL.LU R26, [R1+0x4fc] ;  /* 0x0004fc00011a7983 */ /* 0x000ee20000300800 */
[----:B------:R-:W3:Y:S02]  /*e74b0*/  LDL.LU R27, [R1+0x500] ;  /* 0x00050000011b7983 */ /* 0x000ee40000300800 */
[----:B------:R-:W3:Y:S01]  /*e74c0*/  LDL.LU R24, [R1+0x50c] ;  /* 0x00050c0001187983 */ /* 0x000ee20000300800 */
[----:B0-----:R-:W3:Y:S01]  /*e74d0*/  LDL.LU R0, [R1+0x514] ;  /* 0x0005140001007983 */ /* 0x001ee20000300800 */
[----:B------:R-:W3:Y:S02]  /*e74e0*/  LDL.LU R25, [R1+0x51c] ;  /* 0x00051c0001197983 */ /* 0x000ee40000300800 */
[----:B------:R-:W3:Y:S02]  /*e74f0*/  LDL.LU R29, [R1+0x520] ;  /* 0x00052000011d7983 */ /* 0x000ee40000300800 */
[----:B----4-:R-:W-:-:S05]  /*e7500*/  FMUL R6, R21, R20 ;  /* 0x0000001415067220 */ /* 0x010fca0000400000 */
[----:B------:R0:W-:Y:S04]  /*e7510*/  STL [R1+0x151c], R6 ;  /* 0x00151c0601007387 */ /* 0x0001e80000100800 */
[----:B0-----:R-:W4:Y:S01]  /*e7520*/  LDL.LU R6, [R1+0x524] ;  /* 0x0005240001067983 */ /* 0x001f220000300800 */
[----:B------:R-:W4:Y:S02]  /*e7530*/  LDL.LU R20, [R1+0x528] ;  /* 0x0005280001147983 */ /* 0x000f240000300800 */
[C---:B--2---:R-:W-:Y:S02]  /*e7540*/  FMUL R11, R21.reuse, R11 ;  /* 0x0000000b150b7220 */ /* 0x044fe40000400000 */
[----:B-----5:R-:W-:-:S03]  /*e7550*/  FMUL R14, R21, R14 ;  /* 0x0000000e150e7220 */ /* 0x020fc60000400000 */
[----:B------:R0:W-:Y:S01]  /*e7560*/  STL [R1+0x1518], R11 ;  /* 0x0015180b01007387 */ /* 0x0001e20000100800 */
[C---:B------:R-:W-:Y:S02]  /*e7570*/  FMUL R2, R21.reuse, R2 ;  /* 0x0000000215027220 */ /* 0x040fe40000400000 */
[C---:B------:R-:W-:Y:S01]  /*e7580*/  FMUL R3, R21.reuse, R3 ;  /* 0x0000000315037220 */ /* 0x040fe20000400000 */
[----:B0-----:R-:W2:Y:S01]  /*e7590*/  LDL.LU R11, [R1+0x4254] ;  /* 0x00425400010b7983 */ /* 0x001ea20000300800 */
[----:B------:R0:W-:Y:S02]  /*e75a0*/  STL [R1+0x1514], R14 ;  /* 0x0015140e01007387 */ /* 0x0001e40000100800 */
[C---:B------:R-:W-:Y:S01]  /*e75b0*/  FMUL R7, R21.reuse, R7 ;  /* 0x0000000715077220 */ /* 0x040fe20000400000 */
        /* <DEDUP_REMOVED lines=17> */
[C---:B---3--:R-:W-:Y:S02]  /*e76d0*/  FMUL R8, R21.reuse, R9 ;  /* 0x0000000915087220 */ /* 0x048fe40000400000 */
[C---:B------:R-:W-:Y:S01]  /*e76e0*/  FMUL R9, R21.reuse, R5 ;  /* 0x0000000515097220 */ /* 0x040fe20000400000 */
[----:B------:R0:W-:Y:S02]  /*e76f0*/  STL [R1+0x41c], R15 ;  /* 0x00041c0f01007387 */ /* 0x0001e40000100800 */
[----:B------:R1:W-:Y:S02]  /*e7700*/  STL [R1+0x418], R8 ;  /* 0x0004180801007387 */ /* 0x0003e40000100800 */
[----:B------:R-:W-:-:S02]  /*e7710*/  FMUL R5, R21, R12 ;  /* 0x0000000c15057220 */ /* 0x000fc40000400000 */
[C---:B0-----:R-:W-:Y:S02]  /*e7720*/  FMUL R15, R21.reuse, R28 ;  /* 0x0000001c150f7220 */ /* 0x041fe40000400000 */
[----:B-1----:R-:W-:-:S03]  /*e7730*/  FMUL R8, R21, R13 ;  /* 0x0000000d15087220 */ /* 0x002fc60000400000 */
[----:B------:R-:W-:Y:S01]  /*e7740*/  STL [R1+0x414], R15 ;  /* 0x0004140f01007387 */ /* 0x000fe20000100800 */
[----:B------:R0:W-:Y:S02]  /*e7750*/  STL [R1+0x2fc], R9 ;  /* 0x0002fc0901007387 */ /* 0x0001e40000100800 */
[----:B------:R-:W3:Y:S02]  /*e7760*/  LDL.LU R12, [R1+0x530] ;  /* 0x00053000010c7983 */ /* 0x000ee40000300800 */
[----:B------:R-:W-:Y:S01]  /*e7770*/  STL [R1+0x2f8], R8 ;  /* 0x0002f80801007387 */ /* 0x000fe20000100800 */
[----:B------:R1:W-:Y:S01]  /*e7780*/  STL [R1+0x2f4], R5 ;  /* 0x0002f40501007387 */ /* 0x0003e20000100800 */
[C---:B0-----:R-:W-:Y:S02]  /*e7790*/  FMUL R9, R21.reuse, R22 ;  /* 0x0000001615097220 */ /* 0x041fe40000400000 */
[C---:B-1----:R-:W-:Y:S02]  /*e77a0*/  FMUL R5, R21.reuse, R19 ;  /* 0x0000001315057220 */ /* 0x042fe40000400000 */
[C---:B------:R-:W-:Y:S01]  /*e77b0*/  FMUL R8, R21.reuse, R18 ;  /* 0x0000001215087220 */ /* 0x040fe20000400000 */
[----:B------:R0:W-:Y:S02]  /*e77c0*/  STL [R1+0x2f0], R9 ;  /* 0x0002f00901007387 */ /* 0x0001e40000100800 */
[----:B------:R1:W-:Y:S02]  /*e77d0*/  STL [R1+0x2ec], R5 ;  /* 0x0002ec0501007387 */ /* 0x0003e40000100800 */
[----:B------:R1:W-:Y:S01]  /*e77e0*/  STL [R1+0x2e8], R8 ;  /* 0x0002e80801007387 */ /* 0x0003e20000100800 */
[----:B0-----:R-:W-:-:S02]  /*e77f0*/  FMUL R9, R21, R23 ;  /* 0x0000001715097220 */ /* 0x001fc40000400000 */
[C---:B-1----:R-:W-:Y:S02]  /*e7800*/  FMUL R5, R21.reuse, R17 ;  /* 0x0000001115057220 */ /* 0x042fe40000400000 */
[C---:B------:R-:W-:Y:S01]  /*e7810*/  FMUL R8, R21.reuse, R26 ;  /* 0x0000001a15087220 */ /* 0x040fe20000400000 */
[----:B------:R0:W-:Y:S02]  /*e7820*/  STL [R1+0x2e4], R9 ;  /* 0x0002e40901007387 */ /* 0x0001e40000100800 */
[----:B------:R1:W-:Y:S02]  /*e7830*/  STL [R1+0x2e0], R5 ;  /* 0x0002e00501007387 */ /* 0x0003e40000100800 */
[----:B------:R-:W-:Y:S01]  /*e7840*/  IMAD.MOV.U32 R4, RZ, RZ, c[0x0][0x1c8] ;  /* 0x00007200ff047624 */ /* 0x000fe200078e00ff */
[----:B------:R4:W-:Y:S01]  /*e7850*/  STL [R1+0x80], R8 ;  /* 0x0000800801007387 */ /* 0x0009e20000100800 */
[C---:B0-----:R-:W-:Y:S02]  /*e7860*/  FMUL R9, R21.reuse, R27 ;  /* 0x0000001b15097220 */ /* 0x041fe40000400000 */
[----:B-1----:R-:W-:-:S02]  /*e7870*/  FMUL R5, R21, R24 ;  /* 0x0000001815057220 */ /* 0x002fc40000400000 */
[C---:B----4-:R-:W-:Y:S01]  /*e7880*/  FMUL R8, R21.reuse, R0 ;  /* 0x0000000015087220 */ /* 0x050fe20000400000 */
[----:B------:R-:W-:Y:S01]  /*e7890*/  STL [R1+0x7c], R9 ;  /* 0x00007c0901007387 */ /* 0x000fe20000100800 */
[----:B------:R-:W4:Y:S02]  /*e78a0*/  LDL.LU R0, [R1+0x534] ;  /* 0x0005340001007983 */ /* 0x000f240000300800 */
[----:B------:R0:W-:Y:S02]  /*e78b0*/  STL [R1+0x78], R5 ;  /* 0x0000780501007387 */ /* 0x0001e40000100800 */
[----:B------:R-:W-:Y:S01]  /*e78c0*/  IMAD R4, R4, 0x192, RZ ;  /* 0x0000019204047824 */ /* 0x000fe200078e02ff */
[----:B------:R1:W-:Y:S01]  /*e78d0*/  STL [R1+0x74], R8 ;  /* 0x0000740801007387 */ /* 0x0003e20000100800 */
[----:B------:R-:W-:Y:S01]  /*e78e0*/  MOV R10, c[0x0][0x1c8] ;  /* 0x00007200000a7a02 */ /* 0x000fe20000000f00 */
[C---:B------:R-:W-:Y:S02]  /*e78f0*/  FMUL R6, R21.reuse, R6 ;  /* 0x0000000615067220 */ /* 0x040fe40000400000 */
[----:B0-----:R-:W-:-:S02]  /*e7900*/  FMUL R5, R21, R25 ;  /* 0x0000001915057220 */ /* 0x001fc40000400000 */
[----:B-1----:R-:W-:-:S03]  /*e7910*/  FMUL R8, R21, R29 ;  /* 0x0000001d15087220 */ /* 0x002fc60000400000 */
[----:B------:R0:W-:Y:S01]  /*e7920*/  STL [R1+0x6c], R5 ;  /* 0x00006c0501007387 */ /* 0x0001e20000100800 */
[----:B------:R-:W-:Y:S02]  /*e7930*/  IMAD R10, R10, 0x326, RZ ;  /* 0x000003260a0a7824 */ /* 0x000fe400078e02ff */
[----:B------:R-:W-:Y:S02]  /*e7940*/  STL [R1+0x68], R8 ;  /* 0x0000680801007387 */ /* 0x000fe40000100800 */
[----:B------:R1:W-:Y:S02]  /*e7950*/  STL [R1+0x60], R6 ;  /* 0x0000600601007387 */ /* 0x0003e40000100800 */
[----:B0-----:R-:W-:Y:S01]  /*e7960*/  FMUL R5, R21, R20 ;  /* 0x0000001415057220 */ /* 0x001fe20000400000 */
[----:B-1----:R-:W4:Y:S04]  /*e7970*/  LDL.LU R6, [R1+0x538] ;  /* 0x0005380001067983 */ /* 0x002f280000300800 */
[----:B------:R-:W-:Y:S01]  /*e7980*/  STL [R1+0x5c], R5 ;  /* 0x00005c0501007387 */ /* 0x000fe20000100800 */
[----:B--2---:R-:W-:Y:S01]  /*e7990*/  LEA.HI.X.SX32 R15, R4, R3, 0x1, P5 ;  /* 0x00000003040f7211 */ /* 0x004fe200028f0eff */
[----:B-----5:R-:W0:Y:S04]  /*e79a0*/  MUFU.RCP R7, R7 ;  /* 0x0000000700077308 */ /* 0x020e280000001000 */
[----:B------:R1:W-:Y:S02]  /*e79b0*/  STL.64 [R1+0x9e8], R14 ;  /* 0x0009e80e01007387 */ /* 0x0003e40000100a00 */
[----:B-1----:R-:W-:-:S05]  /*e79c0*/  IADD3 R14, P5, R10, R2, RZ ;  /* 0x000000020a0e7210 */ /* 0x002fca0007fbe0ff */
[----:B------:R-:W-:Y:S01]  /*e79d0*/  STL [R1+0x423c], R14 ;  /* 0x00423c0e01007387 */ /* 0x000fe20000100800 */
[----:B------:R1:W-:Y:S02]  /*e79e0*/  STL [R1+0x4238], R2 ;  /* 0x0042380201007387 */ /* 0x0003e40000100800 */
[----:B------:R-:W-:Y:S02]  /*e79f0*/  STL [R1+0x4234], R3 ;  /* 0x0042340301007387 */ /* 0x000fe40000100800 */
[----:B0-----:R0:W-:Y:S02]  /*e7a00*/  STL [R1+0x4240], R7 ;  /* 0x0042400701007387 */ /* 0x0011e40000100800 */
[C---:B-1----:R-:W-:Y:S01]  /*e7a10*/  FMUL R2, R11.reuse, R16 ;  /* 0x000000100b027220 */ /* 0x042fe20000400000 */
[----:B0-----:R-:W2:Y:S01]  /*e7a20*/  LDL.LU R7, [R1+0x53c] ;  /* 0x00053c0001077983 */ /* 0x001ea20000300800 */
[----:B------:R-:W5:Y:S03]  /*e7a30*/  LDL.LU R14, [R1+0x540] ;  /* 0x00054000010e7983 */ /* 0x000f660000300800 */
        /* <DEDUP_REMOVED lines=10> */
[----:B------:R-:W3:Y:S03]  /*e7ae0*/  LDL.LU R10, [R1+0x580] ;  /* 0x00058000010a7983 */ /* 0x000ee60000300800 */
[----:B0-----:R-:W3:Y:S01]  /*e7af0*/  LDL.LU R4, [R1+0x588] ;  /* 0x0005880001047983 */ /* 0x001ee20000300800 */
[----:B------:R-:W3:Y:S02]  /*e7b00*/  LDL.LU R28, [R1+0x590] ;  /* 0x00059000011c7983 */ /* 0x000ee40000300800 */
[----:B------:R-:W3:Y:S02]  /*e7b10*/  LDL.LU R21, [R1+0x598] ;  /* 0x0005980001157983 */ /* 0x000ee40000300800 */
[----:B------:R-:W3:Y:S01]  /*e7b20*/  LDL.LU R9, [R1+0x5a0] ;  /* 0x0005a00001097983 */ /* 0x000ee20000300800 */
[----:B------:R-:W3:Y:S01]  /*e7b30*/  LDL.LU R13, [R1+0x5a8] ;  /* 0x0005a800010d7983 */ /* 0x000ee20000300800 */
[----:B------:R-:W3:Y:S02]  /*e7b40*/  LDL.LU R12, [R1+0x5b0] ;  /* 0x0005b000010c7983 */ /* 0x000ee40000300800 */
[----:B------:R-:W3:Y:S02]  /*e7b50*/  LDL.LU R22, [R1+0x5b8] ;  /* 0x0005b80001167983 */ /* 0x000ee40000300800 */
[----:B------:R-:W3:Y:S02]  /*e7b60*/  LDL.LU R19, [R1+0x5c0] ;  /* 0x0005c00001137983 */ /* 0x000ee40000300800 */
[----:B----4-:R-:W-:-:S05]  /*e7b70*/  FMUL R0, R11, R0 ;  /* 0x000000000b007220 */ /* 0x010fca0000400000 */
[----:B------:R0:W-:Y:S01]  /*e7b80*/  STL [R1+0x14e0], R0 ;  /* 0x0014e00001007387 */ /* 0x0001e20000100800 */
[----:B------:R-:W4:Y:S02]  /*e7b90*/  LDL.LU R18, [R1+0x5c8] ;  /* 0x0005c80001127983 */ /* 0x000f240000300800 */
        /* <DEDUP_REMOVED lines=8> */
[----:B------:R-:W-:-:S05]  /*e7c20*/  FMUL R6, R11, R6 ;  /* 0x000000060b067220 */ /* 0x000fca0000400000 */
[----:B------:R0:W-:Y:S04]  /*e7c30*/  STL [R1+0x14dc], R6 ;  /* 0x0014dc0601007387 */ /* 0x0001e80000100800 */
[----:B0-----:R-:W4:Y:S01]  /*e7c40*/  LDL.LU R6, [R1+0x618] ;  /* 0x0006180001067983 */ /* 0x001f220000300800 */
        /* <DEDUP_REMOVED lines=11> */
[----:B------:R0:W-:Y:S03]  /*e7d00*/  STL [R1+0x14c4], R3 ;  /* 0x0014c40301007387 */ /* 0x0001e60000100800 */
[----:B0-----:R-:W2:Y:S01]  /*e7d10*/  LDL.LU R3, [R1+0x4234] ;  /* 0x0042340001037983 */ /* 0x001ea20000300800 */
[----:B------:R0:W-:Y:S03]  /*e7d20*/  STL [R1+0x410], R16 ;  /* 0x0004101001007387 */ /* 0x0001e60000100800 */
[----:B0-----:R-:W5:Y:S01]  /*e7d30*/  LDL.LU R16, [R1+0x4230] ;  /* 0x0042300001107983 */ /* 0x001f620000300800 */
[----:B------:R-:W-:-:S02]  /*e7d40*/  FMUL R5, R11, R5 ;  /* 0x000000050b057220 */ /* 0x000fc40000400000 */
[C---:B------:R-:W-:Y:S02]  /*e7d50*/  FMUL R20, R11.reuse, R20 ;  /* 0x000000140b147220 */ /* 0x040fe40000400000 */
[C---:B------:R-:W-:Y:S02]  /*e7d60*/  FMUL R8, R11.reuse, R8 ;  /* 0x000000080b087220 */ /* 0x040fe40000400000 */
[C---:B------:R-:W-:Y:S01]  /*e7d70*/  FMUL R15, R11.reuse, R15 ;  /* 0x0000000f0b0f7220 */ /* 0x040fe20000400000 */
[----:B------:R-:W-:Y:S01]  /*e7d80*/  STL [R1+0x40c], R5 ;  /* 0x00040c0501007387 */ /* 0x000fe20000100800 */
[----:B------:R0:W-:Y:S03]  /*e7d90*/  STL [R1+0x408], R20 ;  /* 0x0004081401007387 */ /* 0x0001e60000100800 */
[----:B0-----:R-:W5:Y:S01]  /*e7da0*/  LDL.LU R20, [R1+0x544] ;  /* 0x0005440001147983 */ /* 0x001f620000300800 */
[----:B------:R-:W-:Y:S02]  /*e7db0*/  STL [R1+0x404], R8 ;  /* 0x0004040801007387 */ /* 0x000fe40000100800 */
[----:B------:R3:W-:Y:S02]  /*e7dc0*/  STL [R1+0x400], R15 ;  /* 0x0004000f01007387 */ /* 0x0007e40000100800 */
[----:B---3--:R-:W-:-:S02]  /*e7dd0*/  FMUL R15, R11, R10 ;  /* 0x0000000a0b0f7220 */ /* 0x008fc40000400000 */
[C---:B------:R-:W-:Y:S02]  /*e7de0*/  FMUL R10, R11.reuse, R4 ;  /* 0x000000040b0a7220 */ /* 0x040fe40000400000 */
[C---:B------:R-:W-:Y:S01]  /*e7df0*/  FMUL R4, R11.reuse, R21 ;  /* 0x000000150b047220 */ /* 0x040fe20000400000 */
[----:B------:R0:W-:Y:S02]  /*e7e00*/  STL [R1+0x3fc], R15 ;  /* 0x0003fc0f01007387 */ /* 0x0001e40000100800 */
[----:B------:R1:W-:Y:S02]  /*e7e10*/  STL [R1+0x3f8], R10 ;  /* 0x0003f80a01007387 */ /* 0x0003e40000100800 */
[C---:B0-----:R-:W-:Y:S02]  /*e7e20*/  FMUL R15, R11.reuse, R28 ;  /* 0x0000001c0b0f7220 */ /* 0x041fe40000400000 */
[C---:B-1----:R-:W-:Y:S02]  /*e7e30*/  FMUL R10, R11.reuse, R9 ;  /* 0x000000090b0a7220 */ /* 0x042fe40000400000 */
[C---:B------:R-:W-:Y:S01]  /*e7e40*/  FMUL R9, R11.reuse, R13 ;  /* 0x0000000d0b097220 */ /* 0x040fe20000400000 */
[----:B------:R-:W-:Y:S01]  /*e7e50*/  STL [R1+0x3f4], R15 ;  /* 0x0003f40f01007387 */ /* 0x000fe20000100800 */
[----:B------:R0:W-:Y:S02]  /*e7e60*/  STL [R1+0x2dc], R4 ;  /* 0x0002dc0401007387 */ /* 0x0001e40000100800 */
[----:B------:R4:W-:Y:S02]  /*e7e70*/  STL [R1+0x2d8], R10 ;  /* 0x0002d80a01007387 */ /* 0x0009e40000100800 */
[----:B0-----:R-:W-:-:S02]  /*e7e80*/  FMUL R4, R11, R12 ;  /* 0x0000000c0b047220 */ /* 0x001fc40000400000 */
[----:B------:R-:W3:Y:S01]  /*e7e90*/  LDL.LU R12, [R1+0x54c] ;  /* 0x00054c00010c7983 */ /* 0x000ee20000300800 */
[----:B------:R0:W-:Y:S02]  /*e7ea0*/  STL [R1+0x2d0], R9 ;  /* 0x0002d00901007387 */ /* 0x0001e40000100800 */
[----:B------:R1:W-:Y:S02]  /*e7eb0*/  STL [R1+0x1cc], R4 ;  /* 0x0001cc0401007387 */ /* 0x0003e40000100800 */
[C---:B----4-:R-:W-:Y:S02]  /*e7ec0*/  FMUL R10, R11.reuse, R18 ;  /* 0x000000120b0a7220 */ /* 0x050fe40000400000 */
[C---:B0-----:R-:W-:Y:S02]  /*e7ed0*/  FMUL R9, R11.reuse, R22 ;  /* 0x000000160b097220 */ /* 0x041fe40000400000 */
[----:B-1----:R-:W-:-:S03]  /*e7ee0*/  FMUL R4, R11, R19 ;  /* 0x000000130b047220 */ /* 0x002fc60000400000 */
[----:B------:R0:W-:Y:S02]  /*e7ef0*/  STL [R1+0x1c8], R9 ;  /* 0x0001c80901007387 */ /* 0x0001e40000100800 */
[----:B------:R1:W-:Y:S02]  /*e7f00*/  STL [R1+0x1c4], R4 ;  /* 0x0001c40401007387 */ /* 0x0003e40000100800 */
[----:B------:R4:W-:Y:S02]  /*e7f10*/  STL [R1+0x1c0], R10 ;  /* 0x0001c00a01007387 */ /* 0x0009e40000100800 */
[C---:B0-----:R-:W-:Y:S02]  /*e7f20*/  FMUL R9, R11.reuse, R23 ;  /* 0x000000170b097220 */ /* 0x041fe40000400000 */
[C---:B-1----:R-:W-:Y:S02]  /*e7f30*/  FMUL R4, R11.reuse, R17 ;  /* 0x000000110b047220 */ /* 0x042fe40000400000 */
[----:B----4-:R-:W-:Y:S01]  /*e7f40*/  FMUL R10, R11, R26 ;  /* 0x0000001a0b0a7220 */ /* 0x010fe20000400000 */
[----:B------:R0:W-:Y:S02]  /*e7f50*/  STL [R1+0x1bc], R9 ;  /* 0x0001bc0901007387 */ /* 0x0001e40000100800 */
[----:B------:R1:W-:Y:S01]  /*e7f60*/  STL [R1+0x58], R4 ;  /* 0x0000580401007387 */ /* 0x0003e20000100800 */
[----:B------:R-:W-:-:S02]  /*e7f70*/  MOV R8, c[0x0][0x1c8] ;  /* 0x0000720000087a02 */ /* 0x000fc40000000f00 */
[----:B------:R-:W-:Y:S01]  /*e7f80*/  MOV R5, c[0x0][0x1c8] ;  /* 0x0000720000057a02 */ /* 0x000fe20000000f00 */
[----:B------:R4:W-:Y:S01]  /*e7f90*/  STL [R1+0x54], R10 ;  /* 0x0000540a01007387 */ /* 0x0009e20000100800 */
[C---:B0-----:R-:W-:Y:S02]  /*e7fa0*/  FMUL R9, R11.reuse, R27 ;  /* 0x0000001b0b097220 */ /* 0x041fe40000400000 */
[C---:B-1----:R-:W-:Y:S02]  /*e7fb0*/  FMUL R4, R11.reuse, R24 ;  /* 0x000000180b047220 */ /* 0x042fe40000400000 */
[----:B----4-:R-:W-:Y:S01]  /*e7fc0*/  FMUL R10, R11, R25 ;  /* 0x000000190b0a7220 */ /* 0x010fe20000400000 */
[----:B------:R0:W-:Y:S02]  /*e7fd0*/  STL [R1+0x50], R9 ;  /* 0x0000500901007387 */ /* 0x0001e40000100800 */
[----:B------:R1:W-:Y:S02]  /*e7fe0*/  STL [R1+0x4c], R4 ;  /* 0x00004c0401007387 */ /* 0x0003e40000100800 */
[----:B------:R-:W-:-:S02]  /*e7ff0*/  IMAD R8, R8, 0x193, RZ ;  /* 0x0000019308087824 */ /* 0x000fc400078e02ff */
[----:B------:R-:W-:Y:S01]  /*e8000*/  IMAD R5, R5, 0xca, RZ ;  /* 0x000000ca05057824 */ /* 0x000fe200078e02ff */
[----:B------:R-:W-:Y:S01]  /*e8010*/  STL [R1+0x40], R10 ;  /* 0x0000400a01007387 */ /* 0x000fe20000100800 */
[C---:B0-----:R-:W-:Y:S02]  /*e8020*/  FMUL R9, R11.reuse, R29 ;  /* 0x0000001d0b097220 */ /* 0x041fe40000400000 */
[C---:B-1----:R-:W-:Y:S02]  /*e8030*/  FMUL R4, R11.reuse, R0 ;  /* 0x000000000b047220 */ /* 0x042fe40000400000 */
[----:B------:R-:W4:Y:S01]  /*e8040*/  LDL.LU R0, [R1+0x554] ;  /* 0x0005540001007983 */ /* 0x000f220000300800 */
[----:B------:R-:W-:Y:S02]  /*e8050*/  STL [R1+0x3c], R9 ;  /* 0x00003c0901007387 */ /* 0x000fe40000100800 */
[----:B------:R-:W-:Y:S02]  /*e8060*/  FMUL R6, R11, R6 ;  /* 0x000000060b067220 */ /* 0x000fe40000400000 */
[----:B------:R0:W-:Y:S03]  /*e8070*/  STL [R1+0x30], R4 ;  /* 0x0000300401007387 */ /* 0x0001e60000100800 */
[----:B------:R-:W-:Y:S01]  /*e8080*/  STL [R1+0x24], R6 ;  /* 0x0000240601007387 */ /* 0x000fe20000100800 */
[----:B--2---:R-:W-:Y:S01]  /*e8090*/  LEA.HI.X.SX32 R15, R8, R3, 0x1, P5 ;  /* 0x00000003080f7211 */ /* 0x004fe200028f0eff */
[----:B0-----:R-:W-:Y:S01]  /*e80a0*/  IADD3 R4, P5, R5, R2, RZ ;  /* 0x0000000205047210 */ /* 0x001fe20007fbe0ff */
[----:B-----5:R-:W0:Y:S04]  /*e80b0*/  MUFU.RCP R16, R16 ;  /* 0x0000001000107308 */ /* 0x020e280000001000 */
[----:B------:R-:W-:Y:S01]  /*e80c0*/  STL [R1+0x4224], R4 ;  /* 0x0042240401007387 */ /* 0x000fe20000100800 */
[----:B------:R-:W-:Y:S02]  /*e80d0*/  STL [R1+0x4220], R2 ;  /* 0x0042200201007387 */ /* 0x000fe40000100800 */
[----:B------:R-:W-:Y:S02]  /*e80e0*/  STL.64 [R1+0x9e0], R14 ;  /* 0x0009e00e01007387 */ /* 0x000fe40000100a00 */
[----:B------:R-:W-:Y:S01]  /*e80f0*/  STL [R1+0x421c], R3 ;  /* 0x00421c0301007387 */ /* 0x000fe20000100800 */
[----:B0-----:R0:W-:Y:S04]  /*e8100*/  STL [R1+0x4228], R16 ;  /* 0x0042281001007387 */ /* 0x0011e80000100800 */
[----:B0-----:R-:W2:Y:S01]  /*e8110*/  LDL.LU R16, [R1+0x564] ;  /* 0x0005640001107983 */ /* 0x001ea20000300800 */
[----:B------:R-:W-:-:S03]  /*e8120*/  FMUL R2, R7, R20 ;  /* 0x0000001407027220 */ /* 0x000fc60000400000 */
[----:B--2---:R0:W-:Y:S02]  /*e8130*/  STL [R1+0x422c], R16 ;  /* 0x00422c1001007387 */ /* 0x0041e40000100800 */
[----:B------:R1:W-:Y:S02]  /*e8140*/  STL [R1+0x14a8], R2 ;  /* 0x0014a80201007387 */ /* 0x0003e40000100800 */
[----:B0-----:R-:W2:Y:S01]  /*e8150*/  LDL.LU R16, [R1+0x55c] ;  /* 0x00055c0001107983 */ /* 0x001ea20000300800 */
[----:B------:R-:W5:Y:S02]  /*e8160*/  LDL.LU R4, [R1+0x56c] ;  /* 0x00056c0001047983 */ /* 0x000f640000300800 */
[----:B-1----:R-:W5:Y:S02]  /*e8170*/  LDL.LU R2, [R1+0x574] ;  /* 0x0005740001027983 */ /* 0x002f640000300800 */
[----:B------:R-:W5:Y:S01]  /*e8180*/  LDL.LU R3, [R1+0x57c] ;  /* 0x00057c0001037983 */ /* 0x000f620000300800 */
[----:B------:R-:W5:Y:S01]  /*e8190*/  LDL.LU R20, [R1+0x584] ;  /* 0x0005840001147983 */ /* 0x000f620000300800 */
[----:B---3--:R-:W-:-:S02]  /*e81a0*/  FMUL R8, R7, R12 ;  /* 0x0000000c07087220 */ /* 0x008fc40000400000 */
[----:B------:R-:W3:Y:S02]  /*e81b0*/  LDL.LU R13, [R1+0x58c] ;  /* 0x00058c00010d7983 */ /* 0x000ee40000300800 */
[----:B------:R-:W3:Y:S01]  /*e81c0*/  LDL.LU R6, [R1+0x594] ;  /* 0x0005940001067983 */ /* 0x000ee20000300800 */
[----:B------:R-:W3:Y:S01]  /*e81d0*/  LDL.LU R9, [R1+0x59c] ;  /* 0x00059c0001097983 */ /* 0x000ee20000300800 */
[----:B------:R-:W3:Y:S02]  /*e81e0*/  LDL.LU R5, [R1+0x5a4] ;  /* 0x0005a40001057983 */ /* 0x000ee40000300800 */
[----:B------:R0:W-:Y:S02]  /*e81f0*/  STL [R1+0x14a0], R8 ;  /* 0x0014a00801007387 */ /* 0x0001e40000100800 */
[C---:B----4-:R-:W-:Y:S01]  /*e8200*/  FMUL R0, R7.reuse, R0 ;  /* 0x0000000007007220 */ /* 0x050fe20000400000 */
[----:B0-----:R-:W4:Y:S01]  /*e8210*/  LDL.LU R8, [R1+0x5ac] ;  /* 0x0005ac0001087983 */ /* 0x001f220000300800 */
        /* <DEDUP_REMOVED lines=8> */
[----:B------:R-:W4:Y:S02]  /*e82a0*/  LDL.LU R15, [R1+0x5f0] ;  /* 0x0005f000010f7983 */ /* 0x000f240000300800 */
[----:B------:R-:W4:Y:S02]  /*e82b0*/  LDL.LU R18, [R1+0x5f8] ;  /* 0x0005f80001127983 */ /* 0x000f240000300800 */
[----:B------:R0:W-:Y:S01]  /*e82c0*/  STL [R1+0x1498], R0 ;  /* 0x0014980001007387 */ /* 0x0001e20000100800 */
[----:B------:R-:W4:Y:S01]  /*e82d0*/  LDL.LU R23, [R1+0x5fc] ;  /* 0x0005fc0001177983 */ /* 0x000f220000300800 */
[----:B------:R-:W4:Y:S02]  /*e82e0*/  LDL.LU R17, [R1+0x604] ;  /* 0x0006040001117983 */ /* 0x000f240000300800 */
[----:B------:R-:W4:Y:S02]  /*e82f0*/  LDL.LU R26, [R1+0x60c] ;  /* 0x00060c00011a7983 */ /* 0x000f240000300800 */
[----:B------:R-:W4:Y:S01]  /*e8300*/  LDL.LU R27, [R1+0x614] ;  /* 0x00061400011b7983 */ /* 0x000f220000300800 */
[----:B------:R-:W4:Y:S01]  /*e8310*/  LDL.LU R24, [R1+0x61c] ;  /* 0x00061c0001187983 */ /* 0x000f220000300800 */
[----:B------:R-:W4:Y:S02]  /*e8320*/  LDL.LU R25, [R1+0x620] ;  /* 0x0006200001197983 */ /* 0x000f240000300800 */
[----:B------:R-:W4:Y:S01]  /*e8330*/  LDL.LU R12, [R1+0x624] ;  /* 0x00062400010c7983 */ /* 0x000f220000300800 */
[----:B0-----:R-:W4:Y:S01]  /*e8340*/  LDL.LU R0, [R1+0x628] ;  /* 0x0006280001007983 */ /* 0x001f220000300800 */
[----:B--2---:R-:W-:-:S05]  /*e8350*/  FMUL R16, R7, R16 ;  /* 0x0000001007107220 */ /* 0x004fca0000400000 */
[----:B------:R0:W-:Y:S04]  /*e8360*/  STL [R1+0x1490], R16 ;  /* 0x0014901001007387 */ /* 0x0001e80000100800 */
[----:B0-----:R-:W2:Y:S01]  /*e8370*/  LDL.LU R16, [R1+0x422c] ;  /* 0x00422c0001107983 */ /* 0x001ea20000300800 */
[C---:B-----5:R-:W-:Y:S02]  /*e8380*/  FMUL R4, R7.reuse, R4 ;  /* 0x0000000407047220 */ /* 0x060fe40000400000 */
[C---:B------:R-:W-:Y:S02]  /*e8390*/  FMUL R2, R7.reuse, R2 ;  /* 0x0000000207027220 */ /* 0x040fe40000400000 */
[C---:B------:R-:W-:Y:S02]  /*e83a0*/  FMUL R3, R7.reuse, R3 ;  /* 0x0000000307037220 */ /* 0x040fe40000400000 */
[----:B------:R-:W-:-:S02]  /*e83b0*/  FMUL R20, R7, R20 ;  /* 0x0000001407147220 */ /* 0x000fc40000400000 */
[C---:B---3--:R-:W-:Y:S02]  /*e83c0*/  FMUL R13, R7.reuse, R13 ;  /* 0x0000000d070d7220 */ /* 0x048fe40000400000 */
[C---:B------:R-:W-:Y:S02]  /*e83d0*/  FMUL R6, R7.reuse, R6 ;  /* 0x0000000607067220 */ /* 0x040fe40000400000 */
[C---:B------:R-:W-:Y:S02]  /*e83e0*/  FMUL R9, R7.reuse, R9 ;  /* 0x0000000907097220 */ /* 0x040fe40000400000 */
[C---:B------:R-:W-:Y:S02]  /*e83f0*/  FMUL R5, R7.reuse, R5 ;  /* 0x0000000507057220 */ /* 0x040fe40000400000 */
[C---:B----4-:R-:W-:Y:S02]  /*e8400*/  FMUL R10, R7.reuse, R10 ;  /* 0x0000000a070a7220 */ /* 0x050fe40000400000 */
[----:B--2---:R-:W-:-:S05]  /*e8410*/  FMUL R16, R7, R16 ;  /* 0x0000001007107220 */ /* 0x004fca0000400000 */
[----:B------:R0:W-:Y:S04]  /*e8420*/  STL [R1+0x1488], R16 ;  /* 0x0014881001007387 */ /* 0x0001e80000100800 */
[----:B0-----:R-:W2:Y:S01]  /*e8430*/  LDL.LU R16, [R1+0x4228] ;  /* 0x0042280001107983 */ /* 0x001ea20000300800 */
[----:B------:R0:W-:Y:S03]  /*e8440*/  STL [R1+0x1484], R4 ;  /* 0x0014840401007387 */ /* 0x0001e60000100800 */
[----:B0-----:R-:W3:Y:S01]  /*e8450*/  LDL.LU R4, [R1+0x4224] ;  /* 0x0042240001047983 */ /* 0x001ee20000300800 */
[----:B------:R0:W-:Y:S03]  /*e8460*/  STL [R1+0x1478], R2 ;  /* 0x0014780201007387 */ /* 0x0001e60000100800 */
[----:B0-----:R-:W4:Y:S01]  /*e8470*/  LDL.LU R2, [R1+0x4220] ;  /* 0x0042200001027983 */ /* 0x001f220000300800 */
[----:B------:R0:W-:Y:S03]  /*e8480*/  STL [R1+0x1470], R3 ;  /* 0x0014700301007387 */ /* 0x0001e60000100800 */
[----:B0-----:R-:W5:Y:S01]  /*e8490*/  LDL.LU R3, [R1+0x421c] ;  /* 0x00421c0001037983 */ /* 0x001f620000300800 */
[----:B------:R0:W-:Y:S03]  /*e84a0*/  STL [R1+0x3ec], R20 ;  /* 0x0003ec1401007387 */ /* 0x0001e60000100800 */
[----:B0-----:R-:W2:Y:S01]  /*e84b0*/  LDL.LU R20, [R1+0x4218] ;  /* 0x0042180001147983 */ /* 0x001ea20000300800 */
[----:B------:R-:W-:Y:S02]  /*e84c0*/  STL [R1+0x3e4], R13 ;  /* 0x0003e40d01007387 */ /* 0x000fe40000100800 */
[----:B------:R0:W-:Y:S02]  /*e84d0*/  STL [R1+0x3dc], R6 ;  /* 0x0003dc0601007387 */ /* 0x0001e40000100800 */
[----:B0-----:R-:W3:Y:S01]  /*e84e0*/  LDL.LU R6, [R1+0x63c] ;  /* 0x00063c0001067983 */ /* 0x001ee20000300800 */
[----:B------:R-:W-:Y:S02]  /*e84f0*/  STL [R1+0x3d4], R9 ;  /* 0x0003d40901007387 */ /* 0x000fe40000100800 */
[----:B------:R0:W-:Y:S02]  /*e8500*/  STL [R1+0x3cc], R5 ;  /* 0x0003cc0501007387 */ /* 0x0001e40000100800 */
[----:B0-----:R-:W-:-:S02]  /*e8510*/  FMUL R5, R7, R8 ;  /* 0x0000000807057220 */ /* 0x001fc40000400000 */
        /* <DEDUP_REMOVED lines=10> */
[C---:B------:R-:W-:Y:S01]  /*e85c0*/  FMUL R8, R7.reuse, R19 ;  /* 0x0000001307087220 */ /* 0x040fe20000400000 */
[----:B------:R0:W-:Y:S02]  /*e85d0*/  STL [R1+0x184], R5 ;  /* 0x0001840501007387 */ /* 0x0001e40000100800 */
[----:B------:R1:W-:Y:S02]  /*e85e0*/  STL [R1+0x17c], R10 ;  /* 0x00017c0a01007387 */ /* 0x0003e40000100800 */
[----:B0-----:R-:W-:-:S02]  /*e85f0*/  FMUL R5, R7, R29 ;  /* 0x0000001d07057220 */ /* 0x001fc40000400000 */
[----:B------:R-:W3:Y:S01]  /*e8600*/  LDL.LU R29, [R1+0x644] ;  /* 0x00064400011d7983 */ /* 0x000ee20000300800 */
[----:B------:R0:W-:Y:S02]  /*e8610*/  STL [R1+0x174], R8 ;  /* 0x0001740801007387 */ /* 0x0001e40000100800 */
[C---:B-1----:R-:W-:Y:S02]  /*e8620*/  FMUL R10, R7.reuse, R15 ;  /* 0x0000000f070a7220 */ /* 0x042fe40000400000 */
[----:B------:R1:W-:Y:S03]  /*e8630*/  STL [R1+0x16c], R5 ;  /* 0x00016c0501007387 */ /* 0x0003e60000100800 */
[----:B------:R1:W-:Y:S01]  /*e8640*/  STL [R1+0x164], R10 ;  /* 0x0001640a01007387 */ /* 0x0003e20000100800 */
[C---:B0-----:R-:W-:Y:S02]  /*e8650*/  FMUL R8, R7.reuse, R23 ;  /* 0x0000001707087220 */ /* 0x041fe40000400000 */
[----:B-1----:R-:W-:-:S02]  /*e8660*/  FMUL R5, R7, R18 ;  /* 0x0000001207057220 */ /* 0x002fc40000400000 */
[----:B------:R-:W-:-:S03]  /*e8670*/  FMUL R10, R7, R17 ;  /* 0x00000011070a7220 */ /* 0x000fc60000400000 */
[----:B------:R0:W-:Y:S01]  /*e8680*/  STL [R1+0x15c], R5 ;  /* 0x00015c0501007387 */ /* 0x0001e20000100800 */
[----:B------:R1:W-:Y:S03]  /*e8690*/  STL [R1+0x48], R8 ;  /* 0x0000480801007387 */ /* 0x0003e60000100800 */
[----:B------:R1:W-:Y:S01]  /*e86a0*/  STL [R1+0x44], R10 ;  /* 0x0000440a01007387 */ /* 0x0003e20000100800 */
[C---:B0-----:R-:W-:Y:S02]  /*e86b0*/  FMUL R5, R7.reuse, R26 ;  /* 0x0000001a07057220 */ /* 0x041fe40000400000 */
[C---:B-1----:R-:W-:Y:S02]  /*e86c0*/  FMUL R8, R7.reuse, R27 ;  /* 0x0000001b07087220 */ /* 0x042fe40000400000 */
[----:B------:R-:W-:Y:S01]  /*e86d0*/  FMUL R10, R7, R24 ;  /* 0x00000018070a7220 */ /* 0x000fe20000400000 */
[----:B------:R0:W-:Y:S02]  /*e86e0*/  STL [R1+0x38], R5 ;  /* 0x0000380501007387 */ /* 0x0001e40000100800 */
[----:B------:R1:W-:Y:S01]  /*e86f0*/  STL [R1+0x34], R8 ;  /* 0x0000340801007387 */ /* 0x0003e20000100800 */
[----:B------:R-:W-:-:S02]  /*e8700*/  MOV R9, c[0x0][0x1c8] ;  /* 0x0000720000097a02 */ /* 0x000fc40000000f00 */
[----:B------:R-:W-:Y:S01]  /*e8710*/  MOV R13, c[0x0][0x1c8] ;  /* 0x00007200000d7a02 */ /* 0x000fe20000000f00 */
[----:B------:R-:W-:Y:S01]  /*e8720*/  STL [R1+0x2c], R10 ;  /* 0x00002c0a01007387 */ /* 0x000fe20000100800 */
[C---:B0-----:R-:W-:Y:S02]  /*e8730*/  FMUL R5, R7.reuse, R25 ;  /* 0x0000001907057220 */ /* 0x041fe40000400000 */
[----:B-1----:R-:W-:Y:S02]  /*e8740*/  FMUL R8, R7, R12 ;  /* 0x0000000c07087220 */ /* 0x002fe40000400000 */
[----:B------:R-:W-:Y:S01]  /*e8750*/  IMAD R9, R9, 0x65, RZ ;  /* 0x0000006509097824 */ /* 0x000fe200078e02ff */
[----:B------:R5:W-:Y:S02]  /*e8760*/  STL [R1+0x28], R5 ;  /* 0x0000280501007387 */ /* 0x000be40000100800 */
[----:B------:R2:W-:Y:S02]  /*e8770*/  STL [R1+0x20], R8 ;  /* 0x0000200801007387 */ /* 0x0005e40000100800 */
[----:B------:R-:W-:-:S02]  /*e8780*/  IMAD R13, R13, 0x194, RZ ;  /* 0x000001940d0d7824 */ /* 0x000fc400078e02ff */
[----:B------:R-:W-:Y:S02]  /*e8790*/  FMUL R7, R7, R0 ;  /* 0x0000000007077220 */ /* 0x000fe40000400000 */
[----:B------:R-:W3:Y:S03]  /*e87a0*/  LDL.LU R0, [R1+0x648] ;  /* 0x0006480001007983 */ /* 0x000ee60000300800 */
[----:B------:R-:W-:Y:S01]  /*e87b0*/  STL [R1+0x1c], R7 ;  /* 0x00001c0701007387 */ /* 0x000fe20000100800 */
[----:B-----5:R-:W-:Y:S01]  /*e87c0*/  LEA.HI.X.SX32 R5, R9, R3, 0x1, P5 ;  /* 0x0000000309057211 */ /* 0x020fe200028f0eff */
[----:B----4-:R-:W-:Y:S01]  /*e87d0*/  IADD3 R10, P5, R13, R2, RZ ;  /* 0x000000020d0a7210 */ /* 0x010fe20007fbe0ff */
[----:B--2---:R-:W0:Y:S04]  /*e87e0*/  MUFU.RCP R8, R20 ;  /* 0x0000001400087308 */ /* 0x004e280000001000 */
[----:B------:R-:W-:Y:S01]  /*e87f0*/  STL [R1+0x420c], R10 ;  /* 0x00420c0a01007387 */ /* 0x000fe20000100800 */
[----:B---3--:R-:W-:Y:S03]  /*e8800*/  STL.64 [R1+0x9c0], R4 ;  /* 0x0009c00401007387 */ /* 0x008fe60000100a00 */
[----:B------:R-:W-:Y:S01]  /*e8810*/  STL [R1+0x4208], R2 ;  /* 0x0042080201007387 */ /* 0x000fe20000100800 */
[----:B------:R-:W-:Y:S03]  /*e8820*/  STL [R1+0x4204], R3 ;  /* 0x0042040301007387 */ /* 0x000fe60000100800 */
[----:B0-----:R0:W-:Y:S04]  /*e8830*/  STL [R1+0x4210], R8 ;  /* 0x0042100801007387 */ /* 0x0011e80000100800 */
[----:B0-----:R-:W2:Y:S01]  /*e8840*/  LDL.LU R8, [R1+0x654] ;  /* 0x0006540001087983 */ /* 0x001ea20000300800 */
[----:B------:R-:W-:-:S03]  /*e8850*/  FMUL R2, R16, R6 ;  /* 0x0000000610027220 */ /* 0x000fc60000400000 */
[----:B--2---:R0:W-:Y:S02]  /*e8860*/  STL [R1+0x4214], R8 ;  /* 0x0042140801007387 */ /* 0x0041e40000100800 */
[----:B------:R1:W-:Y:S02]  /*e8870*/  STL [R1+0x1424], R2 ;  /* 0x0014240201007387 */ /* 0x0003e40000100800 */
[----:B0-----:R-:W2:Y:S01]  /*e8880*/  LDL.LU R8, [R1+0x64c] ;  /* 0x00064c0001087983 */ /* 0x001ea20000300800 */
[----:B------:R-:W3:Y:S02]  /*e8890*/  LDL.LU R10, [R1+0x658] ;  /* 0x00065800010a7983 */ /* 0x000ee40000300800 */
[----:B-1----:R-:W4:Y:S02]  /*e88a0*/  LDL.LU R2, [R1+0x660] ;  /* 0x0006600001027983 */ /* 0x002f240000300800 */
[----:B------:R-:W5:Y:S01]  /*e88b0*/  LDL.LU R3, [R1+0x668] ;  /* 0x0006680001037983 */ /* 0x000f620000300800 */
[----:B------:R-:W3:Y:S01]  /*e88c0*/  LDL.LU R6, [R1+0x670] ;  /* 0x0006700001067983 */ /* 0x000ee20000300800 */
[----:B------:R-:W3:Y:S02]  /*e88d0*/  LDL.LU R4, [R1+0x678] ;  /* 0x0006780001047983 */ /* 0x000ee40000300800 */
[----:B------:R-:W3:Y:S02]  /*e88e0*/  LDL.LU R5, [R1+0x680] ;  /* 0x0006800001057983 */ /* 0x000ee40000300800 */
[C---:B------:R-:W-:Y:S01]  /*e88f0*/  FMUL R7, R16.reuse, R29 ;  /* 0x0000001d10077220 */ /* 0x040fe20000400000 */
[----:B------:R-:W3:Y:S01]  /*e8900*/  LDL.LU R20, [R1+0x688] ;  /* 0x0006880001147983 */ /* 0x000ee20000300800 */
[----:B------:R-:W3:Y:S02]  /*e8910*/  LDL.LU R12, [R1+0x690] ;  /* 0x00069000010c7983 */ /* 0x000ee40000300800 */
[----:B------:R-:W3:Y:S02]  /*e8920*/  LDL.LU R11, [R1+0x698] ;  /* 0x00069800010b7983 */ /* 0x000ee40000300800 */
[----:B------:R-:W3:Y:S01]  /*e8930*/  LDL.LU R13, [R1+0x6a0] ;  /* 0x0006a000010d7983 */ /* 0x000ee20000300800 */
[----:B------:R0:W-:Y:S01]  /*e8940*/  STL [R1+0x1420], R7 ;  /* 0x0014200701007387 */ /* 0x0001e20000100800 */
[----:B------:R-:W3:Y:S02]  /*e8950*/  LDL.LU R9, [R1+0x6a8] ;  /* 0x0006a80001097983 */ /* 0x000ee40000300800 */
[----:B------:R-:W3:Y:S02]  /*e8960*/  LDL.LU R28, [R1+0x6b0] ;  /* 0x0006b000011c7983 */ /* 0x000ee40000300800 */
[C---:B------:R-:W-:Y:S01]  /*e8970*/  FMUL R0, R16.reuse, R0 ;  /* 0x0000000010007220 */ /* 0x040fe20000400000 */
        /* <DEDUP_REMOVED lines=11> */
[----:B------:R0:W-:Y:S01]  /*e8a30*/  STL [R1+0x141c], R0 ;  /* 0x00141c0001007387 */ /* 0x0001e20000100800 */
[----:B------:R-:W5:Y:S01]  /*e8a40*/  LDL.LU R24, [R1+0x718] ;  /* 0x0007180001187983 */ /* 0x000f620000300800 */
[----:B------:R-:W5:Y:S02]  /*e8a50*/  LDL.LU R25, [R1+0x720] ;  /* 0x0007200001197983 */ /* 0x000f640000300800 */
[----:B------:R-:W5:Y:S01]  /*e8a60*/  LDL.LU R29, [R1+0x728] ;  /* 0x00072800011d7983 */ /* 0x000f620000300800 */
[----:B0-----:R-:W5:Y:S01]  /*e8a70*/  LDL.LU R0, [R1+0x730] ;  /* 0x0007300001007983 */ /* 0x001f620000300800 */
[----:B--2---:R-:W-:-:S05]  /*e8a80*/  FMUL R8, R16, R8 ;  /* 0x0000000810087220 */ /* 0x004fca0000400000 */
[----:B------:R0:W-:Y:S04]  /*e8a90*/  STL [R1+0x1418], R8 ;  /* 0x0014180801007387 */ /* 0x0001e80000100800 */
[----:B0-----:R-:W2:Y:S01]  /*e8aa0*/  LDL.LU R8, [R1+0x4214] ;  /* 0x0042140001087983 */ /* 0x001ea20000300800 */
[C---:B---3--:R-:W-:Y:S02]  /*e8ab0*/  FMUL R10, R16.reuse, R10 ;  /* 0x0000000a100a7220 */ /* 0x048fe40000400000 */
[C---:B----4-:R-:W-:Y:S02]  /*e8ac0*/  FMUL R2, R16.reuse, R2 ;  /* 0x0000000210027220 */ /* 0x050fe40000400000 */
[C---:B-----5:R-:W-:Y:S02]  /*e8ad0*/  FMUL R3, R16.reuse, R3 ;  /* 0x0000000310037220 */ /* 0x060fe40000400000 */
[----:B------:R-:W-:-:S02]  /*e8ae0*/  FMUL R6, R16, R6 ;  /* 0x0000000610067220 */ /* 0x000fc40000400000 */
[C---:B------:R-:W-:Y:S02]  /*e8af0*/  FMUL R4, R16.reuse, R4 ;  /* 0x0000000410047220 */ /* 0x040fe40000400000 */
[C---:B------:R-:W-:Y:S02]  /*e8b00*/  FMUL R5, R16.reuse, R5 ;  /* 0x0000000510057220 */ /* 0x040fe40000400000 */
[C---:B------:R-:W-:Y:S02]  /*e8b10*/  FMUL R20, R16.reuse, R20 ;  /* 0x0000001410147220 */ /* 0x040fe40000400000 */
[C---:B------:R-:W-:Y:S02]  /*e8b20*/  FMUL R9, R16.reuse, R9 ;  /* 0x0000000910097220 */ /* 0x040fe40000400000 */
        /* <DEDUP_REMOVED lines=12> */
[----:B------:R-:W-:Y:S02]  /*e8bf0*/  STL [R1+0x394], R5 ;  /* 0x0003940501007387 */ /* 0x000fe40000100800 */
[----:B------:R0:W-:Y:S02]  /*e8c00*/  STL [R1+0x390], R20 ;  /* 0x0003901401007387 */ /* 0x0001e40000100800 */
[----:B0-----:R-:W-:-:S02]  /*e8c10*/  FMUL R20, R16, R12 ;  /* 0x0000000c10147220 */ /* 0x001fc40000400000 */
[----:B------:R-:W2:Y:S03]  /*e8c20*/  LDL.LU R12, [R1+0x65c] ;  /* 0x00065c00010c7983 */ /* 0x000ea60000300800 */
[----:B------:R0:W-:Y:S02]  /*e8c30*/  STL [R1+0x384], R20 ;  /* 0x0003841401007387 */ /* 0x0001e40000100800 */
[C---:B0-----:R-:W-:Y:S02]  /*e8c40*/  FMUL R20, R16.reuse, R11 ;  /* 0x0000000b10147220 */ /* 0x041fe40000400000 */
[C---:B------:R-:W-:Y:S02]  /*e8c50*/  FMUL R11, R16.reuse, R13 ;  /* 0x0000000d100b7220 */ /* 0x040fe40000400000 */
[C---:B------:R-:W-:Y:S01]  /*e8c60*/  FMUL R13, R16.reuse, R28 ;  /* 0x0000001c100d7220 */ /* 0x040fe20000400000 */
[----:B------:R-:W-:Y:S02]  /*e8c70*/  STL [R1+0x380], R20 ;  /* 0x0003801401007387 */ /* 0x000fe40000100800 */
[----:B------:R0:W-:Y:S02]  /*e8c80*/  STL [R1+0x374], R11 ;  /* 0x0003740b01007387 */ /* 0x0001e40000100800 */
[----:B------:R1:W-:Y:S02]  /*e8c90*/  STL [R1+0x370], R9 ;  /* 0x0003700901007387 */ /* 0x0003e40000100800 */
[----:B------:R-:W-:Y:S02]  /*e8ca0*/  STL [R1+0x138], R13 ;  /* 0x0001380d01007387 */ /* 0x000fe40000100800 */
        /* <DEDUP_REMOVED lines=9> */
[----:B------:R0:W-:Y:S02]  /*e8d40*/  STL [R1+0x120], R11 ;  /* 0x0001200b01007387 */ /* 0x0001e40000100800 */
[----:B------:R1:W-:Y:S02]  /*e8d50*/  STL [R1+0x11c], R9 ;  /* 0x00011c0901007387 */ /* 0x0003e40000100800 */
[----:B------:R1:W-:Y:S02]  /*e8d60*/  STL [R1+0x110], R7 ;  /* 0x0001100701007387 */ /* 0x0003e40000100800 */
[C---:B0-----:R-:W-:Y:S02]  /*e8d70*/  FMUL R11, R16.reuse, R18 ;  /* 0x00000012100b7220 */ /* 0x041fe40000400000 */
[C---:B-1----:R-:W-:Y:S02]  /*e8d80*/  FMUL R9, R16.reuse, R23 ;  /* 0x0000001710097220 */ /* 0x042fe40000400000 */
[C---:B------:R-:W-:Y:S01]  /*e8d90*/  FMUL R7, R16.reuse, R17 ;  /* 0x0000001110077220 */ /* 0x040fe20000400000 */
[----:B------:R-:W-:Y:S01]  /*e8da0*/  STL [R1+0x10c], R11 ;  /* 0x00010c0b01007387 */ /* 0x000fe20000100800 */
[----:B------:R-:W4:Y:S02]  /*e8db0*/  LDL.LU R17, [R1+0x664] ;  /* 0x0006640001117983 */ /* 0x000f240000300800 */
[----:B------:R0:W-:Y:S02]  /*e8dc0*/  STL [R1+0x18], R9 ;  /* 0x0000180901007387 */ /* 0x0001e40000100800 */
[----:B------:R1:W-:Y:S02]  /*e8dd0*/  STL [R1+0x14], R7 ;  /* 0x0000140701007387 */ /* 0x0003e40000100800 */
[----:B0-----:R-:W-:-:S02]  /*e8de0*/  FMUL R9, R16, R26 ;  /* 0x0000001a10097220 */ /* 0x001fc40000400000 */
[C---:B-1----:R-:W-:Y:S02]  /*e8df0*/  FMUL R7, R16.reuse, R27 ;  /* 0x0000001b10077220 */ /* 0x042fe40000400000 */
[C---:B------:R-:W-:Y:S01]  /*e8e00*/  FMUL R11, R16.reuse, R24 ;  /* 0x00000018100b7220 */ /* 0x040fe20000400000 */
[----:B------:R0:W-:Y:S02]  /*e8e10*/  STL [R1+0x10], R9 ;  /* 0x0000100901007387 */ /* 0x0001e40000100800 */
[----:B------:R1:W-:Y:S01]  /*e8e20*/  STL [R1+0xc], R7 ;  /* 0x00000c0701007387 */ /* 0x0003e20000100800 */
[----:B------:R-:W-:Y:S01]  /*e8e30*/  MOV R5, c[0x0][0x1c8] ;  /* 0x0000720000057a02 */ /* 0x000fe20000000f00 */
[----:B------:R5:W-:Y:S02]  /*e8e40*/  STL [R1+0x8], R11 ;  /* 0x0000080b01007387 */ /* 0x000be40000100800 */
[C---:B0-----:R-:W-:Y:S02]  /*e8e50*/  FMUL R9, R16.reuse, R25 ;  /* 0x0000001910097220 */ /* 0x041fe40000400000 */
[----:B-1----:R-:W-:-:S02]  /*e8e60*/  FMUL R7, R16, R29 ;  /* 0x0000001d10077220 */ /* 0x002fc40000400000 */
[----:B------:R-:W-:Y:S01]  /*e8e70*/  FMUL R29, R16, R0 ;  /* 0x00000000101d7220 */ /* 0x000fe20000400000 */
[----:B------:R-:W-:Y:S01]  /*e8e80*/  STL [R1+0x4], R9 ;  /* 0x0000040901007387 */ /* 0x000fe20000100800 */
[----:B------:R-:W4:Y:S02]  /*e8e90*/  LDL.LU R18, [R1+0x66c] ;  /* 0x00066c0001127983 */ /* 0x000f240000300800 */
[----:B------:R-:W-:Y:S02]  /*e8ea0*/  STL [R1], R7 ;  /* 0x0000000701007387 */ /* 0x000fe40000100800 */
[----:B------:R-:W-:Y:S02]  /*e8eb0*/  STL [R1+0x41a0], R29 ;  /* 0x0041a01d01007387 */ /* 0x000fe40000100800 */
[----:B------:R-:W-:Y:S01]  /*e8ec0*/  IMAD R5, R5, 0xca, RZ ;  /* 0x000000ca05057824 */ /* 0x000fe200078e02ff */
[----:B------:R-:W4:Y:S01]  /*e8ed0*/  LDL.LU R23, [R1+0x674] ;  /* 0x0006740001177983 */ /* 0x000f220000300800 */
[----:B------:R-:W4:Y:S02]  /*e8ee0*/  LDL.LU R26, [R1+0x67c] ;  /* 0x00067c00011a7983 */ /* 0x000f240000300800 */
[----:B------:R-:W4:Y:S01]  /*e8ef0*/  LDL.LU R27, [R1+0x684] ;  /* 0x00068400011b7983 */ /* 0x000f220000300800 */
[----:B-----5:R-:W-:-:S05]  /*e8f00*/  LEA.HI.X.SX32 R11, R5, R3, 0x1, P5 ;  /* 0x00000003050b7211 */ /* 0x020fca00028f0eff */
[----:B---3--:R-:W-:Y:S01]  /*e8f10*/  STL.64 [R1+0x9b8], R10 ;  /* 0x0009b80a01007387 */ /* 0x008fe20000100a00 */
[----:B------:R-:W3:Y:S02]  /*e8f20*/  LDL.LU R0, [R1+0x68c] ;  /* 0x00068c0001007983 */ /* 0x000ee40000300800 */
[----:B------:R0:W-:Y:S02]  /*e8f30*/  STL [R1+0x41fc], R3 ;  /* 0x0041fc0301007387 */ /* 0x0001e40000100800 */
[----:B0-----:R-:W5:Y:S01]  /*e8f40*/  LDL.LU R3, [R1+0x694] ;  /* 0x0006940001037983 */ /* 0x001f620000300800 */
[----:B------:R-:W-:-:S04]  /*e8f50*/  IMAD.MOV.U32 R4, RZ, RZ, c[0x0][0x1c8] ;  /* 0x00007200ff047624 */ /* 0x000fc800078e00ff */
[----:B------:R-:W-:Y:S02]  /*e8f60*/  IMAD R4, R4, 0x328, RZ ;  /* 0x0000032804047824 */ /* 0x000fe400078e02ff */
[----:B--2---:R-:W-:Y:S02]  /*e8f70*/  FMUL R5, R8, R12 ;  /* 0x0000000c08057220 */ /* 0x004fe40000400000 */
[----:B------:R-:W2:Y:S03]  /*e8f80*/  LDL.LU R12, [R1+0x69c] ;  /* 0x00069c00010c7983 */ /* 0x000ea60000300800 */
[----:B------:R0:W-:Y:S02]  /*e8f90*/  STL [R1+0x13bc], R5 ;  /* 0x0013bc0501007387 */ /* 0x0001e40000100800 */
[----:B------:R-:W2:Y:S01]  /*e8fa0*/  LDL.LU R7, [R1+0x6a4] ;  /* 0x0006a40001077983 */ /* 0x000ea20000300800 */
[----:B----4-:R-:W-:Y:S01]  /*e8fb0*/  IADD3 R24, P5, R4, R2, RZ ;  /* 0x0000000204187210 */ /* 0x010fe20007fbe0ff */
[----:B------:R-:W4:Y:S01]  /*e8fc0*/  LDL.LU R28, [R1+0x6ac] ;  /* 0x0006ac00011c7983 */ /* 0x000f220000300800 */
[----:B------:R1:W2:Y:S01]  /*e8fd0*/  MUFU.RCP R4, R6 ;  /* 0x0000000600047308 */ /* 0x0002a20000001000 */
[----:B------:R-:W4:Y:S02]  /*e8fe0*/  LDL.LU R13, [R1+0x6b4] ;  /* 0x0006b400010d7983 */ /* 0x000f240000300800 */
[----:B-1----:R-:W4:Y:S01]  /*e8ff0*/  LDL.LU R6, [R1+0x6bc] ;  /* 0x0006bc0001067983 */ /* 0x002f220000300800 */
[----:B------:R-:W4:Y:S02]  /*e9000*/  LDL.LU R25, [R1+0x6c4] ;  /* 0x0006c40001197983 */ /* 0x000f240000300800 */
[----:B0-----:R-:W4:Y:S02]  /*e9010*/  LDL.LU R5, [R1+0x6cc] ;  /* 0x0006cc0001057983 */ /* 0x001f240000300800 */
[----:B------:R-:W4:Y:S01]  /*e9020*/  LDL.LU R29, [R1+0x6d4] ;  /* 0x0006d400011d7983 */ /* 0x000f220000300800 */
[----:B------:R-:W4:Y:S01]  /*e9030*/  LDL.LU R16, [R1+0x6dc] ;  /* 0x0006dc0001107983 */ /* 0x000f220000300800 */
[----:B------:R-:W4:Y:S02]  /*e9040*/  LDL.LU R20, [R1+0x6e4] ;  /* 0x0006e40001147983 */ /* 0x000f240000300800 */
[----:B------:R-:W4:Y:S02]  /*e9050*/  LDL.LU R9, [R1+0x6ec] ;  /* 0x0006ec0001097983 */ /* 0x000f240000300800 */
[----:B------:R-:W4:Y:S01]  /*e9060*/  LDL.LU R14, [R1+0x6f4] ;  /* 0x0006f400010e7983 */ /* 0x000f220000300800 */
[----:B------:R-:W4:Y:S01]  /*e9070*/  LDL.LU R11, [R1+0x6fc] ;  /* 0x0006fc00010b7983 */ /* 0x000f220000300800 */
[----:B------:R-:W4:Y:S02]  /*e9080*/  LDL.LU R10, [R1+0x700] ;  /* 0x00070000010a7983 */ /* 0x000f240000300800 */
[----:B------:R-:W-:-:S05]  /*e9090*/  FMUL R15, R8, R17 ;  /* 0x00000011080f7220 */ /* 0x000fca0000400000 */
[----:B------:R0:W-:Y:S01]  /*e90a0*/  STL [R1+0x13b4], R15 ;  /* 0x0013b40f01007387 */ /* 0x0001e20000100800 */
[----:B------:R-:W4:Y:S02]  /*e90b0*/  LDL.LU R21, [R1+0x708] ;  /* 0x0007080001157983 */ /* 0x000f240000300800 */
[----:B------:R-:W4:Y:S02]  /*e90c0*/  LDL.LU R22, [R1+0x710] ;  /* 0x0007100001167983 */ /* 0x000f240000300800 */
[----:B------:R-:W4:Y:S01]  /*e90d0*/  LDL.LU R19, [R1+0x714] ;  /* 0x0007140001137983 */ /* 0x000f220000300800 */
[----:B0-----:R-:W4:Y:S01]  /*e90e0*/  LDL.LU R15, [R1+0x71c] ;  /* 0x00071c00010f7983 */ /* 0x001f220000300800 */
[----:B------:R-:W4:Y:S02]  /*e90f0*/  LDL.LU R17, [R1+0x724] ;  /* 0x0007240001117983 */ /* 0x000f240000300800 */
[C---:B------:R-:W-:Y:S02]  /*e9100*/  FMUL R18, R8.reuse, R18 ;  /* 0x0000001208127220 */ /* 0x040fe40000400000 */
[----:B------:R-:W-:-:S02]  /*e9110*/  FMUL R23, R8, R23 ;  /* 0x0000001708177220 */ /* 0x000fc40000400000 */
[C---:B------:R-:W-:Y:S01]  /*e9120*/  FMUL R26, R8.reuse, R26 ;  /* 0x0000001a081a7220 */ /* 0x040fe20000400000 */
[----:B------:R0:W-:Y:S01]  /*e9130*/  STL [R1+0x47c], R18 ;  /* 0x00047c1201007387 */ /* 0x0001e20000100800 */
[----:B------:R-:W-:-:S03]  /*e9140*/  FMUL R27, R8, R27 ;  /* 0x0000001b081b7220 */ /* 0x000fc60000400000 */
[----:B0-----:R-:W4:Y:S01]  /*e9150*/  LDL.LU R18, [R1+0x72c] ;  /* 0x00072c0001127983 */ /* 0x001f220000300800 */
[----:B------:R0:W-:Y:S03]  /*e9160*/  STL [R1+0x478], R23 ;  /* 0x0004781701007387 */ /* 0x0001e60000100800 */
[----:B0-----:R-:W4:Y:S01]  /*e9170*/  LDL.LU R23, [R1+0x734] ;  /* 0x0007340001177983 */ /* 0x001f220000300800 */
[----:B------:R0:W-:Y:S03]  /*e9180*/  STL [R1+0x470], R26 ;  /* 0x0004701a01007387 */ /* 0x0001e60000100800 */
[----:B0-----:R-:W4:Y:S01]  /*e9190*/  LDL.LU R26, [R1+0x738] ;  /* 0x00073800011a7983 */ /* 0x001f220000300800 */
[----:B------:R0:W-:Y:S03]  /*e91a0*/  STL [R1+0x46c], R27 ;  /* 0x00046c1b01007387 */ /* 0x0001e60000100800 */
[----:B0-----:R-:W4:Y:S01]  /*e91b0*/  LDL.LU R27, [R1+0x73c] ;  /* 0x00073c00011b7983 */ /* 0x001f220000300800 */
[----:B---3--:R-:W-:-:S05]  /*e91c0*/  FMUL R0, R8, R0 ;  /* 0x0000000008007220 */ /* 0x008fca0000400000 */
[----:B------:R0:W-:Y:S01]  /*e91d0*/  STL [R1+0x460], R0 ;  /* 0x0004600001007387 */ /* 0x0001e20000100800 */
[----:B-----5:R-:W-:-:S03]  /*e91e0*/  FMUL R3, R8, R3 ;  /* 0x0000000308037220 */ /* 0x020fc60000400000 */
[----:B0-----:R-:W3:Y:S02]  /*e91f0*/  LDL.LU R0, [R1+0x740] ;  /* 0x0007400001007983 */ /* 0x001ee40000300800 */
[----:B------:R0:W-:Y:S02]  /*e9200*/  STL [R1+0x45c], R3 ;  /* 0x00045c0301007387 */ /* 0x0001e40000100800 */
[----:B0-----:R-:W5:Y:S01]  /*e9210*/  LDL.LU R3, [R1+0x41fc] ;  /* 0x0041fc0001037983 */ /* 0x001f620000300800 */
[C---:B--2---:R-:W-:Y:S02]  /*e9220*/  FMUL R12, R8.reuse, R12 ;  /* 0x0000000c080c7220 */ /* 0x044fe40000400000 */
[C---:B------:R-:W-:Y:S02]  /*e9230*/  FMUL R7, R8.reuse, R7 ;  /* 0x0000000708077220 */ /* 0x040fe40000400000 */
[C---:B----4-:R-:W-:Y:S02]  /*e9240*/  FMUL R28, R8.reuse, R28 ;  /* 0x0000001c081c7220 */ /* 0x050fe40000400000 */
[C---:B------:R-:W-:Y:S01]  /*e9250*/  FMUL R13, R8.reuse, R13 ;  /* 0x0000000d080d7220 */ /* 0x040fe20000400000 */
[----:B------:R0:W-:Y:S01]  /*e9260*/  STL [R1+0x35c], R12 ;  /* 0x00035c0c01007387 */ /* 0x0001e20000100800 */
[----:B------:R-:W-:-:S03]  /*e9270*/  FMUL R6, R8, R6 ;  /* 0x0000000608067220 */ /* 0x000fc60000400000 */
[----:B0-----:R-:W2:Y:S01]  /*e9280*/  LDL.LU R12, [R1+0x41f8] ;  /* 0x0041f800010c7983 */ /* 0x001ea20000300800 */
[----:B------:R-:W-:Y:S02]  /*e9290*/  STL [R1+0x358], R7 ;  /* 0x0003580701007387 */ /* 0x000fe40000100800 */
[----:B------:R-:W-:Y:S02]  /*e92a0*/  STL [R1+0x354], R28 ;  /* 0x0003541c01007387 */ /* 0x000fe40000100800 */
[----:B------:R-:W-:Y:S01]  /*e92b0*/  STL [R1+0x350], R13 ;  /* 0x0003500d01007387 */ /* 0x000fe20000100800 */
[----:B------:R0:W-:Y:S02]  /*e92c0*/  STL [R1+0x34c], R6 ;  /* 0x00034c0601007387 */ /* 0x0001e40000100800 */
[C---:B0-----:R-:W-:Y:S02]  /*e92d0*/  FMUL R6, R8.reuse, R25 ;  /* 0x0000001908067220 */ /* 0x041fe40000400000 */
[----:B------:R-:W-:-:S02]  /*e92e0*/  FMUL R25, R8, R5 ;  /* 0x0000000508197220 */ /* 0x000fc40000400000 */
[C---:B------:R-:W-:Y:S01]  /*e92f0*/  FMUL R5, R8.reuse, R29 ;  /* 0x0000001d08057220 */ /* 0x040fe20000400000 */
[----:B------:R0:W-:Y:S02]  /*e9300*/  STL [R1+0x348], R6 ;  /* 0x0003480601007387 */ /* 0x0001e40000100800 */
[----:B------:R-:W-:Y:S02]  /*e9310*/  STL [R1+0x344], R25 ;  /* 0x0003441901007387 */ /* 0x000fe40000100800 */
[----:B------:R1:W-:Y:S02]  /*e9320*/  STL [R1+0x340], R5 ;  /* 0x0003400501007387 */ /* 0x0003e40000100800 */
[C---:B0-----:R-:W-:Y:S02]  /*e9330*/  FMUL R6, R8.reuse, R16 ;  /* 0x0000001008067220 */ /* 0x041fe40000400000 */
[C---:B------:R-:W-:Y:S02]  /*e9340*/  FMUL R16, R8.reuse, R20 ;  /* 0x0000001408107220 */ /* 0x040fe40000400000 */
[C---:B-1----:R-:W-:Y:S01]  /*e9350*/  FMUL R5, R8.reuse, R9 ;  /* 0x0000000908057220 */ /* 0x042fe20000400000 */
[----:B------:R0:W-:Y:S02]  /*e9360*/  STL [R1+0xf8], R6 ;  /* 0x0000f80601007387 */ /* 0x0001e40000100800 */
[----:B------:R1:W-:Y:S02]  /*e9370*/  STL [R1+0xf4], R16 ;  /* 0x0000f41001007387 */ /* 0x0003e40000100800 */
[----:B------:R-:W-:-:S02]  /*e9380*/  FMUL R9, R8, R10 ;  /* 0x0000000a08097220 */ /* 0x000fc40000400000 */
[C---:B0-----:R-:W-:Y:S02]  /*e9390*/  FMUL R6, R8.reuse, R14 ;  /* 0x0000000e08067220 */ /* 0x041fe40000400000 */
[----:B------:R-:W4:Y:S01]  /*e93a0*/  LDL.LU R14, [R1+0x74c] ;  /* 0x00074c00010e7983 */ /* 0x000f220000300800 */
[----:B------:R0:W-:Y:S02]  /*e93b0*/  STL [R1+0xf0], R5 ;  /* 0x0000f00501007387 */ /* 0x0001e40000100800 */
[----:B------:R0:W-:Y:S02]  /*e93c0*/  STL [R1+0xec], R6 ;  /* 0x0000ec0601007387 */ /* 0x0001e40000100800 */
[C---:B-1----:R-:W-:Y:S02]  /*e93d0*/  FMUL R16, R8.reuse, R19 ;  /* 0x0000001308107220 */ /* 0x042fe40000400000 */
[C---:B0-----:R-:W-:Y:S02]  /*e93e0*/  FMUL R5, R8.reuse, R11 ;  /* 0x0000000b08057220 */ /* 0x041fe40000400000 */
[----:B------:R-:W-:-:S02]  /*e93f0*/  FMUL R6, R8, R21 ;  /* 0x0000001508067220 */ /* 0x000fc40000400000 */
[C---:B------:R-:W-:Y:S01]  /*e9400*/  FMUL R17, R8.reuse, R17 ;  /* 0x0000001108117220 */ /* 0x040fe20000400000 */
[----:B------:R0:W-:Y:S01]  /*e9410*/  STL [R1+0xe8], R5 ;  /* 0x0000e80501007387 */ /* 0x0001e20000100800 */
[----:B------:R1:W-:Y:S02]  /*e9420*/  STL [R1+0xe4], R9 ;  /* 0x0000e40901007387 */ /* 0x0003e40000100800 */
[C---:B------:R-:W-:Y:S02]  /*e9430*/  FMUL R11, R8.reuse, R15 ;  /* 0x0000000f080b7220 */ /* 0x040fe40000400000 */
[----:B------:R-:W-:Y:S01]  /*e9440*/  STL [R1+0xe0], R6 ;  /* 0x0000e00601007387 */ /* 0x000fe20000100800 */
[----:B------:R-:W-:Y:S01]  /*e9450*/  MOV R28, c[0x0][0x1c8] ;  /* 0x00007200001c7a02 */ /* 0x000fe20000000f00 */
[----:B0-----:R-:W-:-:S05]  /*e9460*/  FMUL R5, R8, R22 ;  /* 0x0000001608057220 */ /* 0x001fca0000400000 */
[----:B------:R-:W-:Y:S01]  /*e9470*/  STL [R1+0xdc], R5 ;  /* 0x0000dc0501007387 */ /* 0x000fe20000100800 */
[----:B------:R-:W-:Y:S02]  /*e9480*/  STL.64 [R1+0x4188], R16 ;  /* 0x0041881001007387 */ /* 0x000fe40000100a00 */
[----:B------:R-:W-:Y:S02]  /*e9490*/  IMAD R13, R28, 0x194, RZ ;  /* 0x000001941c0d7824 */ /* 0x000fe400078e02ff */
[----:B------:R-:W-:-:S05]  /*e94a0*/  FMUL R10, R8, R18 ;  /* 0x00000012080a7220 */ /* 0x000fca0000400000 */
[----:B------:R-:W-:Y:S01]  /*e94b0*/  STL.64 [R1+0x4190], R10 ;  /* 0x0041900a01007387 */ /* 0x000fe20000100a00 */
[----:B-1----:R-:W-:-:S05]  /*e94c0*/  FMUL R9, R8, R23 ;  /* 0x0000001708097220 */ /* 0x002fca0000400000 */
[----:B------:R-:W-:Y:S01]  /*e94d0*/  STL [R1+0x41a4], R9 ;  /* 0x0041a40901007387 */ /* 0x000fe20000100800 */
[----:B------:R-:W-:-:S05]  /*e94e0*/  FMUL R18, R8, R26 ;  /* 0x0000001a08127220 */ /* 0x000fca0000400000 */
[----:B------:R-:W-:Y:S01]  /*e94f0*/  STL [R1+0x41a8], R18 ;  /* 0x0041a81201007387 */ /* 0x000fe20000100800 */
[----:B------:R-:W-:-:S05]  /*e9500*/  FMUL R19, R8, R27 ;  /* 0x0000001b08137220 */ /* 0x000fca0000400000 */
[----:B------:R-:W-:Y:S01]  /*e9510*/  STL [R1+0x41ac], R19 ;  /* 0x0041ac1301007387 */ /* 0x000fe20000100800 */
[----:B------:R-:W4:Y:S02]  /*e9520*/  LDL.LU R21, [R1+0x750] ;  /* 0x0007500001157983 */ /* 0x000f240000300800 */
[----:B------:R-:W4:Y:S02]  /*e9530*/  LDL.LU R22, [R1+0x754] ;  /* 0x0007540001167983 */ /* 0x000f240000300800 */
[----:B------:R-:W4:Y:S01]  /*e9540*/  LDL.LU R15, [R1+0x75c] ;  /* 0x00075c00010f7983 */ /* 0x000f220000300800 */
[----:B------:R-:W4:Y:S01]  /*e9550*/  LDL.LU R23, [R1+0x764] ;  /* 0x0007640001177983 */ /* 0x000f220000300800 */
[----:B---3--:R-:W-:Y:S02]  /*e9560*/  FMUL R8, R8, R0 ;  /* 0x0000000008087220 */ /* 0x008fe40000400000 */
[----:B------:R-:W-:-:S03]  /*e9570*/  IMAD R0, R28, 0x196, RZ ;  /* 0x000001961c007824 */ /* 0x000fc600078e02ff */
[----:B------:R-:W-:Y:S02]  /*e9580*/  STL [R1+0x41b0], R8 ;  /* 0x0041b00801007387 */ /* 0x000fe40000100800 */
[----:B------:R-:W-:Y:S02]  /*e9590*/  STL [R1+0x41f4], R0 ;  /* 0x0041f40001007387 */ /* 0x000fe40000100800 */
[----:B------:R-:W3:Y:S01]  /*e95a0*/  LDL.LU R27, [R1+0x768] ;  /* 0x00076800011b7983 */ /* 0x000ee20000300800 */
[----:B-----5:R-:W-:-:S05]  /*e95b0*/  LEA.HI.X.SX32 R25, R13, R3, 0x1, P5 ;  /* 0x000000030d197211 */ /* 0x020fca00028f0eff */
[----:B------:R0:W-:Y:S04]  /*e95c0*/  STL.64 [R1+0x9d0], R24 ;  /* 0x0009d01801007387 */ /* 0x0001e80000100a00 */
[----:B0-----:R-:W5:Y:S01]  /*e95d0*/  LDL.LU R24, [R1+0x76c] ;  /* 0x00076c0001187983 */ /* 0x001f620000300800 */
[----:B------:R-:W5:Y:S02]  /*e95e0*/  LDL.LU R25, [R1+0x770] ;  /* 0x0007700001197983 */ /* 0x000f640000300800 */
[----:B------:R-:W5:Y:S01]  /*e95f0*/  LDL.LU R0, [R1+0x774] ;  /* 0x0007740001007983 */ /* 0x000f620000300800 */
[----:B------:R-:W-:Y:S01]  /*e9600*/  MOV R7, c[0x0][0x1c8] ;  /* 0x0000720000077a02 */ /* 0x000fe20000000f00 */
[----:B------:R-:W5:Y:S01]  /*e9610*/  LDL.LU R28, [R1+0x778] ;  /* 0x00077800011c7983 */ /* 0x000f620000300800 */
[----:B--2---:R0:W1:Y:S03]  /*e9620*/  MUFU.RCP R26, R12 ;  /* 0x0000000c001a7308 */ /* 0x0040660000001000 */
[----:B------:R-:W-:-:S05]  /*e9630*/  IMAD R7, R7, 0x32a, RZ ;  /* 0x0000032a07077824 */ /* 0x000fca00078e02ff */
[----:B------:R-:W-:Y:S01]  /*e9640*/  IADD3 R8, P5, R7, R2, RZ ;  /* 0x0000000207087210 */ /* 0x000fe20007fbe0ff */
[----:B----4-:R-:W-:-:S05]  /*e9650*/  FMUL R5, R4, R14 ;  /* 0x0000000e04057220 */ /* 0x010fca0000400000 */
[----:B------:R2:W-:Y:S01]  /*e9660*/  STL [R1+0x450], R5 ;  /* 0x0004500501007387 */ /* 0x0005e20000100800 */
        /* <DEDUP_REMOVED lines=10> */
[----:B------:R-:W4:Y:S01]  /*e9710*/  LDL R17, [R1+0x844] ;  /* 0x0008440001117983 */ /* 0x000f220000100800 */
[----:B------:R-:W4:Y:S01]  /*e9720*/  LDL.LU R6, [R1+0x850] ;  /* 0x0008500001067983 */ /* 0x000f220000300800 */
[----:B--2---:R-:W2:Y:S02]  /*e9730*/  LDL.LU R5, [R1+0x85c] ;  /* 0x00085c0001057983 */ /* 0x004ea40000300800 */
[----:B------:R-:W2:Y:S02]  /*e9740*/  LDL.LU R29, [R1+0x860] ;  /* 0x00086000011d7983 */ /* 0x000ea40000300800 */
[----:B------:R-:W2:Y:S02]  /*e9750*/  LDL.LU R20, [R1+0x86c] ;  /* 0x00086c0001147983 */ /* 0x000ea40000300800 */
[----:B------:R-:W-:-:S02]  /*e9760*/  FMUL R21, R4, R21 ;  /* 0x0000001504157220 */ /* 0x000fc40000400000 */
[C---:B------:R-:W-:Y:S02]  /*e9770*/  FMUL R22, R4.reuse, R22 ;  /* 0x0000001604167220 */ /* 0x040fe40000400000 */
[C---:B------:R-:W-:Y:S02]  /*e9780*/  FMUL R15, R4.reuse, R15 ;  /* 0x0000000f040f7220 */ /* 0x040fe40000400000 */
[C---:B------:R-:W-:Y:S01]  /*e9790*/  FMUL R23, R4.reuse, R23 ;  /* 0x0000001704177220 */ /* 0x040fe20000400000 */
[----:B------:R0:W-:Y:S04]  /*e97a0*/  STL [R1+0x44c], R21 ;  /* 0x00044c1501007387 */ /* 0x0001e80000100800 */
[----:B0-----:R-:W2:Y:S01]  /*e97b0*/  LDL.LU R21, [R1+0x870] ;  /* 0x0008700001157983 */ /* 0x001ea20000300800 */
[----:B------:R0:W-:Y:S03]  /*e97c0*/  STL [R1+0x448], R22 ;  /* 0x0004481601007387 */ /* 0x0001e60000100800 */
[----:B0-----:R-:W2:Y:S01]  /*e97d0*/  LDL.LU R22, [R1+0x87c] ;  /* 0x00087c0001167983 */ /* 0x001ea20000300800 */
[----:B------:R0:W-:Y:S03]  /*e97e0*/  STL [R1+0x444], R15 ;  /* 0x0004440f01007387 */ /* 0x0001e60000100800 */
[----:B0-----:R-:W2:Y:S01]  /*e97f0*/  LDL.LU R15, [R1+0x880] ;  /* 0x00088000010f7983 */ /* 0x001ea20000300800 */
[----:B------:R0:W-:Y:S03]  /*e9800*/  STL [R1+0x440], R23 ;  /* 0x0004401701007387 */ /* 0x0001e60000100800 */
[----:B0-----:R-:W2:Y:S01]  /*e9810*/  LDL.LU R23, [R1+0x88c] ;  /* 0x00088c0001177983 */ /* 0x001ea20000300800 */
[----:B---3--:R-:W-:-:S05]  /*e9820*/  FMUL R27, R4, R27 ;  /* 0x0000001b041b7220 */ /* 0x008fca0000400000 */
[----:B------:R0:W-:Y:S04]  /*e9830*/  STL [R1+0x43c], R27 ;  /* 0x00043c1b01007387 */ /* 0x0001e80000100800 */
[----:B0-----:R-:W3:Y:S01]  /*e9840*/  LDL.LU R27, [R1+0x890] ;  /* 0x00089000011b7983 */ /* 0x001ee20000300800 */
[C---:B-----5:R-:W-:Y:S02]  /*e9850*/  FMUL R24, R4.reuse, R24 ;  /* 0x0000001804187220 */ /* 0x060fe40000400000 */
[C---:B------:R-:W-:Y:S02]  /*e9860*/  FMUL R25, R4.reuse, R25 ;  /* 0x0000001904197220 */ /* 0x040fe40000400000 */
[C---:B------:R-:W-:Y:S01]  /*e9870*/  FMUL R0, R4.reuse, R0 ;  /* 0x0000000004007220 */ /* 0x040fe20000400000 */
[----:B------:R0:W-:Y:S04]  /*e9880*/  STL [R1+0x438], R24 ;  /* 0x0004381801007387 */ /* 0x0001e80000100800 */
[----:B0-----:R-:W5:Y:S01]  /*e9890*/  LDL.LU R24, [R1+0x89c] ;  /* 0x00089c0001187983 */ /* 0x001f620000300800 */
[----:B------:R0:W-:Y:S03]  /*e98a0*/  STL [R1+0x434], R25 ;  /* 0x0004341901007387 */ /* 0x0001e60000100800 */
[----:B0-----:R-:W5:Y:S01]  /*e98b0*/  LDL.LU R25, [R1+0x8a0] ;  /* 0x0008a00001197983 */ /* 0x001f620000300800 */
[----:B------:R0:W-:Y:S03]  /*e98c0*/  STL [R1+0x31c], R0 ;  /* 0x00031c0001007387 */ /* 0x0001e60000100800 */
[----:B0-----:R-:W5:Y:S01]  /*e98d0*/  LDL.LU R0, [R1+0x41f4] ;  /* 0x0041f40001007983 */ /* 0x001f620000300800 */
[----:B------:R-:W-:-:S05]  /*e98e0*/  FMUL R28, R4, R28 ;  /* 0x0000001c041c7220 */ /* 0x000fca0000400000 */
[----:B------:R-:W-:Y:S01]  /*e98f0*/  STL [R1+0x318], R28 ;  /* 0x0003181c01007387 */ /* 0x000fe20000100800 */
[C---:B----4-:R-:W-:Y:S02]  /*e9900*/  FMUL R14, R4.reuse, R14 ;  /* 0x0000000e040e7220 */ /* 0x050fe40000400000 */
[C---:B------:R-:W-:Y:S02]  /*e9910*/  FMUL R12, R4.reuse, R12 ;  /* 0x0000000c040c7220 */ /* 0x040fe40000400000 */
[C---:B------:R-:W-:Y:S01]  /*e9920*/  FMUL R9, R4.reuse, R9 ;  /* 0x0000000904097220 */ /* 0x040fe20000400000 */
[----:B------:R-:W-:Y:S02]  /*e9930*/  STL [R1+0x314], R14 ;  /* 0x0003140e01007387 */ /* 0x000fe40000100800 */
[----:B------:R0:W-:Y:S02]  /*e9940*/  STL [R1+0x310], R12 ;  /* 0x0003100c01007387 */ /* 0x0001e40000100800 */
[----:B------:R4:W-:Y:S02]  /*e9950*/  STL [R1+0x30c], R9 ;  /* 0x00030c0901007387 */ /* 0x0009e40000100800 */
[----:B0-----:R-:W-:-:S02]  /*e9960*/  FMUL R12, R4, R7 ;  /* 0x00000007040c7220 */ /* 0x001fc40000400000 */
[C---:B----4-:R-:W-:Y:S02]  /*e9970*/  FMUL R9, R4.reuse, R13 ;  /* 0x0000000d04097220 */ /* 0x050fe40000400000 */
[C---:B------:R-:W-:Y:S01]  /*e9980*/  FMUL R7, R4.reuse, R19 ;  /* 0x0000001304077220 */ /* 0x040fe20000400000 */
[----:B------:R0:W-:Y:S02]  /*e9990*/  STL [R1+0x308], R12 ;  /* 0x0003080c01007387 */ /* 0x0001e40000100800 */
[----:B------:R4:W-:Y:S02]  /*e99a0*/  STL [R1+0x304], R9 ;  /* 0x0003040901007387 */ /* 0x0009e40000100800 */
[----:B------:R1:W-:Y:S02]  /*e99b0*/  STL [R1+0x300], R7 ;  /* 0x0003000701007387 */ /* 0x0003e40000100800 */
[C---:B0-----:R-:W-:Y:S02]  /*e99c0*/  FMUL R12, R4.reuse, R18 ;  /* 0x00000012040c7220 */ /* 0x041fe40000400000 */
[----:B----4-:R-:W-:-:S02]  /*e99d0*/  FMUL R9, R4, R10 ;  /* 0x0000000a04097220 */ /* 0x010fc40000400000 */
[C---:B-1----:R-:W-:Y:S02]  /*e99e0*/  FMUL R7, R4.reuse, R11 ;  /* 0x0000000b04077220 */ /* 0x042fe40000400000 */
[C---:B------:R-:W-:Y:S01]  /*e99f0*/  FMUL R10, R4.reuse, R16 ;  /* 0x00000010040a7220 */ /* 0x040fe20000400000 */
[----:B------:R-:W-:Y:S01]  /*e9a00*/  STL [R1+0xc0], R12 ;  /* 0x0000c00c01007387 */ /* 0x000fe20000100800 */
[----:B------:R0:W-:Y:S02]  /*e9a10*/  STL [R1+0xbc], R9 ;  /* 0x0000bc0901007387 */ /* 0x0001e40000100800 */
[----:B------:R1:W-:Y:S02]  /*e9a20*/  STL [R1+0xb8], R7 ;  /* 0x0000b80701007387 */ /* 0x0003e40000100800 */
[C---:B--2---:R-:W-:Y:S01]  /*e9a30*/  FMUL R20, R4.reuse, R20 ;  /* 0x0000001404147220 */ /* 0x044fe20000400000 */
[----:B------:R-:W-:Y:S01]  /*e9a40*/  STL [R1+0xb4], R10 ;  /* 0x0000b40a01007387 */ /* 0x000fe20000100800 */
[----:B------:R-:W-:Y:S01]  /*e9a50*/  MOV R28, c[0x0][0x1c8] ;  /* 0x00007200001c7a02 */ /* 0x000fe20000000f00 */
[----:B0-----:R-:W-:-:S02]  /*e9a60*/  FMUL R9, R4, R17 ;  /* 0x0000001104097220 */ /* 0x001fc40000400000 */
[C---:B-1----:R-:W-:Y:S02]  /*e9a70*/  FMUL R7, R4.reuse, R6 ;  /* 0x0000000604077220 */ /* 0x042fe40000400000 */
[C---:B------:R-:W-:Y:S02]  /*e9a80*/  FMUL R6, R4.reuse, R5 ;  /* 0x0000000504067220 */ /* 0x040fe40000400000 */
[----:B------:R-:W-:Y:S01]  /*e9a90*/  FMUL R5, R4, R29 ;  /* 0x0000001d04057220 */ /* 0x000fe20000400000 */
[----:B------:R0:W-:Y:S01]  /*e9aa0*/  STL [R1+0xb0], R9 ;  /* 0x0000b00901007387 */ /* 0x0001e20000100800 */
[----:B------:R1:W-:Y:S02]  /*e9ab0*/  STL [R1+0xac], R7 ;  /* 0x0000ac0701007387 */ /* 0x0003e40000100800 */
[----:B------:R2:W-:Y:S02]  /*e9ac0*/  STL [R1+0xa8], R6 ;  /* 0x0000a80601007387 */ /* 0x0005e40000100800 */
[----:B------:R-:W-:Y:S01]  /*e9ad0*/  STL [R1+0x41b4], R20 ;  /* 0x0041b41401007387 */ /* 0x000fe20000100800 */
[----:B------:R4:W-:Y:S01]  /*e9ae0*/  STL [R1+0xa4], R5 ;  /* 0x0000a40501007387 */ /* 0x0009e20000100800 */
[----:B------:R-:W-:-:S02]  /*e9af0*/  IMAD R14, R28, 0x195, RZ ;  /* 0x000001951c0e7824 */ /* 0x000fc400078e02ff */
[C---:B------:R-:W-:Y:S02]  /*e9b00*/  IMAD R17, R28.reuse, 0xcb, RZ ;  /* 0x000000cb1c117824 */ /* 0x040fe400078e02ff */
[----:B------:R-:W-:Y:S01]  /*e9b10*/  IMAD R16, R28, 0x32c, RZ ;  /* 0x0000032c1c107824 */ /* 0x000fe200078e02ff */
[----:B0-----:R-:W-:Y:S01]  /*e9b20*/  LEA.HI.X.SX32 R9, R14, R3, 0x1, P5 ;  /* 0x000000030e097211 */ /* 0x001fe200028f0eff */
[----:B-1----:R-:W-:-:S05]  /*e9b30*/  FMUL R7, R4, R21 ;  /* 0x0000001504077220 */ /* 0x002fca0000400000 */
[----:B------:R-:W-:Y:S01]  /*e9b40*/  STL [R1+0x41b8], R7 ;  /* 0x0041b80701007387 */ /* 0x000fe20000100800 */
[----:B------:R-:W-:-:S05]  /*e9b50*/  FMUL R21, R4, R22 ;  /* 0x0000001604157220 */ /* 0x000fca0000400000 */
[----:B------:R-:W-:Y:S01]  /*e9b60*/  STL [R1+0x41bc], R21 ;  /* 0x0041bc1501007387 */ /* 0x000fe20000100800 */
[----:B--2---:R-:W-:-:S05]  /*e9b70*/  FMUL R6, R4, R15 ;  /* 0x0000000f04067220 */ /* 0x004fca0000400000 */
[----:B------:R-:W-:Y:S01]  /*e9b80*/  STL [R1+0x41c0], R6 ;  /* 0x0041c00601007387 */ /* 0x000fe20000100800 */
[----:B----4-:R-:W-:-:S05]  /*e9b90*/  FMUL R5, R4, R23 ;  /* 0x0000001704057220 */ /* 0x010fca0000400000 */
[----:B------:R-:W-:Y:S01]  /*e9ba0*/  STL [R1+0x41c4], R5 ;  /* 0x0041c40501007387 */ /* 0x000fe20000100800 */
[----:B---3--:R-:W-:-:S05]  /*e9bb0*/  FMUL R22, R4, R27 ;  /* 0x0000001b04167220 */ /* 0x008fca0000400000 */
[----:B------:R-:W-:Y:S01]  /*e9bc0*/  STL [R1+0x41c8], R22 ;  /* 0x0041c81601007387 */ /* 0x000fe20000100800 */
[----:B-----5:R-:W-:-:S05]  /*e9bd0*/  FMUL R23, R4, R24 ;  /* 0x0000001804177220 */ /* 0x020fca0000400000 */
[----:B------:R-:W-:Y:S01]  /*e9be0*/  STL [R1+0x41cc], R23 ;  /* 0x0041cc1701007387 */ /* 0x000fe20000100800 */
[----:B------:R-:W-:-:S05]  /*e9bf0*/  FMUL R4, R4, R25 ;  /* 0x0000001904047220 */ /* 0x000fca0000400000 */
[----:B------:R-:W-:Y:S01]  /*e9c00*/  STL [R1+0x41d0], R4 ;  /* 0x0041d00401007387 */ /* 0x000fe20000100800 */
[----:B------:R-:W-:Y:S02]  /*e9c10*/  STL [R1+0x41d4], R17 ;  /* 0x0041d41101007387 */ /* 0x000fe40000100800 */
[----:B------:R-:W-:Y:S01]  /*e9c20*/  STL [R1+0x41d8], R16 ;  /* 0x0041d81001007387 */ /* 0x000fe20000100800 */
[----:B------:R-:W-:-:S05]  /*e9c30*/  IADD3 R10, P5, R0, R2, RZ ;  /* 0x00000002000a7210 */ /* 0x000fca0007fbe0ff */
[----:B------:R0:W-:Y:S04]  /*e9c40*/  STL [R1+0x41e4], R10 ;  /* 0x0041e40a01007387 */ /* 0x0001e80000100800 */
[----:B0-----:R-:W2:Y:S01]  /*e9c50*/  LDL.LU R10, [R1+0x798] ;  /* 0x00079800010a7983 */ /* 0x001ea20000300800 */
[----:B------:R-:W-:Y:S03]  /*e9c60*/  STL.64 [R1+0x9c8], R8 ;  /* 0x0009c80801007387 */ /* 0x000fe60000100a00 */
[----:B--2---:R0:W-:Y:S04]  /*e9c70*/  STL [R1+0x41e8], R10 ;  /* 0x0041e80a01007387 */ /* 0x0041e80000100800 */
[----:B0-----:R-:W2:Y:S04]  /*e9c80*/  LDL.LU R10, [R1+0x790] ;  /* 0x00079000010a7983 */ /* 0x001ea80000300800 */
[----:B--2---:R0:W-:Y:S04]  /*e9c90*/  STL [R1+0x41ec], R10 ;  /* 0x0041ec0a01007387 */ /* 0x0041e80000100800 */
[----:B0-----:R-:W2:Y:S04]  /*e9ca0*/  LDL.LU R10, [R1+0x780] ;  /* 0x00078000010a7983 */ /* 0x001ea80000300800 */
[----:B--2---:R0:W-:Y:S04]  /*e9cb0*/  STL [R1+0x41f0], R10 ;  /* 0x0041f00a01007387 */ /* 0x0041e80000100800 */
[----:B0-----:R-:W2:Y:S01]  /*e9cc0*/  LDL.LU R10, [R1+0x77c] ;  /* 0x00077c00010a7983 */ /* 0x001ea20000300800 */
[----:B------:R0:W-:Y:S03]  /*e9cd0*/  STL [R1+0x41e0], R2 ;  /* 0x0041e00201007387 */ /* 0x0001e60000100800 */
[----:B0-----:R-:W3:Y:S01]  /*e9ce0*/  LDL.LU R2, [R1+0x810] ;  /* 0x0008100001027983 */ /* 0x001ee20000300800 */
[----:B------:R0:W-:Y:S03]  /*e9cf0*/  STL [R1+0x41dc], R3 ;  /* 0x0041dc0301007387 */ /* 0x0001e60000100800 */
[----:B0-----:R-:W4:Y:S01]  /*e9d00*/  LDL.LU R3, [R1+0x818] ;  /* 0x0008180001037983 */ /* 0x001f220000300800 */
[----:B------:R-:W5:Y:S02]  /*e9d10*/  LDL.LU R16, [R1+0x820] ;  /* 0x0008200001107983 */ /* 0x000f640000300800 */
        /* <DEDUP_REMOVED lines=24> */
[----:B--2---:R-:W-:-:S05]  /*e9ea0*/  FMUL R10, R26, R10 ;  /* 0x0000000a1a0a7220 */ /* 0x004fca0000400000 */
[----:B------:R0:W-:Y:S04]  /*e9eb0*/  STL [R1+0x3f0], R10 ;  /* 0x0003f00a01007387 */ /* 0x0001e80000100800 */
[----:B0-----:R-:W2:Y:S02]  /*e9ec0*/  LDL.LU R10, [R1+0x41f0] ;  /* 0x0041f000010a7983 */ /* 0x001ea40000300800 */
[----:B--2---:R-:W-:-:S05]  /*e9ed0*/  FMUL R10, R26, R10 ;  /* 0x0000000a1a0a7220 */ /* 0x004fca0000400000 */
[----:B------:R0:W-:Y:S04]  /*e9ee0*/  STL [R1+0x3e8], R10 ;  /* 0x0003e80a01007387 */ /* 0x0001e80000100800 */
[----:B0-----:R-:W2:Y:S02]  /*e9ef0*/  LDL.LU R10, [R1+0x41ec] ;  /* 0x0041ec00010a7983 */ /* 0x001ea40000300800 */
        /* <DEDUP_REMOVED lines=11> */
[C---:B------:R-:W-:Y:S02]  /*e9fb0*/  FMUL R6, R26.reuse, R6 ;  /* 0x000000061a067220 */ /* 0x040fe40000400000 */
        /* <DEDUP_REMOVED lines=25> */
[----:B0-----:R-:W2:Y:S01]  /*ea150*/  LDL.LU R22, [R1+0x41c8] ;  /* 0x0041c80001167983 */ /* 0x001ea20000300800 */
        /* <DEDUP_REMOVED lines=22> */
[----:B------:R-:W-:-:S02]  /*ea2c0*/  FMUL R28, R26, R28 ;  /* 0x0000001c1a1c7220 */ /* 0x000fc40000400000 */
[C---:B------:R-:W-:Y:S02]  /*ea2d0*/  FMUL R11, R26.reuse, R11 ;  /* 0x0000000b1a0b7220 */ /* 0x040fe40000400000 */
[C---:B------:R-:W-:Y:S02]  /*ea2e0*/  FMUL R24, R26.reuse, R24 ;  /* 0x000000181a187220 */ /* 0x040fe40000400000 */
[C---:B------:R-:W-:Y:S02]  /*ea2f0*/  FMUL R15, R26.reuse, R15 ;  /* 0x0000000f1a0f7220 */ /* 0x040fe40000400000 */
[C---:B------:R-:W-:Y:S01]  /*ea300*/  FMUL R12, R26.reuse, R12 ;  /* 0x0000000c1a0c7220 */ /* 0x040fe20000400000 */
[----:B------:R0:W-:Y:S01]  /*ea310*/  STL [R1+0x88], R28 ;  /* 0x0000881c01007387 */ /* 0x0001e20000100800 */
[C---:B------:R-:W-:Y:S02]  /*ea320*/  FMUL R27, R26.reuse, R27 ;  /* 0x0000001b1a1b7220 */ /* 0x040fe40000400000 */
[----:B------:R-:W-:-:S02]  /*ea330*/  FMUL R14, R26, R14 ;  /* 0x0000000e1a0e7220 */ /* 0x000fc40000400000 */
[C---:B------:R-:W-:Y:S02]  /*ea340*/  FMUL R25, R26.reuse, R25 ;  /* 0x000000191a197220 */ /* 0x040fe40000400000 */
[----:B------:R-:W-:Y:S01]  /*ea350*/  FMUL R13, R26, R13 ;  /* 0x0000000d1a0d7220 */ /* 0x000fe20000400000 */
[----:B------:R4:W-:Y:S01]  /*ea360*/  STL [R1+0x84], R11 ;  /* 0x0000840b01007387 */ /* 0x0009e20000100800 */
[----:B0-----:R-:W-:Y:S01]  /*ea370*/  IMAD.MOV.U32 R28, RZ, RZ, c[0x0][0x1c8] ;  /* 0x00007200ff1c7624 */ /* 0x001fe200078e00ff */
[----:B------:R-:W-:Y:S01]  /*ea380*/  F2FP.BF16.PACK_AB R12, R12, R27 ;  /* 0x0000001b0c0c723e */ /* 0x000fe200000010ff */
[----:B--2---:R-:W-:Y:S02]  /*ea390*/  FMUL R26, R26, R0 ;  /* 0x000000001a1a7220 */ /* 0x004fe40000400000 */
[----:B------:R-:W2:Y:S01]  /*ea3a0*/  LDL.LU R0, [R1+0x4198] ;  /* 0x0041980001007983 */ /* 0x000ea20000300800 */
[----:B----4-:R-:W-:Y:S01]  /*ea3b0*/  LEA.HI.X.SX32 R11, R17, R3, 0x1, P5 ;  /* 0x00000003110b7211 */ /* 0x010fe200028f0eff */
[----:B------:R-:W-:Y:S01]  /*ea3c0*/  IMAD R17, R28, 0x196, RZ ;  /* 0x000001961c117824 */ /* 0x000fe200078e02ff */
[----:B---3--:R-:W-:Y:S01]  /*ea3d0*/  IADD3 R16, P5, R16, R2, RZ ;  /* 0x0000000210107210 */ /* 0x008fe20007fbe0ff */
[----:B------:R-:W-:-:S03]  /*ea3e0*/  IMAD R27, R28, 0x32e, RZ ;  /* 0x0000032e1c1b7824 */ /* 0x000fc600078e02ff */
[----:B------:R-:W-:Y:S01]  /*ea3f0*/  LEA.HI.X.SX32 R17, R17, R3, 0x1, P5 ;  /* 0x0000000311117211 */ /* 0x000fe200028f0eff */
[----:B------:R0:W-:Y:S01]  /*ea400*/  STL.64 [R1+0x9a0], R10 ;  /* 0x0009a00a01007387 */ /* 0x0001e20000100a00 */
[----:B------:R-:W-:Y:S01]  /*ea410*/  F2FP.BF16.PACK_AB R13, R13, R26 ;  /* 0x0000001a0d0d723e */ /* 0x000fe200000010ff */
[----:B------:R-:W-:Y:S01]  /*ea420*/  IMAD R26, R28, 0x197, RZ ;  /* 0x000001971c1a7824 */ /* 0x000fe200078e02ff */
[----:B------:R-:W-:Y:S01]  /*ea430*/  F2FP.BF16.PACK_AB R14, R14, R25 ;  /* 0x000000190e0e723e */ /* 0x000fe200000010ff */
[----:B------:R-:W-:Y:S01]  /*ea440*/  SHF.L.U32 R25, R28, 0x1, RZ ;  /* 0x000000011c197819 */ /* 0x000fe200000006ff */
[----:B0-----:R-:W3:Y:S01]  /*ea450*/  LDL.LU.64 R10, [R1+0x4190] ;  /* 0x00419000010a7983 */ /* 0x001ee20000300a00 */
[----:B------:R0:W-:Y:S01]  /*ea460*/  STL.64 [R1+0x9b0], R16 ;  /* 0x0009b01001007387 */ /* 0x0001e20000100a00 */
[----:B------:R-:W-:Y:S02]  /*ea470*/  F2FP.BF16.PACK_AB R15, R24, R15 ;  /* 0x0000000f180f723e */ /* 0x000fe400000010ff */
[----:B0-----:R-:W-:-:S04]  /*ea480*/  IADD3 R16, P5, R27, R2, RZ ;  /* 0x000000021b107210 */ /* 0x001fc80007fbe0ff */
[----:B------:R-:W-:-:S05]  /*ea490*/  LEA.HI.X.SX32 R17, R26, R3, 0x1, P5 ;  /* 0x000000031a117211 */ /* 0x000fca00028f0eff */
[----:B------:R0:W-:Y:S02]  /*ea4a0*/  STL.64 [R1+0x9a8], R16 ;  /* 0x0009a81001007387 */ /* 0x0001e40000100a00 */
[----:B0-----:R-:W-:-:S04]  /*ea4b0*/  IADD3 R16, P5, R25, R2, RZ ;  /* 0x0000000219107210 */ /* 0x001fc80007fbe0ff */
[----:B------:R-:W-:-:S05]  /*ea4c0*/  LEA.HI.X.SX32 R17, R28, R3, 0x1, P5 ;  /* 0x000000031c117211 */ /* 0x000fca00028f0eff */
[----:B------:R-:W-:Y:S01]  /*ea4d0*/  STL.64 [R1+0x998], R16 ;  /* 0x0009981001007387 */ /* 0x000fe20000100a00 */
[----:B------:R-:W-:Y:S02]  /*ea4e0*/  F2FP.BF16.PACK_AB R6, R21, R6 ;  /* 0x000000061506723e */ /* 0x000fe400000010ff */
[----:B------:R-:W4:Y:S01]  /*ea4f0*/  LDL.LU R21, [R1] ;  /* 0x0000000001157983 */ /* 0x000f220000300800 */
[----:B------:R-:W-:Y:S02]  /*ea500*/  F2FP.BF16.PACK_AB R5, R5, R22 ;  /* 0x000000160505723e */ /* 0x000fe400000010ff */
[----:B-----5:R-:W-:Y:S01]  /*ea510*/  F2FP.BF16.PACK_AB R4, R23, R4 ;  /* 0x000000041704723e */ /* 0x020fe200000010ff */
[----:B--2---:R0:W-:Y:S02]  /*ea520*/  STS.128 [R0], R12 ;  /* 0x0000000c00007388 */ /* 0x0041e40000000c00 */
[C---:B0-----:R-:W-:Y:S02]  /*ea530*/  LEA R14, P5, R28.reuse, R2, 0x2 ;  /* 0x000000021c0e7211 */ /* 0x041fe400078a10ff */
[----:B------:R-:W-:-:S02]  /*ea540*/  SHF.L.U32 R13, R28, 0x2, RZ ;  /* 0x000000021c0d7819 */ /* 0x000fc400000006ff */
[----:B------:R-:W-:Y:S01]  /*ea550*/  LEA.HI.X.SX32 R15, R25, R3, 0x1, P5 ;  /* 0x00000003190f7211 */ /* 0x000fe200028f0eff */
[----:B------:R-:W-:-:S04]  /*ea560*/  LEA R16, P5, R28, R2, 0x3 ;  /* 0x000000021c107211 */ /* 0x000fc800078a18ff */
[----:B------:R-:W-:Y:S01]  /*ea570*/  LEA.HI.X.SX32 R17, R13, R3, 0x1, P5 ;  /* 0x000000030d117211 */ /* 0x000fe200028f0eff */
[----:B------:R0:W-:Y:S01]  /*ea580*/  STL.64 [R1+0x990], R14 ;  /* 0x0009900e01007387 */ /* 0x0001e20000100a00 */
[----:B------:R-:W2:Y:S02]  /*ea590*/  LDL.LU R25, [R1+0x8] ;  /* 0x0000080001197983 */ /* 0x000ea40000300800 */
[----:B------:R-:W2:Y:S01]  /*ea5a0*/  LDL.LU R26, [R1+0x4] ;  /* 0x00000400011a7983 */ /* 0x000ea20000300800 */
[----:B------:R1:W-:Y:S01]  /*ea5b0*/  STL.64 [R1+0x988], R16 ;  /* 0x0009881001007387 */ /* 0x0003e20000100a00 */
[----:B------:R-:W5:Y:S02]  /*ea5c0*/  LDL.LU R22, [R1+0x10] ;  /* 0x0000100001167983 */ /* 0x000f640000300800 */
[----:B------:R-:W5:Y:S02]  /*ea5d0*/  LDL.LU R23, [R1+0xc] ;  /* 0x00000c0001177983 */ /* 0x000f640000300800 */
[----:B------:R-:W-:-:S02]  /*ea5e0*/  IMAD R12, R28, 0xe, RZ ;  /* 0x0000000e1c0c7824 */ /* 0x000fc400078e02ff */
[----:B0-----:R-:W-:-:S03]  /*ea5f0*/  IMAD R14, R28, 0x7, RZ ;  /* 0x000000071c0e7824 */ /* 0x001fc600078e02ff */
[----:B-1----:R-:W-:-:S04]  /*ea600*/  IADD3 R16, P5, R12, R2, RZ ;  /* 0x000000020c107210 */ /* 0x002fc80007fbe0ff */
[----:B------:R-:W-:Y:S02]  /*ea610*/  LEA.HI.X.SX32 R17, R14, R3, 0x1, P5 ;  /* 0x000000030e117211 */ /* 0x000fe400028f0eff */
[C---:B------:R-:W-:Y:S01]  /*ea620*/  SHF.L.U32 R15, R28.reuse, 0x3, RZ ;  /* 0x000000031c0f7819 */ /* 0x040fe200000006ff */
[----:B-----5:R-:W-:Y:S02]  /*ea630*/  STL.64 [R1+0x4180], R22 ;  /* 0x0041801601007387 */ /* 0x020fe40000100a00 */
[----:B------:R0:W-:Y:S02]  /*ea640*/  STL.64 [R1+0x980], R16 ;  /* 0x0009801001007387 */ /* 0x0001e40000100a00 */
[----:B0-----:R-:W-:-:S04]  /*ea650*/  LEA R16, P5, R28, R2, 0x4 ;  /* 0x000000021c107211 */ /* 0x001fc800078a20ff */
[----:B------:R-:W-:-:S05]  /*ea660*/  LEA.HI.X.SX32 R17, R15, R3, 0x1, P5 ;  /* 0x000000030f117211 */ /* 0x000fca00028f0eff */
[----:B------:R0:W-:Y:S04]  /*ea670*/  STL.64 [R1+0x978], R16 ;  /* 0x0009781001007387 */ /* 0x0001e80000100a00 */
[----:B0-----:R-:W3:Y:S01]  /*ea680*/  LDL.LU.64 R16, [R1+0x4188] ;  /* 0x0041880001107983 */ /* 0x001ee20000300a00 */
[----:B------:R-:W-:Y:S02]  /*ea690*/  IMAD R13, R28, 0x1a, RZ ;  /* 0x0000001a1c0d7824 */ /* 0x000fe400078e02ff */
[----:B------:R-:W5:Y:S02]  /*ea6a0*/  LDL.LU R24, [R1+0x18] ;  /* 0x0000180001187983 */ /* 0x000f640000300800 */
[----:B------:R-:W5:Y:S01]  /*ea6b0*/  LDL.LU R27, [R1+0x14] ;  /* 0x00001400011b7983 */ /* 0x000f620000300800 */
[----:B------:R-:W-:-:S05]  /*ea6c0*/  IADD3 R22, P5, R13, R2, RZ ;  /* 0x000000020d167210 */ /* 0x000fca0007fbe0ff */
[----:B------:R0:W-:Y:S01]  /*ea6d0*/  STL [R1+0x970], R22 ;  /* 0x0009701601007387 */ /* 0x0001e20000100800 */
[----:B------:R-:W-:Y:S01]  /*ea6e0*/  F2FP.BF16.PACK_AB R9, R9, R18 ;  /* 0x000000120909723e */ /* 0x000fe200000010ff */
[C---:B------:R-:W-:Y:S02]  /*ea6f0*/  IMAD R18, R28.reuse, 0xd, RZ ;  /* 0x0000000d1c127824 */ /* 0x040fe400078e02ff */
[----:B------:R-:W-:Y:S01]  /*ea700*/  IMAD R14, R28, 0x1c, RZ ;  /* 0x0000001c1c0e7824 */ /* 0x000fe200078e02ff */
[----:B------:R-:W-:Y:S02]  /*ea710*/  F2FP.BF16.PACK_AB R7, R20, R7 ;  /* 0x000000071407723e */ /* 0x000fe400000010ff */
[----:B------:R-:W-:Y:S01]  /*ea720*/  F2FP.BF16.PACK_AB R8, R19, R8 ;  /* 0x000000081308723e */ /* 0x000fe200000010ff */
[----:B------:R-:W-:Y:S01]  /*ea730*/  IMAD R15, R28, 0x1e, RZ ;  /* 0x0000001e1c0f7824 */ /* 0x000fe200078e02ff */
[----:B---3--:R-:W-:Y:S02]  /*ea740*/  F2FP.BF16.PACK_AB R10, R17, R10 ;  /* 0x0000000a110a723e */ /* 0x008fe400000010ff */
[----:B------:R-:W-:Y:S01]  /*ea750*/  F2FP.BF16.PACK_AB R11, R16, R11 ;  /* 0x0000000b100b723e */ /* 0x000fe200000010ff */
[----:B------:R-:W-:-:S02]  /*ea760*/  MOV R16, R22 ;  /* 0x0000001600107202 */ /* 0x000fc40000000f00 */
[----:B------:R-:W-:Y:S02]  /*ea770*/  IMAD.MOV.U32 R17, RZ, RZ, R23 ;  /* 0x000000ffff117224 */ /* 0x000fe400078e0017 */
[----:B0-----:R-:W3:Y:S01]  /*ea780*/  LDL.LU.64 R22, [R1+0x4180] ;  /* 0x0041800001167983 */ /* 0x001ee20000300a00 */
[-C--:B------:R-:W-:Y:S01]  /*ea790*/  LEA.HI.X.SX32 R17, R18, R3.reuse, 0x1, P5 ;  /* 0x0000000312117211 */ /* 0x080fe200028f0eff */
[-C--:B------:R-:W-:Y:S02]  /*ea7a0*/  IADD3 R16, P5, R14, R2.reuse, RZ ;  /* 0x000000020e107210 */ /* 0x080fe40007fbe0ff */
[----:B------:R-:W-:Y:S04]  /*ea7b0*/  STS.128 [R0+0x80], R4 ;  /* 0x0000800400007388 */ /* 0x000fe80000000c00 */
[----:B------:R0:W-:Y:S04]  /*ea7c0*/  STL [R1+0x974], R17 ;  /* 0x0009741101007387 */ /* 0x0001e80000100800 */
[----:B------:R1:W-:Y:S01]  /*ea7d0*/  STS.128 [R0+0x100], R8 ;  /* 0x0001000800007388 */ /* 0x0003e20000000c00 */
[----:B------:R-:W3:Y:S01]  /*ea7e0*/  LDL.LU R18, [R1+0x24] ;  /* 0x0000240001127983 */ /* 0x000ee20000300800 */
[----:B0-----:R-:W-:Y:S01]  /*ea7f0*/  LEA.HI.X.SX32 R17, R12, R3, 0x1, P5 ;  /* 0x000000030c117211 */ /* 0x001fe200028f0eff */
[----:B------:R-:W-:Y:S01]  /*ea800*/  IMAD R5, R28, 0xf, RZ ;  /* 0x0000000f1c057824 */ /* 0x000fe200078e02ff */
[----:B-1----:R-:W-:-:S02]  /*ea810*/  IADD3 R8, P5, R15, R2, RZ ;  /* 0x000000020f087210 */ /* 0x002fc40007fbe0ff */
[----:B----4-:R-:W-:Y:S02]  /*ea820*/  F2FP.BF16.PACK_AB R4, R21, R29 ;  /* 0x0000001d1504723e */ /* 0x010fe400000010ff */
[-C--:B------:R-:W-:Y:S01]  /*ea830*/  LEA.HI.X.SX32 R9, R5, R3.reuse, 0x1, P5 ;  /* 0x0000000305097211 */ /* 0x080fe200028f0eff */
[----:B------:R-:W-:Y:S01]  /*ea840*/  STL.64 [R1+0x968], R16 ;  /* 0x0009681001007387 */ /* 0x000fe20000100a00 */
[----:B------:R-:W4:Y:S01]  /*ea850*/  LDL.LU R29, [R1+0x28] ;  /* 0x00002800011d7983 */ /* 0x000f220000300800 */
[C---:B------:R-:W-:Y:S02]  /*ea860*/  SHF.L.U32 R7, R28.reuse, 0x4, RZ ;  /* 0x000000041c077819 */ /* 0x040fe400000006ff */
[C---:B------:R-:W-:Y:S01]  /*ea870*/  LEA R10, P5, R28.reuse, R2, 0x5 ;  /* 0x000000021c0a7211 */ /* 0x040fe200078a28ff */
[----:B------:R0:W-:Y:S01]  /*ea880*/  STL.64 [R1+0x960], R8 ;  /* 0x0009600801007387 */ /* 0x0001e20000100a00 */
[----:B--2---:R-:W-:Y:S01]  /*ea890*/  F2FP.BF16.PACK_AB R5, R25, R26 ;  /* 0x0000001a1905723e */ /* 0x004fe200000010ff */
[----:B------:R-:W-:Y:S01]  /*ea8a0*/  IMAD R12, R28, 0x34, RZ ;  /* 0x000000341c0c7824 */ /* 0x000fe200078e02ff */
[----:B------:R-:W-:Y:S01]  /*ea8b0*/  LEA.HI.X.SX32 R11, R7, R3, 0x1, P5 ;  /* 0x00000003070b7211 */ /* 0x000fe200028f0eff */
[----:B0-----:R-:W2:Y:S01]  /*ea8c0*/  LDL.LU R9, [R1+0x40] ;  /* 0x0000400001097983 */ /* 0x001ea20000300800 */
[----:B------:R-:W2:Y:S02]  /*ea8d0*/  LDL.LU R19, [R1+0x3c] ;  /* 0x00003c0001137983 */ /* 0x000ea40000300800 */
[----:B------:R-:W2:Y:S02]  /*ea8e0*/  LDL.LU R20, [R1+0x38] ;  /* 0x0000380001147983 */ /* 0x000ea40000300800 */
[----:B------:R-:W2:Y:S01]  /*ea8f0*/  LDL.LU R21, [R1+0x34] ;  /* 0x0000340001157983 */ /* 0x000ea20000300800 */
[----:B------:R-:W2:Y:S01]  /*ea900*/  LDL.LU R25, [R1+0x50] ;  /* 0x0000500001197983 */ /* 0x000ea20000300800 */
[----:B------:R-:W2:Y:S01]  /*ea910*/  LDL.LU R26, [R1+0x4c] ;  /* 0x00004c00011a7983 */ /* 0x000ea20000300800 */
[----:B-----5:R-:W-:-:S02]  /*ea920*/  F2FP.BF16.PACK_AB R7, R24, R27 ;  /* 0x0000001b1807723e */ /* 0x020fc400000010ff */
[----:B---3--:R-:W-:Y:S02]  /*ea930*/  F2FP.BF16.PACK_AB R6, R22, R23 ;  /* 0x000000171606723e */ /* 0x008fe400000010ff */
[----:B------:R-:W3:Y:S01]  /*ea940*/  LDL.LU R22, [R1+0x48] ;  /* 0x0000480001167983 */ /* 0x000ee20000300800 */
[----:B------:R-:W3:Y:S02]  /*ea950*/  LDL.LU R23, [R1+0x44] ;  /* 0x0000440001177983 */ /* 0x000ee40000300800 */
[----:B------:R0:W-:Y:S02]  /*ea960*/  STL.64 [R1+0x958], R10 ;  /* 0x0009580a01007387 */ /* 0x0001e40000100a00 */
[----:B------:R-:W5:Y:S01]  /*ea970*/  LDL.LU R24, [R1+0x58] ;  /* 0x0000580001187983 */ /* 0x000f620000300800 */
[----:B------:R-:W5:Y:S01]  /*ea980*/  LDL.LU R27, [R1+0x54] ;  /* 0x00005400011b7983 */ /* 0x000f620000300800 */
[----:B0-----:R-:W-:-:S04]  /*ea990*/  IADD3 R10, P5, R12, R2, RZ ;  /* 0x000000020c0a7210 */ /* 0x001fc80007fbe0ff */
[----:B------:R-:W-:Y:S02]  /*ea9a0*/  LEA.HI.X.SX32 R11, R13, R3, 0x1, P5 ;  /* 0x000000030d0b7211 */ /* 0x000fe400028f0eff */
[----:B------:R-:W3:Y:S03]  /*ea9b0*/  LDL.LU R13, [R1+0x1c] ;  /* 0x00001c00010d7983 */ /* 0x000ee60000300800 */
[----:B------:R0:W-:Y:S02]  /*ea9c0*/  STL.64 [R1+0x950], R10 ;  /* 0x0009500a01007387 */ /* 0x0001e40000100a00 */
[----:B0-----:R-:W3:Y:S04]  /*ea9d0*/  LDL.LU R11, [R1+0x20] ;  /* 0x00002000010b7983 */ /* 0x001ee80000300800 */
[----:B------:R0:W-:Y:S04]  /*ea9e0*/  STS.128 [R0+0x180], R4 ;  /* 0x0001800400007388 */ /* 0x0001e80000000c00 */
[----:B0-----:R-:W4:Y:S01]  /*ea9f0*/  LDL.LU R6, [R1+0x30] ;  /* 0x0000300001067983 */ /* 0x001f220000300800 */
[----:B------:R-:W4:Y:S02]  /*eaa00*/  LDL.LU R7, [R1+0x2c] ;  /* 0x00002c0001077983 */ /* 0x000f240000300800 */
[----:B------:R-:W-:-:S02]  /*eaa10*/  IMAD R16, R28, 0x36, RZ ;  /* 0x000000361c107824 */ /* 0x000fc400078e02ff */
[----:B------:R-:W-:-:S03]  /*eaa20*/  IMAD R8, R28, 0x1b, RZ ;  /* 0x0000001b1c087824 */ /* 0x000fc600078e02ff */
[----:B------:R-:W-:Y:S01]  /*eaa30*/  IADD3 R10, P5, R16, R2, RZ ;  /* 0x00000002100a7210 */ /* 0x000fe20007fbe0ff */
[C---:B------:R-:W-:Y:S01]  /*eaa40*/  IMAD R17, R28.reuse, 0x38, RZ ;  /* 0x000000381c117824 */ /* 0x040fe200078e02ff */
[----:B--2---:R-:W-:Y:S01]  /*eaa50*/  F2FP.BF16.PACK_AB R9, R9, R19 ;  /* 0x000000130909723e */ /* 0x004fe200000010ff */
[----:B------:R-:W-:Y:S01]  /*eaa60*/  SHF.L.U32 R19, R28, 0x5, RZ ;  /* 0x000000051c137819 */ /* 0x000fe200000006ff */
[----:B---3--:R-:W-:Y:S01]  /*eaa70*/  F2FP.BF16.PACK_AB R4, R11, R13 ;  /* 0x0000000d0b04723e */ /* 0x008fe200000010ff */
[----:B------:R-:W-:-:S05]  /*eaa80*/  LEA.HI.X.SX32 R11, R8, R3, 0x1, P5 ;  /* 0x00000003080b7211 */ /* 0x000fca00028f0eff */
[----:B------:R0:W-:Y:S01]  /*eaa90*/  STL.64 [R1+0x948], R10 ;  /* 0x0009480a01007387 */ /* 0x0001e20000100a00 */
[----:B------:R-:W-:Y:S02]  /*eaaa0*/  IMAD R13, R28, 0x3a, RZ ;  /* 0x0000003a1c0d7824 */ /* 0x000fe400078e02ff */
[----:B------:R-:W-:Y:S01]  /*eaab0*/  STL.64 [R1+0x4178], R16 ;  /* 0x0041781001007387 */ /* 0x000fe20000100a00 */
[----:B0-----:R-:W-:-:S04]  /*eaac0*/  IADD3 R10, P5, R17, R2, RZ ;  /* 0x00000002110a7210 */ /* 0x001fc80007fbe0ff */
[----:B------:R-:W-:Y:S02]  /*eaad0*/  LEA.HI.X.SX32 R11, R14, R3, 0x1, P5 ;  /* 0x000000030e0b7211 */ /* 0x000fe400028f0eff */
[----:B----4-:R-:W-:Y:S01]  /*eaae0*/  F2FP.BF16.PACK_AB R8, R6, R18 ;  /* 0x000000120608723e */ /* 0x010fe200000010ff */
[C---:B------:R-:W-:Y:S02]  /*eaaf0*/  IMAD R6, R28.reuse, 0x1d, RZ ;  /* 0x0000001d1c067824 */ /* 0x040fe400078e02ff */
[C---:B------:R-:W-:Y:S01]  /*eab00*/  IMAD R18, R28.reuse, 0x3c, RZ ;  /* 0x0000003c1c127824 */ /* 0x040fe200078e02ff */
[----:B------:R0:W-:Y:S01]  /*eab10*/  STL.64 [R1+0x940], R10 ;  /* 0x0009400a01007387 */ /* 0x0001e20000100a00 */
[----:B------:R-:W-:Y:S01]  /*eab20*/  IMAD R14, R28, 0x3e, RZ ;  /* 0x0000003e1c0e7824 */ /* 0x000fe200078e02ff */
[----:B0-----:R-:W-:-:S04]  /*eab30*/  IADD3 R10, P5, R13, R2, RZ ;  /* 0x000000020d0a7210 */ /* 0x001fc80007fbe0ff */
[----:B------:R-:W-:Y:S01]  /*eab40*/  LEA.HI.X.SX32 R11, R6, R3, 0x1, P5 ;  /* 0x00000003060b7211 */ /* 0x000fe200028f0eff */
[----:B------:R-:W-:-:S04]  /*eab50*/  IADD3 R16, P5, R18, R2, RZ ;  /* 0x0000000212107210 */ /* 0x000fc80007fbe0ff */
[----:B------:R-:W-:Y:S01]  /*eab60*/  LEA.HI.X.SX32 R17, R15, R3, 0x1, P5 ;  /* 0x000000030f117211 */ /* 0x000fe200028f0eff */
[----:B------:R0:W-:Y:S01]  /*eab70*/  STL.64 [R1+0x938], R10 ;  /* 0x0009380a01007387 */ /* 0x0001e20000100a00 */
[----:B------:R-:W-:Y:S01]  /*eab80*/  F2FP.BF16.PACK_AB R5, R7, R29 ;  /* 0x0000001d0705723e */ /* 0x000fe200000010ff */
[----:B------:R-:W-:Y:S01]  /*eab90*/  F2FP.BF16.PACK_AB R7, R22, R23 ;  /* 0x000000171607723e */ /* 0x000fe200000010ff */
[----:B0-----:R-:W-:Y:S01]  /*eaba0*/  F2FP.BF16.PACK_AB R10, R25, R26 ;  /* 0x0000001a190a723e */ /* 0x001fe200000010ff */
[----:B------:R-:W-:Y:S01]  /*eabb0*/  IMAD R11, R28, 0x1f, RZ ;  /* 0x0000001f1c0b7824 */ /* 0x000fe200078e02ff */
[----:B------:R-:W2:Y:S01]  /*eabc0*/  LDL.LU R26, [R1+0x5c] ;  /* 0x00005c00011a7983 */ /* 0x000ea20000300800 */
[----:B------:R0:W-:Y:S02]  /*eabd0*/  STL.64 [R1+0x930], R16 ;  /* 0x0009301001007387 */ /* 0x0001e40000100a00 */
[----:B------:R-:W3:Y:S01]  /*eabe0*/  LDL.LU R22, [R1+0x68] ;  /* 0x0000680001167983 */ /* 0x000ee20000300800 */
[----:B0-----:R-:W-:-:S04]  /*eabf0*/  IADD3 R16, P5, R14, R2, RZ ;  /* 0x000000020e107210 */ /* 0x001fc80007fbe0ff */
[----:B------:R-:W-:-:S05]  /*eac00*/  LEA.HI.X.SX32 R17, R11, R3, 0x1, P5 ;  /* 0x000000030b117211 */ /* 0x000fca00028f0eff */
[----:B------:R0:W-:Y:S01]  /*eac10*/  STL.64 [R1+0x928], R16 ;  /* 0x0009281001007387 */ /* 0x0001e20000100a00 */
[----:B------:R-:W4:Y:S02]  /*eac20*/  LDL.LU R23, [R1+0xc4] ;  /* 0x0000c40001177983 */ /* 0x000f240000300800 */
[----:B------:R-:W-:Y:S02]  /*eac30*/  IMAD R15, R28, 0x66, RZ ;  /* 0x000000661c0f7824 */ /* 0x000fe400078e02ff */
[----:B------:R-:W2:Y:S01]  /*eac40*/  LDL.LU R29, [R1+0xd0] ;  /* 0x0000d000011d7983 */ /* 0x000ea20000300800 */
[----:B-----5:R-:W-:Y:S01]  /*eac50*/  F2FP.BF16.PACK_AB R11, R24, R27 ;  /* 0x0000001b180b723e */ /* 0x020fe200000010ff */
[----:B------:R-:W5:Y:S01]  /*eac60*/  LDL.LU R25, [R1+0xcc] ;  /* 0x0000cc0001197983 */ /* 0x000f620000300800 */
[----:B------:R-:W2:Y:S02]  /*eac70*/  LDL.LU R24, [R1+0x80] ;  /* 0x0000800001187983 */ /* 0x000ea40000300800 */
[----:B------:R-:W2:Y:S01]  /*eac80*/  LDL.LU R27, [R1+0x7c] ;  /* 0x00007c00011b7983 */ /* 0x000ea20000300800 */
[----:B0-----:R-:W-:-:S04]  /*eac90*/  LEA R16, P5, R28, R2, 0x6 ;  /* 0x000000021c107211 */ /* 0x001fc800078a30ff */
[----:B------:R-:W-:-:S05]  /*eaca0*/  LEA.HI.X.SX32 R17, R19, R3, 0x1, P5 ;  /* 0x0000000313117211 */ /* 0x000fca00028f0eff */
[----:B------:R-:W-:Y:S01]  /*eacb0*/  STL.64 [R1+0x920], R16 ;  /* 0x0009201001007387 */ /* 0x000fe20000100a00 */
[----:B------:R0:W-:Y:S03]  /*eacc0*/  STL.64 [R1+0x4168], R14 ;  /* 0x0041680e01007387 */ /* 0x0001e60000100a00 */
[----:B0-----:R-:W2:Y:S01]  /*eacd0*/  LDL.LU R14, [R1+0x60] ;  /* 0x00006000010e7983 */ /* 0x001ea20000300800 */
[----:B------:R-:W-:Y:S01]  /*eace0*/  F2FP.BF16.PACK_AB R6, R20, R21 ;  /* 0x000000151406723e */ /* 0x000fe200000010ff */
[----:B------:R-:W-:Y:S01]  /*eacf0*/  IMAD R21, R28, 0x33, RZ ;  /* 0x000000331c157824 */ /* 0x000fe200078e02ff */
[----:B------:R-:W-:Y:S01]  /*ead00*/  IADD3 R16, P5, R15, R2, RZ ;  /* 0x000000020f107210 */ /* 0x000fe20007fbe0ff */
[----:B------:R-:W-:Y:S04]  /*ead10*/  STS.128 [R0+0x280], R8 ;  /* 0x0002800800007388 */ /* 0x000fe80000000c00 */
[----:B------:R0:W-:Y:S01]  /*ead20*/  STS.128 [R0+0x200], R4 ;  /* 0x0002000400007388 */ /* 0x0001e20000000c00 */
[----:B------:R-:W-:-:S03]  /*ead30*/  LEA.HI.X.SX32 R17, R21, R3, 0x1, P5 ;  /* 0x0000000315117211 */ /* 0x000fc600028f0eff */
[----:B0-----:R-:W3:Y:S01]  /*ead40*/  LDL.LU R5, [R1+0x6c] ;  /* 0x00006c0001057983 */ /* 0x001ee20000300800 */
[----:B------:R-:W4:Y:S02]  /*ead50*/  LDL.LU R7, [R1+0xc8] ;  /* 0x0000c80001077983 */ /* 0x000f240000300800 */
[----:B------:R-:W3:Y:S02]  /*ead60*/  LDL.LU R8, [R1+0x70] ;  /* 0x0000700001087983 */ /* 0x000ee40000300800 */
[----:B------:R-:W3:Y:S01]  /*ead70*/  LDL.LU R9, [R1+0x64] ;  /* 0x0000640001097983 */ /* 0x000ee20000300800 */
[----:B------:R-:W3:Y:S01]  /*ead80*/  LDL.LU R10, [R1+0x78] ;  /* 0x00007800010a7983 */ /* 0x000ee20000300800 */
[----:B------:R-:W3:Y:S02]  /*ead90*/  LDL.LU R11, [R1+0x74] ;  /* 0x00007400010b7983 */ /* 0x000ee40000300800 */
[----:B------:R0:W-:Y:S01]  /*eada0*/  STL.64 [R1+0x918], R16 ;  /* 0x0009181001007387 */ /* 0x0001e20000100a00 */
[----:B--2---:R-:W-:-:S02]  /*eadb0*/  F2FP.BF16.PACK_AB R4, R14, R26 ;  /* 0x0000001a0e04723e */ /* 0x004fc400000010ff */
[----:B------:R-:W2:Y:S01]  /*eadc0*/  LDL.LU R14, [R1+0xd8] ;  /* 0x0000d800010e7983 */ /* 0x000ea20000300800 */
[----:B------:R-:W-:-:S05]  /*eadd0*/  IMAD R20, R28, 0x68, RZ ;  /* 0x000000681c147824 */ /* 0x000fca00078e02ff */
[----:B0-----:R-:W-:Y:S01]  /*eade0*/  IADD3 R16, P5, R20, R2, RZ ;  /* 0x0000000214107210 */ /* 0x001fe20007fbe0ff */
[----:B------:R-:W-:-:S03]  /*eadf0*/  IMAD R19, R28, 0x6a, RZ ;  /* 0x0000006a1c137824 */ /* 0x000fc600078e02ff */
[----:B------:R-:W-:Y:S01]  /*eae00*/  LEA.HI.X.SX32 R17, R12, R3, 0x1, P5 ;  /* 0x000000030c117211 */ /* 0x000fe200028f0eff */
[C---:B------:R-:W-:Y:S02]  /*eae10*/  IMAD R6, R28.reuse, 0x35, RZ ;  /* 0x000000351c067824 */ /* 0x040fe400078e02ff */
[----:B------:R-:W-:Y:S01]  /*eae20*/  IMAD R21, R28, 0x6c, RZ ;  /* 0x0000006c1c157824 */ /* 0x000fe200078e02ff */
[----:B--2---:R-:W-:Y:S01]  /*eae30*/  STL.64 [R1+0x4170], R14 ;  /* 0x0041700e01007387 */ /* 0x004fe20000100a00 */
[----:B------:R-:W2:Y:S02]  /*eae40*/  LDL.LU R26, [R1+0xd4] ;  /* 0x0000d400011a7983 */ /* 0x000ea40000300800 */
[----:B------:R0:W-:Y:S02]  /*eae50*/  STL.64 [R1+0x910], R16 ;  /* 0x0009101001007387 */ /* 0x0001e40000100a00 */
[----:B0-----:R-:W-:-:S04]  /*eae60*/  IADD3 R16, P5, R19, R2, RZ ;  /* 0x0000000213107210 */ /* 0x001fc80007fbe0ff */
[----:B------:R-:W-:-:S05]  /*eae70*/  LEA.HI.X.SX32 R17, R6, R3, 0x1, P5 ;  /* 0x0000000306117211 */ /* 0x000fca00028f0eff */
[----:B------:R0:W-:Y:S04]  /*eae80*/  STL.64 [R1+0x908], R16 ;  /* 0x0009081001007387 */ /* 0x0001e80000100a00 */
[----:B0-----:R-:W2:Y:S01]  /*eae90*/  LDL.LU.64 R16, [R1+0x4178] ;  /* 0x0041780001107983 */ /* 0x001ea20000300a00 */
[----:B------:R-:W-:Y:S01]  /*eaea0*/  IADD3 R14, P5, R21, R2, RZ ;  /* 0x00000002150e7210 */ /* 0x000fe20007fbe0ff */
[----:B------:R0:W-:Y:S02]  /*eaeb0*/  STL.64 [R1+0x4158], R20 ;  /* 0x0041581401007387 */ /* 0x0001e40000100a00 */
[----:B------:R1:W-:Y:S02]  /*eaec0*/  STL [R1+0x4160], R21 ;  /* 0x0041601501007387 */ /* 0x0003e40000100800 */
[----:B------:R3:W-:Y:S01]  /*eaed0*/  STL [R1+0x900], R14 ;  /* 0x0009000e01007387 */ /* 0x0007e20000100800 */
[----:B0-----:R-:W-:-:S02]  /*eaee0*/  MOV R20, R14 ;  /* 0x0000000e00147202 */ /* 0x001fc40000000f00 */
[----:B-1----:R-:W-:Y:S02]  /*eaef0*/  MOV R21, R15 ;  /* 0x0000000f00157202 */ /* 0x002fe40000000f00 */
[----:B---3--:R-:W3:Y:S01]  /*eaf00*/  LDL.LU.64 R14, [R1+0x4170] ;  /* 0x00417000010e7983 */ /* 0x008ee20000300a00 */
[----:B------:R-:W-:Y:S01]  /*eaf10*/  F2FP.BF16.PACK_AB R5, R5, R22 ;  /* 0x000000160505723e */ /* 0x000fe200000010ff */
[----:B------:R-:W-:Y:S01]  /*eaf20*/  IMAD R22, R28, 0x6e, RZ ;  /* 0x0000006e1c167824 */ /* 0x000fe200078e02ff */
[----:B------:R-:W-:Y:S01]  /*eaf30*/  F2FP.BF16.PACK_AB R8, R8, R9 ;  /* 0x000000090808723e */ /* 0x000fe200000010ff */
[----:B----4-:R-:W-:Y:S02]  /*eaf40*/  F2FP.BF16.PACK_AB R9, R7, R23 ;  /* 0x000000170709723e */ /* 0x010fe400000010ff */
[C---:B------:R-:W-:Y:S02]  /*eaf50*/  IMAD R7, R28.reuse, 0x37, RZ ;  /* 0x000000371c077824 */ /* 0x040fe400078e02ff */
[----:B------:R-:W-:Y:S01]  /*eaf60*/  IMAD R23, R28, 0x70, RZ ;  /* 0x000000701c177824 */ /* 0x000fe200078e02ff */
[----:B------:R-:W-:Y:S01]  /*eaf70*/  F2FP.BF16.PACK_AB R6, R10, R11 ;  /* 0x0000000b0a06723e */ /* 0x000fe200000010ff */
[----:B-----5:R-:W-:-:S02]  /*eaf80*/  F2FP.BF16.PACK_AB R10, R29, R25 ;  /* 0x000000191d0a723e */ /* 0x020fc400000010ff */
[----:B------:R-:W-:Y:S01]  /*eaf90*/  IMAD R12, R28, 0x39, RZ ;  /* 0x000000391c0c7824 */ /* 0x000fe200078e02ff */
[----:B--2---:R-:W-:Y:S01]  /*eafa0*/  LEA.HI.X.SX32 R21, R16, R3, 0x1, P5 ;  /* 0x0000000310157211 */ /* 0x004fe200028f0eff */
[----:B------:R-:W-:-:S04]  /*eafb0*/  IADD3 R20, P5, R22, R2, RZ ;  /* 0x0000000216147210 */ /* 0x000fc80007fbe0ff */
[----:B------:R0:W-:Y:S01]  /*eafc0*/  STL [R1+0x904], R21 ;  /* 0x0009041501007387 */ /* 0x0001e20000100800 */
[----:B------:R-:W2:Y:S02]  /*eafd0*/  LDL.LU R29, [R1+0xfc] ;  /* 0x0000fc00011d7983 */ /* 0x000ea40000300800 */
[----:B------:R-:W4:Y:S01]  /*eafe0*/  LDL.LU R25, [R1+0x13c] ;  /* 0x00013c0001197983 */ /* 0x000f220000300800 */
[----:B0-----:R-:W-:-:S05]  /*eaff0*/  LEA.HI.X.SX32 R21, R7, R3, 0x1, P5 ;  /* 0x0000000307157211 */ /* 0x001fca00028f0eff */
[----:B------:R0:W-:Y:S01]  /*eb000*/  STL.64 [R1+0x8f8], R20 ;  /* 0x0008f81401007387 */ /* 0x0001e20000100a00 */
[----:B------:R-:W-:Y:S02]  /*eb010*/  IMAD R16, R28, 0x72, RZ ;  /* 0x000000721c107824 */ /* 0x000fe400078e02ff */
[----:B------:R-:W-:Y:S01]  /*eb020*/  STL.64 [R1+0x4148], R22 ;  /* 0x0041481601007387 */ /* 0x000fe20000100a00 */
[----:B------:R-:W-:Y:S02]  /*eb030*/  F2FP.BF16.PACK_AB R7, R24, R27 ;  /* 0x0000001b1807723e */ /* 0x000fe400000010ff */
[----:B------:R-:W5:Y:S01]  /*eb040*/  LDL.LU R27, [R1+0x104] ;  /* 0x00010400011b7983 */ /* 0x000f620000300800 */
[----:B0-----:R-:W-:-:S04]  /*eb050*/  IADD3 R20, P5, R23, R2, RZ ;  /* 0x0000000217147210 */ /* 0x001fc80007fbe0ff */
[----:B------:R-:W-:Y:S01]  /*eb060*/  LEA.HI.X.SX32 R21, R17, R3, 0x1, P5 ;  /* 0x0000000311157211 */ /* 0x000fe200028f0eff */
[----:B------:R-:W-:-:S04]  /*eb070*/  IMAD R24, R28, 0x74, RZ ;  /* 0x000000741c187824 */ /* 0x000fc800078e02ff */
[----:B------:R0:W-:Y:S04]  /*eb080*/  STL.64 [R1+0x8f0], R20 ;  /* 0x0008f01401007387 */ /* 0x0001e80000100a00 */
[----:B------:R1:W-:Y:S01]  /*eb090*/  STS.128 [R0+0x300], R4 ;  /* 0x0003000400007388 */ /* 0x0003e20000000c00 */
[----:B---3--:R-:W-:Y:S02]  /*eb0a0*/  F2FP.BF16.PACK_AB R11, R14, R26 ;  /* 0x0000001a0e0b723e */ /* 0x008fe400000010ff */
[----:B0-----:R-:W-:-:S04]  /*eb0b0*/  IADD3 R20, P5, R16, R2, RZ ;  /* 0x0000000210147210 */ /* 0x001fc80007fbe0ff */
[----:B------:R-:W-:Y:S01]  /*eb0c0*/  LEA.HI.X.SX32 R21, R12, R3, 0x1, P5 ;  /* 0x000000030c157211 */ /* 0x000fe200028f0eff */
[----:B-1----:R-:W2:Y:S01]  /*eb0d0*/  LDL.LU R4, [R1+0x100] ;  /* 0x0001000001047983 */ /* 0x002ea20000300800 */
[----:B------:R-:W5:Y:S02]  /*eb0e0*/  LDL.LU R7, [R1+0x108] ;  /* 0x0001080001077983 */ /* 0x000f640000300800 */
[----:B------:R-:W3:Y:S02]  /*eb0f0*/  LDL.LU R6, [R1+0x114] ;  /* 0x0001140001067983 */ /* 0x000ee40000300800 */
[----:B------:R-:W3:Y:S01]  /*eb100*/  LDL.LU R22, [R1+0x150] ;  /* 0x0001500001167983 */ /* 0x000ee20000300800 */
[----:B------:R-:W-:Y:S01]  /*eb110*/  IADD3 R14, P5, R24, R2, RZ ;  /* 0x00000002180e7210 */ /* 0x000fe20007fbe0ff */
[----:B------:R-:W3:Y:S01]  /*eb120*/  LDL.LU R23, [R1+0x14c] ;  /* 0x00014c0001177983 */ /* 0x000ee20000300800 */
[----:B------:R0:W-:Y:S03]  /*eb130*/  STL.64 [R1+0x8e8], R20 ;  /* 0x0008e81401007387 */ /* 0x0001e60000100a00 */
[----:B------:R1:W-:Y:S01]  /*eb140*/  STS.128 [R0+0x380], R8 ;  /* 0x0003800800007388 */ /* 0x0003e20000000c00 */
[----:B------:R-:W-:-:S03]  /*eb150*/  IMAD R17, R28, 0x76, RZ ;  /* 0x000000761c117824 */ /* 0x000fc600078e02ff */
[----:B0-----:R-:W3:Y:S01]  /*eb160*/  LDL.LU R21, [R1+0x128] ;  /* 0x0001280001157983 */ /* 0x001ee20000300800 */
[----:B------:R-:W3:Y:S02]  /*eb170*/  LDL.LU R20, [R1+0x124] ;  /* 0x0001240001147983 */ /* 0x000ee40000300800 */
[----:B------:R0:W-:Y:S02]  /*eb180*/  STL [R1+0x8e0], R14 ;  /* 0x0008e00e01007387 */ /* 0x0001e40000100800 */
[----:B-1----:R-:W-:Y:S01]  /*eb190*/  IMAD.MOV.U32 R10, RZ, RZ, R14 ;  /* 0x000000ffff0a7224 */ /* 0x002fe200078e000e */
[----:B------:R-:W-:Y:S01]  /*eb1a0*/  MOV R11, R15 ;  /* 0x0000000f000b7202 */ /* 0x000fe20000000f00 */
[-C--:B------:R-:W-:Y:S01]  /*eb1b0*/  LEA.HI.X.SX32 R11, R13, R3.reuse, 0x1, P5 ;  /* 0x000000030d0b7211 */ /* 0x080fe200028f0eff */
[----:B0-----:R-:W3:Y:S01]  /*eb1c0*/  LDL.LU.64 R14, [R1+0x4168] ;  /* 0x00416800010e7983 */ /* 0x001ee20000300a00 */
[----:B------:R-:W4:Y:S02]  /*eb1d0*/  LDL.LU R8, [R1+0x140] ;  /* 0x0001400001087983 */ /* 0x000f240000300800 */
[----:B------:R-:W3:Y:S02]  /*eb1e0*/  LDL.LU R9, [R1+0x144] ;  /* 0x0001440001097983 */ /* 0x000ee40000300800 */
[----:B------:R-:W3:Y:S01]  /*eb1f0*/  LDL.LU R13, [R1+0x118] ;  /* 0x00011800010d7983 */ /* 0x000ee20000300800 */
[----:B------:R-:W-:Y:S01]  /*eb200*/  STL [R1+0x8e4], R11 ;  /* 0x0008e40b01007387 */ /* 0x000fe20000100800 */
[----:B------:R0:W-:Y:S03]  /*eb210*/  STL.64 [R1+0x4138], R16 ;  /* 0x0041381001007387 */ /* 0x0001e60000100a00 */
[----:B0-----:R-:W3:Y:S01]  /*eb220*/  LDL.LU R16, [R1+0x148] ;  /* 0x0001480001107983 */ /* 0x001ee20000300800 */
[C---:B------:R-:W-:Y:S01]  /*eb230*/  IMAD R5, R28.reuse, 0x3b, RZ ;  /* 0x0000003b1c057824 */ /* 0x040fe200078e02ff */
[----:B------:R-:W-:Y:S01]  /*eb240*/  IADD3 R10, P5, R17, R2, RZ ;  /* 0x00000002110a7210 */ /* 0x000fe20007fbe0ff */
[----:B------:R-:W-:Y:S01]  /*eb250*/  IMAD R26, R28, 0x78, RZ ;  /* 0x000000781c1a7824 */ /* 0x000fe200078e02ff */
[----:B------:R-:W-:Y:S01]  /*eb260*/  STL [R1+0x4140], R17 ;  /* 0x0041401101007387 */ /* 0x000fe20000100800 */
[----:B------:R-:W3:Y:S01]  /*eb270*/  LDL.LU R12, [R1+0x158] ;  /* 0x00015800010c7983 */ /* 0x000ee20000300800 */
[----:B------:R-:W-:-:S02]  /*eb280*/  LEA.HI.X.SX32 R11, R5, R3, 0x1, P5 ;  /* 0x00000003050b7211 */ /* 0x000fc400028f0eff */
[----:B--2---:R-:W-:Y:S02]  /*eb290*/  F2FP.BF16.PACK_AB R4, R4, R29 ;  /* 0x0000001d0404723e */ /* 0x004fe400000010ff */
[----:B------:R-:W2:Y:S01]  /*eb2a0*/  LDL.LU R29, [R1+0x154] ;  /* 0x00015400011d7983 */ /* 0x000ea20000300800 */
[----:B------:R0:W-:Y:S01]  /*eb2b0*/  STL.64 [R1+0x8d8], R10 ;  /* 0x0008d80a01007387 */ /* 0x0001e20000100a00 */
[----:B-----5:R-:W-:Y:S01]  /*eb2c0*/  F2FP.BF16.PACK_AB R5, R7, R27 ;  /* 0x0000001b0705723e */ /* 0x020fe200000010ff */
[----:B------:R-:W-:Y:S01]  /*eb2d0*/  IMAD R7, R28, 0x3d, RZ ;  /* 0x0000003d1c077824 */ /* 0x000fe200078e02ff */
[----:B0-----:R-:W-:-:S04]  /*eb2e0*/  IADD3 R10, P5, R26, R2, RZ ;  /* 0x000000021a0a7210 */ /* 0x001fc80007fbe0ff */
[----:B------:R-:W-:Y:S01]  /*eb2f0*/  LEA.HI.X.SX32 R11, R18, R3, 0x1, P5 ;  /* 0x00000003120b7211 */ /* 0x000fe200028f0eff */
[----:B------:R-:W-:-:S04]  /*eb300*/  IMAD R27, R28, 0x7c, RZ ;  /* 0x0000007c1c1b7824 */ /* 0x000fc800078e02ff */
[----:B------:R0:W-:Y:S01]  /*eb310*/  STL.64 [R1+0x8d0], R10 ;  /* 0x0008d00a01007387 */ /* 0x0001e20000100a00 */
[----:B----4-:R-:W-:Y:S01]  /*eb320*/  F2FP.BF16.PACK_AB R8, R8, R25 ;  /* 0x000000190808723e */ /* 0x010fe200000010ff */
[----:B------:R-:W-:-:S05]  /*eb330*/  IMAD R25, R28, 0x7a, RZ ;  /* 0x0000007a1c197824 */ /* 0x000fca00078e02ff */
[----:B0-----:R-:W-:Y:S01]  /*eb340*/  IADD3 R10, P5, R25, R2, RZ ;  /* 0x00000002190a7210 */ /* 0x001fe20007fbe0ff */
[----:B------:R-:W-:Y:S01]  /*eb350*/  IMAD R18, R28, 0x7e, RZ ;  /* 0x0000007e1c127824 */ /* 0x000fe200078e02ff */
[----:B------:R-:W-:Y:S02]  /*eb360*/  STL.64 [R1+0x4128], R24 ;  /* 0x0041281801007387 */ /* 0x000fe40000100a00 */
[----:B------:R-:W-:Y:S01]  /*eb370*/  LEA.HI.X.SX32 R11, R7, R3, 0x1, P5 ;  /* 0x00000003070b7211 */ /* 0x000fe200028f0eff */
[----:B------:R-:W-:Y:S01]  /*eb380*/  STL [R1+0x4130], R25 ;  /* 0x0041301901007387 */ /* 0x000fe20000100800 */
[----:B---3--:R-:W-:Y:S02]  /*eb390*/  F2FP.BF16.PACK_AB R6, R13, R6 ;  /* 0x000000060d06723e */ /* 0x008fe400000010ff */
[----:B------:R-:W-:Y:S01]  /*eb3a0*/  F2FP.BF16.PACK_AB R9, R16, R9 ;  /* 0x000000091009723e */ /* 0x000fe200000010ff */
[----:B------:R-:W-:Y:S01]  /*eb3b0*/  IADD3 R16, P5, R27, R2, RZ ;  /* 0x000000021b107210 */ /* 0x000fe20007fbe0ff */
[----:B------:R0:W-:Y:S01]  /*eb3c0*/  STL.64 [R1+0x4120], R26 ;  /* 0x0041201a01007387 */ /* 0x0001e20000100a00 */
[----:B------:R-:W-:Y:S01]  /*eb3d0*/  F2FP.BF16.PACK_AB R7, R21, R20 ;  /* 0x000000141507723e */ /* 0x000fe200000010ff */
[----:B------:R-:W-:Y:S01]  /*eb3e0*/  IMAD R13, R28, 0x3f, RZ ;  /* 0x0000003f1c0d7824 */ /* 0x000fe200078e02ff */
[-C--:B------:R-:W-:Y:S01]  /*eb3f0*/  LEA.HI.X.SX32 R17, R14, R3.reuse, 0x1, P5 ;  /* 0x000000030e117211 */ /* 0x080fe200028f0eff */
[----:B------:R-:W-:Y:S01]  /*eb400*/  IADD3 R20, P5, R18, R2, RZ ;  /* 0x0000000212147210 */ /* 0x000fe20007fbe0ff */
[----:B0-----:R-:W3:Y:S01]  /*eb410*/  LDL.LU R26, [R1+0x1a0] ;  /* 0x0001a000011a7983 */ /* 0x001ee20000300800 */
[----:B------:R0:W-:Y:S02]  /*eb420*/  STL.64 [R1+0x8c8], R10 ;  /* 0x0008c80a01007387 */ /* 0x0001e40000100a00 */
[----:B------:R-:W3:Y:S02]  /*eb430*/  LDL.LU R27, [R1+0x19c] ;  /* 0x00019c00011b7983 */ /* 0x000ee40000300800 */
[----:B------:R-:W4:Y:S01]  /*eb440*/  LDL.LU R25, [R1+0x1b0] ;  /* 0x0001b00001197983 */ /* 0x000f220000300800 */
[----:B------:R-:W-:-:S02]  /*eb450*/  LEA.HI.X.SX32 R21, R13, R3, 0x1, P5 ;  /* 0x000000030d157211 */ /* 0x000fc400028f0eff */
[----:B0-----:R-:W-:Y:S02]  /*eb460*/  F2FP.BF16.PACK_AB R10, R22, R23 ;  /* 0x00000017160a723e */ /* 0x001fe400000010ff */
[----:B------:R-:W4:Y:S01]  /*eb470*/  LDL.LU R22, [R1+0x1ac] ;  /* 0x0001ac0001167983 */ /* 0x000f220000300800 */
[----:B------:R-:W5:Y:S02]  /*eb480*/  LDL.LU R14, [R1+0x1a4] ;  /* 0x0001a400010e7983 */ /* 0x000f640000300800 */
[----:B------:R0:W-:Y:S02]  /*eb490*/  STL.64 [R1+0x8c0], R16 ;  /* 0x0008c01001007387 */ /* 0x0001e40000100a00 */
[----:B0-----:R-:W2:Y:S01]  /*eb4a0*/  LDL.LU R16, [R1+0x1b8] ;  /* 0x0001b80001107983 */ /* 0x001ea20000300800 */
[----:B------:R-:W2:Y:S02]  /*eb4b0*/  LDL.LU R23, [R1+0x1b4] ;  /* 0x0001b40001177983 */ /* 0x000ea40000300800 */
[----:B------:R-:W-:Y:S02]  /*eb4c0*/  STL.64 [R1+0x4150], R18 ;  /* 0x0041501201007387 */ /* 0x000fe40000100a00 */
[----:B------:R0:W-:Y:S02]  /*eb4d0*/  STL.64 [R1+0x8b8], R20 ;  /* 0x0008b81401007387 */ /* 0x0001e40000100a00 */
[----:B0-----:R-:W2:Y:S01]  /*eb4e0*/  LDL.LU R21, [R1+0x4160] ;  /* 0x0041600001157983 */ /* 0x001ea20000300800 */
[C---:B------:R-:W-:Y:S01]  /*eb4f0*/  LEA R20, P5, R28.reuse, R2, 0x7 ;  /* 0x000000021c147211 */ /* 0x040fe200078a38ff */
[----:B------:R-:W5:Y:S02]  /*eb500*/  LDL.LU R13, [R1+0x1a8] ;  /* 0x0001a800010d7983 */ /* 0x000f640000300800 */
[----:B------:R-:W3:Y:S01]  /*eb510*/  LDL.LU R24, [R1+0x1d8] ;  /* 0x0001d80001187983 */ /* 0x000ee20000300800 */
[----:B------:R-:W3:Y:S04]  /*eb520*/  LDL.LU R17, [R1+0x1d0] ;  /* 0x0001d00001117983 */ /* 0x000ee80000300800 */
[----:B------:R0:W-:Y:S01]  /*eb530*/  STS.128 [R0+0x400], R4 ;  /* 0x0004000400007388 */ /* 0x0001e20000000c00 */
[----:B------:R1:W-:Y:S01]  /*eb540*/  STL [R1+0x8b0], R20 ;  /* 0x0008b01401007387 */ /* 0x0003e20000100800 */
[----:B0-----:R-:W-:Y:S01]  /*eb550*/  MOV R6, R20 ;  /* 0x0000001400067202 */ /* 0x001fe20000000f00 */
[----:B------:R-:W-:Y:S01]  /*eb560*/  IMAD R18, R28, 0xcc, RZ ;  /* 0x000000cc1c127824 */ /* 0x000fe200078e02ff */
[----:B--2---:R-:W-:-:S02]  /*eb570*/  MOV R7, R21 ;  /* 0x0000001500077202 */ /* 0x004fc40000000f00 */
[----:B-1----:R-:W2:Y:S01]  /*eb580*/  LDL.LU.64 R20, [R1+0x4158] ;  /* 0x0041580001147983 */ /* 0x002ea20000300a00 */
[----:B------:R-:W-:Y:S01]  /*eb590*/  F2FP.BF16.PACK_AB R11, R12, R29 ;  /* 0x0000001d0c0b723e */ /* 0x000fe200000010ff */
[C---:B------:R-:W-:Y:S02]  /*eb5a0*/  SHF.L.U32 R12, R28.reuse, 0x6, RZ ;  /* 0x000000061c0c7819 */ /* 0x040fe400000006ff */
[----:B------:R-:W-:Y:S02]  /*eb5b0*/  IMAD R29, R28, 0xce, RZ ;  /* 0x000000ce1c1d7824 */ /* 0x000fe400078e02ff */
[----:B------:R-:W-:Y:S01]  /*eb5c0*/  LEA.HI.X.SX32 R7, R12, R3, 0x1, P5 ;  /* 0x000000030c077211 */ /* 0x000fe200028f0eff */
[-C--:B------:R-:W-:Y:S02]  /*eb5d0*/  IADD3 R6, P5, R18, R2.reuse, RZ ;  /* 0x0000000212067210 */ /* 0x080fe40007fbe0ff */
[----:B------:R-:W-:Y:S02]  /*eb5e0*/  IMAD R4, R28, 0x67, RZ ;  /* 0x000000671c047824 */ /* 0x000fe400078e02ff */
[----:B------:R0:W-:Y:S04]  /*eb5f0*/  STL [R1+0x8b4], R7 ;  /* 0x0008b40701007387 */ /* 0x0001e80000100800 */
[----:B------:R1:W-:Y:S01]  /*eb600*/  STS.128 [R0+0x480], R8 ;  /* 0x0004800800007388 */ /* 0x0003e20000000c00 */
[----:B---3--:R-:W-:Y:S01]  /*eb610*/  F2FP.BF16.PACK_AB R12, R26, R27 ;  /* 0x0000001b1a0c723e */ /* 0x008fe200000010ff */
[----:B------:R-:W-:Y:S01]  /*eb620*/  IMAD R5, R28, 0xd0, RZ ;  /* 0x000000d01c057824 */ /* 0x000fe200078e02ff */
[----:B0-----:R-:W-:Y:S01]  /*eb630*/  LEA.HI.X.SX32 R7, R15, R3, 0x1, P5 ;  /* 0x000000030f077211 */ /* 0x001fe200028f0eff */
[----:B------:R-:W-:-:S04]  /*eb640*/  IADD3 R18, P5, R29, R2, RZ ;  /* 0x000000021d127210 */ /* 0x000fc80007fbe0ff */
[----:B------:R-:W-:Y:S01]  /*eb650*/  LEA.HI.X.SX32 R19, R4, R3, 0x1, P5 ;  /* 0x0000000304137211 */ /* 0x000fe200028f0eff */
[----:B-1----:R-:W3:Y:S01]  /*eb660*/  LDL.LU R8, [R1+0x1dc] ;  /* 0x0001dc0001087983 */ /* 0x002ee20000300800 */
[----:B------:R0:W-:Y:S03]  /*eb670*/  STL.64 [R1+0x8a8], R6 ;  /* 0x0008a80601007387 */ /* 0x0001e60000100a00 */
[----:B0-----:R-:W3:Y:S01]  /*eb680*/  LDL.LU R6, [R1+0x1e8] ;  /* 0x0001e80001067983 */ /* 0x001ee20000300800 */
[----:B------:R-:W3:Y:S02]  /*eb690*/  LDL.LU R7, [R1+0x1e4] ;  /* 0x0001e40001077983 */ /* 0x000ee40000300800 */
[----:B------:R-:W3:Y:S02]  /*eb6a0*/  LDL.LU R26, [R1+0x1f0] ;  /* 0x0001f000011a7983 */ /* 0x000ee40000300800 */
[----:B------:R-:W3:Y:S01]  /*eb6b0*/  LDL.LU R27, [R1+0x1ec] ;  /* 0x0001ec00011b7983 */ /* 0x000ee20000300800 */
[----:B------:R-:W3:Y:S01]  /*eb6c0*/  LDL.LU R11, [R1+0x1f4] ;  /* 0x0001f400010b7983 */ /* 0x000ee20000300800 */
[----:B------:R0:W-:Y:S01]  /*eb6d0*/  STL.64 [R1+0x8a0], R18 ;  /* 0x0008a01201007387 */ /* 0x0001e20000100a00 */
[----:B-----5:R-:W-:Y:S01]  /*eb6e0*/  F2FP.BF16.PACK_AB R13, R13, R14 ;  /* 0x0000000e0d0d723e */ /* 0x020fe200000010ff */
[----:B------:R-:W5:Y:S01]  /*eb6f0*/  LDL.LU R9, [R1+0x1fc] ;  /* 0x0001fc0001097983 */ /* 0x000f620000300800 */
[----:B----4-:R-:W-:-:S02]  /*eb700*/  F2FP.BF16.PACK_AB R14, R25, R22 ;  /* 0x00000016190e723e */ /* 0x010fc400000010ff */
[----:B------:R-:W-:Y:S01]  /*eb710*/  F2FP.BF16.PACK_AB R15, R16, R23 ;  /* 0x00000017100f723e */ /* 0x000fe200000010ff */
[----:B------:R-:W4:Y:S01]  /*eb720*/  LDL.LU R10, [R1+0x204] ;  /* 0x00020400010a7983 */ /* 0x000f220000300800 */
[----:B0-----:R-:W-:-:S03]  /*eb730*/  IADD3 R18, P5, R5, R2, RZ ;  /* 0x0000000205127210 */ /* 0x001fc60007fbe0ff */
[----:B------:R-:W-:Y:S01]  /*eb740*/  STS.128 [R0+0x500], R12 ;  /* 0x0005000c00007388 */ /* 0x000fe20000000c00 */
[C---:B------:R-:W-:Y:S02]  /*eb750*/  IMAD R22, R28.reuse, 0xd2, RZ ;  /* 0x000000d21c167824 */ /* 0x040fe400078e02ff */
[----:B------:R-:W-:Y:S01]  /*eb760*/  IMAD R5, R28, 0x69, RZ ;  /* 0x000000691c057824 */ /* 0x000fe200078e02ff */
[----:B------:R-:W-:Y:S02]  /*eb770*/  F2FP.BF16.PACK_AB R4, R24, R17 ;  /* 0x000000111804723e */ /* 0x000fe400000010ff */
[----:B--2---:R-:W-:-:S05]  /*eb780*/  LEA.HI.X.SX32 R19, R20, R3, 0x1, P5 ;  /* 0x0000000314137211 */ /* 0x004fca00028f0eff */
[----:B------:R0:W-:Y:S04]  /*eb790*/  STL.64 [R1+0x898], R18 ;  /* 0x0008981201007387 */ /* 0x0001e80000100a00 */
[----:B0-----:R-:W2:Y:S01]  /*eb7a0*/  LDL.LU.64 R18, [R1+0x4150] ;  /* 0x0041500001127983 */ /* 0x001ea20000300a00 */
[----:B------:R-:W4:Y:S02]  /*eb7b0*/  LDL.LU R12, [R1+0x1e0] ;  /* 0x0001e000010c7983 */ /* 0x000f240000300800 */
[----:B------:R-:W5:Y:S01]  /*eb7c0*/  LDL.LU R13, [R1+0x1f8] ;  /* 0x0001f800010d7983 */ /* 0x000f620000300800 */
[----:B------:R-:W-:Y:S01]  /*eb7d0*/  IADD3 R22, P5, R22, R2, RZ ;  /* 0x0000000216167210 */ /* 0x000fe20007fbe0ff */
[----:B------:R-:W5:Y:S01]  /*eb7e0*/  LDL.LU R14, [R1+0x200] ;  /* 0x00020000010e7983 */ /* 0x000f620000300800 */
[----:B------:R-:W5:Y:S02]  /*eb7f0*/  LDL.LU R15, [R1+0x208] ;  /* 0x00020800010f7983 */ /* 0x000f640000300800 */
[----:B------:R-:W5:Y:S01]  /*eb800*/  LDL.LU R25, [R1+0x210] ;  /* 0x0002100001197983 */ /* 0x000f620000300800 */
[----:B------:R-:W-:Y:S01]  /*eb810*/  LEA.HI.X.SX32 R23, R5, R3, 0x1, P5 ;  /* 0x0000000305177211 */ /* 0x000fe200028f0eff */
[----:B------:R-:W5:Y:S04]  /*eb820*/  LDL.LU R24, [R1+0x20c] ;  /* 0x00020c0001187983 */ /* 0x000f680000300800 */
[----:B------:R0:W-:Y:S04]  /*eb830*/  STL.64 [R1+0x890], R22 ;  /* 0x0008901601007387 */ /* 0x0001e80000100a00 */
[----:B0-----:R-:W5:Y:S01]  /*eb840*/  LDL.LU.64 R22, [R1+0x4148] ;  /* 0x0041480001167983 */ /* 0x001f620000300a00 */
[----:B------:R-:W-:-:S05]  /*eb850*/  IMAD R16, R28, 0xd4, RZ ;  /* 0x000000d41c107824 */ /* 0x000fca00078e02ff */
[----:B------:R-:W-:Y:S01]  /*eb860*/  IADD3 R16, P5, R16, R2, RZ ;  /* 0x0000000210107210 */ /* 0x000fe20007fbe0ff */
[----:B------:R-:W-:Y:S01]  /*eb870*/  IMAD R20, R28, 0xd6, RZ ;  /* 0x000000d61c147824 */ /* 0x000fe200078e02ff */
[----:B---3--:R-:W-:Y:S01]  /*eb880*/  F2FP.BF16.PACK_AB R6, R6, R7 ;  /* 0x000000070606723e */ /* 0x008fe200000010ff */
[----:B------:R-:W-:Y:S01]  /*eb890*/  F2FP.BF16.PACK_AB R7, R26, R27 ;  /* 0x0000001b1a07723e */ /* 0x000fe200000010ff */
[----:B--2---:R-:W-:Y:S02]  /*eb8a0*/  LEA.HI.X.SX32 R17, R19, R3, 0x1, P5 ;  /* 0x0000000313117211 */ /* 0x004fe400028f0eff */
[----:B----4-:R-:W-:Y:S01]  /*eb8b0*/  F2FP.BF16.PACK_AB R5, R12, R8 ;  /* 0x000000080c05723e */ /* 0x010fe200000010ff */
[C---:B------:R-:W-:Y:S02]  /*eb8c0*/  IMAD R8, R28.reuse, 0x6b, RZ ;  /* 0x0000006b1c087824 */ /* 0x040fe400078e02ff */
[----:B------:R0:W-:Y:S01]  /*eb8d0*/  STL.64 [R1+0x888], R16 ;  /* 0x0008881001007387 */ /* 0x0001e20000100a00 */
[----:B------:R-:W-:-:S02]  /*eb8e0*/  IMAD R12, R28, 0xd8, RZ ;  /* 0x000000d81c0c7824 */ /* 0x000fc400078e02ff */
[----:B------:R-:W2:Y:S02]  /*eb8f0*/  LDL.LU R26, [R1+0x630] ;  /* 0x00063000011a7983 */ /* 0x000ea40000300800 */
[----:B------:R-:W2:Y:S01]  /*eb900*/  LDL.LU R27, [R1+0x62c] ;  /* 0x00062c00011b7983 */ /* 0x000ea20000300800 */
[----:B0-----:R-:W-:-:S04]  /*eb910*/  IADD3 R16, P5, R20, R2, RZ ;  /* 0x0000000214107210 */ /* 0x001fc80007fbe0ff */
[----:B------:R-:W-:-:S05]  /*eb920*/  LEA.HI.X.SX32 R17, R8, R3, 0x1, P5 ;  /* 0x0000000308117211 */ /* 0x000fca00028f0eff */
[----:B------:R0:W-:Y:S01]  /*eb930*/  STL.64 [R1+0x880], R16 ;  /* 0x0008801001007387 */ /* 0x0001e20000100a00 */
[C---:B------:R-:W-:Y:S01]  /*eb940*/  IMAD R19, R28.reuse, 0xda, RZ ;  /* 0x000000da1c137824 */ /* 0x040fe200078e02ff */
[----:B-----5:R-:W-:Y:S01]  /*eb950*/  F2FP.BF16.PACK_AB R8, R13, R11 ;  /* 0x0000000b0d08723e */ /* 0x020fe200000010ff */
[----:B------:R-:W-:Y:S01]  /*eb960*/  IMAD R11, R28, 0x6d, RZ ;  /* 0x0000006d1c0b7824 */ /* 0x000fe200078e02ff */
[----:B0-----:R-:W-:-:S04]  /*eb970*/  IADD3 R16, P5, R12, R2, RZ ;  /* 0x000000020c107210 */ /* 0x001fc80007fbe0ff */
[----:B------:R-:W-:-:S05]  /*eb980*/  LEA.HI.X.SX32 R17, R21, R3, 0x1, P5 ;  /* 0x0000000315117211 */ /* 0x000fca00028f0eff */
[----:B------:R0:W-:Y:S01]  /*eb990*/  STL.64 [R1+0x878], R16 ;  /* 0x0008781001007387 */ /* 0x0001e20000100a00 */
[----:B------:R-:W-:Y:S02]  /*eb9a0*/  IMAD R12, R28, 0xdc, RZ ;  /* 0x000000dc1c0c7824 */ /* 0x000fe400078e02ff */
[----:B------:R1:W-:Y:S01]  /*eb9b0*/  STL.64 [R1+0x4118], R18 ;  /* 0x0041181201007387 */ /* 0x0003e20000100a00 */
[----:B------:R-:W-:Y:S02]  /*eb9c0*/  F2FP.BF16.PACK_AB R9, R14, R9 ;  /* 0x000000090e09723e */ /* 0x000fe400000010ff */
[----:B0-----:R-:W-:Y:S01]  /*eb9d0*/  IADD3 R16, P5, R19, R2, RZ ;  /* 0x0000000213107210 */ /* 0x001fe20007fbe0ff */
[----:B-1----:R-:W3:Y:S01]  /*eb9e0*/  LDL.LU R18, [R1+0x638] ;  /* 0x0006380001127983 */ /* 0x002ee20000300800 */
[----:B------:R-:W3:Y:S02]  /*eb9f0*/  LDL.LU R13, [R1+0x634] ;  /* 0x00063400010d7983 */ /* 0x000ee40000300800 */
[----:B------:R-:W-:Y:S01]  /*eba00*/  LEA.HI.X.SX32 R17, R11, R3, 0x1, P5 ;  /* 0x000000030b117211 */ /* 0x000fe200028f0eff */
[----:B------:R-:W4:Y:S04]  /*eba10*/  LDL.LU R14, [R1+0x640] ;  /* 0x00064000010e7983 */ /* 0x000f280000300800 */
[----:B------:R0:W-:Y:S01]  /*eba20*/  STL.64 [R1+0x870], R16 ;  /* 0x0008701001007387 */ /* 0x0001e20000100a00 */
[----:B------:R-:W-:Y:S01]  /*eba30*/  F2FP.BF16.PACK_AB R10, R15, R10 ;  /* 0x0000000a0f0a723e */ /* 0x000fe200000010ff */
[----:B------:R-:W5:Y:S02]  /*eba40*/  LDL.LU R19, [R1+0x748] ;  /* 0x0007480001137983 */ /* 0x000f640000300800 */
[----:B------:R-:W5:Y:S01]  /*eba50*/  LDL.LU R15, [R1+0x744] ;  /* 0x00074400010f7983 */ /* 0x000f620000300800 */
[----:B0-----:R-:W-:-:S04]  /*eba60*/  IADD3 R16, P5, R12, R2, RZ ;  /* 0x000000020c107210 */ /* 0x001fc80007fbe0ff */
[----:B------:R-:W-:-:S05]  /*eba70*/  LEA.HI.X.SX32 R17, R22, R3, 0x1, P5 ;  /* 0x0000000316117211 */ /* 0x000fca00028f0eff */
[----:B------:R0:W-:Y:S04]  /*eba80*/  STL.64 [R1+0x868], R16 ;  /* 0x0008681001007387 */ /* 0x0001e80000100a00 */
[----:B0-----:R-:W2:Y:S01]  /*eba90*/  LDL.LU R17, [R1+0x4140] ;  /* 0x0041400001117983 */ /* 0x001ea20000300800 */
[----:B------:R-:W-:-:S05]  /*ebaa0*/  IMAD R21, R28, 0xde, RZ ;  /* 0x000000de1c157824 */ /* 0x000fca00078e02ff */
[----:B------:R-:W-:Y:S01]  /*ebab0*/  IADD3 R16, P5, R21, R2, RZ ;  /* 0x0000000215107210 */ /* 0x000fe20007fbe0ff */
[----:B------:R0:W-:Y:S04]  /*ebac0*/  STL.64 [R1+0x40e0], R20 ;  /* 0x0040e01401007387 */ /* 0x0001e80000100a00 */
[----:B------:R1:W-:Y:S01]  /*ebad0*/  STL [R1+0x860], R16 ;  /* 0x0008601001007387 */ /* 0x0003e20000100800 */
[----:B0-----:R-:W-:Y:S02]  /*ebae0*/  IMAD.MOV.U32 R20, RZ, RZ, R16 ;  /* 0x000000ffff147224 */ /* 0x001fe400078e0010 */
[C---:B------:R-:W-:Y:S01]  /*ebaf0*/  IMAD R12, R28.reuse, 0x6f, RZ ;  /* 0x0000006f1c0c7824 */ /* 0x040fe200078e02ff */
[----:B------:R-:W-:Y:S01]  /*ebb00*/  F2FP.BF16.PACK_AB R11, R25, R24 ;  /* 0x00000018190b723e */ /* 0x000fe200000010ff */
[----:B------:R-:W-:Y:S01]  /*ebb10*/  IMAD R24, R28, 0xe0, RZ ;  /* 0x000000e01c187824 */ /* 0x000fe200078e02ff */
[----:B------:R0:W-:Y:S01]  /*ebb20*/  STS.128 [R0+0x580], R4 ;  /* 0x0005800400007388 */ /* 0x0001e20000000c00 */
[----:B--2---:R-:W-:-:S03]  /*ebb30*/  MOV R21, R17 ;  /* 0x0000001100157202 */ /* 0x004fc60000000f00 */
[----:B-1----:R-:W2:Y:S01]  /*ebb40*/  LDL.LU.64 R16, [R1+0x4138] ;  /* 0x0041380001107983 */ /* 0x002ea20000300a00 */
[-C--:B------:R-:W-:Y:S01]  /*ebb50*/  LEA.HI.X.SX32 R21, R12, R3.reuse, 0x1, P5 ;  /* 0x000000030c157211 */ /* 0x080fe200028f0eff */
[-C--:B------:R-:W-:Y:S02]  /*ebb60*/  IADD3 R24, P5, R24, R2.reuse, RZ ;  /* 0x0000000218187210 */ /* 0x080fe40007fbe0ff */
[----:B0-----:R-:W4:Y:S01]  /*ebb70*/  LDL.LU R7, [R1+0x650] ;  /* 0x0006500001077983 */ /* 0x001f220000300800 */
[----:B------:R0:W-:Y:S01]  /*ebb80*/  STS.128 [R0+0x600], R8 ;  /* 0x0006000800007388 */ /* 0x0001e20000000c00 */
[----:B------:R-:W-:Y:S01]  /*ebb90*/  IMAD R22, R28, 0xe2, RZ ;  /* 0x000000e21c167824 */ /* 0x000fe200078e02ff */
[----:B------:R-:W-:Y:S02]  /*ebba0*/  LEA.HI.X.SX32 R25, R23, R3, 0x1, P5 ;  /* 0x0000000317197211 */ /* 0x000fe400028f0eff */
[----:B------:R-:W-:Y:S01]  /*ebbb0*/  F2FP.BF16.PACK_AB R12, R26, R27 ;  /* 0x0000001b1a0c723e */ /* 0x000fe200000010ff */
[C---:B------:R-:W-:Y:S01]  /*ebbc0*/  IMAD R4, R28.reuse, 0x71, RZ ;  /* 0x000000711c047824 */ /* 0x040fe200078e02ff */
[----:B0-----:R-:W4:Y:S01]  /*ebbd0*/  LDL.LU R11, [R1+0x7bc] ;  /* 0x0007bc00010b7983 */ /* 0x001f220000300800 */
[----:B------:R0:W-:Y:S02]  /*ebbe0*/  STL [R1+0x864], R21 ;  /* 0x0008641501007387 */ /* 0x0001e40000100800 */
[----:B------:R-:W5:Y:S02]  /*ebbf0*/  LDL.LU R6, [R1+0x7b8] ;  /* 0x0007b80001067983 */ /* 0x000f640000300800 */
[----:B------:R-:W5:Y:S01]  /*ebc00*/  LDL.LU R9, [R1+0x7a4] ;  /* 0x0007a40001097983 */ /* 0x000f620000300800 */
[----:B------:R-:W5:Y:S01]  /*ebc10*/  LDL.LU R20, [R1+0x7a0] ;  /* 0x0007a00001147983 */ /* 0x000f620000300800 */
[----:B------:R-:W5:Y:S02]  /*ebc20*/  LDL.LU R26, [R1+0x7c4] ;  /* 0x0007c400011a7983 */ /* 0x000f640000300800 */
[----:B------:R-:W5:Y:S02]  /*ebc30*/  LDL.LU R27, [R1+0x7c0] ;  /* 0x0007c000011b7983 */ /* 0x000f640000300800 */
[----:B------:R1:W-:Y:S02]  /*ebc40*/  STL.64 [R1+0x858], R24 ;  /* 0x0008581801007387 */ /* 0x0003e40000100a00 */
[----:B------:R-:W-:Y:S01]  /*ebc50*/  IMAD R5, R28, 0xe4, RZ ;  /* 0x000000e41c057824 */ /* 0x000fe200078e02ff */
[----:B---3--:R-:W-:Y:S01]  /*ebc60*/  F2FP.BF16.PACK_AB R13, R18, R13 ;  /* 0x0000000d120d723e */ /* 0x008fe200000010ff */
[----:B0-----:R-:W3:Y:S01]  /*ebc70*/  LDL.LU R21, [R1+0x7ac] ;  /* 0x0007ac0001157983 */ /* 0x001ee20000300800 */
[----:B------:R-:W3:Y:S01]  /*ebc80*/  LDL.LU R18, [R1+0x7a8] ;  /* 0x0007a80001127983 */ /* 0x000ee20000300800 */
[----:B-1----:R-:W-:-:S04]  /*ebc90*/  IADD3 R24, P5, R22, R2, RZ ;  /* 0x0000000216187210 */ /* 0x002fc80007fbe0ff */
[----:B------:R-:W-:Y:S02]  /*ebca0*/  LEA.HI.X.SX32 R25, R4, R3, 0x1, P5 ;  /* 0x0000000304197211 */ /* 0x000fe400028f0eff */
[----:B------:R-:W3:Y:S03]  /*ebcb0*/  LDL.LU R4, [R1+0x758] ;  /* 0x0007580001047983 */ /* 0x000ee60000300800 */
[----:B------:R0:W-:Y:S02]  /*ebcc0*/  STL.64 [R1+0x850], R24 ;  /* 0x0008501801007387 */ /* 0x0001e40000100a00 */
[----:B0-----:R-:W-:-:S04]  /*ebcd0*/  IADD3 R24, P5, R5, R2, RZ ;  /* 0x0000000205187210 */ /* 0x001fc80007fbe0ff */
[----:B--2---:R-:W-:-:S05]  /*ebce0*/  LEA.HI.X.SX32 R25, R16, R3, 0x1, P5 ;  /* 0x0000000310197211 */ /* 0x004fca00028f0eff */
[----:B------:R0:W-:Y:S04]  /*ebcf0*/  STL.64 [R1+0x848], R24 ;  /* 0x0008481801007387 */ /* 0x0001e80000100a00 */
[----:B0-----:R-:W2:Y:S01]  /*ebd00*/  LDL.LU R25, [R1+0x4130] ;  /* 0x0041300001197983 */ /* 0x001ea20000300800 */
[----:B------:R-:W-:Y:S02]  /*ebd10*/  IMAD R23, R28, 0xe6, RZ ;  /* 0x000000e61c177824 */ /* 0x000fe400078e02ff */
[----:B------:R-:W3:Y:S01]  /*ebd20*/  LDL.LU R16, [R1+0x760] ;  /* 0x0007600001107983 */ /* 0x000ee20000300800 */
[----:B----4-:R-:W-:Y:S01]  /*ebd30*/  F2FP.BF16.PACK_AB R14, R7, R14 ;  /* 0x0000000e070e723e */ /* 0x010fe200000010ff */
[----:B------:R-:W4:Y:S01]  /*ebd40*/  LDL.LU R10, [R1+0x7c8] ;  /* 0x0007c800010a7983 */ /* 0x000f220000300800 */
[----:B-----5:R-:W-:-:S02]  /*ebd50*/  F2FP.BF16.PACK_AB R15, R19, R15 ;  /* 0x0000000f130f723e */ /* 0x020fc400000010ff */
[----:B------:R-:W-:Y:S01]  /*ebd60*/  IADD3 R24, P5, R23, R2, RZ ;  /* 0x0000000217187210 */ /* 0x000fe20007fbe0ff */
[----:B------:R-:W5:Y:S04]  /*ebd70*/  LDL.LU R7, [R1+0x7b4] ;  /* 0x0007b40001077983 */ /* 0x000f680000300800 */
[----:B------:R-:W5:Y:S01]  /*ebd80*/  LDL.LU R19, [R1+0x7b0] ;  /* 0x0007b00001137983 */ /* 0x000f620000300800 */
[----:B------:R2:W-:Y:S03]  /*ebd90*/  STL [R1+0x840], R24 ;  /* 0x0008401801007387 */ /* 0x0005e60000100800 */
[----:B--2---:R-:W2:Y:S01]  /*ebda0*/  LDL.LU.64 R24, [R1+0x4128] ;  /* 0x0041280001187983 */ /* 0x004ea20000300a00 */
[----:B------:R0:W-:Y:S03]  /*ebdb0*/  STL.64 [R1+0x40b0], R22 ;  /* 0x0040b01601007387 */ /* 0x0001e60000100a00 */
[----:B0-----:R-:W2:Y:S01]  /*ebdc0*/  LDL.64 R22, [R1+0x840] ;  /* 0x0008400001167983 */ /* 0x001ea20000100a00 */
[----:B------:R-:W-:-:S02]  /*ebdd0*/  IMAD R5, R28, 0x73, RZ ;  /* 0x000000731c057824 */ /* 0x000fc400078e02ff */
[----:B------:R-:W-:Y:S01]  /*ebde0*/  IMAD R8, R28, 0xe8, RZ ;  /* 0x000000e81c087824 */ /* 0x000fe200078e02ff */
[----:B------:R0:W-:Y:S01]  /*ebdf0*/  STS.128 [R0+0x680], R12 ;  /* 0x0006800c00007388 */ /* 0x0001e20000000c00 */
[----:B---3--:R-:W-:Y:S01]  /*ebe00*/  F2FP.BF16.PACK_AB R4, R16, R4 ;  /* 0x000000041004723e */ /* 0x008fe200000010ff */
[----:B------:R-:W-:Y:S02]  /*ebe10*/  IMAD R16, R28, 0xea, RZ ;  /* 0x000000ea1c107824 */ /* 0x000fe400078e02ff */
[----:B0-----:R-:W3:Y:S01]  /*ebe20*/  LDL.LU R12, [R1+0x7d0] ;  /* 0x0007d000010c7983 */ /* 0x001ee20000300800 */
[----:B--2---:R-:W-:Y:S01]  /*ebe30*/  LEA.HI.X.SX32 R23, R5, R3, 0x1, P5 ;  /* 0x0000000305177211 */ /* 0x004fe200028f0eff */
[----:B------:R-:W-:-:S04]  /*ebe40*/  IADD3 R14, P5, R8, R2, RZ ;  /* 0x00000002080e7210 */ /* 0x000fc80007fbe0ff */
[----:B------:R-:W-:Y:S02]  /*ebe50*/  LEA.HI.X.SX32 R15, R24, R3, 0x1, P5 ;  /* 0x00000003180f7211 */ /* 0x000fe400028f0eff */
[----:B------:R-:W-:Y:S01]  /*ebe60*/  F2FP.BF16.PACK_AB R8, R11, R6 ;  /* 0x000000060b08723e */ /* 0x000fe200000010ff */
[----:B------:R-:W-:Y:S01]  /*ebe70*/  STL [R1+0x844], R23 ;  /* 0x0008441701007387 */ /* 0x000fe20000100800 */
[----:B------:R-:W-:Y:S02]  /*ebe80*/  IMAD R6, R28, 0x75, RZ ;  /* 0x000000751c067824 */ /* 0x000fe400078e02ff */
[----:B------:R0:W-:Y:S02]  /*ebe90*/  STL.64 [R1+0x838], R14 ;  /* 0x0008380e01007387 */ /* 0x0001e40000100a00 */
[----:B------:R-:W2:Y:S01]  /*ebea0*/  LDL.LU R13, [R1+0x84] ;  /* 0x00008400010d7983 */ /* 0x000ea20000300800 */
[----:B0-----:R-:W-:-:S04]  /*ebeb0*/  IADD3 R14, P5, R16, R2, RZ ;  /* 0x00000002100e7210 */ /* 0x001fc80007fbe0ff */
[----:B------:R-:W-:-:S05]  /*ebec0*/  LEA.HI.X.SX32 R15, R6, R3, 0x1, P5 ;  /* 0x00000003060f7211 */ /* 0x000fca00028f0eff */
[----:B------:R0:W-:Y:S04]  /*ebed0*/  STL.64 [R1+0x830], R14 ;  /* 0x0008300e01007387 */ /* 0x0001e80000100a00 */
[----:B0-----:R-:W2:Y:S01]  /*ebee0*/  LDL.LU R14, [R1+0x90] ;  /* 0x00009000010e7983 */ /* 0x001ea20000300800 */
[----:B------:R-:W2:Y:S02]  /*ebef0*/  LDL.LU R15, [R1+0x8c] ;  /* 0x00008c00010f7983 */ /* 0x000ea40000300800 */
[----:B------:R-:W-:Y:S01]  /*ebf00*/  IMAD R11, R28, 0xec, RZ ;  /* 0x000000ec1c0b7824 */ /* 0x000fe200078e02ff */
[----:B------:R-:W-:Y:S01]  /*ebf10*/  F2FP.BF16.PACK_AB R5, R9, R20 ;  /* 0x000000140905723e */ /* 0x000fe200000010ff */
[----:B------:R-:W-:-:S03]  /*ebf20*/  F2FP.BF16.PACK_AB R9, R26, R27 ;  /* 0x0000001b1a09723e */ /* 0x000fc600000010ff */
[----:B------:R-:W-:Y:S01]  /*ebf30*/  IADD3 R26, P5, R11, R2, RZ ;  /* 0x000000020b1a7210 */ /* 0x000fe20007fbe0ff */
[C---:B------:R-:W-:Y:S01]  /*ebf40*/  IMAD R24, R28.reuse, 0xee, RZ ;  /* 0x000000ee1c187824 */ /* 0x040fe200078e02ff */
[----:B------:R-:W-:Y:S02]  /*ebf50*/  F2FP.BF16.PACK_AB R6, R21, R18 ;  /* 0x000000121506723e */ /* 0x000fe400000010ff */
[----:B------:R-:W-:Y:S01]  /*ebf60*/  LEA.HI.X.SX32 R27, R17, R3, 0x1, P5 ;  /* 0x00000003111b7211 */ /* 0x000fe200028f0eff */
[----:B------:R-:W-:Y:S01]  /*ebf70*/  IMAD R11, R28, 0x77, RZ ;  /* 0x000000771c0b7824 */ /* 0x000fe200078e02ff */
[----:B--2---:R0:W-:Y:S04]  /*ebf80*/  STL.64 [R1+0x4110], R14 ;  /* 0x0041100e01007387 */ /* 0x0041e80000100a00 */
[----:B0-----:R-:W3:Y:S01]  /*ebf90*/  LDL.LU R14, [R1+0x7d4] ;  /* 0x0007d400010e7983 */ /* 0x001ee20000300800 */
[----:B------:R-:W2:Y:S02]  /*ebfa0*/  LDL.LU R22, [R1+0x98] ;  /* 0x0000980001167983 */ /* 0x000ea40000300800 */
[----:B------:R-:W2:Y:S02]  /*ebfb0*/  LDL.LU R23, [R1+0x94] ;  /* 0x0000940001177983 */ /* 0x000ea40000300800 */
[----:B------:R-:W2:Y:S01]  /*ebfc0*/  LDL.LU R20, [R1+0xa0] ;  /* 0x0000a00001147983 */ /* 0x000ea20000300800 */
[----:B------:R-:W2:Y:S01]  /*ebfd0*/  LDL.LU R21, [R1+0x9c] ;  /* 0x00009c0001157983 */ /* 0x000ea20000300800 */
[----:B------:R-:W4:Y:S02]  /*ebfe0*/  LDL.LU R17, [R1+0x7cc] ;  /* 0x0007cc0001117983 */ /* 0x000f240000300800 */
[----:B------:R0:W-:Y:S02]  /*ebff0*/  STL.64 [R1+0x828], R26 ;  /* 0x0008281a01007387 */ /* 0x0001e40000100a00 */
[----:B0-----:R-:W-:-:S04]  /*ec000*/  IADD3 R26, P5, R24, R2, RZ ;  /* 0x00000002181a7210 */ /* 0x001fc80007fbe0ff */
[----:B------:R-:W-:-:S05]  /*ec010*/  LEA.HI.X.SX32 R27, R11, R3, 0x1, P5 ;  /* 0x000000030b1b7211 */ /* 0x000fca00028f0eff */
[----:B------:R0:W-:Y:S04]  /*ec020*/  STL.64 [R1+0x820], R26 ;  /* 0x0008201a01007387 */ /* 0x0001e80000100a00 */
[----:B0-----:R-:W2:Y:S01]  /*ec030*/  LDL.LU.64 R26, [R1+0x4120] ;  /* 0x00412000011a7983 */ /* 0x001ea20000300a00 */
[----:B------:R-:W-:Y:S01]  /*ec040*/  IMAD R18, R28, 0xf0, RZ ;  /* 0x000000f01c127824 */ /* 0x000fe200078e02ff */
[----:B-----5:R-:W-:-:S04]  /*ec050*/  F2FP.BF16.PACK_AB R7, R7, R19 ;  /* 0x000000130707723e */ /* 0x020fc800000010ff */
[----:B------:R-:W-:-:S04]  /*ec060*/  IADD3 R18, P5, R18, R2, RZ ;  /* 0x0000000212127210 */ /* 0x000fc80007fbe0ff */
[----:B--2---:R-:W-:-:S05]  /*ec070*/  LEA.HI.X.SX32 R19, R26, R3, 0x1, P5 ;  /* 0x000000031a137211 */ /* 0x004fca00028f0eff */
[----:B------:R0:W-:Y:S04]  /*ec080*/  STL.64 [R1+0x818], R18 ;  /* 0x0008181201007387 */ /* 0x0001e80000100a00 */
[----:B0-----:R-:W2:Y:S01]  /*ec090*/  LDL.LU.64 R18, [R1+0x4118] ;  /* 0x0041180001127983 */ /* 0x001ea20000300a00 */
[----:B----4-:R-:W-:Y:S01]  /*ec0a0*/  F2FP.BF16.PACK_AB R10, R17, R10 ;  /* 0x0000000a110a723e */ /* 0x010fe200000010ff */
[----:B------:R-:W-:Y:S01]  /*ec0b0*/  IMAD R17, R28, 0xf2, RZ ;  /* 0x000000f21c117824 */ /* 0x000fe200078e02ff */
[----:B---3--:R-:W-:-:S04]  /*ec0c0*/  F2FP.BF16.PACK_AB R11, R14, R12 ;  /* 0x0000000c0e0b723e */ /* 0x008fc800000010ff */
[----:B------:R-:W-:Y:S01]  /*ec0d0*/  IADD3 R14, P5, R17, R2, RZ ;  /* 0x00000002110e7210 */ /* 0x000fe20007fbe0ff */
[----:B------:R0:W-:Y:S04]  /*ec0e0*/  STL.64 [R1+0x4090], R16 ;  /* 0x0040901001007387 */ /* 0x0001e80000100a00 */
[----:B0-----:R-:W3:Y:S01]  /*ec0f0*/  LDL.LU R16, [R1+0x88] ;  /* 0x0000880001107983 */ /* 0x001ee20000300800 */
[----:B------:R-:W-:Y:S02]  /*ec100*/  STL [R1+0x40d0], R17 ;  /* 0x0040d01101007387 */ /* 0x000fe40000100800 */
[----:B------:R-:W-:Y:S02]  /*ec110*/  STL [R1+0x810], R14 ;  /* 0x0008100e01007387 */ /* 0x000fe40000100800 */
[----:B------:R-:W-:Y:S01]  /*ec120*/  IMAD R12, R28, 0x79, RZ ;  /* 0x000000791c0c7824 */ /* 0x000fe200078e02ff */
[----:B--2---:R0:W-:Y:S02]  /*ec130*/  STL.64 [R1+0x40e8], R18 ;  /* 0x0040e81201007387 */ /* 0x0041e40000100a00 */
[----:B0-----:R-:W-:-:S02]  /*ec140*/  MOV R18, R14 ;  /* 0x0000000e00127202 */ /* 0x001fc40000000f00 */
[----:B------:R-:W-:Y:S02]  /*ec150*/  MOV R19, R15 ;  /* 0x0000000f00137202 */ /* 0x000fe40000000f00 */
[----:B------:R-:W2:Y:S01]  /*ec160*/  LDL.LU.64 R14, [R1+0x4110] ;  /* 0x00411000010e7983 */ /* 0x000ea20000300a00 */
[----:B------:R-:W-:-:S03]  /*ec170*/  IMAD R17, R28, 0xf4, RZ ;  /* 0x000000f41c117824 */ /* 0x000fc600078e02ff */
[----:B------:R0:W-:Y:S01]  /*ec180*/  STS.128 [R0+0x780], R8 ;  /* 0x0007800800007388 */ /* 0x0001e20000000c00 */
[----:B------:R-:W-:Y:S01]  /*ec190*/  LEA.HI.X.SX32 R19, R12, R3, 0x1, P5 ;  /* 0x000000030c137211 */ /* 0x000fe200028f0eff */
[----:B------:R-:W-:Y:S02]  /*ec1a0*/  IMAD R26, R28, 0xf6, RZ ;  /* 0x000000f61c1a7824 */ /* 0x000fe400078e02ff */
[----:B------:R1:W-:Y:S04]  /*ec1b0*/  STS.128 [R0+0x700], R4 ;  /* 0x0007000400007388 */ /* 0x0003e80000000c00 */
[----:B------:R-:W-:Y:S01]  /*ec1c0*/  STL [R1+0x814], R19 ;  /* 0x0008141301007387 */ /* 0x000fe20000100800 */
[----:B------:R-:W-:Y:S01]  /*ec1d0*/  BAR.SYNC.DEFER_BLOCKING 0x0 ;  /* 0x0000000000007b1d */ /* 0x000fe20000010000 */
[----:B0-----:R-:W-:-:S04]  /*ec1e0*/  IADD3 R10, P5, R17, R2, RZ ;  /* 0x00000002110a7210 */ /* 0x001fc80007fbe0ff */
[----:B------:R-:W-:Y:S01]  /*ec1f0*/  LEA.HI.X.SX32 R11, R25, R3, 0x1, P5 ;  /* 0x00000003190b7211 */ /* 0x000fe200028f0eff */
[----:B-1----:R-:W-:-:S04]  /*ec200*/  IMAD R7, R28, 0x7b, RZ ;  /* 0x0000007b1c077824 */ /* 0x002fc800078e02ff */
[----:B------:R0:W-:Y:S01]  /*ec210*/  STL.64 [R1+0x808], R10 ;  /* 0x0008080a01007387 */ /* 0x0001e20000100a00 */
[----:B------:R-:W-:Y:S01]  /*ec220*/  IMAD R8, R28, 0xf8, RZ ;  /* 0x000000f81c087824 */ /* 0x000fe200078e02ff */
[----:B0-----:R-:W-:-:S04]  /*ec230*/  IADD3 R10, P5, R26, R2, RZ ;  /* 0x000000021a0a7210 */ /* 0x001fc80007fbe0ff */
[----:B------:R-:W-:Y:S02]  /*ec240*/  LEA.HI.X.SX32 R11, R7, R3, 0x1, P5 ;  /* 0x00000003070b7211 */ /* 0x000fe400028f0eff */
[----:B------:R-:W-:Y:S01]  /*ec250*/  F2FP.BF16.PACK_AB R6, R22, R23 ;  /* 0x000000171606723e */ /* 0x000fe200000010ff */
[----:B------:R-:W-:Y:S02]  /*ec260*/  F2FP.BF16.PACK_AB R7, R20, R21 ;  /* 0x000000151407723e */ /* 0x000fe400000010ff */
[----:B------:R0:W-:Y:S01]  /*ec270*/  STL.64 [R1+0x800], R10 ;  /* 0x0008000a01007387 */ /* 0x0001e20000100a00 */
[----:B---3--:R-:W-:Y:S02]  /*ec280*/  F2FP.BF16.PACK_AB R4, R16, R13 ;  /* 0x0000000d1004723e */ /* 0x008fe400000010ff */
[----:B------:R-:W-:Y:S01]  /*ec290*/  STL.64 [R1+0x40f8], R6 ;  /* 0x0040f80601007387 */ /* 0x000fe20000100a00 */
[----:B0-----:R-:W-:-:S04]  /*ec2a0*/  IADD3 R10, P5, R8, R2, RZ ;  /* 0x00000002080a7210 */ /* 0x001fc80007fbe0ff */
[----:B------:R-:W-:Y:S02]  /*ec2b0*/  LEA.HI.X.SX32 R11, R27, R3, 0x1, P5 ;  /* 0x000000031b0b7211 */ /* 0x000fe400028f0eff */
[----:B--2---:R-:W-:-:S05]  /*ec2c0*/  F2FP.BF16.PACK_AB R5, R14, R15 ;  /* 0x0000000f0e05723e */ /* 0x004fca00000010ff */
[----:B------:R-:W-:Y:S01]  /*ec2d0*/  STL.64 [R1+0x40f0], R4 ;  /* 0x0040f00401007387 */ /* 0x000fe20000100a00 */
[----:B------:R-:W2:Y:S02]  /*ec2e0*/  LDL.LU R12, [R1+0xa8] ;  /* 0x0000a800010c7983 */ /* 0x000ea40000300800 */
[----:B------:R0:W-:Y:S02]  /*ec2f0*/  STL.64 [R1+0x7f8], R10 ;  /* 0x0007f80a01007387 */ /* 0x0001e40000100a00 */
[----:B0-----:R-:W3:Y:S01]  /*ec300*/  LDL.LU R10, [R1+0xa4] ;  /* 0x0000a400010a7983 */ /* 0x001ee20000300800 */
[----:B------:R-:W3:Y:S03]  /*ec310*/  LDL.LU R11, [R1+0xb0] ;  /* 0x0000b000010b7983 */ /* 0x000ee60000300800 */
[----:B------:R-:W0:Y:S01]  /*ec320*/  S2R R20, SR_TID.X ;  /* 0x0000000000147919 */ /* 0x000e220000002100 */
[----:B------:R-:W-:-:S02]  /*ec330*/  IMAD R8, R28, 0x7d, RZ ;  /* 0x0000007d1c087824 */ /* 0x000fc400078e02ff */
[----:B------:R-:W-:Y:S01]  /*ec340*/  IMAD R9, R28, 0xfc, RZ ;  /* 0x000000fc1c097824 */ /* 0x000fe200078e02ff */
[C---:B0-----:R-:W-:Y:S01]  /*ec350*/  LOP3.LUT R21, R20.reuse, 0x7f, RZ, 0xc0, !PT ;  /* 0x0000007f14157812 */ /* 0x041fe200078ec0ff */
[----:B------:R-:W-:-:S04]  /*ec360*/  SHF.L.U32 R20, R20, 0xc, RZ ;  /* 0x0000000c14147819 */ /* 0x000fc800000006ff */
[----:B------:R-:W-:-:S05]  /*ec370*/  LOP3.LUT R20, R20, 0x6000, RZ, 0xc0, !PT ;  /* 0x0000600014147812 */ /* 0x000fca00078ec0ff */
[----:B------:R-:W-:Y:S02]  /*ec380*/  IMAD R23, R21, 0x10, R20 ;  /* 0x0000001015177824 */ /* 0x000fe400078e0214 */
[----:B------:R-:W-:-:S03]  /*ec390*/  IMAD R25, R28, 0xfa, RZ ;  /* 0x000000fa1c197824 */ /* 0x000fc600078e02ff */
[C---:B------:R-:W-:Y:S01]  /*ec3a0*/  LOP3.LUT R5, R23.reuse, 0x20, RZ, 0x3c, !PT ;  /* 0x0000002017057812 */ /* 0x040fe200078e3cff */
[----:B---3--:R-:W-:Y:S01]  /*ec3b0*/  STL.64 [R1+0x4108], R10 ;  /* 0x0041080a01007387 */ /* 0x008fe20000100a00 */
[----:B------:R-:W-:Y:S02]  /*ec3c0*/  STL.64 [R1+0x4100], R8 ;  /* 0x0041000801007387 */ /* 0x000fe40000100a00 */
[----:B------:R-:W0:Y:S04]  /*ec3d0*/  LDS.128 R8, [R23] ;  /* 0x0000000017087984 */ /* 0x000e280000000c00 */
[----:B------:R-:W2:Y:S01]  /*ec3e0*/  LDL.LU R13, [R1+0xac] ;  /* 0x0000ac00010d7983 */ /* 0x000ea20000300800 */
[----:B------:R-:W-:Y:S04]  /*ec3f0*/  STL.64 [R1+0x4088], R24 ;  /* 0x0040881801007387 */ /* 0x000fe80000100a00 */
[----:B0-----:R-:W-:Y:S01]  /*ec400*/  STL.64 [R1+0x2c0], R8 ;  /* 0x0002c00801007387 */ /* 0x001fe20000100a00 */
[----:B------:R-:W-:Y:S02]  /*ec410*/  STL.64 [R1+0x2c8], R10 ;  /* 0x0002c80a01007387 */ /* 0x000fe40000100a00 */
[----:B------:R-:W0:Y:S02]  /*ec420*/  LDS.128 R8, [R23+0x800] ;  /* 0x0008000017087984 */ /* 0x000e240000000c00 */
[----:B0-----:R-:W-:Y:S02]  /*ec430*/  STL.64 [R1+0x2b0], R8 ;  /* 0x0002b00801007387 */ /* 0x001fe40000100a00 */
[----:B------:R-:W-:Y:S02]  /*ec440*/  STL.64 [R1+0x2b8], R10 ;  /* 0x0002b80a01007387 */ /* 0x000fe40000100a00 */
[----:B------:R-:W0:Y:S04]  /*ec450*/  LDS.128 R8, [R23+0x1000] ;  /* 0x0010000017087984 */ /* 0x000e280000000c00 */
[----:B------:R-:W4:Y:S01]  /*ec460*/  LDL.LU R14, [R1+0xb8] ;  /* 0x0000b800010e7983 */ /* 0x000f220000300800 */
[----:B------:R-:W4:Y:S04]  /*ec470*/  LDL.LU R15, [R1+0xb4] ;  /* 0x0000b400010f7983 */ /* 0x000f280000300800 */
[----:B0-----:R-:W-:Y:S01]  /*ec480*/  STL.64 [R1+0x2a0], R8 ;  /* 0x0002a00801007387 */ /* 0x001fe20000100a00 */
[----:B------:R-:W-:Y:S02]  /*ec490*/  STL.64 [R1+0x2a8], R10 ;  /* 0x0002a80a01007387 */ /* 0x000fe40000100a00 */
[----:B------:R-:W0:Y:S02]  /*ec4a0*/  LDS.128 R8, [R23+0x1800] ;  /* 0x0018000017087984 */ /* 0x000e240000000c00 */
[----:B0-----:R-:W-:Y:S02]  /*ec4b0*/  STL.64 [R1+0x290], R8 ;  /* 0x0002900801007387 */ /* 0x001fe40000100a00 */
[----:B------:R-:W-:Y:S02]  /*ec4c0*/  STL.64 [R1+0x298], R10 ;  /* 0x0002980a01007387 */ /* 0x000fe40000100a00 */
[----:B------:R-:W0:Y:S02]  /*ec4d0*/  LDS.128 R8, [R5] ;  /* 0x0000000005087984 */ /* 0x000e240000000c00 */
[----:B0-----:R-:W-:Y:S02]  /*ec4e0*/  STL.64 [R1+0x280], R8 ;  /* 0x0002800801007387 */ /* 0x001fe40000100a00 */
[----:B------:R-:W-:Y:S02]  /*ec4f0*/  STL.64 [R1+0x288], R10 ;  /* 0x0002880a01007387 */ /* 0x000fe40000100a00 */
[----:B------:R-:W0:Y:S02]  /*ec500*/  LDS.128 R8, [R5+0x800] ;  /* 0x0008000005087984 */ /* 0x000e240000000c00 */
[----:B0-----:R-:W-:Y:S02]  /*ec510*/  STL.64 [R1+0x270], R8 ;  /* 0x0002700801007387 */ /* 0x001fe40000100a00 */
[----:B------:R-:W-:Y:S02]  /*ec520*/  STL.64 [R1+0x278], R10 ;  /* 0x0002780a01007387 */ /* 0x000fe40000100a00 */
[----:B------:R-:W0:Y:S01]  /*ec530*/  LDS.128 R8, [R5+0x1000] ;  /* 0x0010000005087984 */ /* 0x000e220000000c00 */
[C---:B------:R-:W-:Y:S01]  /*ec540*/  LOP3.LUT R4, R23.reuse, 0x40, RZ, 0x3c, !PT ;  /* 0x0000004017047812 */ /* 0x040fe200078e3cff */
[----:B0-----:R-:W-:Y:S02]  /*ec550*/  STL.64 [R1+0x260], R8 ;  /* 0x0002600801007387 */ /* 0x001fe40000100a00 */
[----:B------:R-:W-:Y:S02]  /*ec560*/  STL.64 [R1+0x268], R10 ;  /* 0x0002680a01007387 */ /* 0x000fe40000100a00 */
[----:B------:R-:W0:Y:S01]  /*ec570*/  LDS.128 R8, [R5+0x1800] ;  /* 0x0018000005087984 */ /* 0x000e220000000c00 */
[----:B------:R-:W-:Y:S01]  /*ec580*/  LOP3.LUT R16, R23, 0x60, RZ, 0x3c, !PT ;  /* 0x0000006017107812 */ /* 0x000fe200078e3cff */
[----:B------:R-:W5:Y:S02]  /*ec590*/  LDL.LU R22, [R1+0xc0] ;  /* 0x0000c00001167983 */ /* 0x000f640000300800 */
[----:B------:R-:W5:Y:S02]  /*ec5a0*/  LDL.LU R23, [R1+0xbc] ;  /* 0x0000bc0001177983 */ /* 0x000f640000300800 */
[----:B0-----:R-:W-:Y:S01]  /*ec5b0*/  STL.64 [R1+0x250], R8 ;  /* 0x0002500801007387 */ /* 0x001fe20000100a00 */
[----:B------:R-:W-:Y:S02]  /*ec5c0*/  STL.64 [R1+0x258], R10 ;  /* 0x0002580a01007387 */ /* 0x000fe40000100a00 */
[----:B------:R-:W0:Y:S02]  /*ec5d0*/  LDS.128 R8, [R4] ;  /* 0x0000000004087984 */ /* 0x000e240000000c00 */
[----:B0-----:R-:W-:Y:S02]  /*ec5e0*/  STL.64 [R1+0x240], R8 ;  /* 0x0002400801007387 */ /* 0x001fe40000100a00 */
[----:B------:R-:W-:Y:S02]  /*ec5f0*/  STL.64 [R1+0x248], R10 ;  /* 0x0002480a01007387 */ /* 0x000fe40000100a00 */
[----:B------:R-:W0:Y:S02]  /*ec600*/  LDS.128 R8, [R4+0x800] ;  /* 0x0008000004087984 */ /* 0x000e240000000c00 */
[----:B0-----:R-:W-:Y:S02]  /*ec610*/  STL.64 [R1+0x230], R8 ;  /* 0x0002300801007387 */ /* 0x001fe40000100a00 */
[----:B------:R-:W-:Y:S02]  /*ec620*/  STL.64 [R1+0x238], R10 ;  /* 0x0002380a01007387 */ /* 0x000fe40000100a00 */
[----:B------:R-:W0:Y:S02]  /*ec630*/  LDS.128 R8, [R4+0x1000] ;  /* 0x0010000004087984 */ /* 0x000e240000000c00 */
[----:B------:R-:W1:Y:S04]  /*ec640*/  LDS.128 R4, [R4+0x1800] ;  /* 0x0018000004047984 */ /* 0x000e680000000c00 */
[----:B0-----:R-:W-:Y:S01]  /*ec650*/  STL.64 [R1+0x220], R8 ;  /* 0x0002200801007387 */ /* 0x001fe20000100a00 */
[----:B------:R0:W-:Y:S03]  /*ec660*/  STL.64 [R1+0x228], R10 ;  /* 0x0002280a01007387 */ /* 0x0001e60000100a00 */
[----:B0-----:R-:W2:Y:S01]  /*ec670*/  LDL.LU.64 R10, [R1+0x4108] ;  /* 0x00410800010a7983 */ /* 0x001ea20000300a00 */
[----:B------:R-:W2:Y:S02]  /*ec680*/  LDL.LU.64 R8, [R1+0x4100] ;  /* 0x0041000001087983 */ /* 0x000ea40000300a00 */
[----:B-1----:R-:W-:Y:S02]  /*ec690*/  STL.64 [R1+0x210], R4 ;  /* 0x0002100401007387 */ /* 0x002fe40000100a00 */
[----:B------:R-:W-:Y:S02]  /*ec6a0*/  STL.64 [R1+0x218], R6 ;  /* 0x0002180601007387 */ /* 0x000fe40000100a00 */
[----:B------:R-:W0:Y:S04]  /*ec6b0*/  LDS.128 R4, [R16] ;  /* 0x0000000010047984 */ /* 0x000e280000000c00 */
[----:B0-----:R-:W-:Y:S01]  /*ec6c0*/  STL.64 [R1+0x200], R4 ;  /* 0x0002000401007387 */ /* 0x001fe20000100a00 */
        /* <DEDUP_REMOVED lines=8> */
[----:B------:R-:W-:Y:S06]  /*ec750*/  BAR.SYNC.DEFER_BLOCKING 0x0 ;  /* 0x0000000000007b1d */ /* 0x000fec0000010000 */
[----:B0-----:R-:W3:Y:S01]  /*ec760*/  LDL.LU.64 R6, [R1+0x40f8] ;  /* 0x0040f80001067983 */ /* 0x001ee20000300a00 */
[----:B------:R-:W3:Y:S02]  /*ec770*/  LDL.LU.64 R4, [R1+0x40f0] ;  /* 0x0040f00001047983 */ /* 0x000ee40000300a00 */
[----:B-1----:R-:W-:Y:S02]  /*ec780*/  STL.64 [R1+0x1d0], R16 ;  /* 0x0001d01001007387 */ /* 0x002fe40000100a00 */
[----:B------:R0:W-:Y:S02]  /*ec790*/  STL.64 [R1+0x1d8], R18 ;  /* 0x0001d81201007387 */ /* 0x0001e40000100a00 */
[----:B0-----:R-:W3:Y:S01]  /*ec7a0*/  LDL.LU.64 R18, [R1+0x40e8] ;  /* 0x0040e80001127983 */ /* 0x001ee20000300a00 */
[----:B------:R-:W3:Y:S02]  /*ec7b0*/  LDL.LU R17, [R1+0xe0] ;  /* 0x0000e00001117983 */ /* 0x000ee40000300800 */
[----:B------:R-:W3:Y:S01]  /*ec7c0*/  LDL.LU R16, [R1+0xdc] ;  /* 0x0000dc0001107983 */ /* 0x000ee20000300800 */
[----:B------:R-:W-:Y:S01]  /*ec7d0*/  IADD3 R20, P5, R25, R2, RZ ;  /* 0x0000000219147210 */ /* 0x000fe20007fbe0ff */
[----:B------:R-:W-:Y:S01]  /*ec7e0*/  IMAD R27, R28, 0xfe, RZ ;  /* 0x000000fe1c1b7824 */ /* 0x000fe200078e02ff */
[----:B----4-:R-:W-:Y:S01]  /*ec7f0*/  F2FP.BF16.PACK_AB R14, R14, R15 ;  /* 0x0000000f0e0e723e */ /* 0x010fe200000010ff */
[----:B-----5:R-:W-:Y:S01]  /*ec800*/  F2FP.BF16.PACK_AB R15, R22, R23 ;  /* 0x00000017160f723e */ /* 0x020fe200000010ff */
[----:B--2---:R-:W-:-:S05]  /*ec810*/  LEA.HI.X.SX32 R21, R8, R3, 0x1, P5 ;  /* 0x0000000308157211 */ /* 0x004fca00028f0eff */
[----:B------:R0:W-:Y:S01]  /*ec820*/  STL.64 [R1+0x7f0], R20 ;  /* 0x0007f01401007387 */ /* 0x0001e20000100a00 */
[----:B------:R-:W2:Y:S01]  /*ec830*/  LDL.LU R8, [R1+0x110] ;  /* 0x0001100001087983 */ /* 0x000ea20000300800 */
[----:B------:R-:W-:Y:S02]  /*ec840*/  F2FP.BF16.PACK_AB R12, R12, R10 ;  /* 0x0000000a0c0c723e */ /* 0x000fe400000010ff */
[----:B------:R-:W-:Y:S02]  /*ec850*/  F2FP.BF16.PACK_AB R13, R11, R13 ;  /* 0x0000000d0b0d723e */ /* 0x000fe400000010ff */
[-C--:B0-----:R-:W-:Y:S01]  /*ec860*/  IADD3 R20, P5, R9, R2.reuse, RZ ;  /* 0x0000000209147210 */ /* 0x081fe20007fbe0ff */
[----:B---3--:R0:W-:Y:S04]  /*ec870*/  STS.128 [R0], R4 ;  /* 0x0000000400007388 */ /* 0x0081e80000000c00 */
[----:B0-----:R-:W2:Y:S01]  /*ec880*/  LDL.LU R6, [R1+0x10c] ;  /* 0x00010c0001067983 */ /* 0x001ea20000300800 */
[----:B------:R-:W3:Y:S02]  /*ec890*/  LDL.LU R24, [R1+0xe8] ;  /* 0x0000e80001187983 */ /* 0x000ee40000300800 */
[----:B------:R-:W3:Y:S01]  /*ec8a0*/  LDL.LU R25, [R1+0xe4] ;  /* 0x0000e40001197983 */ /* 0x000ee20000300800 */
[----:B------:R-:W-:Y:S01]  /*ec8b0*/  LEA.HI.X.SX32 R21, R18, R3, 0x1, P5 ;  /* 0x0000000312157211 */ /* 0x000fe200028f0eff */
[----:B------:R-:W4:Y:S01]  /*ec8c0*/  LDL.LU R9, [R1+0x120] ;  /* 0x0001200001097983 */ /* 0x000f220000300800 */
[----:B------:R-:W4:Y:S02]  /*ec8d0*/  LDL.LU R10, [R1+0x11c] ;  /* 0x00011c00010a7983 */ /* 0x000f240000300800 */
[----:B------:R-:W5:Y:S01]  /*ec8e0*/  LDL.LU R11, [R1+0xec] ;  /* 0x0000ec00010b7983 */ /* 0x000f620000300800 */
[----:B------:R-:W-:Y:S01]  /*ec8f0*/  STL.64 [R1+0x7e8], R20 ;  /* 0x0007e81401007387 */ /* 0x000fe20000100a00 */
[----:B------:R0:W-:Y:S03]  /*ec900*/  STL.64 [R1+0x4068], R26 ;  /* 0x0040681a01007387 */ /* 0x0001e60000100a00 */
[----:B0-----:R-:W5:Y:S01]  /*ec910*/  LDL.LU R26, [R1+0xf0] ;  /* 0x0000f000011a7983 */ /* 0x001f620000300800 */
[----:B------:R-:W5:Y:S02]  /*ec920*/  LDL.LU R22, [R1+0x130] ;  /* 0x0001300001167983 */ /* 0x000f640000300800 */
[----:B------:R-:W5:Y:S02]  /*ec930*/  LDL.LU R23, [R1+0x12c] ;  /* 0x00012c0001177983 */ /* 0x000f640000300800 */
[----:B------:R-:W-:Y:S01]  /*ec940*/  IMAD R4, R28, 0x7f, RZ ;  /* 0x0000007f1c047824 */ /* 0x000fe200078e02ff */
[----:B------:R-:W-:-:S02]  /*ec950*/  IADD3 R20, P5, R27, R2, RZ ;  /* 0x000000021b147210 */ /* 0x000fc40007fbe0ff */
[----:B------:R-:W5:Y:S01]  /*ec960*/  LDL.LU R27, [R1+0xf8] ;  /* 0x0000f800011b7983 */ /* 0x000f620000300800 */
[----:B------:R-:W5:Y:S01]  /*ec970*/  LDL.LU R7, [R1+0xf4] ;  /* 0x0000f40001077983 */ /* 0x000f620000300800 */
[----:B------:R-:W-:Y:S02]  /*ec980*/  LEA.HI.X.SX32 R21, R4, R3, 0x1, P5 ;  /* 0x0000000304157211 */ /* 0x000fe400028f0eff */
[C---:B------:R-:W-:Y:S01]  /*ec990*/  SHF.L.U32 R5, R28.reuse, 0x7, RZ ;  /* 0x000000071c057819 */ /* 0x040fe200000006ff */
[C---:B------:R-:W-:Y:S01]  /*ec9a0*/  IMAD R18, R28.reuse, 0x198, RZ ;  /* 0x000001981c127824 */ /* 0x040fe200078e02ff */
[----:B------:R-:W-:Y:S01]  /*ec9b0*/  F2FP.BF16.PACK_AB R4, R17, R16 ;  /* 0x000000101104723e */ /* 0x000fe200000010ff */
[----:B------:R0:W-:Y:S01]  /*ec9c0*/  STL.64 [R1+0x7e0], R20 ;  /* 0x0007e01401007387 */ /* 0x0001e20000100a00 */
[----:B------:R-:W5:Y:S02]  /*ec9d0*/  LDL.LU R17, [R1+0x138] ;  /* 0x0001380001117983 */ /* 0x000f640000300800 */
[----:B------:R-:W5:Y:S01]  /*ec9e0*/  LDL.LU R16, [R1+0x134] ;  /* 0x0001340001107983 */ /* 0x000f620000300800 */
[----:B------:R1:W-:Y:S01]  /*ec9f0*/  STS.128 [R0+0x80], R12 ;  /* 0x0000800c00007388 */ /* 0x0003e20000000c00 */
[----:B0-----:R-:W-:-:S04]  /*eca00*/  LEA R20, P5, R28, R2, 0x8 ;  /* 0x000000021c147211 */ /* 0x001fc800078a40ff */
[-C--:B------:R-:W-:Y:S01]  /*eca10*/  LEA.HI.X.SX32 R21, R5, R3.reuse, 0x1, P5 ;  /* 0x0000000305157211 */ /* 0x080fe200028f0eff */
[----:B------:R-:W-:Y:S01]  /*eca20*/  IMAD R5, R28, 0xcc, RZ ;  /* 0x000000cc1c057824 */ /* 0x000fe200078e02ff */
[-C--:B-1----:R-:W-:Y:S01]  /*eca30*/  IADD3 R14, P5, R18, R2.reuse, RZ ;  /* 0x00000002120e7210 */ /* 0x082fe20007fbe0ff */
[C---:B------:R-:W-:Y:S02]  /*eca40*/  IMAD R13, R28.reuse, 0x19a, RZ ;  /* 0x0000019a1c0d7824 */ /* 0x040fe400078e02ff */
[----:B------:R0:W-:Y:S01]  /*eca50*/  STL.64 [R1+0x7d8], R20 ;  /* 0x0007d81401007387 */ /* 0x0001e20000100a00 */
[----:B------:R-:W-:Y:S01]  /*eca60*/  LEA.HI.X.SX32 R15, R5, R3, 0x1, P5 ;  /* 0x00000003050f7211 */ /* 0x000fe200028f0eff */
[----:B------:R-:W-:Y:S02]  /*eca70*/  IMAD R12, R28, 0x19c, RZ ;  /* 0x0000019c1c0c7824 */ /* 0x000fe400078e02ff */
[----:B0-----:R-:W5:Y:S01]  /*eca80*/  LDL.LU.64 R20, [R1+0x40e0] ;  /* 0x0040e00001147983 */ /* 0x001f620000300a00 */
[----:B------:R-:W-:Y:S02]  /*eca90*/  STL.64 [R1+0x40d8], R18 ;  /* 0x0040d81201007387 */ /* 0x000fe40000100a00 */
[----:B------:R0:W-:Y:S02]  /*ecaa0*/  STL.64 [R1+0x7d0], R14 ;  /* 0x0007d00e01007387 */ /* 0x0001e40000100a00 */
[----:B0-----:R-:W-:-:S02]  /*ecab0*/  IADD3 R14, P5, R13, R2, RZ ;  /* 0x000000020d0e7210 */ /* 0x001fc40007fbe0ff */
[----:B--2---:R-:W-:Y:S01]  /*ecac0*/  F2FP.BF16.PACK_AB R8, R8, R6 ;  /* 0x000000060808723e */ /* 0x004fe200000010ff */
[----:B------:R-:W-:Y:S01]  /*ecad0*/  IMAD R6, R28, 0xcd, RZ ;  /* 0x000000cd1c067824 */ /* 0x000fe200078e02ff */
[----:B---3--:R-:W-:Y:S02]  /*ecae0*/  F2FP.BF16.PACK_AB R5, R24, R25 ;  /* 0x000000191805723e */ /* 0x008fe400000010ff */
[----:B------:R-:W2:Y:S01]  /*ecaf0*/  LDL.LU R24, [R1+0x164] ;  /* 0x0001640001187983 */ /* 0x000ea20000300800 */
[----:B------:R-:W2:Y:S01]  /*ecb00*/  LDL.LU R25, [R1+0x15c] ;  /* 0x00015c0001197983 */ /* 0x000ea20000300800 */
[----:B------:R-:W-:-:S05]  /*ecb10*/  LEA.HI.X.SX32 R15, R6, R3, 0x1, P5 ;  /* 0x00000003060f7211 */ /* 0x000fca00028f0eff */
[----:B------:R0:W-:Y:S01]  /*ecb20*/  STL.64 [R1+0x7c8], R14 ;  /* 0x0007c80e01007387 */ /* 0x0001e20000100a00 */
[----:B----4-:R-:W-:Y:S01]  /*ecb30*/  F2FP.BF16.PACK_AB R9, R9, R10 ;  /* 0x0000000a0909723e */ /* 0x010fe200000010ff */
[----:B------:R-:W-:Y:S01]  /*ecb40*/  IMAD R10, R28, 0x19e, RZ ;  /* 0x0000019e1c0a7824 */ /* 0x000fe200078e02ff */
[----:B0-----:R-:W-:-:S04]  /*ecb50*/  IADD3 R14, P5, R12, R2, RZ ;  /* 0x000000020c0e7210 */ /* 0x001fc80007fbe0ff */
[----:B------:R-:W-:Y:S02]  /*ecb60*/  LEA.HI.X.SX32 R15, R29, R3, 0x1, P5 ;  /* 0x000000031d0f7211 */ /* 0x000fe400028f0eff */
[----:B-----5:R-:W-:Y:S01]  /*ecb70*/  F2FP.BF16.PACK_AB R6, R26, R11 ;  /* 0x0000000b1a06723e */ /* 0x020fe200000010ff */
[----:B------:R-:W-:Y:S01]  /*ecb80*/  IADD3 R18, P5, R10, R2, RZ ;  /* 0x000000020a127210 */ /* 0x000fe20007fbe0ff */
[----:B------:R-:W-:Y:S01]  /*ecb90*/  F2FP.BF16.PACK_AB R10, R22, R23 ;  /* 0x00000017160a723e */ /* 0x000fe200000010ff */
[----:B------:R0:W-:Y:S04]  /*ecba0*/  STL.64 [R1+0x7c0], R14 ;  /* 0x0007c00e01007387 */ /* 0x0001e80000100a00 */
[----:B0-----:R-:W3:Y:S01]  /*ecbb0*/  LDL.LU R14, [R1+0x174] ;  /* 0x00017400010e7983 */ /* 0x001ee20000300800 */
[----:B------:R-:W3:Y:S02]  /*ecbc0*/  LDL.LU R26, [R1+0x16c] ;  /* 0x00016c00011a7983 */ /* 0x000ee40000300800 */
[----:B------:R-:W4:Y:S02]  /*ecbd0*/  LDL.LU R22, [R1+0x184] ;  /* 0x0001840001167983 */ /* 0x000f240000300800 */
[----:B------:R-:W4:Y:S02]  /*ecbe0*/  LDL.LU R23, [R1+0x17c] ;  /* 0x00017c0001177983 */ /* 0x000f240000300800 */
[----:B------:R-:W-:-:S02]  /*ecbf0*/  IMAD R11, R28, 0xcf, RZ ;  /* 0x000000cf1c0b7824 */ /* 0x000fc400078e02ff */
[----:B------:R-:W-:-:S03]  /*ecc00*/  IMAD R12, R28, 0x1a0, RZ ;  /* 0x000001a01c0c7824 */ /* 0x000fc600078e02ff */
[----:B------:R-:W-:Y:S01]  /*ecc10*/  LEA.HI.X.SX32 R19, R11, R3, 0x1, P5 ;  /* 0x000000030b137211 */ /* 0x000fe200028f0eff */
[----:B------:R-:W-:Y:S02]  /*ecc20*/  F2FP.BF16.PACK_AB R11, R17, R16 ;  /* 0x00000010110b723e */ /* 0x000fe400000010ff */
[C---:B------:R-:W-:Y:S02]  /*ecc30*/  IMAD R17, R28.reuse, 0xd0, RZ ;  /* 0x000000d01c117824 */ /* 0x040fe400078e02ff */
[----:B------:R0:W-:Y:S01]  /*ecc40*/  STL.64 [R1+0x7b8], R18 ;  /* 0x0007b81201007387 */ /* 0x0001e20000100a00 */
[----:B------:R-:W-:Y:S01]  /*ecc50*/  F2FP.BF16.PACK_AB R7, R27, R7 ;  /* 0x000000071b07723e */ /* 0x000fe200000010ff */
[----:B------:R-:W-:Y:S02]  /*ecc60*/  IMAD R29, R28, 0x1a2, RZ ;  /* 0x000001a21c1d7824 */ /* 0x000fe400078e02ff */
[----:B------:R-:W5:Y:S01]  /*ecc70*/  LDL.LU R15, [R1+0x18c] ;  /* 0x00018c00010f7983 */ /* 0x000f620000300800 */
[----:B------:R-:W5:Y:S01]  /*ecc80*/  LDL.LU R27, [R1+0x1bc] ;  /* 0x0001bc00011b7983 */ /* 0x000f620000300800 */
[----:B0-----:R-:W-:-:S04]  /*ecc90*/  IADD3 R18, P5, R12, R2, RZ ;  /* 0x000000020c127210 */ /* 0x001fc80007fbe0ff */
[----:B------:R-:W-:Y:S01]  /*ecca0*/  LEA.HI.X.SX32 R19, R17, R3, 0x1, P5 ;  /* 0x0000000311137211 */ /* 0x000fe200028f0eff */
[C---:B------:R-:W-:Y:S01]  /*eccb0*/  IMAD R12, R28.reuse, 0xd1, RZ ;  /* 0x000000d11c0c7824 */ /* 0x040fe200078e02ff */
[----:B------:R-:W-:Y:S04]  /*eccc0*/  STS.128 [R0+0x100], R4 ;  /* 0x0001000400007388 */ /* 0x000fe80000000c00 */
[----:B------:R0:W-:Y:S01]  /*eccd0*/  STL.64 [R1+0x7b0], R18 ;  /* 0x0007b01201007387 */ /* 0x0001e20000100a00 */
[----:B------:R-:W-:-:S03]  /*ecce0*/  IMAD R16, R28, 0x1a4, RZ ;  /* 0x000001a41c107824 */ /* 0x000fc600078e02ff */
[----:B------:R1:W-:Y:S01]  /*eccf0*/  STS.128 [R0+0x180], R8 ;  /* 0x0001800800007388 */ /* 0x0003e20000000c00 */
[----:B0-----:R-:W-:-:S03]  /*ecd00*/  IADD3 R18, P5, R29, R2, RZ ;  /* 0x000000021d127210 */ /* 0x001fc60007fbe0ff */
[----:B------:R-:W5:Y:S01]  /*ecd10*/  LDL.LU R5, [R1+0x194] ;  /* 0x0001940001057983 */ /* 0x000f620000300800 */
[----:B------:R-:W-:Y:S01]  /*ecd20*/  LEA.HI.X.SX32 R19, R12, R3, 0x1, P5 ;  /* 0x000000030c137211 */ /* 0x000fe200028f0eff */
[----:B------:R-:W5:Y:S02]  /*ecd30*/  LDL.LU R6, [R1+0x1c0] ;  /* 0x0001c00001067983 */ /* 0x000f640000300800 */
[----:B-1----:R-:W5:Y:S02]  /*ecd40*/  LDL.LU R11, [R1+0x1c8] ;  /* 0x0001c800010b7983 */ /* 0x002f640000300800 */
[----:B------:R0:W-:Y:S01]  /*ecd50*/  STL.64 [R1+0x7a8], R18 ;  /* 0x0007a81201007387 */ /* 0x0001e20000100a00 */
[----:B------:R-:W5:Y:S01]  /*ecd60*/  LDL.LU R7, [R1+0x1c4] ;  /* 0x0001c40001077983 */ /* 0x000f620000300800 */
[----:B------:R-:W-:Y:S01]  /*ecd70*/  IADD3 R16, P5, R16, R2, RZ ;  /* 0x0000000210107210 */ /* 0x000fe20007fbe0ff */
[----:B------:R-:W-:Y:S01]  /*ecd80*/  IMAD R13, R28, 0x1a6, RZ ;  /* 0x000001a61c0d7824 */ /* 0x000fe200078e02ff */
[----:B--2---:R-:W-:Y:S01]  /*ecd90*/  F2FP.BF16.PACK_AB R12, R24, R25 ;  /* 0x00000019180c723e */ /* 0x004fe200000010ff */
[----:B------:R-:W-:Y:S01]  /*ecda0*/  IMAD R25, R28, 0xd2, RZ ;  /* 0x000000d21c197824 */ /* 0x000fe200078e02ff */
[----:B------:R-:W2:Y:S04]  /*ecdb0*/  LDL.LU R24, [R1+0x2d0] ;  /* 0x0002d00001187983 */ /* 0x000ea80000300800 */
[----:B------:R-:W-:-:S02]  /*ecdc0*/  LEA.HI.X.SX32 R17, R25, R3, 0x1, P5 ;  /* 0x0000000319117211 */ /* 0x000fc400028f0eff */
[----:B------:R-:W2:Y:S03]  /*ecdd0*/  LDL.LU R25, [R1+0x1cc] ;  /* 0x0001cc0001197983 */ /* 0x000ea60000300800 */
[----:B------:R1:W-:Y:S01]  /*ecde0*/  STL.64 [R1+0x770], R16 ;  /* 0x0007701001007387 */ /* 0x0003e20000100a00 */
[----:B0-----:R-:W-:Y:S01]  /*ecdf0*/  IADD3 R18, P5, R13, R2, RZ ;  /* 0x000000020d127210 */ /* 0x001fe20007fbe0ff */
[----:B-1----:R-:W2:Y:S01]  /*ece00*/  LDL.LU R17, [R1+0x2dc] ;  /* 0x0002dc0001117983 */ /* 0x002ea20000300800 */
[----:B------:R-:W2:Y:S01]  /*ece10*/  LDL.LU R16, [R1+0x2d8] ;  /* 0x0002d80001107983 */ /* 0x000ea20000300800 */
[----:B---3--:R-:W-:Y:S02]  /*ece20*/  F2FP.BF16.PACK_AB R13, R14, R26 ;  /* 0x0000001a0e0d723e */ /* 0x008fe400000010ff */
[----:B----4-:R-:W-:Y:S01]  /*ece30*/  F2FP.BF16.PACK_AB R14, R22, R23 ;  /* 0x00000017160e723e */ /* 0x010fe200000010ff */
[----:B------:R-:W3:Y:S01]  /*ece40*/  LDL.LU R26, [R1+0x2e4] ;  /* 0x0002e400011a7983 */ /* 0x000ee20000300800 */
[----:B------:R-:W3:Y:S02]  /*ece50*/  LDL.LU R22, [R1+0x2e0] ;  /* 0x0002e00001167983 */ /* 0x000ee40000300800 */
[----:B------:R-:W-:-:S02]  /*ece60*/  IMAD R4, R28, 0xd3, RZ ;  /* 0x000000d31c047824 */ /* 0x000fc400078e02ff */
[----:B------:R-:W-:-:S03]  /*ece70*/  IMAD R8, R28, 0x1a8, RZ ;  /* 0x000001a81c087824 */ /* 0x000fc600078e02ff */
[----:B------:R-:W-:Y:S01]  /*ece80*/  LEA.HI.X.SX32 R19, R4, R3, 0x1, P5 ;  /* 0x0000000304137211 */ /* 0x000fe200028f0eff */
[----:B------:R-:W-:-:S04]  /*ece90*/  IMAD R23, R28, 0xd4, RZ ;  /* 0x000000d41c177824 */ /* 0x000fc800078e02ff */
[----:B------:R0:W-:Y:S01]  /*ecea0*/  STL.64 [R1+0x768], R18 ;  /* 0x0007681201007387 */ /* 0x0001e20000100a00 */
[----:B------:R-:W-:Y:S01]  /*eceb0*/  IMAD R9, R28, 0x1aa, RZ ;  /* 0x000001aa1c097824 */ /* 0x000fe200078e02ff */
[----:B0-----:R-:W-:-:S04]  /*ecec0*/  IADD3 R18, P5, R8, R2, RZ ;  /* 0x0000000208127210 */ /* 0x001fc80007fbe0ff */
[----:B------:R-:W-:-:S05]  /*eced0*/  LEA.HI.X.SX32 R19, R23, R3, 0x1, P5 ;  /* 0x0000000317137211 */ /* 0x000fca00028f0eff */
[----:B------:R0:W-:Y:S01]  /*ecee0*/  STL.64 [R1+0x760], R18 ;  /* 0x0007601201007387 */ /* 0x0001e20000100a00 */
[C---:B------:R-:W-:Y:S01]  /*ecef0*/  IMAD R8, R28.reuse, 0x1ac, RZ ;  /* 0x000001ac1c087824 */ /* 0x040fe200078e02ff */
[----:B-----5:R-:W-:Y:S01]  /*ecf00*/  F2FP.BF16.PACK_AB R15, R5, R15 ;  /* 0x0000000f050f723e */ /* 0x020fe200000010ff */
[----:B------:R-:W-:Y:S01]  /*ecf10*/  IMAD R5, R28, 0xd5, RZ ;  /* 0x000000d51c057824 */ /* 0x000fe200078e02ff */
[----:B0-----:R-:W-:Y:S02]  /*ecf20*/  IADD3 R18, P5, R9, R2, RZ ;  /* 0x0000000209127210 */ /* 0x001fe40007fbe0ff */
[----:B------:R-:W4:Y:S01]  /*ecf30*/  LDL.LU R9, [R1+0x2e8] ;  /* 0x0002e80001097983 */ /* 0x000f220000300800 */
[----:B------:R-:W5:Y:S01]  /*ecf40*/  LDL.LU R10, [R1+0x2f4] ;  /* 0x0002f400010a7983 */ /* 0x000f620000300800 */
[----:B------:R-:W-:Y:S01]  /*ecf50*/  LEA.HI.X.SX32 R19, R5, R3, 0x1, P5 ;  /* 0x0000000305137211 */ /* 0x000fe200028f0eff */
[----:B------:R-:W5:Y:S01]  /*ecf60*/  LDL.LU R23, [R1+0x2f0] ;  /* 0x0002f00001177983 */ /* 0x000f620000300800 */
[----:B------:R0:W-:Y:S01]  /*ecf70*/  STS.128 [R0+0x200], R12 ;  /* 0x0002000c00007388 */ /* 0x0001e20000000c00 */
[----:B------:R-:W-:-:S02]  /*ecf80*/  F2FP.BF16.PACK_AB R4, R6, R27 ;  /* 0x0000001b0604723e */ /* 0x000fc400000010ff */
[----:B------:R-:W-:Y:S01]  /*ecf90*/  F2FP.BF16.PACK_AB R5, R11, R7 ;  /* 0x000000070b05723e */ /* 0x000fe200000010ff */
[----:B------:R-:W-:Y:S01]  /*ecfa0*/  IMAD R6, R28, 0x1ae, RZ ;  /* 0x000001ae1c067824 */ /* 0x000fe200078e02ff */
[----:B0-----:R-:W4:Y:S01]  /*ecfb0*/  LDL.LU R12, [R1+0x2ec] ;  /* 0x0002ec00010c7983 */ /* 0x001f220000300800 */
[----:B------:R0:W-:Y:S01]  /*ecfc0*/  STL.64 [R1+0x758], R18 ;  /* 0x0007581201007387 */ /* 0x0001e20000100a00 */
[----:B------:R-:W-:Y:S01]  /*ecfd0*/  IADD3 R14, P5, R8, R2, RZ ;  /* 0x00000002080e7210 */ /* 0x000fe20007fbe0ff */
[----:B------:R-:W-:-:S03]  /*ecfe0*/  IMAD R8, R28, 0xd7, RZ ;  /* 0x000000d71c087824 */ /* 0x000fc600078e02ff */
[----:B------:R-:W-:Y:S01]  /*ecff0*/  LEA.HI.X.SX32 R15, R20, R3, 0x1, P5 ;  /* 0x00000003140f7211 */ /* 0x000fe200028f0eff */
[----:B0-----:R-:W4:Y:S01]  /*ed000*/  LDL.LU.64 R18, [R1+0x40d8] ;  /* 0x0040d80001127983 */ /* 0x001f220000300a00 */
[----:B------:R-:W4:Y:S02]  /*ed010*/  LDL.LU R13, [R1+0x2fc] ;  /* 0x0002fc00010d7983 */ /* 0x000f240000300800 */
[----:B------:R-:W4:Y:S02]  /*ed020*/  LDL.LU R27, [R1+0x2f8] ;  /* 0x0002f800011b7983 */ /* 0x000f240000300800 */
[----:B------:R0:W-:Y:S01]  /*ed030*/  STL.64 [R1+0x40c8], R4 ;  /* 0x0040c80401007387 */ /* 0x0001e20000100a00 */
[----:B------:R1:W-:Y:S01]  /*ed040*/  STL.64 [R1+0x730], R14 ;  /* 0x0007300e01007387 */ /* 0x0003e20000100a00 */
[----:B0-----:R-:W-:-:S04]  /*ed050*/  IADD3 R4, P5, R6, R2, RZ ;  /* 0x0000000206047210 */ /* 0x001fc80007fbe0ff */
[----:B------:R-:W-:Y:S02]  /*ed060*/  LEA.HI.X.SX32 R5, R8, R3, 0x1, P5 ;  /* 0x0000000308057211 */ /* 0x000fe400028f0eff */
[----:B--2---:R-:W-:Y:S02]  /*ed070*/  F2FP.BF16.PACK_AB R6, R24, R25 ;  /* 0x000000191806723e */ /* 0x004fe400000010ff */
[----:B------:R-:W2:Y:S01]  /*ed080*/  LDL.LU R24, [R1+0x324] ;  /* 0x0003240001187983 */ /* 0x000ea20000300800 */
[----:B------:R-:W2:Y:S02]  /*ed090*/  LDL.LU R25, [R1+0x320] ;  /* 0x0003200001197983 */ /* 0x000ea40000300800 */
[----:B-1----:R-:W2:Y:S02]  /*ed0a0*/  LDL.LU R14, [R1+0x32c] ;  /* 0x00032c00010e7983 */ /* 0x002ea40000300800 */
[----:B------:R0:W-:Y:S01]  /*ed0b0*/  STL.64 [R1+0x728], R4 ;  /* 0x0007280401007387 */ /* 0x0001e20000100a00 */
[----:B---3--:R-:W-:-:S02]  /*ed0c0*/  F2FP.BF16.PACK_AB R8, R26, R22 ;  /* 0x000000161a08723e */ /* 0x008fc400000010ff */
[----:B------:R-:W3:Y:S01]  /*ed0d0*/  LDL.LU R26, [R1+0x328] ;  /* 0x00032800011a7983 */ /* 0x000ee20000300800 */
[----:B------:R-:W2:Y:S02]  /*ed0e0*/  LDL.LU R15, [R1+0x334] ;  /* 0x00033400010f7983 */ /* 0x000ea40000300800 */
[C---:B------:R-:W-:Y:S01]  /*ed0f0*/  IMAD R11, R28.reuse, 0x1b0, RZ ;  /* 0x000001b01c0b7824 */ /* 0x040fe200078e02ff */
[----:B------:R-:W-:Y:S01]  /*ed100*/  F2FP.BF16.PACK_AB R7, R17, R16 ;  /* 0x000000101107723e */ /* 0x000fe200000010ff */
[----:B------:R-:W-:-:S03]  /*ed110*/  IMAD R22, R28, 0xd8, RZ ;  /* 0x000000d81c167824 */ /* 0x000fc600078e02ff */
[----:B------:R-:W-:Y:S01]  /*ed120*/  IADD3 R16, P5, R11, R2, RZ ;  /* 0x000000020b107210 */ /* 0x000fe20007fbe0ff */
[----:B------:R-:W-:-:S03]  /*ed130*/  IMAD R20, R28, 0x1b2, RZ ;  /* 0x000001b21c147824 */ /* 0x000fc600078e02ff */
[----:B------:R-:W-:Y:S01]  /*ed140*/  LEA.HI.X.SX32 R17, R22, R3, 0x1, P5 ;  /* 0x0000000316117211 */ /* 0x000fe200028f0eff */
[C---:B------:R-:W-:Y:S02]  /*ed150*/  IMAD R11, R28.reuse, 0xd9, RZ ;  /* 0x000000d91c0b7824 */ /* 0x040fe400078e02ff */
[----:B0-----:R-:W-:Y:S01]  /*ed160*/  IMAD R4, R28, 0x1b4, RZ ;  /* 0x000001b41c047824 */ /* 0x001fe200078e02ff */
[----:B-----5:R-:W-:Y:S01]  /*ed170*/  F2FP.BF16.PACK_AB R10, R10, R23 ;  /* 0x000000170a0a723e */ /* 0x020fe200000010ff */
[----:B--2---:R-:W-:Y:S01]  /*ed180*/  STL.64 [R1+0x40c0], R14 ;  /* 0x0040c00e01007387 */ /* 0x004fe20000100a00 */
[----:B------:R-:W2:Y:S02]  /*ed190*/  LDL.LU R22, [R1+0x330] ;  /* 0x0003300001167983 */ /* 0x000ea40000300800 */
[----:B------:R0:W-:Y:S02]  /*ed1a0*/  STL.64 [R1+0x720], R16 ;  /* 0x0007201001007387 */ /* 0x0001e40000100a00 */
[----:B0-----:R-:W-:-:S04]  /*ed1b0*/  IADD3 R16, P5, R20, R2, RZ ;  /* 0x0000000214107210 */ /* 0x001fc80007fbe0ff */
[----:B------:R-:W-:Y:S01]  /*ed1c0*/  LEA.HI.X.SX32 R17, R11, R3, 0x1, P5 ;  /* 0x000000030b117211 */ /* 0x000fe200028f0eff */
[----:B------:R-:W-:-:S04]  /*ed1d0*/  IADD3 R4, P5, R4, R2, RZ ;  /* 0x0000000204047210 */ /* 0x000fc80007fbe0ff */
[----:B----4-:R-:W-:Y:S01]  /*ed1e0*/  LEA.HI.X.SX32 R5, R19, R3, 0x1, P5 ;  /* 0x0000000313057211 */ /* 0x010fe200028f0eff */
[----:B------:R0:W-:Y:S04]  /*ed1f0*/  STL.64 [R1+0x718], R16 ;  /* 0x0007181001007387 */ /* 0x0001e80000100a00 */
[----:B0-----:R-:W4:Y:S01]  /*ed200*/  LDL.LU R17, [R1+0x40d0] ;  /* 0x0040d00001117983 */ /* 0x001f220000300800 */
[----:B------:R-:W5:Y:S02]  /*ed210*/  LDL.LU R16, [R1+0x33c] ;  /* 0x00033c0001107983 */ /* 0x000f640000300800 */
[----:B------:R-:W5:Y:S02]  /*ed220*/  LDL.LU R23, [R1+0x338] ;  /* 0x0003380001177983 */ /* 0x000f640000300800 */
[----:B------:R0:W-:Y:S02]  /*ed230*/  STL.64 [R1+0x710], R4 ;  /* 0x0007100401007387 */ /* 0x0001e40000100a00 */
[----:B0-----:R-:W2:Y:S01]  /*ed240*/  LDL.LU.64 R4, [R1+0x40c8] ;  /* 0x0040c80001047983 */ /* 0x001ea20000300a00 */
[----:B------:R-:W-:-:S05]  /*ed250*/  IMAD R14, R28, 0x1b6, RZ ;  /* 0x000001b61c0e7824 */ /* 0x000fca00078e02ff */
[----:B------:R-:W-:-:S05]  /*ed260*/  IADD3 R14, P5, R14, R2, RZ ;  /* 0x000000020e0e7210 */ /* 0x000fca0007fbe0ff */
[----:B------:R-:W-:Y:S01]  /*ed270*/  STL [R1+0x708], R14 ;  /* 0x0007080e01007387 */ /* 0x000fe20000100800 */
[----:B------:R-:W-:-:S03]  /*ed280*/  F2FP.BF16.PACK_AB R9, R12, R9 ;  /* 0x000000090c09723e */ /* 0x000fc600000010ff */
[----:B--2---:R0:W-:Y:S02]  /*ed290*/  STS.128 [R0+0x280], R4 ;  /* 0x0002800400007388 */ /* 0x0041e40000000c00 */
[----:B0-----:R-:W-:Y:S02]  /*ed2a0*/  MOV R6, R14 ;  /* 0x0000000e00067202 */ /* 0x001fe40000000f00 */
[----:B------:R-:W-:Y:S02]  /*ed2b0*/  MOV R7, R15 ;  /* 0x0000000f00077202 */ /* 0x000fe40000000f00 */
[----:B------:R-:W3:Y:S01]  /*ed2c0*/  LDL.LU.64 R14, [R1+0x40c0] ;  /* 0x0040c000010e7983 */ /* 0x000ee20000300a00 */
[C---:B------:R-:W-:Y:S01]  /*ed2d0*/  IMAD R12, R28.reuse, 0xdb, RZ ;  /* 0x000000db1c0c7824 */ /* 0x040fe200078e02ff */
[----:B------:R-:W-:Y:S01]  /*ed2e0*/  F2FP.BF16.PACK_AB R11, R13, R27 ;  /* 0x0000001b0d0b723e */ /* 0x000fe200000010ff */
[----:B------:R-:W-:-:S03]  /*ed2f0*/  IMAD R13, R28, 0x1b8, RZ ;  /* 0x000001b81c0d7824 */ /* 0x000fc600078e02ff */
[----:B------:R-:W-:Y:S01]  /*ed300*/  LEA.HI.X.SX32 R7, R12, R3, 0x1, P5 ;  /* 0x000000030c077211 */ /* 0x000fe200028f0eff */
[----:B------:R-:W-:Y:S01]  /*ed310*/  F2FP.BF16.PACK_AB R12, R24, R25 ;  /* 0x00000019180c723e */ /* 0x000fe200000010ff */
[----:B------:R0:W-:Y:S01]  /*ed320*/  STS.128 [R0+0x300], R8 ;  /* 0x0003000800007388 */ /* 0x0001e20000000c00 */
[C---:B------:R-:W-:Y:S02]  /*ed330*/  IMAD R25, R28.reuse, 0xdc, RZ ;  /* 0x000000dc1c197824 */ /* 0x040fe400078e02ff */
[C---:B------:R-:W-:Y:S02]  /*ed340*/  IMAD R19, R28.reuse, 0x1ba, RZ ;  /* 0x000001ba1c137824 */ /* 0x040fe400078e02ff */
[C---:B------:R-:W-:Y:S02]  /*ed350*/  IMAD R4, R28.reuse, 0xdd, RZ ;  /* 0x000000dd1c047824 */ /* 0x040fe400078e02ff */
[----:B------:R-:W-:Y:S01]  /*ed360*/  IMAD R5, R28, 0x1bc, RZ ;  /* 0x000001bc1c057824 */ /* 0x000fe200078e02ff */
[-C--:B0-----:R-:W-:Y:S01]  /*ed370*/  IADD3 R8, P5, R13, R2.reuse, RZ ;  /* 0x000000020d087210 */ /* 0x081fe20007fbe0ff */
[----:B------:R-:W2:Y:S01]  /*ed380*/  LDL.LU R11, [R1+0x360] ;  /* 0x00036000010b7983 */ /* 0x000ea20000300800 */
[----:B------:R-:W-:Y:S02]  /*ed390*/  STL [R1+0x70c], R7 ;  /* 0x00070c0701007387 */ /* 0x000fe40000100800 */
[----:B------:R-:W2:Y:S01]  /*ed3a0*/  LDL.LU R6, [R1+0x3a8] ;  /* 0x0003a80001067983 */ /* 0x000ea20000300800 */
[-C--:B------:R-:W-:Y:S01]  /*ed3b0*/  LEA.HI.X.SX32 R9, R25, R3.reuse, 0x1, P5 ;  /* 0x0000000319097211 */ /* 0x080fe200028f0eff */
[----:B------:R-:W-:Y:S01]  /*ed3c0*/  IADD3 R24, P5, R19, R2, RZ ;  /* 0x0000000213187210 */ /* 0x000fe20007fbe0ff */
[----:B------:R-:W2:Y:S01]  /*ed3d0*/  LDL.LU R27, [R1+0x3a0] ;  /* 0x0003a000011b7983 */ /* 0x000ea20000300800 */
[----:B------:R-:W-:Y:S02]  /*ed3e0*/  STL.64 [R1+0x4038], R18 ;  /* 0x0040381201007387 */ /* 0x000fe40000100a00 */
[----:B------:R0:W-:Y:S01]  /*ed3f0*/  STL.64 [R1+0x6d0], R8 ;  /* 0x0006d00801007387 */ /* 0x0001e20000100a00 */
[----:B------:R-:W-:-:S02]  /*ed400*/  LEA.HI.X.SX32 R25, R4, R3, 0x1, P5 ;  /* 0x0000000304197211 */ /* 0x000fc400028f0eff */
[----:B---3--:R-:W-:-:S05]  /*ed410*/  F2FP.BF16.PACK_AB R13, R14, R26 ;  /* 0x0000001a0e0d723e */ /* 0x008fca00000010ff */
[----:B------:R1:W-:Y:S01]  /*ed420*/  STL.64 [R1+0x40b8], R12 ;  /* 0x0040b80c01007387 */ /* 0x0003e20000100a00 */
[----:B0-----:R-:W3:Y:S02]  /*ed430*/  LDL.LU R9, [R1+0x3b8] ;  /* 0x0003b80001097983 */ /* 0x001ee40000300800 */
[----:B------:R-:W3:Y:S02]  /*ed440*/  LDL.LU R26, [R1+0x3b0] ;  /* 0x0003b000011a7983 */ /* 0x000ee40000300800 */
[----:B------:R-:W2:Y:S01]  /*ed450*/  LDL.LU R4, [R1+0x364] ;  /* 0x0003640001047983 */ /* 0x000ea20000300800 */
[----:B------:R0:W-:Y:S01]  /*ed460*/  STL.64 [R1+0x6c8], R24 ;  /* 0x0006c81801007387 */ /* 0x0001e20000100a00 */
[----:B------:R-:W-:Y:S02]  /*ed470*/  F2FP.BF16.PACK_AB R14, R15, R22 ;  /* 0x000000160f0e723e */ /* 0x000fe400000010ff */
[----:B-1----:R-:W-:Y:S01]  /*ed480*/  IADD3 R12, P5, R5, R2, RZ ;  /* 0x00000002050c7210 */ /* 0x002fe20007fbe0ff */
[----:B0-----:R-:W2:Y:S01]  /*ed490*/  LDL.LU R24, [R1+0x37c] ;  /* 0x00037c0001187983 */ /* 0x001ea20000300800 */
[----:B------:R-:W2:Y:S02]  /*ed4a0*/  LDL.LU R25, [R1+0x378] ;  /* 0x0003780001197983 */ /* 0x000ea40000300800 */
[----:B------:R-:W-:Y:S01]  /*ed4b0*/  LEA.HI.X.SX32 R13, R21, R3, 0x1, P5 ;  /* 0x00000003150d7211 */ /* 0x000fe200028f0eff */
[----:B------:R-:W2:Y:S01]  /*ed4c0*/  LDL.LU R18, [R1+0x1334] ;  /* 0x0013340001127983 */ /* 0x000ea20000300800 */
[----:B------:R-:W2:Y:S01]  /*ed4d0*/  LDL.LU R10, [R1+0x3c0] ;  /* 0x0003c000010a7983 */ /* 0x000ea20000300800 */
[----:B-----5:R-:W-:Y:S01]  /*ed4e0*/  F2FP.BF16.PACK_AB R15, R16, R23 ;  /* 0x00000017100f723e */ /* 0x020fe200000010ff */
[----:B------:R-:W5:Y:S02]  /*ed4f0*/  LDL.LU R7, [R1+0x38c] ;  /* 0x00038c0001077983 */ /* 0x000f640000300800 */
[----:B------:R-:W5:Y:S01]  /*ed500*/  LDL.LU R16, [R1+0x388] ;  /* 0x0003880001107983 */ /* 0x000f620000300800 */
[----:B------:R0:W-:Y:S04]  /*ed510*/  STL.64 [R1+0x6c0], R12 ;  /* 0x0006c00c01007387 */ /* 0x0001e80000100a00 */
[----:B0-----:R-:W2:Y:S01]  /*ed520*/  LDL.LU.64 R12, [R1+0x40b8] ;  /* 0x0040b800010c7983 */ /* 0x001ea20000300a00 */
[----:B------:R-:W-:-:S02]  /*ed530*/  IMAD R22, R28, 0x1be, RZ ;  /* 0x000001be1c167824 */ /* 0x000fc400078e02ff */
[----:B------:R-:W-:-:S03]  /*ed540*/  IMAD R5, R28, 0xdf, RZ ;  /* 0x000000df1c057824 */ /* 0x000fc600078e02ff */
[----:B------:R-:W-:-:S04]  /*ed550*/  IADD3 R22, P5, R22, R2, RZ ;  /* 0x0000000216167210 */ /* 0x000fc80007fbe0ff */
[-C--:B------:R-:W-:Y:S01]  /*ed560*/  LEA.HI.X.SX32 R23, R5, R3.reuse, 0x1, P5 ;  /* 0x0000000305177211 */ /* 0x080fe200028f0eff */
[C---:B------:R-:W-:Y:S01]  /*ed570*/  IMAD R8, R28.reuse, 0x1c0, RZ ;  /* 0x000001c01c087824 */ /* 0x040fe200078e02ff */
[----:B--2---:R0:W-:Y:S04]  /*ed580*/  STS.128 [R0+0x380], R12 ;  /* 0x0003800c00007388 */ /* 0x0041e80000000c00 */
[----:B0-----:R-:W2:Y:S01]  /*ed590*/  LDL.LU R13, [R1+0x368] ;  /* 0x00036800010d7983 */ /* 0x001ea20000300800 */
[----:B------:R0:W-:Y:S03]  /*ed5a0*/  STL.64 [R1+0x6b8], R22 ;  /* 0x0006b81601007387 */ /* 0x0001e60000100a00 */
[----:B0-----:R-:W2:Y:S01]  /*ed5b0*/  LDL.LU.64 R22, [R1+0x40b0] ;  /* 0x0040b00001167983 */ /* 0x001ea20000300a00 */
[----:B------:R-:W2:Y:S02]  /*ed5c0*/  LDL.LU R5, [R1+0x36c] ;  /* 0x00036c0001057983 */ /* 0x000ea40000300800 */
[----:B------:R-:W-:Y:S01]  /*ed5d0*/  IMAD R15, R28, 0xe0, RZ ;  /* 0x000000e01c0f7824 */ /* 0x000fe200078e02ff */
[----:B------:R-:W-:Y:S01]  /*ed5e0*/  IADD3 R14, P5, R8, R2, RZ ;  /* 0x00000002080e7210 */ /* 0x000fe20007fbe0ff */
[----:B------:R-:W-:Y:S01]  /*ed5f0*/  IMAD R21, R28, 0x1c2, RZ ;  /* 0x000001c21c157824 */ /* 0x000fe200078e02ff */
[----:B------:R-:W4:Y:S02]  /*ed600*/  LDL.LU R12, [R1+0x133c] ;  /* 0x00133c00010c7983 */ /* 0x000f240000300800 */
[----:B------:R-:W-:-:S02]  /*ed610*/  LEA.HI.X.SX32 R15, R15, R3, 0x1, P5 ;  /* 0x000000030f0f7211 */ /* 0x000fc400028f0eff */
[----:B------:R-:W-:Y:S01]  /*ed620*/  F2FP.BF16.PACK_AB R8, R6, R27 ;  /* 0x0000001b0608723e */ /* 0x000fe200000010ff */
[----:B------:R-:W-:Y:S01]  /*ed630*/  IMAD R6, R28, 0xe1, RZ ;  /* 0x000000e11c067824 */ /* 0x000fe200078e02ff */
[----:B------:R-:W4:Y:S01]  /*ed640*/  LDL.LU R27, [R1+0x1338] ;  /* 0x00133800011b7983 */ /* 0x000f220000300800 */
[----:B------:R0:W-:Y:S01]  /*ed650*/  STL.64 [R1+0x690], R14 ;  /* 0x0006900e01007387 */ /* 0x0001e20000100a00 */
[----:B------:R-:W-:Y:S01]  /*ed660*/  F2FP.BF16.PACK_AB R4, R4, R11 ;  /* 0x0000000b0404723e */ /* 0x000fe200000010ff */
[----:B------:R-:W-:Y:S01]  /*ed670*/  IMAD R11, R28, 0x1c4, RZ ;  /* 0x000001c41c0b7824 */ /* 0x000fe200078e02ff */
[----:B------:R1:W-:Y:S01]  /*ed680*/  STL.64 [R1+0x4050], R20 ;  /* 0x0040501401007387 */ /* 0x0003e20000100a00 */
[----:B---3--:R-:W-:Y:S02]  /*ed690*/  F2FP.BF16.PACK_AB R9, R9, R26 ;  /* 0x0000001a0909723e */ /* 0x008fe400000010ff */
[----:B0-----:R-:W-:-:S04]  /*ed6a0*/  IADD3 R14, P5, R21, R2, RZ ;  /* 0x00000002150e7210 */ /* 0x001fc80007fbe0ff */
[----:B------:R-:W-:Y:S02]  /*ed6b0*/  LEA.HI.X.SX32 R15, R6, R3, 0x1, P5 ;  /* 0x00000003060f7211 */ /* 0x000fe400028f0eff */
[----:B--2---:R-:W-:-:S05]  /*ed6c0*/  F2FP.BF16.PACK_AB R5, R5, R13 ;  /* 0x0000000d0505723e */ /* 0x004fca00000010ff */
[----:B------:R-:W-:Y:S01]  /*ed6d0*/  STL.64 [R1+0x40a8], R4 ;  /* 0x0040a80401007387 */ /* 0x000fe20000100a00 */
[----:B-1----:R-:W2:Y:S02]  /*ed6e0*/  LDL.LU R21, [R1+0x1344] ;  /* 0x0013440001157983 */ /* 0x002ea40000300800 */
[----:B------:R-:W2:Y:S02]  /*ed6f0*/  LDL.LU R26, [R1+0x1340] ;  /* 0x00134000011a7983 */ /* 0x000ea40000300800 */
[----:B------:R0:W-:Y:S02]  /*ed700*/  STL.64 [R1+0x688], R14 ;  /* 0x0006880e01007387 */ /* 0x0001e40000100a00 */
[----:B0-----:R-:W-:-:S04]  /*ed710*/  IADD3 R14, P5, R11, R2, RZ ;  /* 0x000000020b0e7210 */ /* 0x001fc80007fbe0ff */
[----:B------:R-:W-:-:S05]  /*ed720*/  LEA.HI.X.SX32 R15, R22, R3, 0x1, P5 ;  /* 0x00000003160f7211 */ /* 0x000fca00028f0eff */
[----:B------:R0:W-:Y:S01]  /*ed730*/  STL.64 [R1+0x680], R14 ;  /* 0x0006800e01007387 */ /* 0x0001e20000100a00 */
[----:B------:R-:W3:Y:S03]  /*ed740*/  LDL.LU R13, [R1+0x134c] ;  /* 0x00134c00010d7983 */ /* 0x000ee60000300800 */
[----:B0-----:R-:W2:Y:S01]  /*ed750*/  LDL.LU R14, [R1+0x1348] ;  /* 0x00134800010e7983 */ /* 0x001ea20000300800 */
[----:B------:R-:W2:Y:S02]  /*ed760*/  LDL.LU R15, [R1+0x1354] ;  /* 0x00135400010f7983 */ /* 0x000ea40000300800 */
[----:B------:R-:W-:Y:S01]  /*ed770*/  IMAD R5, R28, 0x1c6, RZ ;  /* 0x000001c61c057824 */ /* 0x000fe200078e02ff */
[----:B------:R-:W-:Y:S01]  /*ed780*/  F2FP.BF16.PACK_AB R6, R24, R25 ;  /* 0x000000191806723e */ /* 0x000fe200000010ff */
[----:B------:R-:W-:-:S03]  /*ed790*/  IMAD R11, R28, 0xe3, RZ ;  /* 0x000000e31c0b7824 */ /* 0x000fc600078e02ff */
[----:B------:R-:W-:Y:S01]  /*ed7a0*/  IADD3 R24, P5, R5, R2, RZ ;  /* 0x0000000205187210 */ /* 0x000fe20007fbe0ff */
[----:B------:R-:W-:Y:S01]  /*ed7b0*/  IMAD R4, R28, 0x1c8, RZ ;  /* 0x000001c81c047824 */ /* 0x000fe200078e02ff */
[----:B-----5:R-:W-:Y:S02]  /*ed7c0*/  F2FP.BF16.PACK_AB R7, R7, R16 ;  /* 0x000000100707723e */ /* 0x020fe400000010ff */
[-C--:B------:R-:W-:Y:S02]  /*ed7d0*/  LEA.HI.X.SX32 R25, R11, R3.reuse, 0x1, P5 ;  /* 0x000000030b197211 */ /* 0x080fe400028f0eff */
[----:B------:R-:W-:Y:S02]  /*ed7e0*/  F2FP.BF16.PACK_AB R10, R18, R10 ;  /* 0x0000000a120a723e */ /* 0x000fe400000010ff */
[----:B------:R-:W-:Y:S01]  /*ed7f0*/  IADD3 R4, P5, R4, R2, RZ ;  /* 0x0000000204047210 */ /* 0x000fe20007fbe0ff */
[----:B--2---:R-:W-:Y:S01]  /*ed800*/  STL.64 [R1+0x40a0], R14 ;  /* 0x0040a00e01007387 */ /* 0x004fe20000100a00 */
[----:B------:R-:W2:Y:S02]  /*ed810*/  LDL.LU R16, [R1+0x1350] ;  /* 0x0013500001107983 */ /* 0x000ea40000300800 */
[----:B------:R-:W5:Y:S02]  /*ed820*/  LDL.LU R18, [R1+0x135c] ;  /* 0x00135c0001127983 */ /* 0x000f640000300800 */
[----:B------:R0:W-:Y:S02]  /*ed830*/  STL.64 [R1+0x678], R24 ;  /* 0x0006781801007387 */ /* 0x0001e40000100a00 */
[----:B0-----:R-:W-:Y:S01]  /*ed840*/  IMAD R25, R28, 0xe4, RZ ;  /* 0x000000e41c197824 */ /* 0x001fe200078e02ff */
[----:B------:R-:W5:Y:S04]  /*ed850*/  LDL.LU R24, [R1+0x1358] ;  /* 0x0013580001187983 */ /* 0x000f680000300800 */
[----:B------:R-:W-:-:S05]  /*ed860*/  LEA.HI.X.SX32 R5, R25, R3, 0x1, P5 ;  /* 0x0000000319057211 */ /* 0x000fca00028f0eff */
[----:B------:R0:W-:Y:S04]  /*ed870*/  STL.64 [R1+0x670], R4 ;  /* 0x0006700401007387 */ /* 0x0001e80000100a00 */
[----:B0-----:R-:W2:Y:S01]  /*ed880*/  LDL.LU.64 R4, [R1+0x40a8] ;  /* 0x0040a80001047983 */ /* 0x001ea20000300a00 */
[----:B------:R-:W-:Y:S01]  /*ed890*/  IMAD R22, R28, 0x1ca, RZ ;  /* 0x000001ca1c167824 */ /* 0x000fe200078e02ff */
[----:B----4-:R-:W-:Y:S01]  /*ed8a0*/  F2FP.BF16.PACK_AB R11, R12, R27 ;  /* 0x0000001b0c0b723e */ /* 0x010fe200000010ff */
[----:B------:R-:W-:-:S03]  /*ed8b0*/  IMAD R12, R28, 0xe5, RZ ;  /* 0x000000e51c0c7824 */ /* 0x000fc600078e02ff */
[----:B------:R-:W-:Y:S01]  /*ed8c0*/  IADD3 R14, P5, R22, R2, RZ ;  /* 0x00000002160e7210 */ /* 0x000fe20007fbe0ff */
[----:B------:R-:W-:Y:S04]  /*ed8d0*/  STS.128 [R0+0x480], R8 ;  /* 0x0004800800007388 */ /* 0x000fe80000000c00 */
[----:B------:R-:W-:Y:S04]  /*ed8e0*/  STL [R1+0x668], R14 ;  /* 0x0006680e01007387 */ /* 0x000fe80000100800 */
[----:B--2---:R0:W-:Y:S02]  /*ed8f0*/  STS.128 [R0+0x400], R4 ;  /* 0x0004000400007388 */ /* 0x0041e40000000c00 */
[----:B0-----:R-:W-:Y:S01]  /*ed900*/  IMAD.MOV.U32 R5, RZ, RZ, R15 ;  /* 0x000000ffff057224 */ /* 0x001fe200078e000f */
[----:B------:R-:W-:-:S02]  /*ed910*/  LEA.HI.X.SX32 R5, R12, R3, 0x1, P5 ;  /* 0x000000030c057211 */ /* 0x000fc400028f0eff */
[----:B------:R-:W-:Y:S02]  /*ed920*/  MOV R4, R14 ;  /* 0x0000000e00047202 */ /* 0x000fe40000000f00 */
[----:B------:R-:W3:Y:S01]  /*ed930*/  LDL.LU.64 R14, [R1+0x40a0] ;  /* 0x0040a000010e7983 */ /* 0x000ee20000300a00 */
[----:B------:R-:W2:Y:S02]  /*ed940*/  LDL.LU R27, [R1+0x1364] ;  /* 0x00136400011b7983 */ /* 0x000ea40000300800 */
[----:B------:R-:W2:Y:S02]  /*ed950*/  LDL.LU R25, [R1+0x1360] ;  /* 0x0013600001197983 */ /* 0x000ea40000300800 */
[----:B------:R0:W-:Y:S01]  /*ed960*/  STL [R1+0x66c], R5 ;  /* 0x00066c0501007387 */ /* 0x0001e20000100800 */
[----:B------:R-:W-:Y:S01]  /*ed970*/  F2FP.BF16.PACK_AB R12, R21, R26 ;  /* 0x0000001a150c723e */ /* 0x000fe200000010ff */
[----:B------:R-:W4:Y:S01]  /*ed980*/  LDL.LU R8, [R1+0x136c] ;  /* 0x00136c0001087983 */ /* 0x000f220000300800 */
[----:B------:R-:W2:Y:S02]  /*ed990*/  LDL.LU R21, [R1+0x1368] ;  /* 0x0013680001157983 */ /* 0x000ea40000300800 */
[----:B------:R-:W-:-:S02]  /*ed9a0*/  IMAD R7, R28, 0x1cc, RZ ;  /* 0x000001cc1c077824 */ /* 0x000fc400078e02ff */
[----:B------:R-:W-:-:S03]  /*ed9b0*/  IMAD R20, R28, 0x1ce, RZ ;  /* 0x000001ce1c147824 */ /* 0x000fc600078e02ff */
[----:B------:R-:W-:Y:S01]  /*ed9c0*/  IADD3 R6, P5, R7, R2, RZ ;  /* 0x0000000207067210 */ /* 0x000fe20007fbe0ff */
[----:B------:R-:W-:-:S03]  /*ed9d0*/  IMAD R4, R28, 0xe7, RZ ;  /* 0x000000e71c047824 */ /* 0x000fc600078e02ff */
[-C--:B------:R-:W-:Y:S01]  /*ed9e0*/  LEA.HI.X.SX32 R7, R23, R3.reuse, 0x1, P5 ;  /* 0x0000000317077211 */ /* 0x080fe200028f0eff */
[----:B------:R-:W-:Y:S02]  /*ed9f0*/  IADD3 R10, P5, R20, R2, RZ ;  /* 0x00000002140a7210 */ /* 0x000fe40007fbe0ff */
[----:B0-----:R-:W-:Y:S02]  /*eda00*/  IMAD R5, R28, 0x1d0, RZ ;  /* 0x000001d01c057824 */ /* 0x001fe400078e02ff */
[----:B------:R-:W-:-:S03]  /*eda10*/  LEA.HI.X.SX32 R11, R4, R3, 0x1, P5 ;  /* 0x00000003040b7211 */ /* 0x000fc600028f0eff */
[----:B------:R-:W-:Y:S01]  /*eda20*/  IADD3 R20, P5, R5, R2, RZ ;  /* 0x0000000205147210 */ /* 0x000fe20007fbe0ff */
[----:B--2---:R-:W-:Y:S01]  /*eda30*/  STL [R1+0x4098], R21 ;  /* 0x0040981501007387 */ /* 0x004fe20000100800 */
[----:B------:R-:W2:Y:S02]  /*eda40*/  LDL.LU R23, [R1+0x1374] ;  /* 0x0013740001177983 */ /* 0x000ea40000300800 */
[----:B------:R0:W-:Y:S01]  /*eda50*/  STL.64 [R1+0x630], R6 ;  /* 0x0006300601007387 */ /* 0x0001e20000100a00 */
[----:B---3--:R-:W-:Y:S01]  /*eda60*/  F2FP.BF16.PACK_AB R13, R13, R14 ;  /* 0x0000000e0d0d723e */ /* 0x008fe200000010ff */
[----:B------:R-:W-:Y:S02]  /*eda70*/  F2FP.BF16.PACK_AB R14, R15, R16 ;  /* 0x000000100f0e723e */ /* 0x000fe400000010ff */
[----:B------:R-:W-:Y:S01]  /*eda80*/  IMAD R16, R28, 0x1d2, RZ ;  /* 0x000001d21c107824 */ /* 0x000fe200078e02ff */
[----:B0-----:R-:W2:Y:S01]  /*eda90*/  LDL.LU R6, [R1+0x1370] ;  /* 0x0013700001067983 */ /* 0x001ea20000300800 */
[----:B------:R-:W3:Y:S02]  /*edaa0*/  LDL.LU R7, [R1+0x137c] ;  /* 0x00137c0001077983 */ /* 0x000ee40000300800 */
[----:B------:R-:W3:Y:S02]  /*edab0*/  LDL.LU R26, [R1+0x1378] ;  /* 0x00137800011a7983 */ /* 0x000ee40000300800 */
[----:B------:R0:W-:Y:S01]  /*edac0*/  STL.64 [R1+0x628], R10 ;  /* 0x0006280a01007387 */ /* 0x0001e20000100a00 */
[----:B-----5:R-:W-:Y:S01]  /*edad0*/  F2FP.BF16.PACK_AB R15, R18, R24 ;  /* 0x00000018120f723e */ /* 0x020fe200000010ff */
[----:B0-----:R-:W-:Y:S01]  /*edae0*/  IMAD R10, R28, 0xe8, RZ ;  /* 0x000000e81c0a7824 */ /* 0x001fe200078e02ff */
[----:B------:R-:W5:Y:S01]  /*edaf0*/  LDL.LU R11, [R1+0x1380] ;  /* 0x00138000010b7983 */ /* 0x000f620000300800 */
[----:B------:R-:W4:Y:S02]  /*edb00*/  LDL.LU R9, [R1+0x138c] ;  /* 0x00138c0001097983 */ /* 0x000f240000300800 */
[----:B------:R-:W4:Y:S01]  /*edb10*/  LDL.LU R18, [R1+0x1388] ;  /* 0x0013880001127983 */ /* 0x000f220000300800 */
[----:B------:R-:W-:Y:S01]  /*edb20*/  LEA.HI.X.SX32 R21, R10, R3, 0x1, P5 ;  /* 0x000000030a157211 */ /* 0x000fe200028f0eff */
[----:B------:R-:W-:Y:S01]  /*edb30*/  IADD3 R16, P5, R16, R2, RZ ;  /* 0x0000000210107210 */ /* 0x000fe20007fbe0ff */
[----:B------:R-:W-:Y:S04]  /*edb40*/  STS.128 [R0+0x500], R12 ;  /* 0x0005000c00007388 */ /* 0x000fe80000000c00 */
[----:B------:R0:W-:Y:S04]  /*edb50*/  STL.64 [R1+0x620], R20 ;  /* 0x0006201401007387 */ /* 0x0001e80000100a00 */
[----:B0-----:R-:W4:Y:S01]  /*edb60*/  LDL.LU R21, [R1+0x4098] ;  /* 0x0040980001157983 */ /* 0x001f220000300800 */
[----:B------:R-:W5:Y:S02]  /*edb70*/  LDL.LU R10, [R1+0x1390] ;  /* 0x00139000010a7983 */ /* 0x000f640000300800 */
[----:B------:R0:W-:Y:S01]  /*edb80*/  STL [R1+0x618], R16 ;  /* 0x0006181001007387 */ /* 0x0001e20000100800 */
[----:B------:R-:W-:-:S02]  /*edb90*/  MOV R12, R16 ;  /* 0x00000010000c7202 */ /* 0x000fc40000000f00 */
[----:B------:R-:W-:Y:S02]  /*edba0*/  MOV R13, R17 ;  /* 0x00000011000d7202 */ /* 0x000fe40000000f00 */
[----:B0-----:R-:W5:Y:S01]  /*edbb0*/  LDL.LU.64 R16, [R1+0x4090] ;  /* 0x0040900001107983 */ /* 0x001f620000300a00 */
[C---:B------:R-:W-:Y:S02]  /*edbc0*/  IMAD R5, R28.reuse, 0xe9, RZ ;  /* 0x000000e91c057824 */ /* 0x040fe400078e02ff */
[C---:B------:R-:W-:Y:S02]  /*edbd0*/  IMAD R24, R28.reuse, 0x1d4, RZ ;  /* 0x000001d41c187824 */ /* 0x040fe400078e02ff */
[----:B------:R-:W-:Y:S01]  /*edbe0*/  IMAD R20, R28, 0x1d6, RZ ;  /* 0x000001d61c147824 */ /* 0x000fe200078e02ff */
[----:B------:R-:W-:Y:S01]  /*edbf0*/  F2FP.BF16.PACK_AB R4, R27, R25 ;  /* 0x000000191b04723e */ /* 0x000fe200000010ff */
[----:B------:R-:W5:Y:S01]  /*edc00*/  LDL.LU R14, [R1+0x1384] ;  /* 0x00138400010e7983 */ /* 0x000f620000300800 */
[----:B------:R-:W-:Y:S01]  /*edc10*/  LEA.HI.X.SX32 R13, R5, R3, 0x1, P5 ;  /* 0x00000003050d7211 */ /* 0x000fe200028f0eff */
[----:B------:R-:W-:-:S02]  /*edc20*/  IADD3 R24, P5, R24, R2, RZ ;  /* 0x0000000218187210 */ /* 0x000fc40007fbe0ff */
[----:B------:R-:W5:Y:S02]  /*edc30*/  LDL.LU R15, [R1+0x1394] ;  /* 0x00139400010f7983 */ /* 0x000f640000300800 */
[----:B------:R0:W-:Y:S01]  /*edc40*/  STL [R1+0x61c], R13 ;  /* 0x00061c0d01007387 */ /* 0x0001e20000100800 */
[----:B------:R-:W5:Y:S02]  /*edc50*/  LDL.LU R12, [R1+0x139c] ;  /* 0x00139c00010c7983 */ /* 0x000f640000300800 */
[----:B------:R-:W5:Y:S02]  /*edc60*/  LDL.LU R27, [R1+0x1398] ;  /* 0x00139800011b7983 */ /* 0x000f640000300800 */
[C---:B0-----:R-:W-:Y:S01]  /*edc70*/  IMAD R13, R28.reuse, 0x1d8, RZ ;  /* 0x000001d81c0d7824 */ /* 0x041fe200078e02ff */
[----:B--2---:R-:W-:Y:S02]  /*edc80*/  F2FP.BF16.PACK_AB R6, R23, R6 ;  /* 0x000000061706723e */ /* 0x004fe400000010ff */
[----:B---3--:R-:W-:Y:S01]  /*edc90*/  F2FP.BF16.PACK_AB R7, R7, R26 ;  /* 0x0000001a0707723e */ /* 0x008fe200000010ff */
[----:B------:R-:W-:Y:S01]  /*edca0*/  IMAD R23, R28, 0xec, RZ ;  /* 0x000000ec1c177824 */ /* 0x000fe200078e02ff */
[----:B----4-:R-:W-:Y:S01]  /*edcb0*/  F2FP.BF16.PACK_AB R5, R8, R21 ;  /* 0x000000150805723e */ /* 0x010fe200000010ff */
[----:B------:R-:W-:-:S04]  /*edcc0*/  IMAD R8, R28, 0xeb, RZ ;  /* 0x000000eb1c087824 */ /* 0x000fc800078e02ff */
[----:B------:R-:W-:Y:S01]  /*edcd0*/  STL.64 [R1+0x4080], R4 ;  /* 0x0040800401007387 */ /* 0x000fe20000100a00 */
[----:B-----5:R-:W-:Y:S01]  /*edce0*/  LEA.HI.X.SX32 R25, R16, R3, 0x1, P5 ;  /* 0x0000000310197211 */ /* 0x020fe200028f0eff */
[----:B------:R-:W-:-:S04]  /*edcf0*/  IADD3 R20, P5, R20, R2, RZ ;  /* 0x0000000214147210 */ /* 0x000fc80007fbe0ff */
[----:B------:R-:W-:Y:S01]  /*edd00*/  LEA.HI.X.SX32 R21, R8, R3, 0x1, P5 ;  /* 0x0000000308157211 */ /* 0x000fe200028f0eff */
[----:B------:R0:W-:Y:S04]  /*edd10*/  STL.64 [R1+0x5f0], R24 ;  /* 0x0005f01801007387 */ /* 0x0001e80000100a00 */
[----:B0-----:R-:W2:Y:S01]  /*edd20*/  LDL.LU.64 R24, [R1+0x4088] ;  /* 0x0040880001187983 */ /* 0x001ea20000300a00 */
[----:B------:R-:W3:Y:S02]  /*edd30*/  LDL.LU R16, [R1+0x13b0] ;  /* 0x0013b00001107983 */ /* 0x000ee40000300800 */
[----:B------:R-:W3:Y:S02]  /*edd40*/  LDL.LU R26, [R1+0x13ac] ;  /* 0x0013ac00011a7983 */ /* 0x000ee40000300800 */
[----:B------:R0:W-:Y:S02]  /*edd50*/  STL.64 [R1+0x5e8], R20 ;  /* 0x0005e81401007387 */ /* 0x0001e40000100a00 */
[----:B0-----:R-:W-:-:S04]  /*edd60*/  IADD3 R20, P5, R13, R2, RZ ;  /* 0x000000020d147210 */ /* 0x001fc80007fbe0ff */
[----:B------:R-:W-:-:S05]  /*edd70*/  LEA.HI.X.SX32 R21, R23, R3, 0x1, P5 ;  /* 0x0000000317157211 */ /* 0x000fca00028f0eff */
[----:B------:R0:W-:Y:S01]  /*edd80*/  STL.64 [R1+0x5e0], R20 ;  /* 0x0005e01401007387 */ /* 0x0001e20000100a00 */
[----:B------:R-:W4:Y:S02]  /*edd90*/  LDL.LU R23, [R1+0x13c0] ;  /* 0x0013c00001177983 */ /* 0x000f240000300800 */
[----:B------:R-:W-:Y:S01]  /*edda0*/  IMAD R5, R28, 0x1da, RZ ;  /* 0x000001da1c057824 */ /* 0x000fe200078e02ff */
[----:B------:R-:W-:Y:S01]  /*eddb0*/  F2FP.BF16.PACK_AB R8, R14, R11 ;  /* 0x0000000b0e08723e */ /* 0x000fe200000010ff */
[C---:B------:R-:W-:Y:S02]  /*eddc0*/  IMAD R11, R28.reuse, 0xed, RZ ;  /* 0x000000ed1c0b7824 */ /* 0x040fe400078e02ff */
[----:B------:R-:W-:Y:S01]  /*eddd0*/  IMAD R4, R28, 0x1dc, RZ ;  /* 0x000001dc1c047824 */ /* 0x000fe200078e02ff */
[----:B0-----:R-:W-:Y:S02]  /*edde0*/  IADD3 R20, P5, R5, R2, RZ ;  /* 0x0000000205147210 */ /* 0x001fe40007fbe0ff */
[----:B------:R-:W-:-:S02]  /*eddf0*/  F2FP.BF16.PACK_AB R9, R9, R18 ;  /* 0x000000120909723e */ /* 0x000fc400000010ff */
[----:B------:R-:W-:Y:S01]  /*ede00*/  LEA.HI.X.SX32 R21, R11, R3, 0x1, P5 ;  /* 0x000000030b157211 */ /* 0x000fe200028f0eff */
[----:B------:R-:W-:Y:S01]  /*ede10*/  IADD3 R4, P5, R4, R2, RZ ;  /* 0x0000000204047210 */ /* 0x000fe20007fbe0ff */
[----:B------:R-:W-:-:S03]  /*ede20*/  F2FP.BF16.PACK_AB R10, R15, R10 ;  /* 0x0000000a0f0a723e */ /* 0x000fc600000010ff */
[----:B--2---:R-:W-:Y:S01]  /*ede30*/  LEA.HI.X.SX32 R5, R24, R3, 0x1, P5 ;  /* 0x0000000318057211 */ /* 0x004fe200028f0eff */
[----:B----4-:R-:W-:Y:S01]  /*ede40*/  STL.64 [R1+0x4078], R22 ;  /* 0x0040781601007387 */ /* 0x010fe20000100a00 */
[----:B------:R-:W2:Y:S02]  /*ede50*/  LDL.LU R18, [R1+0x13b8] ;  /* 0x0013b80001127983 */ /* 0x000ea40000300800 */
[----:B------:R-:W4:Y:S02]  /*ede60*/  LDL.LU R14, [R1+0x13c8] ;  /* 0x0013c800010e7983 */ /* 0x000f240000300800 */
[----:B------:R-:W4:Y:S01]  /*ede70*/  LDL.LU R15, [R1+0x13c4] ;  /* 0x0013c400010f7983 */ /* 0x000f220000300800 */
[----:B------:R0:W-:Y:S04]  /*ede80*/  STL.64 [R1+0x5d8], R20 ;  /* 0x0005d81401007387 */ /* 0x0001e80000100a00 */
[----:B0-----:R-:W5:Y:S01]  /*ede90*/  LDL.LU R20, [R1+0x13d0] ;  /* 0x0013d00001147983 */ /* 0x001f620000300800 */
[----:B------:R-:W5:Y:S02]  /*edea0*/  LDL.LU R21, [R1+0x13cc] ;  /* 0x0013cc0001157983 */ /* 0x000f640000300800 */
[----:B------:R0:W-:Y:S02]  /*edeb0*/  STL.64 [R1+0x5d0], R4 ;  /* 0x0005d00401007387 */ /* 0x0001e40000100a00 */
[----:B0-----:R-:W2:Y:S01]  /*edec0*/  LDL.LU.64 R4, [R1+0x4080] ;  /* 0x0040800001047983 */ /* 0x001ea20000300a00 */
[----:B------:R-:W-:Y:S01]  /*eded0*/  IMAD R13, R28, 0x1de, RZ ;  /* 0x000001de1c0d7824 */ /* 0x000fe200078e02ff */
[----:B------:R-:W-:Y:S01]  /*edee0*/  F2FP.BF16.PACK_AB R11, R12, R27 ;  /* 0x0000001b0c0b723e */ /* 0x000fe200000010ff */
[----:B------:R-:W-:-:S02]  /*edef0*/  IMAD R12, R28, 0xef, RZ ;  /* 0x000000ef1c0c7824 */ /* 0x000fc400078e02ff */
[----:B------:R-:W-:Y:S01]  /*edf00*/  IMAD R24, R28, 0x1e0, RZ ;  /* 0x000001e01c187824 */ /* 0x000fe200078e02ff */
[----:B------:R-:W-:Y:S01]  /*edf10*/  IADD3 R22, P5, R13, R2, RZ ;  /* 0x000000020d167210 */ /* 0x000fe20007fbe0ff */
[----:B------:R-:W-:Y:S04]  /*edf20*/  STS.128 [R0+0x600], R8 ;  /* 0x0006000800007388 */ /* 0x000fe80000000c00 */
[----:B------:R-:W-:Y:S04]  /*edf30*/  STL [R1+0x5c8], R22 ;  /* 0x0005c81601007387 */ /* 0x000fe80000100800 */
[----:B--2---:R0:W-:Y:S02]  /*edf40*/  STS.128 [R0+0x580], R4 ;  /* 0x0005800400007388 */ /* 0x0041e40000000c00 */
[----:B0-----:R-:W-:Y:S01]  /*edf50*/  MOV R7, R23 ;  /* 0x0000001700077202 */ /* 0x001fe20000000f00 */
[----:B------:R-:W-:Y:S01]  /*edf60*/  LEA.HI.X.SX32 R7, R12, R3, 0x1, P5 ;  /* 0x000000030c077211 */ /* 0x000fe200028f0eff */
[----:B---3--:R-:W-:Y:S01]  /*edf70*/  F2FP.BF16.PACK_AB R12, R16, R26 ;  /* 0x0000001a100c723e */ /* 0x008fe200000010ff */
[----:B------:R-:W-:Y:S01]  /*edf80*/  IMAD R16, R28, 0xf0, RZ ;  /* 0x000000f01c107824 */ /* 0x000fe200078e02ff */
[----:B------:R-:W-:-:S02]  /*edf90*/  IADD3 R10, P5, R24, R2, RZ ;  /* 0x00000002180a7210 */ /* 0x000fc40007fbe0ff */
[----:B------:R-:W-:Y:S02]  /*edfa0*/  MOV R6, R22 ;  /* 0x0000001600067202 */ /* 0x000fe40000000f00 */
[----:B------:R-:W2:Y:S01]  /*edfb0*/  LDL.LU.64 R22, [R1+0x4078] ;  /* 0x0040780001167983 */ /* 0x000ea20000300a00 */
[----:B------:R-:W3:Y:S01]  /*edfc0*/  LDL.LU R9, [R1+0x1414] ;  /* 0x0014140001097983 */ /* 0x000ee20000300800 */
[----:B------:R-:W-:Y:S01]  /*edfd0*/  LEA.HI.X.SX32 R11, R16, R3, 0x1, P5 ;  /* 0x00000003100b7211 */ /* 0x000fe200028f0eff */
[----:B------:R-:W3:Y:S01]  /*edfe0*/  LDL.LU R27, [R1+0x1410] ;  /* 0x00141000011b7983 */ /* 0x000ee20000300800 */
[----:B------:R-:W-:Y:S01]  /*edff0*/  STL [R1+0x5cc], R7 ;  /* 0x0005cc0701007387 */ /* 0x000fe20000100800 */
[----:B------:R-:W3:Y:S02]  /*ee000*/  LDL.LU R6, [R1+0x1474] ;  /* 0x0014740001067983 */ /* 0x000ee40000300800 */
[----:B------:R-:W3:Y:S02]  /*ee010*/  LDL.LU R26, [R1+0x146c] ;  /* 0x00146c00011a7983 */ /* 0x000ee40000300800 */
[----:B------:R0:W-:Y:S01]  /*ee020*/  STL.64 [R1+0x590], R10 ;  /* 0x0005900a01007387 */ /* 0x0001e20000100a00 */
[----:B------:R-:W3:Y:S01]  /*ee030*/  LDL.LU R24, [R1+0x142c] ;  /* 0x00142c0001187983 */ /* 0x000ee20000300800 */
[----:B------:R-:W-:-:S02]  /*ee040*/  IMAD R13, R28, 0x1e2, RZ ;  /* 0x000001e21c0d7824 */ /* 0x000fc400078e02ff */
[C---:B------:R-:W-:Y:S02]  /*ee050*/  IMAD R4, R28.reuse, 0xf1, RZ ;  /* 0x000000f11c047824 */ /* 0x040fe400078e02ff */
[----:B------:R-:W-:Y:S01]  /*ee060*/  IMAD R5, R28, 0x1e4, RZ ;  /* 0x000001e41c057824 */ /* 0x000fe200078e02ff */
[----:B0-----:R-:W-:-:S04]  /*ee070*/  IADD3 R10, P5, R13, R2, RZ ;  /* 0x000000020d0a7210 */ /* 0x001fc80007fbe0ff */
[----:B------:R-:W-:Y:S01]  /*ee080*/  LEA.HI.X.SX32 R11, R4, R3, 0x1, P5 ;  /* 0x00000003040b7211 */ /* 0x000fe200028f0eff */
[----:B------:R-:W-:Y:S01]  /*ee090*/  IMAD R7, R28, 0x1e6, RZ ;  /* 0x000001e61c077824 */ /* 0x000fe200078e02ff */
[----:B----4-:R-:W-:Y:S01]  /*ee0a0*/  F2FP.BF16.PACK_AB R14, R14, R15 ;  /* 0x0000000f0e0e723e */ /* 0x010fe200000010ff */
[----:B-----5:R-:W-:Y:S01]  /*ee0b0*/  F2FP.BF16.PACK_AB R15, R20, R21 ;  /* 0x00000015140f723e */ /* 0x020fe200000010ff */
[----:B--2---:R-:W-:Y:S01]  /*ee0c0*/  F2FP.BF16.PACK_AB R13, R23, R18 ;  /* 0x00000012170d723e */ /* 0x004fe200000010ff */
[----:B---3--:R-:W-:Y:S01]  /*ee0d0*/  STL.64 [R1+0x4070], R24 ;  /* 0x0040701801007387 */ /* 0x008fe20000100a00 */
[----:B------:R-:W2:Y:S02]  /*ee0e0*/  LDL.LU R16, [R1+0x1428] ;  /* 0x0014280001107983 */ /* 0x000ea40000300800 */
[----:B------:R-:W3:Y:S02]  /*ee0f0*/  LDL.LU R23, [R1+0x1480] ;  /* 0x0014800001177983 */ /* 0x000ee40000300800 */
[----:B------:R-:W3:Y:S01]  /*ee100*/  LDL.LU R18, [R1+0x147c] ;  /* 0x00147c0001127983 */ /* 0x000ee20000300800 */
[----:B------:R0:W-:Y:S02]  /*ee110*/  STL.64 [R1+0x588], R10 ;  /* 0x0005880a01007387 */ /* 0x0001e40000100a00 */
[----:B0-----:R-:W-:-:S04]  /*ee120*/  IADD3 R10, P5, R5, R2, RZ ;  /* 0x00000002050a7210 */ /* 0x001fc80007fbe0ff */
[----:B------:R-:W-:Y:S01]  /*ee130*/  LEA.HI.X.SX32 R11, R17, R3, 0x1, P5 ;  /* 0x00000003110b7211 */ /* 0x000fe200028f0eff */
[----:B------:R-:W-:-:S04]  /*ee140*/  IADD3 R24, P5, R7, R2, RZ ;  /* 0x0000000207187210 */ /* 0x000fc80007fbe0ff */
[----:B------:R0:W-:Y:S04]  /*ee150*/  STL.64 [R1+0x580], R10 ;  /* 0x0005800a01007387 */ /* 0x0001e80000100a00 */
[----:B------:R1:W-:Y:S04]  /*ee160*/  STS.128 [R0+0x680], R12 ;  /* 0x0006800c00007388 */ /* 0x0003e80000000c00 */
[----:B0-----:R-:W4:Y:S01]  /*ee170*/  LDL.LU R11, [R1+0x143c] ;  /* 0x00143c00010b7983 */ /* 0x001f220000300800 */
[----:B------:R-:W4:Y:S02]  /*ee180*/  LDL.LU R20, [R1+0x1438] ;  /* 0x0014380001147983 */ /* 0x000f240000300800 */
[----:B------:R-:W5:Y:S02]  /*ee190*/  LDL.LU R10, [R1+0x148c] ;  /* 0x00148c00010a7983 */ /* 0x000f640000300800 */
[----:B------:R-:W2:Y:S01]  /*ee1a0*/  LDL.LU R7, [R1+0x144c] ;  /* 0x00144c0001077983 */ /* 0x000ea20000300800 */
[----:B------:R-:W2:Y:S01]  /*ee1b0*/  LDL.LU R21, [R1+0x1448] ;  /* 0x0014480001157983 */ /* 0x000ea20000300800 */
[----:B------:R0:W-:Y:S02]  /*ee1c0*/  STL [R1+0x578], R24 ;  /* 0x0005781801007387 */ /* 0x0001e40000100800 */
[----:B-1----:R-:W-:Y:S01]  /*ee1d0*/  IMAD.MOV.U32 R14, RZ, RZ, R24 ;  /* 0x000000ffff0e7224 */ /* 0x002fe200078e0018 */
[----:B------:R-:W-:-:S02]  /*ee1e0*/  MOV R15, R25 ;  /* 0x00000019000f7202 */ /* 0x000fc40000000f00 */
[----:B0-----:R-:W2:Y:S01]  /*ee1f0*/  LDL.LU.64 R24, [R1+0x4070] ;  /* 0x0040700001187983 */ /* 0x001ea20000300a00 */
[----:B------:R-:W3:Y:S02]  /*ee200*/  LDL.LU R13, [R1+0x1494] ;  /* 0x00149400010d7983 */ /* 0x000ee40000300800 */
[----:B------:R-:W3:Y:S02]  /*ee210*/  LDL.LU R12, [R1+0x149c] ;  /* 0x00149c00010c7983 */ /* 0x000ee40000300800 */
[C---:B------:R-:W-:Y:S02]  /*ee220*/  IMAD R5, R28.reuse, 0xf3, RZ ;  /* 0x000000f31c057824 */ /* 0x040fe400078e02ff */
[C---:B------:R-:W-:Y:S01]  /*ee230*/  IMAD R8, R28.reuse, 0x1e8, RZ ;  /* 0x000001e81c087824 */ /* 0x040fe200078e02ff */
[----:B------:R-:W-:Y:S01]  /*ee240*/  F2FP.BF16.PACK_AB R4, R9, R27 ;  /* 0x0000001b0904723e */ /* 0x000fe200000010ff */
[----:B------:R-:W-:Y:S01]  /*ee250*/  IMAD R27, R28, 0xf4, RZ ;  /* 0x000000f41c1b7824 */ /* 0x000fe200078e02ff */
[----:B------:R-:W-:-:S02]  /*ee260*/  LEA.HI.X.SX32 R15, R5, R3, 0x1, P5 ;  /* 0x00000003050f7211 */ /* 0x000fc400028f0eff */
[----:B------:R-:W-:Y:S02]  /*ee270*/  IADD3 R14, P5, R8, R2, RZ ;  /* 0x00000002080e7210 */ /* 0x000fe40007fbe0ff */
[----:B------:R-:W-:Y:S01]  /*ee280*/  IMAD R9, R28, 0x1ea, RZ ;  /* 0x000001ea1c097824 */ /* 0x000fe200078e02ff */
[----:B------:R-:W-:Y:S01]  /*ee290*/  F2FP.BF16.PACK_AB R8, R6, R26 ;  /* 0x0000001a0608723e */ /* 0x000fe200000010ff */
[----:B------:R-:W-:Y:S01]  /*ee2a0*/  IMAD R6, R28, 0xf5, RZ ;  /* 0x000000f51c067824 */ /* 0x000fe200078e02ff */
[----:B--2---:R-:W-:Y:S01]  /*ee2b0*/  F2FP.BF16.PACK_AB R5, R24, R16 ;  /* 0x000000101805723e */ /* 0x004fe200000010ff */
[----:B---3--:R-:W-:Y:S01]  /*ee2c0*/  STL.64 [R1+0x4060], R12 ;  /* 0x0040600c01007387 */ /* 0x008fe20000100a00 */
[----:B------:R0:W-:Y:S03]  /*ee2d0*/  STL [R1+0x57c], R15 ;  /* 0x00057c0f01007387 */ /* 0x0001e60000100800 */
[----:B------:R-:W-:Y:S01]  /*ee2e0*/  STL.64 [R1+0x4058], R4 ;  /* 0x0040580401007387 */ /* 0x000fe20000100a00 */
[----:B0-----:R-:W-:Y:S01]  /*ee2f0*/  LEA.HI.X.SX32 R15, R27, R3, 0x1, P5 ;  /* 0x000000031b0f7211 */ /* 0x001fe200028f0eff */
[----:B------:R-:W-:-:S04]  /*ee300*/  IADD3 R26, P5, R9, R2, RZ ;  /* 0x00000002091a7210 */ /* 0x000fc80007fbe0ff */
[----:B------:R0:W-:Y:S01]  /*ee310*/  STL.64 [R1+0x550], R14 ;  /* 0x0005500e01007387 */ /* 0x0001e20000100a00 */
[----:B------:R-:W-:-:S03]  /*ee320*/  LEA.HI.X.SX32 R27, R6, R3, 0x1, P5 ;  /* 0x00000003061b7211 */ /* 0x000fc600028f0eff */
[----:B0-----:R-:W2:Y:S01]  /*ee330*/  LDL.LU R14, [R1+0x160] ;  /* 0x00016000010e7983 */ /* 0x001ea20000300800 */
[----:B------:R-:W3:Y:S02]  /*ee340*/  LDL.LU R15, [R1+0x178] ;  /* 0x00017800010f7983 */ /* 0x000ee40000300800 */
[----:B------:R-:W3:Y:S02]  /*ee350*/  LDL.LU R17, [R1+0x170] ;  /* 0x0001700001117983 */ /* 0x000ee40000300800 */
[----:B------:R-:W2:Y:S01]  /*ee360*/  LDL.LU R24, [R1+0x188] ;  /* 0x0001880001187983 */ /* 0x000ea20000300800 */
[----:B------:R-:W2:Y:S01]  /*ee370*/  LDL.LU R16, [R1+0x180] ;  /* 0x0001800001107983 */ /* 0x000ea20000300800 */
[----:B------:R0:W-:Y:S03]  /*ee380*/  STL.64 [R1+0x548], R26 ;  /* 0x0005481a01007387 */ /* 0x0001e60000100a00 */
[----:B0-----:R-:W2:Y:S01]  /*ee390*/  LDL.LU.64 R26, [R1+0x4068] ;  /* 0x00406800011a7983 */ /* 0x001ea20000300a00 */
[----:B------:R-:W-:-:S02]  /*ee3a0*/  IMAD R12, R28, 0x1ec, RZ ;  /* 0x000001ec1c0c7824 */ /* 0x000fc400078e02ff */
[----:B------:R-:W-:Y:S01]  /*ee3b0*/  IMAD R4, R28, 0x1ee, RZ ;  /* 0x000001ee1c047824 */ /* 0x000fe200078e02ff */
[----:B----4-:R-:W-:Y:S02]  /*ee3c0*/  F2FP.BF16.PACK_AB R6, R11, R20 ;  /* 0x000000140b06723e */ /* 0x010fe400000010ff */
[----:B------:R-:W-:Y:S01]  /*ee3d0*/  IADD3 R12, P5, R12, R2, RZ ;  /* 0x000000020c0c7210 */ /* 0x000fe20007fbe0ff */
[----:B------:R-:W-:Y:S01]  /*ee3e0*/  IMAD R11, R28, 0xf7, RZ ;  /* 0x000000f71c0b7824 */ /* 0x000fe200078e02ff */
[----:B------:R-:W-:Y:S02]  /*ee3f0*/  F2FP.BF16.PACK_AB R9, R23, R18 ;  /* 0x000000121709723e */ /* 0x000fe400000010ff */
[----:B------:R-:W4:Y:S01]  /*ee400*/  LDL.LU R23, [R1+0x198] ;  /* 0x0001980001177983 */ /* 0x000f220000300800 */
[----:B------:R-:W4:Y:S01]  /*ee410*/  LDL.LU R18, [R1+0x190] ;  /* 0x0001900001127983 */ /* 0x000f220000300800 */
[----:B--2---:R-:W-:Y:S01]  /*ee420*/  LEA.HI.X.SX32 R13, R26, R3, 0x1, P5 ;  /* 0x000000031a0d7211 */ /* 0x004fe200028f0eff */
[----:B------:R-:W-:-:S04]  /*ee430*/  IADD3 R4, P5, R4, R2, RZ ;  /* 0x0000000204047210 */ /* 0x000fc80007fbe0ff */
[----:B------:R-:W-:Y:S01]  /*ee440*/  LEA.HI.X.SX32 R5, R11, R3, 0x1, P5 ;  /* 0x000000030b057211 */ /* 0x000fe200028f0eff */
[----:B------:R0:W-:Y:S04]  /*ee450*/  STL.64 [R1+0x540], R12 ;  /* 0x0005400c01007387 */ /* 0x0001e80000100a00 */
[----:B0-----:R-:W5:Y:S01]  /*ee460*/  LDL.LU.64 R12, [R1+0x4060] ;  /* 0x00406000010c7983 */ /* 0x001f620000300a00 */
[----:B------:R-:W2:Y:S02]  /*ee470*/  LDL.LU R26, [R1+0x168] ;  /* 0x00016800011a7983 */ /* 0x000ea40000300800 */
[----:B------:R0:W-:Y:S02]  /*ee480*/  STL.64 [R1+0x538], R4 ;  /* 0x0005380401007387 */ /* 0x0001e40000100a00 */
[----:B0-----:R-:W2:Y:S01]  /*ee490*/  LDL.LU.64 R4, [R1+0x4058] ;  /* 0x0040580001047983 */ /* 0x001ea20000300a00 */
[----:B------:R-:W3:Y:S02]  /*ee4a0*/  LDL.LU R11, [R1+0x14a4] ;  /* 0x0014a400010b7983 */ /* 0x000ee40000300800 */
[C---:B------:R-:W-:Y:S01]  /*ee4b0*/  IMAD R20, R28.reuse, 0x1f0, RZ ;  /* 0x000001f01c147824 */ /* 0x040fe200078e02ff */
[----:B------:R-:W-:Y:S01]  /*ee4c0*/  F2FP.BF16.PACK_AB R7, R7, R21 ;  /* 0x000000150707723e */ /* 0x000fe200000010ff */
[----:B------:R-:W-:-:S03]  /*ee4d0*/  IMAD R21, R28, 0xf8, RZ ;  /* 0x000000f81c157824 */ /* 0x000fc600078e02ff */
[----:B------:R-:W-:-:S04]  /*ee4e0*/  IADD3 R20, P5, R20, R2, RZ ;  /* 0x0000000214147210 */ /* 0x000fc80007fbe0ff */
[----:B------:R-:W-:-:S05]  /*ee4f0*/  LEA.HI.X.SX32 R21, R21, R3, 0x1, P5 ;  /* 0x0000000315157211 */ /* 0x000fca00028f0eff */
[----:B------:R0:W-:Y:S01]  /*ee500*/  STL.64 [R1+0x530], R20 ;  /* 0x0005301401007387 */ /* 0x0001e20000100a00 */
[----:B-----5:R-:W-:Y:S01]  /*ee510*/  F2FP.BF16.PACK_AB R10, R13, R10 ;  /* 0x0000000a0d0a723e */ /* 0x020fe200000010ff */
[----:B------:R-:W-:-:S05]  /*ee520*/  IMAD R13, R28, 0x1f2, RZ ;  /* 0x000001f21c0d7824 */ /* 0x000fca00078e02ff */
[----:B0-----:R-:W-:Y:S01]  /*ee530*/  IADD3 R20, P5, R13, R2, RZ ;  /* 0x000000020d147210 */ /* 0x001fe20007fbe0ff */
[----:B--2---:R0:W-:Y:S01]  /*ee540*/  STS.128 [R0+0x700], R4 ;  /* 0x0007000400007388 */ /* 0x0041e20000000c00 */
[----:B---3--:R-:W-:Y:S01]  /*ee550*/  F2FP.BF16.PACK_AB R11, R11, R12 ;  /* 0x0000000c0b0b723e */ /* 0x008fe200000010ff */
[----:B------:R-:W-:-:S04]  /*ee560*/  IMAD R12, R28, 0xf9, RZ ;  /* 0x000000f91c0c7824 */ /* 0x000fc800078e02ff */
[----:B------:R1:W-:Y:S01]  /*ee570*/  STS.128 [R0+0x780], R8 ;  /* 0x0007800800007388 */ /* 0x0003e20000000c00 */
[----:B------:R-:W-:Y:S01]  /*ee580*/  LEA.HI.X.SX32 R21, R12, R3, 0x1, P5 ;  /* 0x000000030c157211 */ /* 0x000fe200028f0eff */
[C---:B------:R-:W-:Y:S02]  /*ee590*/  IMAD R13, R28.reuse, 0x1f6, RZ ;  /* 0x000001f61c0d7824 */ /* 0x040fe400078e02ff */
[----:B------:R-:W-:Y:S02]  /*ee5a0*/  BAR.SYNC.DEFER_BLOCKING 0x0 ;  /* 0x0000000000007b1d */ /* 0x000fe40000010000 */
[----:B0-----:R-:W-:-:S05]  /*ee5b0*/  IMAD R7, R28, 0x1f4, RZ ;  /* 0x000001f41c077824 */ /* 0x001fca00078e02ff */
[-C--:B-1----:R-:W-:Y:S01]  /*ee5c0*/  IADD3 R10, P5, R7, R2.reuse, RZ ;  /* 0x00000002070a7210 */ /* 0x082fe20007fbe0ff */
[----:B------:R0:W-:Y:S03]  /*ee5d0*/  STL.64 [R1+0x528], R20 ;  /* 0x0005281401007387 */ /* 0x0001e60000100a00 */
[----:B------:R-:W-:Y:S01]  /*ee5e0*/  LEA.HI.X.SX32 R11, R25, R3, 0x1, P5 ;  /* 0x00000003190b7211 */ /* 0x000fe200028f0eff */
[----:B------:R-:W-:Y:S01]  /*ee5f0*/  IMAD R7, R28, 0xfb, RZ ;  /* 0x000000fb1c077824 */ /* 0x000fe200078e02ff */
[----:B0-----:R-:W2:Y:S03]  /*ee600*/  LDL.LU.64 R20, [R1+0x4050] ;  /* 0x0040500001147983 */ /* 0x001ea60000300a00 */
[----:B------:R0:W-:Y:S02]  /*ee610*/  STL.64 [R1+0x4f0], R10 ;  /* 0x0004f00a01007387 */ /* 0x0001e40000100a00 */
[----:B0-----:R-:W-:-:S04]  /*ee620*/  IADD3 R10, P5, R13, R2, RZ ;  /* 0x000000020d0a7210 */ /* 0x001fc80007fbe0ff */
[----:B------:R-:W-:Y:S01]  /*ee630*/  LEA.HI.X.SX32 R11, R7, R3, 0x1, P5 ;  /* 0x00000003070b7211 */ /* 0x000fe200028f0eff */
[----:B----4-:R-:W-:Y:S02]  /*ee640*/  F2FP.BF16.PACK_AB R7, R23, R18 ;  /* 0x000000121707723e */ /* 0x010fe400000010ff */
[----:B------:R-:W0:Y:S01]  /*ee650*/  S2R R23, SR_TID.X ;  /* 0x0000000000177919 */ /* 0x000e220000002100 */
[----:B------:R-:W-:Y:S02]  /*ee660*/  F2FP.BF16.PACK_AB R6, R24, R16 ;  /* 0x000000101806723e */ /* 0x000fe400000010ff */
[----:B------:R-:W-:Y:S02]  /*ee670*/  F2FP.BF16.PACK_AB R4, R26, R14 ;  /* 0x0000000e1a04723e */ /* 0x000fe400000010ff */
[----:B------:R-:W-:Y:S01]  /*ee680*/  F2FP.BF16.PACK_AB R5, R15, R17 ;  /* 0x000000110f05723e */ /* 0x000fe200000010ff */
[----:B------:R1:W-:Y:S01]  /*ee690*/  STL.64 [R1+0x4e8], R10 ;  /* 0x0004e80a01007387 */ /* 0x0003e20000100a00 */
[----:B------:R-:W-:Y:S03]  /*ee6a0*/  STL.64 [R1+0x4048], R6 ;  /* 0x0040480601007387 */ /* 0x000fe60000100a00 */
[----:B------:R-:W-:Y:S01]  /*ee6b0*/  STL.64 [R1+0x4040], R4 ;  /* 0x0040400401007387 */ /* 0x000fe20000100a00 */
[C---:B0-----:R-:W-:Y:S01]  /*ee6c0*/  LOP3.LUT R18, R23.reuse, 0x7f, RZ, 0xc0, !PT ;  /* 0x0000007f17127812 */ /* 0x041fe200078ec0ff */
[----:B------:R-:W-:-:S04]  /*ee6d0*/  SHF.L.U32 R23, R23, 0xc, RZ ;  /* 0x0000000c17177819 */ /* 0x000fc800000006ff */
[----:B------:R-:W-:-:S04]  /*ee6e0*/  LOP3.LUT R23, R23, 0x6000, RZ, 0xc0, !PT ;  /* 0x0000600017177812 */ /* 0x000fc800078ec0ff */
[----:B------:R-:W-:-:S05]  /*ee6f0*/  LEA R23, R18, R23, 0x4 ;  /* 0x0000001712177211 */ /* 0x000fca00078e20ff */
[----:B------:R-:W0:Y:S01]  /*ee700*/  LDS.128 R4, [R23] ;  /* 0x0000000017047984 */ /* 0x000e220000000c00 */
[C---:B------:R-:W-:Y:S02]  /*ee710*/  IMAD R8, R28.reuse, 0x1f8, RZ ;  /* 0x000001f81c087824 */ /* 0x040fe400078e02ff */
[C---:B------:R-:W-:Y:S02]  /*ee720*/  IMAD R24, R28.reuse, 0xfc, RZ ;  /* 0x000000fc1c187824 */ /* 0x040fe400078e02ff */
[----:B------:R-:W-:Y:S01]  /*ee730*/  IMAD R9, R28, 0x1fa, RZ ;  /* 0x000001fa1c097824 */ /* 0x000fe200078e02ff */
[----:B-1----:R-:W-:-:S04]  /*ee740*/  IADD3 R10, P5, R8, R2, RZ ;  /* 0x00000002080a7210 */ /* 0x002fc80007fbe0ff */
[----:B------:R-:W-:Y:S01]  /*ee750*/  LEA.HI.X.SX32 R11, R24, R3, 0x1, P5 ;  /* 0x00000003180b7211 */ /* 0x000fe200028f0eff */
[----:B------:R-:W-:-:S04]  /*ee760*/  IADD3 R18, P5, R9, R2, RZ ;  /* 0x0000000209127210 */ /* 0x000fc80007fbe0ff */
[----:B------:R-:W-:Y:S01]  /*ee770*/  STL.64 [R1+0x4e0], R10 ;  /* 0x0004e00a01007387 */ /* 0x000fe20000100a00 */
[----:B------:R-:W3:Y:S02]  /*ee780*/  LDL.LU R9, [R1+0x304] ;  /* 0x0003040001097983 */ /* 0x000ee40000300800 */
[----:B------:R-:W-:Y:S01]  /*ee790*/  STL [R1+0x4d8], R18 ;  /* 0x0004d81201007387 */ /* 0x000fe20000100800 */
[----:B0-----:R-:W-:Y:S01]  /*ee7a0*/  STL.64 [R1+0x1c0], R4 ;  /* 0x0001c00401007387 */ /* 0x001fe20000100a00 */
[----:B------:R-:W-:Y:S02]  /*ee7b0*/  STL.64 [R1+0x1c8], R6 ;  /* 0x0001c80601007387 */ /* 0x000fe40000100a00 */
[----:B------:R-:W0:Y:S04]  /*ee7c0*/  LDS.128 R4, [R23+0x800] ;  /* 0x0008000017047984 */ /* 0x000e280000000c00 */
[----:B------:R-:W3:Y:S01]  /*ee7d0*/  LDL.LU R17, [R1+0x300] ;  /* 0x0003000001117983 */ /* 0x000ee20000300800 */
[----:B0-----:R-:W-:Y:S01]  /*ee7e0*/  STL.64 [R1+0x1b0], R4 ;  /* 0x0001b00401007387 */ /* 0x001fe20000100a00 */
[----:B------:R-:W-:Y:S02]  /*ee7f0*/  STL.64 [R1+0x1b8], R6 ;  /* 0x0001b80601007387 */ /* 0x000fe40000100a00 */
[----:B------:R-:W0:Y:S01]  /*ee800*/  LDS.128 R4, [R23+0x1000] ;  /* 0x0010000017047984 */ /* 0x000e220000000c00 */
[----:B------:R-:W1:Y:S04]  /*ee810*/  S2R R16, SR_TID.X ;  /* 0x0000000000107919 */ /* 0x000e680000002100 */
[----:B0-----:R-:W-:Y:S01]  /*ee820*/  STL.64 [R1+0x1a0], R4 ;  /* 0x0001a00401007387 */ /* 0x001fe20000100a00 */
[----:B------:R-:W-:Y:S02]  /*ee830*/  STL.64 [R1+0x1a8], R6 ;  /* 0x0001a80601007387 */ /* 0x000fe40000100a00 */
[----:B------:R-:W0:Y:S01]  /*ee840*/  LDS.128 R4, [R23+0x1800] ;  /* 0x0018000017047984 */ /* 0x000e220000000c00 */
[----:B-1----:R-:W-:-:S02]  /*ee850*/  SHF.L.U32 R25, R16, 0xc, RZ ;  /* 0x0000000c10197819 */ /* 0x002fc400000006ff */
[----:B------:R-:W-:Y:S01]  /*ee860*/  LOP3.LUT R26, R16, 0x7f, RZ, 0xc0, !PT ;  /* 0x0000007f101a7812 */ /* 0x000fe200078ec0ff */
[----:B------:R-:W4:Y:S01]  /*ee870*/  LDL.LU R13, [R1+0x308] ;  /* 0x00030800010d7983 */ /* 0x000f220000300800 */
[----:B------:R-:W-:-:S05]  /*ee880*/  LOP3.LUT R25, R25, 0x6000, RZ, 0xc0, !PT ;  /* 0x0000600019197812 */ /* 0x000fca00078ec0ff */
[----:B------:R-:W-:-:S05]  /*ee890*/  IMAD R24, R26, 0x10, R25 ;  /* 0x000000101a187824 */ /* 0x000fca00078e0219 */
[----:B------:R-:W-:Y:S01]  /*ee8a0*/  LOP3.LUT R24, R24, 0x20, RZ, 0x3c, !PT ;  /* 0x0000002018187812 */ /* 0x000fe200078e3cff */
[----:B0-----:R-:W-:Y:S01]  /*ee8b0*/  STL.64 [R1+0x190], R4 ;  /* 0x0001900401007387 */ /* 0x001fe20000100a00 */
[----:B------:R-:W-:Y:S03]  /*ee8c0*/  STL.64 [R1+0x198], R6 ;  /* 0x0001980601007387 */ /* 0x000fe60000100a00 */
[----:B------:R-:W0:Y:S04]  /*ee8d0*/  LDS.128 R4, [R24] ;  /* 0x0000000018047984 */ /* 0x000e280000000c00 */
[----:B------:R-:W5:Y:S01]  /*ee8e0*/  LDL.LU R11, [R1+0x314] ;  /* 0x00031400010b7983 */ /* 0x000f620000300800 */
[----:B------:R-:W5:Y:S04]  /*ee8f0*/  LDL.LU R14, [R1+0x310] ;  /* 0x00031000010e7983 */ /* 0x000f680000300800 */
[----:B0-----:R-:W-:Y:S01]  /*ee900*/  STL.64 [R1+0x180], R4 ;  /* 0x0001800401007387 */ /* 0x001fe20000100a00 */
[----:B------:R-:W-:Y:S02]  /*ee910*/  STL.64 [R1+0x188], R6 ;  /* 0x0001880601007387 */ /* 0x000fe40000100a00 */
[----:B------:R-:W0:Y:S02]  /*ee920*/  LDS.128 R4, [R24+0x800] ;  /* 0x0008000018047984 */ /* 0x000e240000000c00 */
[----:B0-----:R-:W-:Y:S02]  /*ee930*/  STL.64 [R1+0x170], R4 ;  /* 0x0001700401007387 */ /* 0x001fe40000100a00 */
[----:B------:R-:W-:Y:S02]  /*ee940*/  STL.64 [R1+0x178], R6 ;  /* 0x0001780601007387 */ /* 0x000fe40000100a00 */
[----:B------:R-:W0:Y:S01]  /*ee950*/  LDS.128 R4, [R24+0x1000] ;  /* 0x0010000018047984 */ /* 0x000e220000000c00 */
[----:B------:R-:W1:Y:S04]  /*ee960*/  S2R R15, SR_TID.X ;  /* 0x00000000000f7919 */ /* 0x000e680000002100 */
[----:B0-----:R-:W-:Y:S01]  /*ee970*/  STL.64 [R1+0x160], R4 ;  /* 0x0001600401007387 */ /* 0x001fe20000100a00 */
[----:B------:R-:W-:Y:S02]  /*ee980*/  STL.64 [R1+0x168], R6 ;  /* 0x0001680601007387 */ /* 0x000fe40000100a00 */
[----:B------:R-:W0:Y:S01]  /*ee990*/  LDS.128 R4, [R24+0x1800] ;  /* 0x0018000018047984 */ /* 0x000e220000000c00 */
[----:B-1----:R-:W-:-:S03]  /*ee9a0*/  LOP3.LUT R23, R15, 0x7f, RZ, 0xc0, !PT ;  /* 0x0000007f0f177812 */ /* 0x002fc600078ec0ff */
[----:B------:R-:W-:-:S04]  /*ee9b0*/  SHF.L.U32 R15, R15, 0xc, RZ ;  /* 0x0000000c0f0f7819 */ /* 0x000fc800000006ff */
[----:B------:R-:W-:-:S04]  /*ee9c0*/  LOP3.LUT R15, R15, 0x6000, RZ, 0xc0, !PT ;  /* 0x000060000f0f7812 */ /* 0x000fc800078ec0ff */
[----:B------:R-:W-:-:S04]  /*ee9d0*/  LEA R10, R23, R15, 0x4 ;  /* 0x0000000f170a7211 */ /* 0x000fc800078e20ff */
[----:B------:R-:W-:Y:S01]  /*ee9e0*/  LOP3.LUT R10, R10, 0x40, RZ, 0x3c, !PT ;  /* 0x000000400a0a7812 */ /* 0x000fe200078e3cff */
[----:B0-----:R-:W-:Y:S01]  /*ee9f0*/  STL.64 [R1+0x150], R4 ;  /* 0x0001500401007387 */ /* 0x001fe20000100a00 */
[----:B------:R-:W-:Y:S03]  /*eea00*/  STL.64 [R1+0x158], R6 ;  /* 0x0001580601007387 */ /* 0x000fe60000100a00 */
[----:B------:R-:W0:Y:S04]  /*eea10*/  LDS.128 R4, [R10] ;  /* 0x000000000a047984 */ /* 0x000e280000000c00 */
[----:B------:R-:W2:Y:S01]  /*eea20*/  LDL.LU R15, [R1+0x318] ;  /* 0x00031800010f7983 */ /* 0x000ea20000300800 */
[----:B0-----:R-:W-:Y:S01]  /*eea30*/  STL.64 [R1+0x140], R4 ;  /* 0x0001400401007387 */ /* 0x001fe20000100a00 */
[----:B------:R-:W-:Y:S02]  /*eea40*/  STL.64 [R1+0x148], R6 ;  /* 0x0001480601007387 */ /* 0x000fe40000100a00 */
[----:B------:R-:W0:Y:S01]  /*eea50*/  LDS.128 R4, [R10+0x800] ;  /* 0x000800000a047984 */ /* 0x000e220000000c00 */
[----:B------:R-:W-:Y:S01]  /*eea60*/  LEA R23, R26, R25, 0x4 ;  /* 0x000000191a177211 */ /* 0x000fe200078e20ff */
[----:B------:R1:W-:Y:S04]  /*eea70*/  STL.64 [R1+0x4028], R24 ;  /* 0x0040281801007387 */ /* 0x0003e80000100a00 */
[----:B-1----:R-:W4:Y:S04]  /*eea80*/  LDL.LU R25, [R1+0x30c] ;  /* 0x00030c0001197983 */ /* 0x002f280000300800 */
[----:B0-----:R-:W-:Y:S01]  /*eea90*/  STL.64 [R1+0x130], R4 ;  /* 0x0001300401007387 */ /* 0x001fe20000100a00 */
[----:B------:R-:W-:Y:S02]  /*eeaa0*/  STL.64 [R1+0x138], R6 ;  /* 0x0001380601007387 */ /* 0x000fe40000100a00 */
[----:B------:R-:W0:Y:S01]  /*eeab0*/  LDS.128 R4, [R10+0x1000] ;  /* 0x001000000a047984 */ /* 0x000e220000000c00 */
[----:B------:R-:W-:Y:S01]  /*eeac0*/  LOP3.LUT R23, R23, 0x60, RZ, 0x3c, !PT ;  /* 0x0000006017177812 */ /* 0x000fe200078e3cff */
[----:B0-----:R-:W-:Y:S02]  /*eead0*/  STL.64 [R1+0x120], R4 ;  /* 0x0001200401007387 */ /* 0x001fe40000100a00 */
        /* <DEDUP_REMOVED lines=11> */
[----:B0-----:R-:W-:Y:S02]  /*eeb90*/  STL.64 [R1+0x70], R4 ;  /* 0x0000700401007387 */ /* 0x001fe40000100a00 */
[----:B------:R-:W-:Y:S02]  /*eeba0*/  STL.64 [R1+0x78], R6 ;  /* 0x0000780601007387 */ /* 0x000fe40000100a00 */
[----:B------:R-:W0:Y:S04]  /*eebb0*/  LDS.128 R4, [R23+0x1800] ;  /* 0x0018000017047984 */ /* 0x000e280000000c00 */
[----:B------:R-:W-:Y:S06]  /*eebc0*/  BAR.SYNC.DEFER_BLOCKING 0x0 ;  /* 0x0000000000007b1d */ /* 0x000fec0000010000 */
[----:B0-----:R-:W-:Y:S01]  /*eebd0*/  STL.64 [R1+0x60], R4 ;  /* 0x0000600401007387 */ /* 0x001fe20000100a00 */
[----:B------:R0:W-:Y:S03]  /*eebe0*/  STL.64 [R1+0x68], R6 ;  /* 0x0000680601007387 */ /* 0x0001e60000100a00 */
[----:B0-----:R-:W2:Y:S01]  /*eebf0*/  LDL.LU.64 R6, [R1+0x4048] ;  /* 0x0040480001067983 */ /* 0x001ea20000300a00 */
[----:B------:R-:W2:Y:S02]  /*eec00*/  LDL.LU.64 R4, [R1+0x4040] ;  /* 0x0040400001047983 */ /* 0x000ea40000300a00 */
[----:B------:R-:W4:Y:S02]  /*eec10*/  LDL.LU R10, [R1+0x370] ;  /* 0x00037000010a7983 */ /* 0x000f240000300800 */
[----:B------:R0:W-:Y:S02]  /*eec20*/  STL.64 [R1+0x4030], R22 ;  /* 0x0040301601007387 */ /* 0x0001e40000100a00 */
[----:B0-----:R-:W-:Y:S01]  /*eec30*/  MOV R22, R18 ;  /* 0x0000001200167202 */ /* 0x001fe20000000f00 */
[----:B------:R-:W-:-:S02]  /*eec40*/  IMAD.MOV.U32 R23, RZ, RZ, R19 ;  /* 0x000000ffff177224 */ /* 0x000fc400078e0013 */
[----:B------:R-:W4:Y:S01]  /*eec50*/  LDL.LU.64 R18, [R1+0x4038] ;  /* 0x0040380001127983 */ /* 0x000f220000300a00 */
[C---:B------:R-:W-:Y:S02]  /*eec60*/  IMAD R8, R28.reuse, 0xfd, RZ ;  /* 0x000000fd1c087824 */ /* 0x040fe400078e02ff */
[----:B------:R-:W-:Y:S01]  /*eec70*/  IMAD R24, R28, 0x1fc, RZ ;  /* 0x000001fc1c187824 */ /* 0x000fe200078e02ff */
[----:B---3--:R-:W-:Y:S01]  /*eec80*/  F2FP.BF16.PACK_AB R12, R9, R17 ;  /* 0x00000011090c723e */ /* 0x008fe200000010ff */
[----:B--2---:R0:W-:Y:S04]  /*eec90*/  STS.128 [R0], R4 ;  /* 0x0000000400007388 */ /* 0x0041e80000000c00 */
[----:B0-----:R-:W2:Y:S01]  /*eeca0*/  LDL.LU R7, [R1+0x31c] ;  /* 0x00031c0001077983 */ /* 0x001ea20000300800 */
[----:B------:R-:W-:Y:S01]  /*eecb0*/  LEA.HI.X.SX32 R23, R8, R3, 0x1, P5 ;  /* 0x0000000308177211 */ /* 0x000fe200028f0eff */
[----:B------:R-:W3:Y:S02]  /*eecc0*/  LDL.LU R5, [R1+0x340] ;  /* 0x0003400001057983 */ /* 0x000ee40000300800 */
[----:B------:R-:W3:Y:S01]  /*eecd0*/  LDL.LU R9, [R1+0x384] ;  /* 0x0003840001097983 */ /* 0x000ee20000300800 */
[----:B------:R-:W-:Y:S01]  /*eece0*/  IADD3 R22, P5, R24, R2, RZ ;  /* 0x0000000218167210 */ /* 0x000fe20007fbe0ff */
[----:B------:R-:W3:Y:S01]  /*eecf0*/  LDL.LU R17, [R1+0x380] ;  /* 0x0003800001117983 */ /* 0x000ee20000300800 */
[----:B------:R-:W3:Y:S02]  /*eed00*/  LDL.LU R8, [R1+0x374] ;  /* 0x0003740001087983 */ /* 0x000ee40000300800 */
[----:B------:R0:W-:Y:S02]  /*eed10*/  STL [R1+0x4dc], R23 ;  /* 0x0004dc1701007387 */ /* 0x0001e40000100800 */
[----:B------:R-:W-:Y:S01]  /*eed20*/  IMAD R6, R28, 0x1fe, RZ ;  /* 0x000001fe1c067824 */ /* 0x000fe200078e02ff */
[----:B-----5:R-:W-:-:S02]  /*eed30*/  F2FP.BF16.PACK_AB R14, R11, R14 ;  /* 0x0000000e0b0e723e */ /* 0x020fc400000010ff */
[----:B------:R-:W5:Y:S01]  /*eed40*/  LDL.LU R11, [R1+0x350] ;  /* 0x00035000010b7983 */ /* 0x000f620000300800 */
[----:B------:R-:W-:Y:S01]  /*eed50*/  IMAD R4, R28, 0xff, RZ ;  /* 0x000000ff1c047824 */ /* 0x000fe200078e02ff */
[----:B0-----:R-:W-:Y:S02]  /*eed60*/  LEA.HI.X.SX32 R23, R27, R3, 0x1, P5 ;  /* 0x000000031b177211 */ /* 0x001fe400028f0eff */
[----:B------:R-:W3:Y:S03]  /*eed70*/  LDL.LU R27, [R1+0x348] ;  /* 0x00034800011b7983 */ /* 0x000ee60000300800 */
[----:B------:R0:W-:Y:S01]  /*eed80*/  STL.64 [R1+0x4b0], R22 ;  /* 0x0004b01601007387 */ /* 0x0001e20000100a00 */
[----:B----4-:R-:W-:Y:S01]  /*eed90*/  F2FP.BF16.PACK_AB R13, R25, R13 ;  /* 0x0000000d190d723e */ /* 0x010fe200000010ff */
[----:B------:R-:W4:Y:S01]  /*eeda0*/  LDL.LU R24, [R1+0x35c] ;  /* 0x00035c0001187983 */ /* 0x000f220000300800 */
[----:B------:R-:W4:Y:S01]  /*eedb0*/  LDL.LU R25, [R1+0x358] ;  /* 0x0003580001197983 */ /* 0x000f220000300800 */
[----:B0-----:R-:W-:-:S04]  /*eedc0*/  IADD3 R22, P5, R6, R2, RZ ;  /* 0x0000000206167210 */ /* 0x001fc80007fbe0ff */
[----:B------:R-:W-:Y:S02]  /*eedd0*/  LEA.HI.X.SX32 R23, R4, R3, 0x1, P5 ;  /* 0x0000000304177211 */ /* 0x000fe400028f0eff */
[----:B------:R-:W4:Y:S03]  /*eede0*/  LDL.LU R4, [R1+0x344] ;  /* 0x0003440001047983 */ /* 0x000f260000300800 */
[----:B------:R-:W-:Y:S01]  /*eedf0*/  STL.64 [R1+0x4a8], R22 ;  /* 0x0004a81601007387 */ /* 0x000fe20000100a00 */
[----:B--2---:R-:W-:-:S05]  /*eee00*/  F2FP.BF16.PACK_AB R15, R7, R15 ;  /* 0x0000000f070f723e */ /* 0x004fca00000010ff */
[----:B------:R0:W-:Y:S04]  /*eee10*/  STS.128 [R0+0x80], R12 ;  /* 0x0000800c00007388 */ /* 0x0001e80000000c00 */
[----:B0-----:R-:W2:Y:S01]  /*eee20*/  LDL.LU R15, [R1+0x34c] ;  /* 0x00034c00010f7983 */ /* 0x001ea20000300800 */
[----:B------:R-:W5:Y:S01]  /*eee30*/  LDL.LU R13, [R1+0x354] ;  /* 0x00035400010d7983 */ /* 0x000f620000300800 */
[C---:B------:R-:W-:Y:S02]  /*eee40*/  SHF.L.U32 R7, R28.reuse, 0x8, RZ ;  /* 0x000000081c077819 */ /* 0x040fe400000006ff */
[C---:B------:R-:W-:Y:S01]  /*eee50*/  LEA R22, P5, R28.reuse, R2, 0x9 ;  /* 0x000000021c167211 */ /* 0x040fe200078a48ff */
[----:B------:R-:W-:Y:S01]  /*eee60*/  IMAD R6, R28, 0x330, RZ ;  /* 0x000003301c067824 */ /* 0x000fe200078e02ff */
[----:B------:R-:W5:Y:S01]  /*eee70*/  LDL.LU R12, [R1+0x390] ;  /* 0x00039000010c7983 */ /* 0x000f620000300800 */
[----:B------:R-:W5:Y:S01]  /*eee80*/  LDL.LU R14, [R1+0x398] ;  /* 0x00039800010e7983 */ /* 0x000f620000300800 */
[----:B------:R-:W-:-:S05]  /*eee90*/  LEA.HI.X.SX32 R23, R7, R3, 0x1, P5 ;  /* 0x0000000307177211 */ /* 0x000fca00028f0eff */
[----:B------:R0:W-:Y:S01]  /*eeea0*/  STL.64 [R1+0x4a0], R22 ;  /* 0x0004a01601007387 */ /* 0x0001e20000100a00 */
[----:B---3--:R-:W-:Y:S02]  /*eeeb0*/  F2FP.BF16.PACK_AB R8, R8, R10 ;  /* 0x0000000a0808723e */ /* 0x008fe400000010ff */
[----:B----4-:R-:W-:Y:S01]  /*eeec0*/  F2FP.BF16.PACK_AB R4, R4, R5 ;  /* 0x000000050404723e */ /* 0x010fe200000010ff */
[----:B------:R-:W-:Y:S01]  /*eeed0*/  IMAD R5, R28, 0x332, RZ ;  /* 0x000003321c057824 */ /* 0x000fe200078e02ff */
[----:B0-----:R-:W-:-:S04]  /*eeee0*/  IADD3 R22, P5, R6, R2, RZ ;  /* 0x0000000206167210 */ /* 0x001fc80007fbe0ff */
[----:B------:R-:W-:Y:S01]  /*eeef0*/  LEA.HI.X.SX32 R23, R18, R3, 0x1, P5 ;  /* 0x0000000312177211 */ /* 0x000fe200028f0eff */
[C---:B------:R-:W-:Y:S01]  /*eef00*/  IMAD R10, R28.reuse, 0x199, RZ ;  /* 0x000001991c0a7824 */ /* 0x040fe200078e02ff */
[----:B------:R-:W3:Y:S03]  /*eef10*/  LDL.LU R18, [R1+0x394] ;  /* 0x0003940001127983 */ /* 0x000ee60000300800 */
[----:B------:R0:W-:Y:S02]  /*eef20*/  STL.64 [R1+0x7a0], R22 ;  /* 0x0007a01601007387 */ /* 0x0001e40000100a00 */
[----:B------:R-:W-:Y:S01]  /*eef30*/  IMAD R6, R28, 0x334, RZ ;  /* 0x000003341c067824 */ /* 0x000fe200078e02ff */
[----:B------:R-:W-:Y:S02]  /*eef40*/  F2FP.BF16.PACK_AB R9, R9, R17 ;  /* 0x000000110909723e */ /* 0x000fe400000010ff */
[----:B0-----:R-:W-:-:S04]  /*eef50*/  IADD3 R22, P5, R5, R2, RZ ;  /* 0x0000000205167210 */ /* 0x001fc80007fbe0ff */
[----:B------:R-:W-:Y:S01]  /*eef60*/  LEA.HI.X.SX32 R23, R10, R3, 0x1, P5 ;  /* 0x000000030a177211 */ /* 0x000fe200028f0eff */
[C---:B------:R-:W-:Y:S01]  /*eef70*/  IMAD R7, R28.reuse, 0x336, RZ ;  /* 0x000003361c077824 */ /* 0x040fe200078e02ff */
[----:B--2---:R-:W-:Y:S02]  /*eef80*/  F2FP.BF16.PACK_AB R5, R15, R27 ;  /* 0x0000001b0f05723e */ /* 0x004fe400000010ff */
[----:B------:R-:W2:Y:S01]  /*eef90*/  LDL.LU R27, [R1+0x3b4] ;  /* 0x0003b400011b7983 */ /* 0x000ea20000300800 */
[----:B------:R-:W2:Y:S02]  /*eefa0*/  LDL.LU R17, [R1+0x3a4] ;  /* 0x0003a40001117983 */ /* 0x000ea40000300800 */
[----:B------:R0:W-:Y:S02]  /*eefb0*/  STL.64 [R1+0x798], R22 ;  /* 0x0007981601007387 */ /* 0x0001e40000100a00 */
[----:B------:R-:W-:Y:S01]  /*eefc0*/  IMAD R15, R28, 0x19a, RZ ;  /* 0x0000019a1c0f7824 */ /* 0x000fe200078e02ff */
[----:B0-----:R-:W-:-:S04]  /*eefd0*/  IADD3 R22, P5, R6, R2, RZ ;  /* 0x0000000206167210 */ /* 0x001fc80007fbe0ff */
[----:B------:R-:W-:Y:S01]  /*eefe0*/  LEA.HI.X.SX32 R23, R15, R3, 0x1, P5 ;  /* 0x000000030f177211 */ /* 0x000fe200028f0eff */
[----:B-----5:R-:W-:Y:S01]  /*eeff0*/  F2FP.BF16.PACK_AB R6, R13, R11 ;  /* 0x0000000b0d06723e */ /* 0x020fe200000010ff */
[----:B------:R-:W4:Y:S01]  /*ef000*/  LDL.LU R15, [R1+0x3d4] ;  /* 0x0003d400010f7983 */ /* 0x000f220000300800 */
[----:B------:R-:W-:Y:S02]  /*ef010*/  IMAD R13, R28, 0x19b, RZ ;  /* 0x0000019b1c0d7824 */ /* 0x000fe400078e02ff */
[----:B------:R0:W-:Y:S02]  /*ef020*/  STL.64 [R1+0x790], R22 ;  /* 0x0007901601007387 */ /* 0x0001e40000100a00 */
[----:B0-----:R-:W-:Y:S01]  /*ef030*/  IADD3 R22, P5, R7, R2, RZ ;  /* 0x0000000207167210 */ /* 0x001fe20007fbe0ff */
[----:B------:R-:W-:Y:S02]  /*ef040*/  F2FP.BF16.PACK_AB R7, R24, R25 ;  /* 0x000000191807723e */ /* 0x000fe400000010ff */
[----:B------:R-:W5:Y:S01]  /*ef050*/  LDL.LU R24, [R1+0x3ec] ;  /* 0x0003ec0001187983 */ /* 0x000f620000300800 */
[----:B------:R-:W5:Y:S01]  /*ef060*/  LDL.LU R25, [R1+0x3e4] ;  /* 0x0003e40001197983 */ /* 0x000f620000300800 */
[----:B------:R-:W-:-:S02]  /*ef070*/  LEA.HI.X.SX32 R23, R13, R3, 0x1, P5 ;  /* 0x000000030d177211 */ /* 0x000fc400028f0eff */
[----:B------:R-:W2:Y:S01]  /*ef080*/  LDL.LU R13, [R1+0x39c] ;  /* 0x00039c00010d7983 */ /* 0x000ea20000300800 */
[----:B------:R-:W-:Y:S01]  /*ef090*/  IMAD R11, R28, 0x338, RZ ;  /* 0x000003381c0b7824 */ /* 0x000fe200078e02ff */
[----:B---3--:R-:W-:Y:S01]  /*ef0a0*/  F2FP.BF16.PACK_AB R10, R18, R12 ;  /* 0x0000000c120a723e */ /* 0x008fe200000010ff */
[----:B------:R0:W-:Y:S02]  /*ef0b0*/  STL.64 [R1+0x788], R22 ;  /* 0x0007881601007387 */ /* 0x0001e40000100a00 */
[C---:B------:R-:W-:Y:S02]  /*ef0c0*/  IMAD R18, R28.reuse, 0x19c, RZ ;  /* 0x0000019c1c127824 */ /* 0x040fe400078e02ff */
[----:B------:R-:W-:Y:S01]  /*ef0d0*/  IMAD R12, R28, 0x33a, RZ ;  /* 0x0000033a1c0c7824 */ /* 0x000fe200078e02ff */
[----:B0-----:R-:W-:-:S04]  /*ef0e0*/  IADD3 R22, P5, R11, R2, RZ ;  /* 0x000000020b167210 */ /* 0x001fc80007fbe0ff */
[----:B------:R-:W-:Y:S01]  /*ef0f0*/  LEA.HI.X.SX32 R23, R18, R3, 0x1, P5 ;  /* 0x0000000312177211 */ /* 0x000fe200028f0eff */
[----:B------:R-:W-:Y:S04]  /*ef100*/  STS.128 [R0+0x100], R4 ;  /* 0x0001000400007388 */ /* 0x000fe80000000c00 */
[----:B------:R0:W-:Y:S02]  /*ef110*/  STL.64 [R1+0x780], R22 ;  /* 0x0007801601007387 */ /* 0x0001e40000100a00 */
[----:B0-----:R-:W-:Y:S02]  /*ef120*/  IADD3 R22, P5, R12, R2, RZ ;  /* 0x000000020c167210 */ /* 0x001fe40007fbe0ff */
[----:B------:R-:W4:Y:S01]  /*ef130*/  LDL.LU R7, [R1+0x3dc] ;  /* 0x0003dc0001077983 */ /* 0x000f220000300800 */
[----:B--2---:R-:W-:Y:S01]  /*ef140*/  F2FP.BF16.PACK_AB R11, R13, R14 ;  /* 0x0000000e0d0b723e */ /* 0x004fe200000010ff */
[----:B------:R-:W-:-:S04]  /*ef150*/  IMAD R14, R28, 0x19d, RZ ;  /* 0x0000019d1c0e7824 */ /* 0x000fc800078e02ff */
[----:B------:R0:W-:Y:S01]  /*ef160*/  STS.128 [R0+0x180], R8 ;  /* 0x0001800800007388 */ /* 0x0001e20000000c00 */
[----:B------:R-:W-:-:S03]  /*ef170*/  LEA.HI.X.SX32 R23, R14, R3, 0x1, P5 ;  /* 0x000000030e177211 */ /* 0x000fc600028f0eff */
[----:B0-----:R-:W2:Y:S01]  /*ef180*/  LDL.LU R11, [R1+0x3c4] ;  /* 0x0003c400010b7983 */ /* 0x001ea20000300800 */
[----:B------:R-:W2:Y:S02]  /*ef190*/  LDL.LU R14, [R1+0x3cc] ;  /* 0x0003cc00010e7983 */ /* 0x000ea40000300800 */
[C---:B------:R-:W-:Y:S02]  /*ef1a0*/  IMAD R13, R28.reuse, 0x33c, RZ ;  /* 0x0000033c1c0d7824 */ /* 0x040fe400078e02ff */
[----:B------:R-:W3:Y:S01]  /*ef1b0*/  LDL.LU R8, [R1+0x400] ;  /* 0x0004000001087983 */ /* 0x000ee20000300800 */
[----:B------:R-:W3:Y:S01]  /*ef1c0*/  LDL.LU R10, [R1+0x3fc] ;  /* 0x0003fc00010a7983 */ /* 0x000ee20000300800 */
[----:B------:R0:W-:Y:S02]  /*ef1d0*/  STL.64 [R1+0x778], R22 ;  /* 0x0007781601007387 */ /* 0x0001e40000100a00 */
[C---:B------:R-:W-:Y:S01]  /*ef1e0*/  IMAD R18, R28.reuse, 0x19e, RZ ;  /* 0x0000019e1c127824 */ /* 0x040fe200078e02ff */
[----:B------:R-:W-:Y:S01]  /*ef1f0*/  F2FP.BF16.PACK_AB R12, R27, R17 ;  /* 0x000000111b0c723e */ /* 0x000fe200000010ff */
[----:B------:R-:W-:Y:S01]  /*ef200*/  IMAD R4, R28, 0x33e, RZ ;  /* 0x0000033e1c047824 */ /* 0x000fe200078e02ff */
[----:B------:R-:W3:Y:S01]  /*ef210*/  LDL.LU R27, [R1+0x408] ;  /* 0x00040800011b7983 */ /* 0x000ee20000300800 */
[----:B------:R-:W3:Y:S02]  /*ef220*/  LDL.LU R17, [R1+0x404] ;  /* 0x0004040001117983 */ /* 0x000ee40000300800 */
[----:B------:R-:W3:Y:S01]  /*ef230*/  LDL.LU R9, [R1+0x410] ;  /* 0x0004100001097983 */ /* 0x000ee20000300800 */
[----:B0-----:R-:W-:-:S04]  /*ef240*/  IADD3 R22, P5, R13, R2, RZ ;  /* 0x000000020d167210 */ /* 0x001fc80007fbe0ff */
[----:B------:R-:W-:Y:S01]  /*ef250*/  LEA.HI.X.SX32 R23, R18, R3, 0x1, P5 ;  /* 0x0000000312177211 */ /* 0x000fe200028f0eff */
[C---:B------:R-:W-:Y:S01]  /*ef260*/  IMAD R6, R28.reuse, 0x19f, RZ ;  /* 0x0000019f1c067824 */ /* 0x040fe200078e02ff */
[----:B------:R-:W3:Y:S03]  /*ef270*/  LDL.LU R18, [R1+0x40c] ;  /* 0x00040c0001127983 */ /* 0x000ee60000300800 */
[----:B------:R0:W-:Y:S02]  /*ef280*/  STL.64 [R1+0x750], R22 ;  /* 0x0007501601007387 */ /* 0x0001e40000100a00 */
[----:B------:R-:W-:Y:S01]  /*ef290*/  IMAD R5, R28, 0x340, RZ ;  /* 0x000003401c057824 */ /* 0x000fe200078e02ff */
[----:B0-----:R-:W-:-:S04]  /*ef2a0*/  IADD3 R22, P5, R4, R2, RZ ;  /* 0x0000000204167210 */ /* 0x001fc80007fbe0ff */
[----:B------:R-:W-:Y:S01]  /*ef2b0*/  LEA.HI.X.SX32 R23, R6, R3, 0x1, P5 ;  /* 0x0000000306177211 */ /* 0x000fe200028f0eff */
[----:B------:R-:W-:Y:S01]  /*ef2c0*/  IMAD R4, R28, 0x342, RZ ;  /* 0x000003421c047824 */ /* 0x000fe200078e02ff */
[----:B--2---:R-:W-:Y:S02]  /*ef2d0*/  F2FP.BF16.PACK_AB R13, R14, R11 ;  /* 0x0000000b0e0d723e */ /* 0x004fe400000010ff */
[----:B------:R-:W2:Y:S01]  /*ef2e0*/  LDL.LU R11, [R1+0x414] ;  /* 0x00041400010b7983 */ /* 0x000ea20000300800 */
[----:B------:R-:W2:Y:S02]  /*ef2f0*/  LDL.LU R6, [R1+0x3f4] ;  /* 0x0003f40001067983 */ /* 0x000ea40000300800 */
[----:B------:R0:W-:Y:S01]  /*ef300*/  STL.64 [R1+0x748], R22 ;  /* 0x0007481601007387 */ /* 0x0001e20000100a00 */
[----:B----4-:R-:W-:Y:S01]  /*ef310*/  F2FP.BF16.PACK_AB R14, R7, R15 ;  /* 0x0000000f070e723e */ /* 0x010fe200000010ff */
[----:B-----5:R-:W-:Y:S02]  /*ef320*/  F2FP.BF16.PACK_AB R15, R24, R25 ;  /* 0x00000019180f723e */ /* 0x020fe400000010ff */
[----:B------:R-:W4:Y:S01]  /*ef330*/  LDL.LU R24, [R1+0x428] ;  /* 0x0004280001187983 */ /* 0x000f220000300800 */
[----:B------:R-:W4:Y:S02]  /*ef340*/  LDL.LU R25, [R1+0x424] ;  /* 0x0004240001197983 */ /* 0x000f240000300800 */
[----:B0-----:R-:W-:Y:S01]  /*ef350*/  IMAD R23, R28, 0x1a0, RZ ;  /* 0x000001a01c177824 */ /* 0x001fe200078e02ff */
[----:B------:R-:W-:-:S04]  /*ef360*/  IADD3 R22, P5, R5, R2, RZ ;  /* 0x0000000205167210 */ /* 0x000fc80007fbe0ff */
[----:B------:R-:W-:-:S05]  /*ef370*/  LEA.HI.X.SX32 R23, R23, R3, 0x1, P5 ;  /* 0x0000000317177211 */ /* 0x000fca00028f0eff */
[----:B------:R0:W-:Y:S02]  /*ef380*/  STL.64 [R1+0x740], R22 ;  /* 0x0007401601007387 */ /* 0x0001e40000100a00 */
[----:B0-----:R-:W-:Y:S02]  /*ef390*/  IADD3 R22, P5, R4, R2, RZ ;  /* 0x0000000204167210 */ /* 0x001fe40007fbe0ff */
[----:B------:R-:W2:Y:S01]  /*ef3a0*/  LDL.LU R4, [R1+0x3f8] ;  /* 0x0003f80001047983 */ /* 0x000ea20000300800 */
[----:B------:R-:W-:-:S03]  /*ef3b0*/  IMAD R7, R28, 0x1a1, RZ ;  /* 0x000001a11c077824 */ /* 0x000fc600078e02ff */
[----:B------:R0:W-:Y:S01]  /*ef3c0*/  STS.128 [R0+0x200], R12 ;  /* 0x0002000c00007388 */ /* 0x0001e20000000c00 */
[----:B------:R-:W-:Y:S01]  /*ef3d0*/  IMAD R5, R28, 0x344, RZ ;  /* 0x000003441c057824 */ /* 0x000fe200078e02ff */
[----:B------:R-:W-:Y:S02]  /*ef3e0*/  LEA.HI.X.SX32 R23, R7, R3, 0x1, P5 ;  /* 0x0000000307177211 */ /* 0x000fe400028f0eff */
[----:B0-----:R-:W5:Y:S01]  /*ef3f0*/  LDL.LU R15, [R1+0x418] ;  /* 0x00041800010f7983 */ /* 0x001f620000300800 */
[----:B------:R-:W4:Y:S02]  /*ef400*/  LDL.LU R12, [R1+0x41c] ;  /* 0x00041c00010c7983 */ /* 0x000f240000300800 */
[----:B------:R-:W4:Y:S02]  /*ef410*/  LDL.LU R14, [R1+0x42c] ;  /* 0x00042c00010e7983 */ /* 0x000f240000300800 */
[----:B------:R0:W-:Y:S02]  /*ef420*/  STL.64 [R1+0x738], R22 ;  /* 0x0007381601007387 */ /* 0x0001e40000100a00 */
[----:B0-----:R-:W-:-:S04]  /*ef430*/  IADD3 R22, P5, R5, R2, RZ ;  /* 0x0000000205167210 */ /* 0x001fc80007fbe0ff */
[----:B------:R-:W-:Y:S01]  /*ef440*/  LEA.HI.X.SX32 R23, R29, R3, 0x1, P5 ;  /* 0x000000031d177211 */ /* 0x000fe200028f0eff */
[----:B---3--:R-:W-:Y:S02]  /*ef450*/  F2FP.BF16.PACK_AB R5, R8, R10 ;  /* 0x0000000a0805723e */ /* 0x008fe400000010ff */
[----:B------:R-:W-:Y:S02]  /*ef460*/  IMAD R10, R28, 0x1a3, RZ ;  /* 0x000001a31c0a7824 */ /* 0x000fe400078e02ff */
[----:B------:R0:W-:Y:S01]  /*ef470*/  STL.64 [R1+0x700], R22 ;  /* 0x0007001601007387 */ /* 0x0001e20000100a00 */
[----:B--2---:R-:W-:Y:S01]  /*ef480*/  F2FP.BF16.PACK_AB R4, R4, R6 ;  /* 0x000000060404723e */ /* 0x004fe200000010ff */
[----:B------:R-:W-:-:S05]  /*ef490*/  IMAD R6, R28, 0x346, RZ ;  /* 0x000003461c067824 */ /* 0x000fca00078e02ff */
[----:B0-----:R-:W-:Y:S01]  /*ef4a0*/  IADD3 R22, P5, R6, R2, RZ ;  /* 0x0000000206167210 */ /* 0x001fe20007fbe0ff */
[----:B------:R-:W-:Y:S02]  /*ef4b0*/  F2FP.BF16.PACK_AB R6, R27, R17 ;  /* 0x000000111b06723e */ /* 0x000fe400000010ff */
[----:B------:R-:W2:Y:S01]  /*ef4c0*/  LDL.LU R27, [R1+0x458] ;  /* 0x00045800011b7983 */ /* 0x000ea20000300800 */
[----:B------:R-:W2:Y:S01]  /*ef4d0*/  LDL.LU R17, [R1+0x454] ;  /* 0x0004540001117983 */ /* 0x000ea20000300800 */
[----:B------:R-:W-:Y:S02]  /*ef4e0*/  LEA.HI.X.SX32 R23, R10, R3, 0x1, P5 ;  /* 0x000000030a177211 */ /* 0x000fe400028f0eff */
[----:B------:R-:W4:Y:S01]  /*ef4f0*/  LDL.LU R10, [R1+0x420] ;  /* 0x00042000010a7983 */ /* 0x000f220000300800 */
[C---:B------:R-:W-:Y:S01]  /*ef500*/  IMAD R8, R28.reuse, 0x348, RZ ;  /* 0x000003481c087824 */ /* 0x040fe200078e02ff */
[----:B------:R-:W-:Y:S01]  /*ef510*/  F2FP.BF16.PACK_AB R7, R9, R18 ;  /* 0x000000120907723e */ /* 0x000fe200000010ff */
[----:B------:R0:W-:Y:S02]  /*ef520*/  STL.64 [R1+0x6f8], R22 ;  /* 0x0006f81601007387 */ /* 0x0001e40000100a00 */
[----:B------:R-:W-:-:S02]  /*ef530*/  IMAD R18, R28, 0x1a4, RZ ;  /* 0x000001a41c127824 */ /* 0x000fc400078e02ff */
[----:B------:R-:W-:Y:S01]  /*ef540*/  IMAD R9, R28, 0x34a, RZ ;  /* 0x0000034a1c097824 */ /* 0x000fe200078e02ff */
[----:B------:R-:W3:Y:S01]  /*ef550*/  LDL.LU R29, [R1+0x464] ;  /* 0x00046400011d7983 */ /* 0x000ee20000300800 */
[-C--:B0-----:R-:W-:Y:S01]  /*ef560*/  IADD3 R22, P5, R8, R2.reuse, RZ ;  /* 0x0000000208167210 */ /* 0x081fe20007fbe0ff */
[----:B-----5:R-:W-:Y:S02]  /*ef570*/  F2FP.BF16.PACK_AB R8, R15, R11 ;  /* 0x0000000b0f08723e */ /* 0x020fe400000010ff */
[----:B------:R-:W5:Y:S01]  /*ef580*/  LDL.LU R15, [R1+0x13a0] ;  /* 0x0013a000010f7983 */ /* 0x000f620000300800 */
[----:B------:R-:W-:Y:S02]  /*ef590*/  LEA.HI.X.SX32 R23, R18, R3, 0x1, P5 ;  /* 0x0000000312177211 */ /* 0x000fe400028f0eff */
[----:B------:R-:W5:Y:S02]  /*ef5a0*/  LDL.LU R18, [R1+0x474] ;  /* 0x0004740001127983 */ /* 0x000f640000300800 */
[----:B------:R-:W-:Y:S01]  /*ef5b0*/  IMAD R13, R28, 0x1a5, RZ ;  /* 0x000001a51c0d7824 */ /* 0x000fe200078e02ff */
[----:B------:R0:W-:Y:S02]  /*ef5c0*/  STL.64 [R1+0x6f0], R22 ;  /* 0x0006f01601007387 */ /* 0x0001e40000100a00 */
[----:B0-----:R-:W-:-:S04]  /*ef5d0*/  IADD3 R22, P5, R9, R2, RZ ;  /* 0x0000000209167210 */ /* 0x001fc80007fbe0ff */
[----:B------:R-:W-:Y:S02]  /*ef5e0*/  LEA.HI.X.SX32 R23, R13, R3, 0x1, P5 ;  /* 0x000000030d177211 */ /* 0x000fe400028f0eff */
[----:B------:R-:W2:Y:S01]  /*ef5f0*/  LDL.LU R13, [R1+0x430] ;  /* 0x00043000010d7983 */ /* 0x000ea20000300800 */
[----:B------:R-:W-:-:S03]  /*ef600*/  IMAD R11, R28, 0x34c, RZ ;  /* 0x0000034c1c0b7824 */ /* 0x000fc600078e02ff */
[----:B------:R-:W-:Y:S01]  /*ef610*/  STS.128 [R0+0x280], R4 ;  /* 0x0002800400007388 */ /* 0x000fe20000000c00 */
[----:B----4-:R-:W-:Y:S01]  /*ef620*/  F2FP.BF16.PACK_AB R9, R10, R12 ;  /* 0x0000000c0a09723e */ /* 0x010fe200000010ff */
[----:B------:R-:W-:Y:S02]  /*ef630*/  F2FP.BF16.PACK_AB R10, R24, R25 ;  /* 0x00000019180a723e */ /* 0x000fe400000010ff */
[----:B------:R-:W4:Y:S01]  /*ef640*/  LDL.LU R24, [R1+0x13a8] ;  /* 0x0013a80001187983 */ /* 0x000f220000300800 */
[----:B------:R-:W4:Y:S02]  /*ef650*/  LDL.LU R25, [R1+0x13a4] ;  /* 0x0013a40001197983 */ /* 0x000f240000300800 */
[----:B------:R0:W-:Y:S02]  /*ef660*/  STL.64 [R1+0x6e8], R22 ;  /* 0x0006e81601007387 */ /* 0x0001e40000100a00 */
[----:B0-----:R-:W-:Y:S01]  /*ef670*/  IMAD R23, R28, 0x1a6, RZ ;  /* 0x000001a61c177824 */ /* 0x001fe200078e02ff */
[----:B------:R-:W-:-:S04]  /*ef680*/  IADD3 R22, P5, R11, R2, RZ ;  /* 0x000000020b167210 */ /* 0x000fc80007fbe0ff */
[----:B------:R-:W-:-:S05]  /*ef690*/  LEA.HI.X.SX32 R23, R23, R3, 0x1, P5 ;  /* 0x0000000317177211 */ /* 0x000fca00028f0eff */
[----:B------:R0:W-:Y:S01]  /*ef6a0*/  STL.64 [R1+0x6e0], R22 ;  /* 0x0006e01601007387 */ /* 0x0001e20000100a00 */
[----:B------:R-:W3:Y:S02]  /*ef6b0*/  LDL.LU R7, [R1+0x468] ;  /* 0x0004680001077983 */ /* 0x000ee40000300800 */
[----:B------:R-:W-:-:S05]  /*ef6c0*/  IMAD R12, R28, 0x34e, RZ ;  /* 0x0000034e1c0c7824 */ /* 0x000fca00078e02ff */
[----:B0-----:R-:W-:Y:S02]  /*ef6d0*/  IADD3 R22, P5, R12, R2, RZ ;  /* 0x000000020c167210 */ /* 0x001fe40007fbe0ff */
[----:B--2---:R-:W-:Y:S01]  /*ef6e0*/  F2FP.BF16.PACK_AB R11, R13, R14 ;  /* 0x0000000e0d0b723e */ /* 0x004fe200000010ff */
[C---:B------:R-:W-:Y:S02]  /*ef6f0*/  IMAD R14, R28.reuse, 0x1a7, RZ ;  /* 0x000001a71c0e7824 */ /* 0x040fe400078e02ff */
[----:B------:R-:W-:-:S03]  /*ef700*/  IMAD R13, R28, 0x350, RZ ;  /* 0x000003501c0d7824 */ /* 0x000fc600078e02ff */
[----:B------:R-:W-:Y:S01]  /*ef710*/  LEA.HI.X.SX32 R23, R14, R3, 0x1, P5 ;  /* 0x000000030e177211 */ /* 0x000fe200028f0eff */
[----:B------:R0:W-:Y:S04]  /*ef720*/  STS.128 [R0+0x300], R8 ;  /* 0x0003000800007388 */ /* 0x0001e80000000c00 */
[----:B------:R1:W-:Y:S01]  /*ef730*/  STL.64 [R1+0x6d8], R22 ;  /* 0x0006d81601007387 */ /* 0x0003e20000100a00 */
[----:B------:R-:W-:Y:S01]  /*ef740*/  F2FP.BF16.PACK_AB R12, R27, R17 ;  /* 0x000000111b0c723e */ /* 0x000fe200000010ff */
[C---:B------:R-:W-:Y:S02]  /*ef750*/  IMAD R4, R28.reuse, 0x352, RZ ;  /* 0x000003521c047824 */ /* 0x040fe400078e02ff */
[C---:B0-----:R-:W-:Y:S01]  /*ef760*/  IMAD R11, R28.reuse, 0x1a8, RZ ;  /* 0x000001a81c0b7824 */ /* 0x041fe200078e02ff */
[----:B-1----:R-:W-:Y:S01]  /*ef770*/  IADD3 R22, P5, R13, R2, RZ ;  /* 0x000000020d167210 */ /* 0x002fe20007fbe0ff */
[----:B------:R-:W2:Y:S01]  /*ef780*/  LDL.LU R8, [R1+0x1434] ;  /* 0x0014340001087983 */ /* 0x000ea20000300800 */
[----:B------:R-:W2:Y:S02]  /*ef790*/  LDL.LU R10, [R1+0x1430] ;  /* 0x00143000010a7983 */ /* 0x000ea40000300800 */
[----:B------:R-:W2:Y:S01]  /*ef7a0*/  LDL.LU R27, [R1+0x13e0] ;  /* 0x0013e000011b7983 */ /* 0x000ea20000300800 */
[----:B------:R-:W-:Y:S01]  /*ef7b0*/  LEA.HI.X.SX32 R23, R11, R3, 0x1, P5 ;  /* 0x000000030b177211 */ /* 0x000fe200028f0eff */
[----:B------:R-:W2:Y:S01]  /*ef7c0*/  LDL.LU R17, [R1+0x13dc] ;  /* 0x0013dc0001117983 */ /* 0x000ea20000300800 */
[----:B------:R-:W2:Y:S02]  /*ef7d0*/  LDL.LU R9, [R1+0x1444] ;  /* 0x0014440001097983 */ /* 0x000ea40000300800 */
[----:B------:R-:W2:Y:S02]  /*ef7e0*/  LDL.LU R11, [R1+0x1440] ;  /* 0x00144000010b7983 */ /* 0x000ea40000300800 */
[C---:B------:R-:W-:Y:S01]  /*ef7f0*/  IMAD R6, R28.reuse, 0x1a9, RZ ;  /* 0x000001a91c067824 */ /* 0x040fe200078e02ff */
[----:B------:R0:W-:Y:S01]  /*ef800*/  STL.64 [R1+0x6b0], R22 ;  /* 0x0006b01601007387 */ /* 0x0001e20000100a00 */
[----:B------:R-:W-:Y:S01]  /*ef810*/  IMAD R5, R28, 0x354, RZ ;  /* 0x000003541c057824 */ /* 0x000fe200078e02ff */
[----:B-----5:R-:W-:-:S02]  /*ef820*/  F2FP.BF16.PACK_AB R14, R15, R18 ;  /* 0x000000120f0e723e */ /* 0x020fc400000010ff */
[----:B0-----:R-:W-:-:S04]  /*ef830*/  IADD3 R22, P5, R4, R2, RZ ;  /* 0x0000000204167210 */ /* 0x001fc80007fbe0ff */
[----:B------:R-:W-:Y:S01]  /*ef840*/  LEA.HI.X.SX32 R23, R6, R3, 0x1, P5 ;  /* 0x0000000306177211 */ /* 0x000fe200028f0eff */
[----:B------:R-:W-:Y:S01]  /*ef850*/  IMAD R4, R28, 0x356, RZ ;  /* 0x000003561c047824 */ /* 0x000fe200078e02ff */
[----:B----4-:R-:W-:Y:S02]  /*ef860*/  F2FP.BF16.PACK_AB R15, R24, R25 ;  /* 0x00000019180f723e */ /* 0x010fe400000010ff */
[----:B---3--:R-:W-:Y:S02]  /*ef870*/  F2FP.BF16.PACK_AB R13, R7, R29 ;  /* 0x0000001d070d723e */ /* 0x008fe400000010ff */
[----:B------:R-:W3:Y:S01]  /*ef880*/  LDL.LU R29, [R1+0x13e8] ;  /* 0x0013e800011d7983 */ /* 0x000ee20000300800 */
[----:B------:R-:W3:Y:S02]  /*ef890*/  LDL.LU R18, [R1+0x13e4] ;  /* 0x0013e40001127983 */ /* 0x000ee40000300800 */
[----:B------:R0:W-:Y:S02]  /*ef8a0*/  STL.64 [R1+0x6a8], R22 ;  /* 0x0006a81601007387 */ /* 0x0001e40000100a00 */
[----:B0-----:R-:W-:Y:S01]  /*ef8b0*/  IMAD R23, R28, 0x1aa, RZ ;  /* 0x000001aa1c177824 */ /* 0x001fe200078e02ff */
[----:B------:R-:W-:-:S02]  /*ef8c0*/  IADD3 R22, P5, R5, R2, RZ ;  /* 0x0000000205167210 */ /* 0x000fc40007fbe0ff */
[----:B------:R-:W4:Y:S01]  /*ef8d0*/  LDL.LU R5, [R1+0x13d4] ;  /* 0x0013d40001057983 */ /* 0x000f220000300800 */
[----:B------:R-:W5:Y:S01]  /*ef8e0*/  LDL.LU R24, [R1+0x1404] ;  /* 0x0014040001187983 */ /* 0x000f620000300800 */
[----:B------:R-:W-:Y:S01]  /*ef8f0*/  LEA.HI.X.SX32 R23, R23, R3, 0x1, P5 ;  /* 0x0000000317177211 */ /* 0x000fe200028f0eff */
[----:B------:R-:W5:Y:S04]  /*ef900*/  LDL.LU R25, [R1+0x13f8] ;  /* 0x0013f80001197983 */ /* 0x000f680000300800 */
[----:B------:R0:W-:Y:S02]  /*ef910*/  STL.64 [R1+0x6a0], R22 ;  /* 0x0006a01601007387 */ /* 0x0001e40000100a00 */
[----:B0-----:R-:W-:Y:S02]  /*ef920*/  IADD3 R22, P5, R4, R2, RZ ;  /* 0x0000000204167210 */ /* 0x001fe40007fbe0ff */
[----:B------:R-:W4:Y:S01]  /*ef930*/  LDL.LU R4, [R1+0x13d8] ;  /* 0x0013d80001047983 */ /* 0x000f220000300800 */
[----:B------:R-:W-:-:S02]  /*ef940*/  IMAD R7, R28, 0x1ab, RZ ;  /* 0x000001ab1c077824 */ /* 0x000fc400078e02ff */
[----:B------:R-:W-:Y:S01]  /*ef950*/  IMAD R6, R28, 0x358, RZ ;  /* 0x000003581c067824 */ /* 0x000fe200078e02ff */
[----:B------:R0:W-:Y:S02]  /*ef960*/  STS.128 [R0+0x380], R12 ;  /* 0x0003800c00007388 */ /* 0x0001e40000000c00 */
[----:B------:R-:W-:Y:S02]  /*ef970*/  LEA.HI.X.SX32 R23, R7, R3, 0x1, P5 ;  /* 0x0000000307177211 */ /* 0x000fe400028f0eff */
[----:B--2---:R-:W-:Y:S01]  /*ef980*/  F2FP.BF16.PACK_AB R8, R8, R10 ;  /* 0x0000000a0808723e */ /* 0x004fe200000010ff */
[----:B0-----:R-:W2:Y:S01]  /*ef990*/  LDL.LU R12, [R1+0x1450] ;  /* 0x00145000010c7983 */ /* 0x001ea20000300800 */
[----:B------:R-:W2:Y:S02]  /*ef9a0*/  LDL.LU R14, [R1+0x1464] ;  /* 0x00146400010e7983 */ /* 0x000ea40000300800 */
[----:B------:R0:W-:Y:S02]  /*ef9b0*/  STL.64 [R1+0x698], R22 ;  /* 0x0006981601007387 */ /* 0x0001e40000100a00 */
[----:B------:R-:W-:-:S02]  /*ef9c0*/  IMAD R15, R28, 0x1ac, RZ ;  /* 0x000001ac1c0f7824 */ /* 0x000fc400078e02ff */
[----:B------:R-:W-:Y:S01]  /*ef9d0*/  IMAD R10, R28, 0x1ad, RZ ;  /* 0x000001ad1c0a7824 */ /* 0x000fe200078e02ff */
[----:B0-----:R-:W-:-:S04]  /*ef9e0*/  IADD3 R22, P5, R6, R2, RZ ;  /* 0x0000000206167210 */ /* 0x001fc80007fbe0ff */
[----:B------:R-:W-:-:S05]  /*ef9f0*/  LEA.HI.X.SX32 R23, R15, R3, 0x1, P5 ;  /* 0x000000030f177211 */ /* 0x000fca00028f0eff */
[----:B------:R0:W-:Y:S01]  /*efa00*/  STL.64 [R1+0x660], R22 ;  /* 0x0006601601007387 */ /* 0x0001e20000100a00 */
[C---:B------:R-:W-:Y:S02]  /*efa10*/  IMAD R6, R28.reuse, 0x35c, RZ ;  /* 0x0000035c1c067824 */ /* 0x040fe400078e02ff */
[C---:B------:R-:W-:Y:S02]  /*efa20*/  IMAD R7, R28.reuse, 0x35e, RZ ;  /* 0x0000035e1c077824 */ /* 0x040fe400078e02ff */
[C---:B------:R-:W-:Y:S01]  /*efa30*/  IMAD R13, R28.reuse, 0x1af, RZ ;  /* 0x000001af1c0d7824 */ /* 0x040fe200078e02ff */
[----:B------:R-:W-:Y:S01]  /*efa40*/  F2FP.BF16.PACK_AB R9, R9, R11 ;  /* 0x0000000b0909723e */ /* 0x000fe200000010ff */
[----:B------:R-:W-:Y:S01]  /*efa50*/  IMAD R11, R28, 0x360, RZ ;  /* 0x000003601c0b7824 */ /* 0x000fe200078e02ff */
[----:B----4-:R-:W-:Y:S01]  /*efa60*/  F2FP.BF16.PACK_AB R4, R4, R5 ;  /* 0x000000050404723e */ /* 0x010fe200000010ff */
[----:B------:R-:W-:-:S05]  /*efa70*/  IMAD R5, R28, 0x35a, RZ ;  /* 0x0000035a1c057824 */ /* 0x000fca00078e02ff */
[-C--:B0-----:R-:W-:Y:S01]  /*efa80*/  IADD3 R22, P5, R5, R2.reuse, RZ ;  /* 0x0000000205167210 */ /* 0x081fe20007fbe0ff */
[----:B------:R-:W-:Y:S02]  /*efa90*/  F2FP.BF16.PACK_AB R5, R27, R17 ;  /* 0x000000111b05723e */ /* 0x000fe400000010ff */
[----:B------:R-:W4:Y:S01]  /*efaa0*/  LDL.LU R27, [R1+0x14b0] ;  /* 0x0014b000011b7983 */ /* 0x000f220000300800 */
[----:B------:R-:W-:Y:S01]  /*efab0*/  LEA.HI.X.SX32 R23, R10, R3, 0x1, P5 ;  /* 0x000000030a177211 */ /* 0x000fe200028f0eff */
[----:B------:R-:W4:Y:S02]  /*efac0*/  LDL.LU R17, [R1+0x14ac] ;  /* 0x0014ac0001117983 */ /* 0x000f240000300800 */
[----:B------:R-:W2:Y:S02]  /*efad0*/  LDL.LU R10, [R1+0x1454] ;  /* 0x00145400010a7983 */ /* 0x000ea40000300800 */
[----:B------:R0:W-:Y:S01]  /*efae0*/  STL.64 [R1+0x658], R22 ;  /* 0x0006581601007387 */ /* 0x0001e20000100a00 */
[----:B------:R-:W4:Y:S02]  /*efaf0*/  LDL.LU R15, [R1+0x14b4] ;  /* 0x0014b400010f7983 */ /* 0x000f240000300800 */
[----:B0-----:R-:W-:Y:S01]  /*efb00*/  IMAD R23, R28, 0x1ae, RZ ;  /* 0x000001ae1c177824 */ /* 0x001fe200078e02ff */
[----:B------:R-:W-:Y:S01]  /*efb10*/  IADD3 R22, P5, R6, R2, RZ ;  /* 0x0000000206167210 */ /* 0x000fe20007fbe0ff */
[----:B---3--:R-:W-:-:S02]  /*efb20*/  F2FP.BF16.PACK_AB R6, R29, R18 ;  /* 0x000000121d06723e */ /* 0x008fc400000010ff */
[----:B------:R-:W3:Y:S01]  /*efb30*/  LDL.LU R29, [R1+0x14c0] ;  /* 0x0014c000011d7983 */ /* 0x000ee20000300800 */
[----:B------:R-:W-:Y:S01]  /*efb40*/  LEA.HI.X.SX32 R23, R23, R3, 0x1, P5 ;  /* 0x0000000317177211 */ /* 0x000fe200028f0eff */
[----:B------:R-:W3:Y:S04]  /*efb50*/  LDL.LU R18, [R1+0x14bc] ;  /* 0x0014bc0001127983 */ /* 0x000ee80000300800 */
[----:B------:R0:W-:Y:S02]  /*efb60*/  STL.64 [R1+0x650], R22 ;  /* 0x0006501601007387 */ /* 0x0001e40000100a00 */
[----:B0-----:R-:W-:Y:S01]  /*efb70*/  IADD3 R22, P5, R7, R2, RZ ;  /* 0x0000000207167210 */ /* 0x001fe20007fbe0ff */
[----:B-----5:R-:W-:Y:S02]  /*efb80*/  F2FP.BF16.PACK_AB R7, R24, R25 ;  /* 0x000000191807723e */ /* 0x020fe400000010ff */
[----:B------:R-:W5:Y:S01]  /*efb90*/  LDL.LU R24, [R1+0x14d0] ;  /* 0x0014d00001187983 */ /* 0x000f620000300800 */
[----:B------:R-:W5:Y:S01]  /*efba0*/  LDL.LU R25, [R1+0x14cc] ;  /* 0x0014cc0001197983 */ /* 0x000f620000300800 */
[----:B------:R-:W-:-:S02]  /*efbb0*/  LEA.HI.X.SX32 R23, R13, R3, 0x1, P5 ;  /* 0x000000030d177211 */ /* 0x000fc400028f0eff */
[----:B------:R-:W3:Y:S03]  /*efbc0*/  LDL.LU R13, [R1+0x1468] ;  /* 0x00146800010d7983 */ /* 0x000ee60000300800 */
[----:B------:R0:W-:Y:S01]  /*efbd0*/  STL.64 [R1+0x648], R22 ;  /* 0x0006481601007387 */ /* 0x0001e20000100a00 */
[----:B------:R1:W-:Y:S01]  /*efbe0*/  STS.128 [R0+0x400], R4 ;  /* 0x0004000400007388 */ /* 0x0003e20000000c00 */
[----:B0-----:R-:W-:Y:S01]  /*efbf0*/  IMAD R23, R28, 0x1b0, RZ ;  /* 0x000001b01c177824 */ /* 0x001fe200078e02ff */
[----:B------:R-:W-:-:S04]  /*efc00*/  IADD3 R22, P5, R11, R2, RZ ;  /* 0x000000020b167210 */ /* 0x000fc80007fbe0ff */
[----:B------:R-:W-:-:S05]  /*efc10*/  LEA.HI.X.SX32 R23, R23, R3, 0x1, P5 ;  /* 0x0000000317177211 */ /* 0x000fca00028f0eff */
[----:B------:R0:W-:Y:S01]  /*efc20*/  STL.64 [R1+0x640], R22 ;  /* 0x0006401601007387 */ /* 0x0001e20000100a00 */
[----:B-1----:R-:W5:Y:S02]  /*efc30*/  LDL.LU R7, [R1+0x14b8] ;  /* 0x0014b80001077983 */ /* 0x002f640000300800 */
[C---:B------:R-:W-:Y:S02]  /*efc40*/  IMAD R4, R28.reuse, 0x366, RZ ;  /* 0x000003661c047824 */ /* 0x040fe400078e02ff */
[C---:B------:R-:W-:Y:S02]  /*efc50*/  IMAD R6, R28.reuse, 0x1b3, RZ ;  /* 0x000001b31c067824 */ /* 0x040fe400078e02ff */
[----:B------:R-:W-:Y:S01]  /*efc60*/  IMAD R5, R28, 0x368, RZ ;  /* 0x000003681c057824 */ /* 0x000fe200078e02ff */
[----:B--2---:R-:W-:Y:S01]  /*efc70*/  F2FP.BF16.PACK_AB R10, R10, R12 ;  /* 0x0000000c0a0a723e */ /* 0x004fe200000010ff */
[----:B------:R-:W-:-:S05]  /*efc80*/  IMAD R12, R28, 0x362, RZ ;  /* 0x000003621c0c7824 */ /* 0x000fca00078e02ff */
[----:B0-----:R-:W-:Y:S01]  /*efc90*/  IADD3 R22, P5, R12, R2, RZ ;  /* 0x000000020c167210 */ /* 0x001fe20007fbe0ff */
[----:B----4-:R-:W-:Y:S01]  /*efca0*/  F2FP.BF16.PACK_AB R12, R27, R17 ;  /* 0x000000111b0c723e */ /* 0x010fe200000010ff */
[----:B---3--:R-:W-:Y:S01]  /*efcb0*/  F2FP.BF16.PACK_AB R11, R13, R14 ;  /* 0x0000000e0d0b723e */ /* 0x008fe200000010ff */
[C---:B------:R-:W-:Y:S02]  /*efcc0*/  IMAD R14, R28.reuse, 0x1b1, RZ ;  /* 0x000001b11c0e7824 */ /* 0x040fe400078e02ff */
[----:B------:R-:W-:-:S03]  /*efcd0*/  IMAD R13, R28, 0x364, RZ ;  /* 0x000003641c0d7824 */ /* 0x000fc600078e02ff */
[-C--:B------:R-:W-:Y:S01]  /*efce0*/  LEA.HI.X.SX32 R23, R14, R3.reuse, 0x1, P5 ;  /* 0x000000030e177211 */ /* 0x080fe200028f0eff */
[----:B------:R-:W-:Y:S04]  /*efcf0*/  STS.128 [R0+0x480], R8 ;  /* 0x0004800800007388 */ /* 0x000fe80000000c00 */
[----:B------:R0:W-:Y:S02]  /*efd00*/  STL.64 [R1+0x638], R22 ;  /* 0x0006381601007387 */ /* 0x0001e40000100a00 */
[----:B0-----:R-:W-:Y:S02]  /*efd10*/  IADD3 R22, P5, R13, R2, RZ ;  /* 0x000000020d167210 */ /* 0x001fe40007fbe0ff */
[----:B------:R-:W2:Y:S01]  /*efd20*/  LDL.LU R8, [R1+0x14f8] ;  /* 0x0014f80001087983 */ /* 0x000ea20000300800 */
[----:B------:R-:W2:Y:S02]  /*efd30*/  LDL.LU R10, [R1+0x14f4] ;  /* 0x0014f400010a7983 */ /* 0x000ea40000300800 */
[----:B------:R-:W3:Y:S01]  /*efd40*/  LDL.LU R9, [R1+0x14fc] ;  /* 0x0014fc0001097983 */ /* 0x000ee20000300800 */
[----:B------:R-:W-:Y:S01]  /*efd50*/  LEA.HI.X.SX32 R23, R20, R3, 0x1, P5 ;  /* 0x0000000314177211 */ /* 0x000fe200028f0eff */
[----:B------:R-:W4:Y:S01]  /*efd60*/  LDL.LU R27, [R1+0x1508] ;  /* 0x00150800011b7983 */ /* 0x000f220000300800 */
[----:B------:R-:W4:Y:S03]  /*efd70*/  LDL.LU R17, [R1+0x1504] ;  /* 0x0015040001117983 */ /* 0x000f260000300800 */
[----:B------:R0:W-:Y:S01]  /*efd80*/  STL.64 [R1+0x610], R22 ;  /* 0x0006101601007387 */ /* 0x0001e20000100a00 */
[----:B------:R-:W-:Y:S01]  /*efd90*/  F2FP.BF16.PACK_AB R14, R29, R18 ;  /* 0x000000121d0e723e */ /* 0x000fe200000010ff */
[----:B------:R-:W-:Y:S01]  /*efda0*/  IMAD R18, R28, 0x1b4, RZ ;  /* 0x000001b41c127824 */ /* 0x000fe200078e02ff */
[----:B0-----:R-:W-:-:S04]  /*efdb0*/  IADD3 R22, P5, R4, R2, RZ ;  /* 0x0000000204167210 */ /* 0x001fc80007fbe0ff */
[----:B------:R-:W-:Y:S02]  /*efdc0*/  LEA.HI.X.SX32 R23, R6, R3, 0x1, P5 ;  /* 0x0000000306177211 */ /* 0x000fe400028f0eff */
[----:B------:R-:W3:Y:S01]  /*efdd0*/  LDL.LU R6, [R1+0x14ec] ;  /* 0x0014ec0001067983 */ /* 0x000ee20000300800 */
[----:B------:R-:W3:Y:S02]  /*efde0*/  LDL.LU R11, [R1+0x152c] ;  /* 0x00152c00010b7983 */ /* 0x000ee40000300800 */
[----:B------:R0:W-:Y:S01]  /*efdf0*/  STL.64 [R1+0x608], R22 ;  /* 0x0006081601007387 */ /* 0x0001e20000100a00 */
[----:B-----5:R-:W-:Y:S01]  /*efe00*/  F2FP.BF16.PACK_AB R13, R7, R15 ;  /* 0x0000000f070d723e */ /* 0x020fe200000010ff */
[----:B------:R-:W-:Y:S01]  /*efe10*/  F2FP.BF16.PACK_AB R15, R24, R25 ;  /* 0x00000019180f723e */ /* 0x000fe200000010ff */
[----:B------:R-:W5:Y:S01]  /*efe20*/  LDL.LU R20, [R1+0x1534] ;  /* 0x0015340001147983 */ /* 0x000f620000300800 */
[----:B------:R-:W-:Y:S02]  /*efe30*/  IMAD R4, R28, 0x36a, RZ ;  /* 0x0000036a1c047824 */ /* 0x000fe400078e02ff */
[----:B------:R-:W3:Y:S02]  /*efe40*/  LDL.LU R24, [R1+0x1540] ;  /* 0x0015400001187983 */ /* 0x000ee40000300800 */
[----:B------:R-:W3:Y:S01]  /*efe50*/  LDL.LU R25, [R1+0x153c] ;  /* 0x00153c0001197983 */ /* 0x000ee20000300800 */
[----:B------:R-:W3:Y:S01]  /*efe60*/  LDL.LU R29, [R1+0x1548] ;  /* 0x00154800011d7983 */ /* 0x000ee20000300800 */
[----:B0-----:R-:W-:-:S04]  /*efe70*/  IADD3 R22, P5, R5, R2, RZ ;  /* 0x0000000205167210 */ /* 0x001fc80007fbe0ff */
[----:B------:R-:W-:Y:S01]  /*efe80*/  LEA.HI.X.SX32 R23, R18, R3, 0x1, P5 ;  /* 0x0000000312177211 */ /* 0x000fe200028f0eff */
[----:B------:R-:W-:Y:S01]  /*efe90*/  IMAD R7, R28, 0x1b5, RZ ;  /* 0x000001b51c077824 */ /* 0x000fe200078e02ff */
[----:B------:R-:W3:Y:S03]  /*efea0*/  LDL.LU R18, [R1+0x1544] ;  /* 0x0015440001127983 */ /* 0x000ee60000300800 */
[----:B------:R0:W-:Y:S01]  /*efeb0*/  STL.64 [R1+0x600], R22 ;  /* 0x0006001601007387 */ /* 0x0001e20000100a00 */
[----:B------:R1:W-:Y:S01]  /*efec0*/  STS.128 [R0+0x500], R12 ;  /* 0x0005000c00007388 */ /* 0x0003e20000000c00 */
[----:B0-----:R-:W-:-:S03]  /*efed0*/  IADD3 R22, P5, R4, R2, RZ ;  /* 0x0000000204167210 */ /* 0x001fc60007fbe0ff */
[----:B------:R-:W3:Y:S01]  /*efee0*/  LDL.LU R4, [R1+0x14f0] ;  /* 0x0014f00001047983 */ /* 0x000ee20000300800 */
[----:B-1----:R-:W4:Y:S01]  /*efef0*/  LDL.LU R13, [R1+0x1530] ;  /* 0x00153000010d7983 */ /* 0x002f220000300800 */
[----:B------:R-:W-:Y:S01]  /*eff00*/  LEA.HI.X.SX32 R23, R7, R3, 0x1, P5 ;  /* 0x0000000307177211 */ /* 0x000fe200028f0eff */
[----:B------:R-:W5:Y:S04]  /*eff10*/  LDL.LU R12, [R1+0x1538] ;  /* 0x00153800010c7983 */ /* 0x000f680000300800 */
[----:B------:R0:W-:Y:S04]  /*eff20*/  STL.64 [R1+0x5f8], R22 ;  /* 0x0005f81601007387 */ /* 0x0001e80000100a00 */
[----:B0-----:R-:W4:Y:S01]  /*eff30*/  LDL.LU.64 R22, [R1+0x4030] ;  /* 0x0040300001167983 */ /* 0x001f220000300a00 */
[----:B------:R-:W4:Y:S02]  /*eff40*/  LDL.LU R7, [R1+0x1500] ;  /* 0x0015000001077983 */ /* 0x000f240000300800 */
[----:B------:R-:W-:-:S02]  /*eff50*/  IMAD R5, R28, 0x36c, RZ ;  /* 0x0000036c1c057824 */ /* 0x000fc400078e02ff */
[----:B------:R-:W-:-:S03]  /*eff60*/  IMAD R15, R28, 0x1b6, RZ ;  /* 0x000001b61c0f7824 */ /* 0x000fc600078e02ff */
[----:B------:R-:W-:-:S04]  /*eff70*/  IADD3 R14, P5, R5, R2, RZ ;  /* 0x00000002050e7210 */ /* 0x000fc80007fbe0ff */
[----:B------:R-:W-:-:S05]  /*eff80*/  LEA.HI.X.SX32 R15, R15, R3, 0x1, P5 ;  /* 0x000000030f0f7211 */ /* 0x000fca00028f0eff */
[----:B------:R0:W-:Y:S01]  /*eff90*/  STL.64 [R1+0x5c0], R14 ;  /* 0x0005c00e01007387 */ /* 0x0001e20000100a00 */
[----:B--2---:R-:W-:Y:S01]  /*effa0*/  F2FP.BF16.PACK_AB R5, R8, R10 ;  /* 0x0000000a0805723e */ /* 0x004fe200000010ff */
[C---:B------:R-:W-:Y:S02]  /*effb0*/  IMAD R10, R28.reuse, 0x1b7, RZ ;  /* 0x000001b71c0a7824 */ /* 0x040fe400078e02ff */
[----:B------:R-:W-:Y:S01]  /*effc0*/  IMAD R8, R28, 0x370, RZ ;  /* 0x000003701c087824 */ /* 0x000fe200078e02ff */
[----:B---3--:R-:W-:Y:S01]  /*effd0*/  F2FP.BF16.PACK_AB R4, R4, R6 ;  /* 0x000000060404723e */ /* 0x008fe200000010ff */
[----:B------:R-:W-:-:S05]  /*effe0*/  IMAD R6, R28, 0x36e, RZ ;  /* 0x0000036e1c067824 */ /* 0x000fca00078e02ff */
[----:B0-----:R-:W-:Y:S02]  /*efff0*/  IADD3 R14, P5, R6, R2, RZ ;  /* 0x00000002060e7210 */ /* 0x001fe40007fbe0ff */
[----:B----4-:R-:W-:Y:S01]  /*f0000*/  F2FP.BF16.PACK_AB R6, R7, R9 ;  /* 0x000000090706723e */ /* 0x010fe200000010ff */
[----:B------:R-:W-:Y:S02]  /*f0010*/  F2FP.BF16.PACK_AB R7, R27, R17 ;  /* 0x000000111b07723e */ /* 0x000fe400000010ff */
[----:B------:R-:W2:Y:S01]  /*f0020*/  LDL.LU R27, [R1+0x1570] ;  /* 0x00157000011b7983 */ /* 0x000ea20000300800 */
[----:B------:R-:W2:Y:S01]  /*f0030*/  LDL.LU R17, [R1+0x156c] ;  /* 0x00156c0001117983 */ /* 0x000ea20000300800 */
[----:B------:R-:W-:Y:S01]  /*f0040*/  LEA.HI.X.SX32 R15, R10, R3, 0x1, P5 ;  /* 0x000000030a0f7211 */ /* 0x000fe200028f0eff */
[----:B------:R-:W-:-:S04]  /*f0050*/  IMAD R10, R28, 0x1b8, RZ ;  /* 0x000001b81c0a7824 */ /* 0x000fc800078e02ff */
[----:B------:R0:W-:Y:S01]  /*f0060*/  STL.64 [R1+0x5b8], R14 ;  /* 0x0005b80e01007387 */ /* 0x0001e20000100a00 */
[----:B------:R-:W-:Y:S01]  /*f0070*/  IMAD R9, R28, 0x372, RZ ;  /* 0x000003721c097824 */ /* 0x000fe200078e02ff */
[----:B0-----:R-:W-:-:S04]  /*f0080*/  IADD3 R14, P5, R8, R2, RZ ;  /* 0x00000002080e7210 */ /* 0x001fc80007fbe0ff */
[----:B------:R-:W-:Y:S01]  /*f0090*/  LEA.HI.X.SX32 R15, R10, R3, 0x1, P5 ;  /* 0x000000030a0f7211 */ /* 0x000fe200028f0eff */
[----:B------:R-:W-:Y:S02]  /*f00a0*/  F2FP.BF16.PACK_AB R8, R13, R11 ;  /* 0x0000000b0d08723e */ /* 0x000fe400000010ff */
[C---:B------:R-:W-:Y:S02]  /*f00b0*/  IMAD R13, R28.reuse, 0x1b9, RZ ;  /* 0x000001b91c0d7824 */ /* 0x040fe400078e02ff */
[----:B------:R-:W-:Y:S01]  /*f00c0*/  IMAD R11, R28, 0x374, RZ ;  /* 0x000003741c0b7824 */ /* 0x000fe200078e02ff */
[----:B------:R0:W-:Y:S01]  /*f00d0*/  STL.64 [R1+0x5b0], R14 ;  /* 0x0005b00e01007387 */ /* 0x0001e20000100a00 */
[----:B------:R-:W-:Y:S02]  /*f00e0*/  F2FP.BF16.PACK_AB R10, R24, R25 ;  /* 0x00000019180a723e */ /* 0x000fe400000010ff */
[----:B0-----:R-:W-:Y:S01]  /*f00f0*/  IADD3 R14, P5, R9, R2, RZ ;  /* 0x00000002090e7210 */ /* 0x001fe20007fbe0ff */
[----:B-----5:R-:W-:-:S03]  /*f0100*/  F2FP.BF16.PACK_AB R9, R12, R20 ;  /* 0x000000140c09723e */ /* 0x020fc600000010ff */
[-C--:B------:R-:W-:Y:S01]  /*f0110*/  LEA.HI.X.SX32 R15, R13, R3.reuse, 0x1, P5 ;  /* 0x000000030d0f7211 */ /* 0x080fe200028f0eff */
[----:B------:R-:W-:Y:S02]  /*f0120*/  IADD3 R24, P5, R11, R2, RZ ;  /* 0x000000020b187210 */ /* 0x000fe40007fbe0ff */
[----:B------:R-:W-:Y:S01]  /*f0130*/  IMAD R12, R28, 0x376, RZ ;  /* 0x000003761c0c7824 */ /* 0x000fe200078e02ff */
[----:B------:R-:W3:Y:S01]  /*f0140*/  LDL.LU R20, [R1+0x157c] ;  /* 0x00157c0001147983 */ /* 0x000ee20000300800 */
[----:B------:R0:W-:Y:S01]  /*f0150*/  STL.64 [R1+0x5a8], R14 ;  /* 0x0005a80e01007387 */ /* 0x0001e20000100a00 */
[----:B------:R-:W-:Y:S02]  /*f0160*/  LEA.HI.X.SX32 R25, R19, R3, 0x1, P5 ;  /* 0x0000000313197211 */ /* 0x000fe400028f0eff */
[----:B------:R-:W-:Y:S01]  /*f0170*/  F2FP.BF16.PACK_AB R11, R29, R18 ;  /* 0x000000121d0b723e */ /* 0x000fe200000010ff */
[----:B------:R-:W-:Y:S01]  /*f0180*/  IADD3 R18, P5, R12, R2, RZ ;  /* 0x000000020c127210 */ /* 0x000fe20007fbe0ff */
[----:B------:R-:W-:Y:S01]  /*f0190*/  STS.128 [R0+0x580], R4 ;  /* 0x0005800400007388 */ /* 0x000fe20000000c00 */
[----:B------:R-:W-:-:S03]  /*f01a0*/  IMAD R13, R28, 0x378, RZ ;  /* 0x000003781c0d7824 */ /* 0x000fc600078e02ff */
[----:B------:R-:W-:Y:S01]  /*f01b0*/  STS.128 [R0+0x600], R8 ;  /* 0x0006000800007388 */ /* 0x000fe20000000c00 */
[----:B0-----:R-:W-:-:S03]  /*f01c0*/  IMAD R14, R28, 0x1bb, RZ ;  /* 0x000001bb1c0e7824 */ /* 0x001fc600078e02ff */
[----:B------:R-:W4:Y:S01]  /*f01d0*/  LDL.LU R15, [R1+0x1584] ;  /* 0x00158400010f7983 */ /* 0x000f220000300800 */
[----:B------:R0:W-:Y:S01]  /*f01e0*/  STL.64 [R1+0x5a0], R24 ;  /* 0x0005a01801007387 */ /* 0x0001e20000100a00 */
[----:B------:R-:W-:Y:S02]  /*f01f0*/  LEA.HI.X.SX32 R19, R14, R3, 0x1, P5 ;  /* 0x000000030e137211 */ /* 0x000fe400028f0eff */
[----:B0-----:R-:W5:Y:S01]  /*f0200*/  LDL.LU R24, [R1+0x15b0] ;  /* 0x0015b00001187983 */ /* 0x001f620000300800 */
[----:B------:R-:W5:Y:S02]  /*f0210*/  LDL.LU R25, [R1+0x15ac] ;  /* 0x0015ac0001197983 */ /* 0x000f640000300800 */
[----:B------:R-:W4:Y:S02]  /*f0220*/  LDL.LU R7, [R1+0x1588] ;  /* 0x0015880001077983 */ /* 0x000f240000300800 */
[----:B------:R-:W3:Y:S01]  /*f0230*/  LDL.LU R11, [R1+0x1580] ;  /* 0x00158000010b7983 */ /* 0x000ee20000300800 */
[----:B------:R-:W3:Y:S01]  /*f0240*/  LDL.LU R14, [R1+0x1574] ;  /* 0x00157400010e7983 */ /* 0x000ee20000300800 */
[----:B------:R-:W3:Y:S02]  /*f0250*/  LDL.LU R10, [R1+0x15f0] ;  /* 0x0015f000010a7983 */ /* 0x000ee40000300800 */
[----:B------:R0:W-:Y:S01]  /*f0260*/  STL.64 [R1+0x598], R18 ;  /* 0x0005981201007387 */ /* 0x0001e20000100a00 */
[----:B------:R-:W-:Y:S01]  /*f0270*/  IADD3 R8, P5, R13, R2, RZ ;  /* 0x000000020d087210 */ /* 0x000fe20007fbe0ff */
[----:B0-----:R-:W3:Y:S01]  /*f0280*/  LDL.LU R19, [R1+0x15ec] ;  /* 0x0015ec0001137983 */ /* 0x001ee20000300800 */
[----:B------:R-:W3:Y:S02]  /*f0290*/  LDL.LU R13, [R1+0x1578] ;  /* 0x00157800010d7983 */ /* 0x000ee40000300800 */
[----:B------:R-:W5:Y:S02]  /*f02a0*/  LDL.LU R29, [R1+0x15b8] ;  /* 0x0015b800011d7983 */ /* 0x000f640000300800 */
[----:B------:R-:W5:Y:S02]  /*f02b0*/  LDL.LU R18, [R1+0x15b4] ;  /* 0x0015b40001127983 */ /* 0x000f640000300800 */
[----:B------:R-:W-:-:S02]  /*f02c0*/  IMAD R9, R28, 0x1bc, RZ ;  /* 0x000001bc1c097824 */ /* 0x000fc400078e02ff */
[----:B------:R-:W-:-:S03]  /*f02d0*/  IMAD R4, R28, 0x37a, RZ ;  /* 0x0000037a1c047824 */ /* 0x000fc600078e02ff */
[----:B------:R-:W-:Y:S01]  /*f02e0*/  LEA.HI.X.SX32 R9, R9, R3, 0x1, P5 ;  /* 0x0000000309097211 */ /* 0x000fe200028f0eff */
[C---:B------:R-:W-:Y:S02]  /*f02f0*/  IMAD R6, R28.reuse, 0x1bd, RZ ;  /* 0x000001bd1c067824 */ /* 0x040fe400078e02ff */
[----:B------:R-:W-:Y:S01]  /*f0300*/  IMAD R5, R28, 0x37c, RZ ;  /* 0x0000037c1c057824 */ /* 0x000fe200078e02ff */
[----:B--2---:R-:W-:Y:S02]  /*f0310*/  F2FP.BF16.PACK_AB R12, R27, R17 ;  /* 0x000000111b0c723e */ /* 0x004fe400000010ff */
[----:B------:R-:W2:Y:S01]  /*f0320*/  LDL.LU R27, [R1+0x15f8] ;  /* 0x0015f800011b7983 */ /* 0x000ea20000300800 */
[----:B------:R-:W2:Y:S02]  /*f0330*/  LDL.LU R17, [R1+0x15f4] ;  /* 0x0015f40001117983 */ /* 0x000ea40000300800 */
[----:B------:R0:W-:Y:S02]  /*f0340*/  STL.64 [R1+0x570], R8 ;  /* 0x0005700801007387 */ /* 0x0001e40000100a00 */
[----:B0-----:R-:W-:-:S04]  /*f0350*/  IADD3 R8, P5, R4, R2, RZ ;  /* 0x0000000204087210 */ /* 0x001fc80007fbe0ff */
[----:B------:R-:W-:Y:S02]  /*f0360*/  LEA.HI.X.SX32 R9, R6, R3, 0x1, P5 ;  /* 0x0000000306097211 */ /* 0x000fe400028f0eff */
[----:B----4-:R-:W-:Y:S02]  /*f0370*/  F2FP.BF16.PACK_AB R15, R7, R15 ;  /* 0x0000000f070f723e */ /* 0x010fe400000010ff */
[----:B---3--:R-:W-:Y:S01]  /*f0380*/  F2FP.BF16.PACK_AB R13, R13, R14 ;  /* 0x0000000e0d0d723e */ /* 0x008fe200000010ff */
[----:B------:R-:W-:Y:S02]  /*f0390*/  F2FP.BF16.PACK_AB R14, R11, R20 ;  /* 0x000000140b0e723e */ /* 0x000fe400000010ff */
[----:B------:R-:W-:Y:S01]  /*f03a0*/  IMAD R20, R28, 0x1be, RZ ;  /* 0x000001be1c147824 */ /* 0x000fe200078e02ff */
[----:B------:R-:W3:Y:S01]  /*f03b0*/  LDL.LU R11, [R1+0x15bc] ;  /* 0x0015bc00010b7983 */ /* 0x000ee20000300800 */
[----:B------:R0:W-:Y:S03]  /*f03c0*/  STL.64 [R1+0x568], R8 ;  /* 0x0005680801007387 */ /* 0x0001e60000100a00 */
[----:B------:R1:W-:Y:S01]  /*f03d0*/  STS.128 [R0+0x680], R12 ;  /* 0x0006800c00007388 */ /* 0x0003e20000000c00 */
[----:B0-----:R-:W-:-:S04]  /*f03e0*/  IADD3 R8, P5, R5, R2, RZ ;  /* 0x0000000205087210 */ /* 0x001fc80007fbe0ff */
[----:B------:R-:W-:-:S05]  /*f03f0*/  LEA.HI.X.SX32 R9, R20, R3, 0x1, P5 ;  /* 0x0000000314097211 */ /* 0x000fca00028f0eff */
[----:B------:R0:W-:Y:S01]  /*f0400*/  STL.64 [R1+0x560], R8 ;  /* 0x0005600801007387 */ /* 0x0001e20000100a00 */
[----:B-1----:R-:W3:Y:S02]  /*f0410*/  LDL.LU R13, [R1+0x15c0] ;  /* 0x0015c000010d7983 */ /* 0x002ee40000300800 */
[C---:B------:R-:W-:Y:S02]  /*f0420*/  IMAD R4, R28.reuse, 0x37e, RZ ;  /* 0x0000037e1c047824 */ /* 0x040fe400078e02ff */
[C---:B------:R-:W-:Y:S02]  /*f0430*/  IMAD R7, R28.reuse, 0x1bf, RZ ;  /* 0x000001bf1c077824 */ /* 0x040fe400078e02ff */
[C---:B------:R-:W-:Y:S02]  /*f0440*/  IMAD R6, R28.reuse, 0x380, RZ ;  /* 0x000003801c067824 */ /* 0x040fe400078e02ff */
[C---:B------:R-:W-:Y:S01]  /*f0450*/  IMAD R20, R28.reuse, 0x1c0, RZ ;  /* 0x000001c01c147824 */ /* 0x040fe200078e02ff */
[----:B------:R-:W4:Y:S01]  /*f0460*/  LDL.LU R12, [R1+0x15d0] ;  /* 0x0015d000010c7983 */ /* 0x000f220000300800 */
[----:B------:R-:W4:Y:S02]  /*f0470*/  LDL.LU R15, [R1+0x15c8] ;  /* 0x0015c800010f7983 */ /* 0x000f240000300800 */
[----:B------:R-:W-:-:S02]  /*f0480*/  IMAD R5, R28, 0x382, RZ ;  /* 0x000003821c057824 */ /* 0x000fc400078e02ff */
[----:B------:R-:W4:Y:S01]  /*f0490*/  LDL.LU R14, [R1+0x1604] ;  /* 0x00160400010e7983 */ /* 0x000f220000300800 */
[----:B0-----:R-:W-:Y:S01]  /*f04a0*/  IADD3 R8, P5, R4, R2, RZ ;  /* 0x0000000204087210 */ /* 0x001fe20007fbe0ff */
[----:B-----5:R-:W-:-:S03]  /*f04b0*/  F2FP.BF16.PACK_AB R4, R24, R25 ;  /* 0x000000191804723e */ /* 0x020fc600000010ff */
[----:B------:R-:W-:Y:S01]  /*f04c0*/  LEA.HI.X.SX32 R9, R7, R3, 0x1, P5 ;  /* 0x0000000307097211 */ /* 0x000fe200028f0eff */
[----:B------:R-:W-:-:S04]  /*f04d0*/  IADD3 R24, P5, R6, R2, RZ ;  /* 0x0000000206187210 */ /* 0x000fc80007fbe0ff */
[----:B------:R-:W-:Y:S01]  /*f04e0*/  LEA.HI.X.SX32 R25, R20, R3, 0x1, P5 ;  /* 0x0000000314197211 */ /* 0x000fe200028f0eff */
[----:B------:R0:W-:Y:S04]  /*f04f0*/  STL.64 [R1+0x558], R8 ;  /* 0x0005580801007387 */ /* 0x0001e80000100a00 */
[----:B------:R1:W-:Y:S01]  /*f0500*/  STL.64 [R1+0x520], R24 ;  /* 0x0005201801007387 */ /* 0x0003e20000100a00 */
[----:B------:R-:W-:Y:S01]  /*f0510*/  IMAD R6, R28, 0x384, RZ ;  /* 0x000003841c067824 */ /* 0x000fe200078e02ff */
[----:B0-----:R-:W-:Y:S01]  /*f0520*/  F2FP.BF16.PACK_AB R8, R10, R19 ;  /* 0x000000130a08723e */ /* 0x001fe200000010ff */
[----:B------:R-:W-:Y:S01]  /*f0530*/  IMAD R10, R28, 0x1c1, RZ ;  /* 0x000001c11c0a7824 */ /* 0x000fe200078e02ff */
[----:B------:R-:W5:Y:S01]  /*f0540*/  LDL.LU R19, [R1+0x3d0] ;  /* 0x0003d00001137983 */ /* 0x000f620000300800 */
[----:B------:R-:W5:Y:S01]  /*f0550*/  LDL.LU R20, [R1+0x3c8] ;  /* 0x0003c80001147983 */ /* 0x000f620000300800 */
[----:B-1----:R-:W-:Y:S01]  /*f0560*/  IADD3 R24, P5, R5, R2, RZ ;  /* 0x0000000205187210 */ /* 0x002fe20007fbe0ff */
[----:B------:R-:W-:-:S02]  /*f0570*/  F2FP.BF16.PACK_AB R5, R29, R18 ;  /* 0x000000121d05723e */ /* 0x000fc400000010ff */
[----:B------:R-:W4:Y:S01]  /*f0580*/  LDL.LU R29, [R1+0x3e0] ;  /* 0x0003e000011d7983 */ /* 0x000f220000300800 */
[----:B------:R-:W-:Y:S01]  /*f0590*/  LEA.HI.X.SX32 R25, R10, R3, 0x1, P5 ;  /* 0x000000030a197211 */ /* 0x000fe200028f0eff */
[----:B------:R-:W4:Y:S02]  /*f05a0*/  LDL.LU R18, [R1+0x3d8] ;  /* 0x0003d80001127983 */ /* 0x000f240000300800 */
[----:B------:R-:W4:Y:S02]  /*f05b0*/  LDL.LU R10, [R1+0x15fc] ;  /* 0x0015fc00010a7983 */ /* 0x000f240000300800 */
[----:B------:R-:W-:Y:S01]  /*f05c0*/  IMAD R7, R28, 0x386, RZ ;  /* 0x000003861c077824 */ /* 0x000fe200078e02ff */
[----:B--2---:R-:W-:Y:S02]  /*f05d0*/  F2FP.BF16.PACK_AB R9, R27, R17 ;  /* 0x000000111b09723e */ /* 0x004fe400000010ff */
[----:B------:R-:W2:Y:S01]  /*f05e0*/  LDL.LU R27, [R1+0x3f0] ;  /* 0x0003f000011b7983 */ /* 0x000ea20000300800 */
[----:B------:R-:W2:Y:S02]  /*f05f0*/  LDL.LU R17, [R1+0x3e8] ;  /* 0x0003e80001117983 */ /* 0x000ea40000300800 */
[----:B------:R0:W-:Y:S02]  /*f0600*/  STL.64 [R1+0x518], R24 ;  /* 0x0005181801007387 */ /* 0x0001e40000100a00 */
[----:B0-----:R-:W-:-:S04]  /*f0610*/  IADD3 R24, P5, R6, R2, RZ ;  /* 0x0000000206187210 */ /* 0x001fc80007fbe0ff */
[----:B------:R-:W-:Y:S02]  /*f0620*/  LEA.HI.X.SX32 R25, R21, R3, 0x1, P5 ;  /* 0x0000000315197211 */ /* 0x000fe400028f0eff */
[----:B------:R-:W2:Y:S03]  /*f0630*/  LDL.LU R21, [R1+0x3ac] ;  /* 0x0003ac0001157983 */ /* 0x000ea60000300800 */
[----:B------:R0:W-:Y:S02]  /*f0640*/  STL.64 [R1+0x510], R24 ;  /* 0x0005101801007387 */ /* 0x0001e40000100a00 */
[----:B0-----:R-:W-:Y:S02]  /*f0650*/  IADD3 R24, P5, R7, R2, RZ ;  /* 0x0000000207187210 */ /* 0x001fe40007fbe0ff */
[----:B------:R-:W4:Y:S01]  /*f0660*/  LDL.LU R7, [R1+0x1600] ;  /* 0x0016000001077983 */ /* 0x000f220000300800 */
[----:B---3--:R-:W-:Y:S01]  /*f0670*/  F2FP.BF16.PACK_AB R6, R13, R11 ;  /* 0x0000000b0d06723e */ /* 0x008fe200000010ff */
[----:B------:R-:W-:-:S05]  /*f0680*/  IMAD R13, R28, 0x1c3, RZ ;  /* 0x000001c31c0d7824 */ /* 0x000fca00078e02ff */
[----:B------:R-:W-:Y:S02]  /*f0690*/  LEA.HI.X.SX32 R25, R13, R3, 0x1, P5 ;  /* 0x000000030d197211 */ /* 0x000fe400028f0eff */
[----:B------:R-:W3:Y:S01]  /*f06a0*/  LDL.LU R13, [R1+0x1608] ;  /* 0x00160800010d7983 */ /* 0x000ee20000300800 */
[----:B------:R-:W-:Y:S02]  /*f06b0*/  IMAD R11, R28, 0x388, RZ ;  /* 0x000003881c0b7824 */ /* 0x000fe400078e02ff */
[----:B------:R0:W-:Y:S03]  /*f06c0*/  STL.64 [R1+0x508], R24 ;  /* 0x0005081801007387 */ /* 0x0001e60000100a00 */
[----:B0-----:R-:W-:Y:S02]  /*f06d0*/  IADD3 R24, P5, R11, R2, RZ ;  /* 0x000000020b187210 */ /* 0x001fe40007fbe0ff */
[----:B----4-:R-:W-:Y:S01]  /*f06e0*/  F2FP.BF16.PACK_AB R10, R7, R10 ;  /* 0x0000000a070a723e */ /* 0x010fe200000010ff */
[----:B------:R-:W-:-:S02]  /*f06f0*/  F2FP.BF16.PACK_AB R7, R12, R15 ;  /* 0x0000000f0c07723e */ /* 0x000fc400000010ff */
[C---:B------:R-:W-:Y:S02]  /*f0700*/  IMAD R15, R28.reuse, 0x1c4, RZ ;  /* 0x000001c41c0f7824 */ /* 0x040fe400078e02ff */
[----:B------:R-:W-:-:S03]  /*f0710*/  IMAD R12, R28, 0x38a, RZ ;  /* 0x0000038a1c0c7824 */ /* 0x000fc600078e02ff */
[----:B------:R-:W-:-:S05]  /*f0720*/  LEA.HI.X.SX32 R25, R15, R3, 0x1, P5 ;  /* 0x000000030f197211 */ /* 0x000fca00028f0eff */
[----:B------:R0:W-:Y:S02]  /*f0730*/  STL.64 [R1+0x500], R24 ;  /* 0x0005001801007387 */ /* 0x0001e40000100a00 */
[----:B0-----:R-:W-:Y:S02]  /*f0740*/  IADD3 R24, P5, R12, R2, RZ ;  /* 0x000000020c187210 */ /* 0x001fe40007fbe0ff */
[----:B------:R-:W4:Y:S01]  /*f0750*/  LDL.LU R12, [R1+0x3bc] ;  /* 0x0003bc00010c7983 */ /* 0x000f220000300800 */
[----:B---3--:R-:W-:Y:S01]  /*f0760*/  F2FP.BF16.PACK_AB R11, R13, R14 ;  /* 0x0000000e0d0b723e */ /* 0x008fe200000010ff */
[----:B------:R-:W-:-:S05]  /*f0770*/  IMAD R14, R28, 0x1c5, RZ ;  /* 0x000001c51c0e7824 */ /* 0x000fca00078e02ff */
[----:B------:R-:W-:-:S05]  /*f0780*/  LEA.HI.X.SX32 R25, R14, R3, 0x1, P5 ;  /* 0x000000030e197211 */ /* 0x000fca00028f0eff */
[----:B------:R0:W-:Y:S04]  /*f0790*/  STL.64 [R1+0x4f8], R24 ;  /* 0x0004f81801007387 */ /* 0x0001e80000100a00 */
[----:B0-----:R-:W3:Y:S01]  /*f07a0*/  LDL.LU.64 R24, [R1+0x4028] ;  /* 0x0040280001187983 */ /* 0x001ee20000300a00 */
[----:B------:R-:W-:-:S03]  /*f07b0*/  IMAD R13, R28, 0x38c, RZ ;  /* 0x0000038c1c0d7824 */ /* 0x000fc600078e02ff */
[----:B------:R0:W-:Y:S01]  /*f07c0*/  STS.128 [R0+0x780], R8 ;  /* 0x0007800800007388 */ /* 0x0001e20000000c00 */
[----:B------:R-:W-:-:S03]  /*f07d0*/  IMAD R15, R28, 0x1c6, RZ ;  /* 0x000001c61c0f7824 */ /* 0x000fc600078e02ff */
[----:B------:R1:W-:Y:S01]  /*f07e0*/  STS.128 [R0+0x700], R4 ;  /* 0x0007000400007388 */ /* 0x0003e20000000c00 */
[----:B------:R-:W-:Y:S01]  /*f07f0*/  BAR.SYNC.DEFER_BLOCKING 0x0 ;  /* 0x0000000000007b1d */ /* 0x000fe20000010000 */
[----:B------:R-:W-:Y:S02]  /*f0800*/  F2FP.BF16.PACK_AB R14, R29, R18 ;  /* 0x000000121d0e723e */ /* 0x000fe400000010ff */
[----:B0-----:R-:W-:Y:S01]  /*f0810*/  IADD3 R10, P5, R13, R2, RZ ;  /* 0x000000020d0a7210 */ /* 0x001fe20007fbe0ff */
[----:B-1----:R-:W-:-:S03]  /*f0820*/  IMAD R4, R28, 0x38e, RZ ;  /* 0x0000038e1c047824 */ /* 0x002fc600078e02ff */
[----:B------:R-:W-:Y:S01]  /*f0830*/  LEA.HI.X.SX32 R11, R15, R3, 0x1, P5 ;  /* 0x000000030f0b7211 */ /* 0x000fe200028f0eff */
[----:B------:R-:W-:-:S04]  /*f0840*/  IMAD R6, R28, 0x1c7, RZ ;  /* 0x000001c71c067824 */ /* 0x000fc800078e02ff */
[----:B------:R0:W-:Y:S01]  /*f0850*/  STL.64 [R1+0x4d0], R10 ;  /* 0x0004d00a01007387 */ /* 0x0001e20000100a00 */
[----:B------:R-:W-:Y:S01]  /*f0860*/  SHF.L.U32 R29, R16, 0xc, RZ ;  /* 0x0000000c101d7819 */ /* 0x000fe200000006ff */
[----:B------:R-:W-:Y:S01]  /*f0870*/  IMAD R5, R28, 0x390, RZ ;  /* 0x000003901c057824 */ /* 0x000fe200078e02ff */
[----:B--2---:R-:W-:Y:S01]  /*f0880*/  F2FP.BF16.PACK_AB R15, R27, R17 ;  /* 0x000000111b0f723e */ /* 0x004fe200000010ff */
[----:B------:R-:W-:Y:S01]  /*f0890*/  LOP3.LUT R27, R16, 0x7f, RZ, 0xc0, !PT ;  /* 0x0000007f101b7812 */ /* 0x000fe200078ec0ff */
[----:B------:R-:W-:Y:S02]  /*f08a0*/  LOP3.LUT R29, R29, 0x6000, RZ, 0xc0, !PT ;  /* 0x000060001d1d7812 */ /* 0x000fe400078ec0ff */
[----:B0-----:R-:W-:-:S04]  /*f08b0*/  IADD3 R10, P5, R4, R2, RZ ;  /* 0x00000002040a7210 */ /* 0x001fc80007fbe0ff */
[----:B------:R-:W-:Y:S01]  /*f08c0*/  LEA.HI.X.SX32 R11, R6, R3, 0x1, P5 ;  /* 0x00000003060b7211 */ /* 0x000fe200028f0eff */
[C---:B------:R-:W-:Y:S02]  /*f08d0*/  IMAD R18, R28.reuse, 0x1c8, RZ ;  /* 0x000001c81c127824 */ /* 0x040fe400078e02ff */
[----:B------:R-:W-:Y:S01]  /*f08e0*/  IMAD R4, R28, 0x392, RZ ;  /* 0x000003921c047824 */ /* 0x000fe200078e02ff */
[----:B------:R-:W-:Y:S01]  /*f08f0*/  LEA R27, R27, R29, 0x4 ;  /* 0x0000001d1b1b7211 */ /* 0x000fe200078e20ff */
[----:B------:R0:W-:Y:S02]  /*f0900*/  STL.64 [R1+0x4c8], R10 ;  /* 0x0004c80a01007387 */ /* 0x0001e40000100a00 */
[----:B0-----:R-:W-:-:S04]  /*f0910*/  IADD3 R10, P5, R5, R2, RZ ;  /* 0x00000002050a7210 */ /* 0x001fc80007fbe0ff */
[----:B------:R-:W-:Y:S01]  /*f0920*/  LEA.HI.X.SX32 R11, R18, R3, 0x1, P5 ;  /* 0x00000003120b7211 */ /* 0x000fe200028f0eff */
[----:B------:R-:W-:Y:S02]  /*f0930*/  IADD3 R8, P5, R4, R2, RZ ;  /* 0x0000000204087210 */ /* 0x000fe40007fbe0ff */
[----:B------:R-:W0:Y:S01]  /*f0940*/  LDS.128 R4, [R27] ;  /* 0x000000001b047984 */ /* 0x000e220000000c00 */
[----:B-----5:R-:W-:-:S03]  /*f0950*/  F2FP.BF16.PACK_AB R13, R19, R20 ;  /* 0x00000014130d723e */ /* 0x020fc600000010ff */
[----:B------:R-:W-:Y:S01]  /*f0960*/  STL.64 [R1+0x4020], R14 ;  /* 0x0040200e01007387 */ /* 0x000fe20000100a00 */
[----:B----4-:R-:W-:-:S05]  /*f0970*/  F2FP.BF16.PACK_AB R12, R12, R21 ;  /* 0x000000150c0c723e */ /* 0x010fca00000010ff */
[----:B------:R-:W-:Y:S01]  /*f0980*/  STL.64 [R1+0x4018], R12 ;  /* 0x0040180c01007387 */ /* 0x000fe20000100a00 */
[----:B------:R-:W-:Y:S02]  /*f0990*/  STL.64 [R1+0x4c0], R10 ;  /* 0x0004c00a01007387 */ /* 0x000fe40000100a00 */
[----:B------:R-:W1:Y:S04]  /*f09a0*/  LDS.128 R12, [R27+0x800] ;  /* 0x000800001b0c7984 */ /* 0x000e680000000c00 */
[----:B------:R-:W-:Y:S01]  /*f09b0*/  STL [R1+0x4b8], R8 ;  /* 0x0004b80801007387 */ /* 0x000fe20000100800 */
[----:B0-----:R-:W-:Y:S01]  /*f09c0*/  STL.64 [R1+0x50], R4 ;  /* 0x0000500401007387 */ /* 0x001fe20000100a00 */
[----:B------:R-:W-:Y:S02]  /*f09d0*/  STL.64 [R1+0x58], R6 ;  /* 0x0000580601007387 */ /* 0x000fe40000100a00 */
[----:B------:R-:W0:Y:S01]  /*f09e0*/  LDS.128 R4, [R27+0x1000] ;  /* 0x001000001b047984 */ /* 0x000e220000000c00 */
[----:B-1----:R-:W-:Y:S03]  /*f09f0*/  STL.64 [R1+0x40], R12 ;  /* 0x0000400c01007387 */ /* 0x002fe60000100a00 */
[----:B------:R-:W-:Y:S02]  /*f0a00*/  STL.64 [R1+0x48], R14 ;  /* 0x0000480e01007387 */ /* 0x000fe40000100a00 */
[----:B------:R-:W1:Y:S01]  /*f0a10*/  LDS.128 R12, [R27+0x1800] ;  /* 0x001800001b0c7984 */ /* 0x000e620000000c00 */
[----:B0-----:R-:W-:Y:S03]  /*f0a20*/  STL.64 [R1+0x30], R4 ;  /* 0x0000300401007387 */ /* 0x001fe60000100a00 */
[----:B------:R-:W-:Y:S02]  /*f0a30*/  STL.64 [R1+0x38], R6 ;  /* 0x0000380601007387 */ /* 0x000fe40000100a00 */
[----:B---3--:R-:W0:Y:S04]  /*f0a40*/  LDS.128 R4, [R24] ;  /* 0x0000000018047984 */ /* 0x008e280000000c00 */
[----:B-1----:R-:W-:Y:S01]  /*f0a50*/  STL.64 [R1+0xd0], R12 ;  /* 0x0000d00c01007387 */ /* 0x002fe20000100a00 */
[----:B------:R-:W-:Y:S02]  /*f0a60*/  STL.64 [R1+0xd8], R14 ;  /* 0x0000d80e01007387 */ /* 0x000fe40000100a00 */
[----:B------:R-:W1:Y:S01]  /*f0a70*/  LDS.128 R12, [R24+0x800] ;  /* 0x00080000180c7984 */ /* 0x000e620000000c00 */
[----:B0-----:R-:W-:Y:S03]  /*f0a80*/  STL.64 [R1+0x20], R4 ;  /* 0x0000200401007387 */ /* 0x001fe60000100a00 */
[----:B------:R-:W-:Y:S02]  /*f0a90*/  STL.64 [R1+0x28], R6 ;  /* 0x0000280601007387 */ /* 0x000fe40000100a00 */
[----:B------:R-:W0:Y:S01]  /*f0aa0*/  LDS.128 R4, [R24+0x1000] ;  /* 0x0010000018047984 */ /* 0x000e220000000c00 */
[----:B------:R-:W-:-:S04]  /*f0ab0*/  LEA R29, R26, R25, 0x4 ;  /* 0x000000191a1d7211 */ /* 0x000fc800078e20ff */
[----:B------:R-:W-:Y:S01]  /*f0ac0*/  LOP3.LUT R29, R29, 0x40, RZ, 0x3c, !PT ;  /* 0x000000401d1d7812 */ /* 0x000fe200078e3cff */
[----:B-1----:R-:W-:Y:S01]  /*f0ad0*/  STL.64 [R1+0x10], R12 ;  /* 0x0000100c01007387 */ /* 0x002fe20000100a00 */
[----:B------:R-:W-:Y:S02]  /*f0ae0*/  STL.64 [R1+0x18], R14 ;  /* 0x0000180e01007387 */ /* 0x000fe40000100a00 */
[----:B------:R-:W1:Y:S02]  /*f0af0*/  LDS.128 R12, [R24+0x1800] ;  /* 0x00180000180c7984 */ /* 0x000e640000000c00 */
[----:B------:R-:W2:Y:S04]  /*f0b00*/  LDS.128 R24, [R29+0x800] ;  /* 0x000800001d187984 */ /* 0x000ea80000000c00 */
[----:B0-----:R-:W-:Y:S01]  /*f0b10*/  STL.64 [R1+0x80], R4 ;  /* 0x0000800401007387 */ /* 0x001fe20000100a00 */
[----:B------:R-:W-:Y:S02]  /*f0b20*/  STL.64 [R1+0x88], R6 ;  /* 0x0000880601007387 */ /* 0x000fe40000100a00 */
[----:B------:R-:W0:Y:S01]  /*f0b30*/  LDS.128 R4, [R29] ;  /* 0x000000001d047984 */ /* 0x000e220000000c00 */
[----:B-1----:R-:W-:Y:S03]  /*f0b40*/  STL.64 [R1+0xc0], R12 ;  /* 0x0000c00c01007387 */ /* 0x002fe60000100a00 */
[----:B------:R-:W-:Y:S02]  /*f0b50*/  STL.64 [R1+0xc8], R14 ;  /* 0x0000c80e01007387 */ /* 0x000fe40000100a00 */
[----:B--2---:R-:W-:Y:S02]  /*f0b60*/  STL.64 [R1+0x3b10], R24 ;  /* 0x003b101801007387 */ /* 0x004fe40000100a00 */
[----:B------:R-:W-:Y:S01]  /*f0b70*/  LDS.128 R12, [R23+0x1000] ;  /* 0x00100000170c7984 */ /* 0x000fe20000000c00 */
[----:B0-----:R-:W-:Y:S03]  /*f0b80*/  STL.64 [R1], R4 ;  /* 0x0000000401007387 */ /* 0x001fe60000100a00 */
[----:B------:R-:W-:Y:S02]  /*f0b90*/  STL.64 [R1+0x8], R6 ;  /* 0x0000080601007387 */ /* 0x000fe40000100a00 */
[----:B------:R-:W0:Y:S04]  /*f0ba0*/  LDS.128 R4, [R29+0x1000] ;  /* 0x001000001d047984 */ /* 0x000e280000000c00 */
[----:B------:R1:W-:Y:S01]  /*f0bb0*/  STL.64 [R1+0x3a80], R26 ;  /* 0x003a801a01007387 */ /* 0x0003e20000100a00 */
[----:B0-----:R-:W-:Y:S01]  /*f0bc0*/  STL [R1+0xb4], R5 ;  /* 0x0000b40501007387 */ /* 0x001fe20000100800 */
[----:B------:R-:W-:Y:S02]  /*f0bd0*/  STL.64 [R1+0xb8], R6 ;  /* 0x0000b80601007387 */ /* 0x000fe40000100a00 */
[----:B-1----:R-:W-:-:S02]  /*f0be0*/  IMAD.MOV.U32 R26, RZ, RZ, R4 ;  /* 0x000000ffff1a7224 */ /* 0x002fc400078e0004 */
[----:B------:R-:W2:Y:S01]  /*f0bf0*/  LDL.LU R18, [R1+0x43c] ;  /* 0x00043c0001127983 */ /* 0x000ea20000300800 */
[----:B------:R-:W0:Y:S04]  /*f0c00*/  LDS.128 R4, [R29+0x1800] ;  /* 0x001800001d047984 */ /* 0x000e280000000c00 */
[----:B------:R1:W-:Y:S04]  /*f0c10*/  STL [R1+0x3b20], R26 ;  /* 0x003b201a01007387 */ /* 0x0003e80000100800 */
[----:B-1----:R-:W3:Y:S01]  /*f0c20*/  LDL.LU R26, [R1+0x444] ;  /* 0x00044400011a7983 */ /* 0x002ee20000300800 */
[----:B------:R-:W4:Y:S03]  /*f0c30*/  LDL.LU R27, [R1+0x450] ;  /* 0x00045000011b7983 */ /* 0x000f260000300800 */
[----:B0-----:R-:W-:Y:S01]  /*f0c40*/  STL.64 [R1+0xe0], R4 ;  /* 0x0000e00401007387 */ /* 0x001fe20000100a00 */
[----:B------:R-:W-:Y:S02]  /*f0c50*/  STL.64 [R1+0xe8], R6 ;  /* 0x0000e80601007387 */ /* 0x000fe40000100a00 */
[----:B------:R-:W0:Y:S04]  /*f0c60*/  LDS.128 R4, [R23] ;  /* 0x0000000017047984 */ /* 0x000e280000000c00 */
[----:B------:R-:W4:Y:S01]  /*f0c70*/  LDL.LU R25, [R1+0x44c] ;  /* 0x00044c0001197983 */ /* 0x000f220000300800 */
[----:B------:R-:W5:Y:S01]  /*f0c80*/  LDL.LU R21, [R1+0x460] ;  /* 0x0004600001157983 */ /* 0x000f620000300800 */
[----:B------:R-:W5:Y:S02]  /*f0c90*/  LDL.LU R19, [R1+0x45c] ;  /* 0x00045c0001137983 */ /* 0x000f640000300800 */
[----:B------:R-:W2:Y:S02]  /*f0ca0*/  LDL.LU R24, [R1+0x470] ;  /* 0x0004700001187983 */ /* 0x000ea40000300800 */
[----:B------:R-:W2:Y:S01]  /*f0cb0*/  LDL.LU R20, [R1+0x46c] ;  /* 0x00046c0001147983 */ /* 0x000ea20000300800 */
[----:B0-----:R0:W-:Y:S02]  /*f0cc0*/  STL.64 [R1+0x3b38], R4 ;  /* 0x003b380401007387 */ /* 0x0011e40000100a00 */
[----:B0-----:R-:W-:-:S02]  /*f0cd0*/  MOV R4, R8 ;  /* 0x0000000800047202 */ /* 0x001fc40000000f00 */
[----:B------:R-:W-:Y:S02]  /*f0ce0*/  MOV R5, R9 ;  /* 0x0000000900057202 */ /* 0x000fe40000000f00 */
[----:B------:R-:W0:Y:S04]  /*f0cf0*/  LDS.128 R8, [R23+0x800] ;  /* 0x0008000017087984 */ /* 0x000e280000000c00 */
[----:B------:R-:W2:Y:S01]  /*f0d00*/  LDL.LU R5, [R1+0x434] ;  /* 0x0004340001057983 */ /* 0x000ea20000300800 */
[----:B------:R1:W-:Y:S03]  /*f0d10*/  STL.64 [R1+0x3a88], R6 ;  /* 0x003a880601007387 */ /* 0x0003e60000100a00 */
[----:B-1----:R-:W3:Y:S01]  /*f0d20*/  LDL.LU R7, [R1+0x448] ;  /* 0x0004480001077983 */ /* 0x002ee20000300800 */
[----:B------:R-:W-:-:S03]  /*f0d30*/  MOV R6, R12 ;  /* 0x0000000c00067202 */ /* 0x000fc60000000f00 */
[----:B0-----:R0:W-:Y:S04]  /*f0d40*/  STL.64 [R1+0x3af8], R8 ;  /* 0x003af80801007387 */ /* 0x0011e80000100a00 */
[----:B0-----:R-:W2:Y:S01]  /*f0d50*/  LDL.LU R8, [R1+0x438] ;  /* 0x0004380001087983 */ /* 0x001ea20000300800 */
[----:B------:R-:W2:Y:S02]  /*f0d60*/  LDL.LU R9, [R1+0x440] ;  /* 0x0004400001097983 */ /* 0x000ea40000300800 */
[----:B------:R-:W-:Y:S02]  /*f0d70*/  STL.64 [R1+0x3a68], R10 ;  /* 0x003a680a01007387 */ /* 0x000fe40000100a00 */
[----:B------:R-:W-:Y:S01]  /*f0d80*/  STL [R1+0xa4], R13 ;  /* 0x0000a40d01007387 */ /* 0x000fe20000100800 */
[----:B------:R-:W-:Y:S02]  /*f0d90*/  STL.64 [R1+0xa8], R14 ;  /* 0x0000a80e01007387 */ /* 0x000fe40000100a00 */
[----:B------:R-:W0:Y:S04]  /*f0da0*/  LDS.128 R12, [R23+0x1800] ;  /* 0x00180000170c7984 */ /* 0x000e280000000c00 */
[----:B------:R-:W-:Y:S02]  /*f0db0*/  STL [R1+0x3b68], R6 ;  /* 0x003b680601007387 */ /* 0x000fe40000100800 */
[----:B------:R-:W-:Y:S06]  /*f0dc0*/  BAR.SYNC.DEFER_BLOCKING 0x0 ;  /* 0x0000000000007b1d */ /* 0x000fec0000010000 */
[----:B0-----:R-:W-:Y:S01]  /*f0dd0*/  STL.64 [R1+0xf0], R12 ;  /* 0x0000f00c01007387 */ /* 0x001fe20000100a00 */
[----:B------:R0:W-:Y:S03]  /*f0de0*/  STL.64 [R1+0xf8], R14 ;  /* 0x0000f80e01007387 */ /* 0x0001e60000100a00 */
[----:B0-----:R-:W2:Y:S01]  /*f0df0*/  LDL.LU.64 R14, [R1+0x4020] ;  /* 0x00402000010e7983 */ /* 0x001ea20000300a00 */
[----:B------:R-:W2:Y:S02]  /*f0e00*/  LDL.LU.64 R12, [R1+0x4018] ;  /* 0x00401800010c7983 */ /* 0x000ea40000300a00 */
[----:B------:R-:W3:Y:S02]  /*f0e10*/  LDL.LU R29, [R1+0x47c] ;  /* 0x00047c00011d7983 */ /* 0x000ee40000300800 */
[----:B------:R-:W3:Y:S01]  /*f0e20*/  LDL.LU R23, [R1+0x478] ;  /* 0x0004780001177983 */ /* 0x000ee20000300800 */
[----:B------:R-:W3:Y:S01]  /*f0e30*/  LDL.LU R10, [R1+0x13bc] ;  /* 0x0013bc00010a7983 */ /* 0x000ee20000300800 */
[----:B------:R-:W3:Y:S02]  /*f0e40*/  LDL.LU R11, [R1+0x13b4] ;  /* 0x0013b400010b7983 */ /* 0x000ee40000300800 */
[----:B------:R-:W-:-:S02]  /*f0e50*/  IMAD R17, R28, 0x1c9, RZ ;  /* 0x000001c91c117824 */ /* 0x000fc400078e02ff */
[----:B------:R-:W-:Y:S01]  /*f0e60*/  IMAD R16, R28, 0x394, RZ ;  /* 0x000003941c107824 */ /* 0x000fe200078e02ff */
[----:B--2---:R0:W-:Y:S02]  /*f0e70*/  STS.128 [R0], R12 ;  /* 0x0000000c00007388 */ /* 0x0041e40000000c00 */
[----:B0-----:R-:W-:Y:S01]  /*f0e80*/  F2FP.BF16.PACK_AB R12, R8, R5 ;  /* 0x00000005080c723e */ /* 0x001fe200000010ff */
[----:B------:R-:W-:Y:S01]  /*f0e90*/  LEA.HI.X.SX32 R5, R17, R3, 0x1, P5 ;  /* 0x0000000311057211 */ /* 0x000fe200028f0eff */
[----:B------:R-:W-:Y:S01]  /*f0ea0*/  IADD3 R4, P5, R16, R2, RZ ;  /* 0x0000000210047210 */ /* 0x000fe20007fbe0ff */
[----:B------:R-:W-:-:S03]  /*f0eb0*/  IMAD R14, R28, 0x396, RZ ;  /* 0x000003961c0e7824 */ /* 0x000fc600078e02ff */
[----:B------:R0:W-:Y:S01]  /*f0ec0*/  STL [R1+0x4bc], R5 ;  /* 0x0004bc0501007387 */ /* 0x0001e20000100800 */
[----:B----4-:R-:W-:Y:S02]  /*f0ed0*/  F2FP.BF16.PACK_AB R15, R27, R25 ;  /* 0x000000191b0f723e */ /* 0x010fe400000010ff */
[----:B0-----:R-:W-:-:S05]  /*f0ee0*/  LEA.HI.X.SX32 R5, R22, R3, 0x1, P5 ;  /* 0x0000000316057211 */ /* 0x001fca00028f0eff */
[----:B------:R0:W-:Y:S02]  /*f0ef0*/  STL.64 [R1+0x498], R4 ;  /* 0x0004980401007387 */ /* 0x0001e40000100a00 */
[----:B0-----:R-:W-:Y:S01]  /*f0f00*/  IADD3 R4, P5, R14, R2, RZ ;  /* 0x000000020e047210 */ /* 0x001fe20007fbe0ff */
[----:B---3--:R-:W-:Y:S02]  /*f0f10*/  F2FP.BF16.PACK_AB R14, R7, R26 ;  /* 0x0000001a070e723e */ /* 0x008fe400000010ff */
[----:B------:R-:W2:Y:S01]  /*f0f20*/  LDL.LU R7, [R1+0x1400] ;  /* 0x0014000001077983 */ /* 0x000ea20000300800 */
[----:B------:R-:W2:Y:S01]  /*f0f30*/  LDL.LU R25, [R1+0x13f4] ;  /* 0x0013f40001197983 */ /* 0x000ea20000300800 */
[----:B------:R-:W-:Y:S01]  /*f0f40*/  F2FP.BF16.PACK_AB R13, R9, R18 ;  /* 0x00000012090d723e */ /* 0x000fe200000010ff */
[C---:B------:R-:W-:Y:S02]  /*f0f50*/  IMAD R18, R28.reuse, 0x1cb, RZ ;  /* 0x000001cb1c127824 */ /* 0x040fe400078e02ff */
[----:B------:R-:W-:-:S03]  /*f0f60*/  IMAD R16, R28, 0x398, RZ ;  /* 0x000003981c107824 */ /* 0x000fc600078e02ff */
[----:B------:R-:W-:Y:S01]  /*f0f70*/  LEA.HI.X.SX32 R5, R18, R3, 0x1, P5 ;  /* 0x0000000312057211 */ /* 0x000fe200028f0eff */
[----:B------:R-:W-:-:S04]  /*f0f80*/  IMAD R27, R28, 0x1cc, RZ ;  /* 0x000001cc1c1b7824 */ /* 0x000fc800078e02ff */
[----:B------:R0:W-:Y:S01]  /*f0f90*/  STL.64 [R1+0x490], R4 ;  /* 0x0004900401007387 */ /* 0x0001e20000100a00 */
[----:B------:R-:W-:Y:S01]  /*f0fa0*/  IMAD R17, R28, 0x39a, RZ ;  /* 0x0000039a1c117824 */ /* 0x000fe200078e02ff */
[----:B0-----:R-:W-:-:S04]  /*f0fb0*/  IADD3 R4, P5, R16, R2, RZ ;  /* 0x0000000210047210 */ /* 0x001fc80007fbe0ff */
[----:B------:R-:W-:Y:S02]  /*f0fc0*/  LEA.HI.X.SX32 R5, R27, R3, 0x1, P5 ;  /* 0x000000031b057211 */ /* 0x000fe400028f0eff */
[----:B------:R-:W-:-:S03]  /*f0fd0*/  F2FP.BF16.PACK_AB R18, R29, R23 ;  /* 0x000000171d12723e */ /* 0x000fc600000010ff */
[----:B------:R0:W-:Y:S01]  /*f0fe0*/  STL.64 [R1+0x488], R4 ;  /* 0x0004880401007387 */ /* 0x0001e20000100a00 */
[----:B------:R-:W3:Y:S02]  /*f0ff0*/  LDL.LU R8, [R1+0x140c] ;  /* 0x00140c0001087983 */ /* 0x000ee40000300800 */
[----:B------:R-:W3:Y:S02]  /*f1000*/  LDL.LU R26, [R1+0x1408] ;  /* 0x00140800011a7983 */ /* 0x000ee40000300800 */
[----:B------:R-:W4:Y:S01]  /*f1010*/  LDL.LU R27, [R1+0x141c] ;  /* 0x00141c00011b7983 */ /* 0x000f220000300800 */
[----:B0-----:R-:W-:Y:S01]  /*f1020*/  IADD3 R4, P5, R17, R2, RZ ;  /* 0x0000000211047210 */ /* 0x001fe20007fbe0ff */
[----:B------:R-:W-:Y:S02]  /*f1030*/  F2FP.BF16.PACK_AB R17, R24, R20 ;  /* 0x000000141811723e */ /* 0x000fe400000010ff */
[----:B------:R-:W4:Y:S01]  /*f1040*/  LDL.LU R24, [R1+0x1418] ;  /* 0x0014180001187983 */ /* 0x000f220000300800 */
[----:B------:R-:W4:Y:S02]  /*f1050*/  LDL.LU R29, [R1+0x1424] ;  /* 0x00142400011d7983 */ /* 0x000f240000300800 */
[----:B------:R-:W4:Y:S01]  /*f1060*/  LDL.LU R23, [R1+0x1420] ;  /* 0x0014200001177983 */ /* 0x000f220000300800 */
[----:B-----5:R-:W-:Y:S01]  /*f1070*/  F2FP.BF16.PACK_AB R16, R21, R19 ;  /* 0x000000131510723e */ /* 0x020fe200000010ff */
[----:B------:R-:W-:-:S02]  /*f1080*/  IMAD R21, R28, 0x1cd, RZ ;  /* 0x000001cd1c157824 */ /* 0x000fc400078e02ff */
[----:B------:R-:W-:-:S03]  /*f1090*/  IMAD R19, R28, 0x39c, RZ ;  /* 0x0000039c1c137824 */ /* 0x000fc600078e02ff */
[----:B------:R-:W-:-:S05]  /*f10a0*/  LEA.HI.X.SX32 R5, R21, R3, 0x1, P5 ;  /* 0x0000000315057211 */ /* 0x000fca00028f0eff */
[----:B------:R0:W-:Y:S01]  /*f10b0*/  STL.64 [R1+0x480], R4 ;  /* 0x0004800401007387 */ /* 0x0001e20000100a00 */
[----:B------:R-:W5:Y:S01]  /*f10c0*/  LDL.LU R6, [R1+0x1478] ;  /* 0x0014780001067983 */ /* 0x000f620000300800 */
[----:B0-----:R-:W-:Y:S01]  /*f10d0*/  IADD3 R4, P5, R19, R2, RZ ;  /* 0x0000000213047210 */ /* 0x001fe20007fbe0ff */
[----:B------:R-:W-:Y:S02]  /*f10e0*/  F2FP.BF16.PACK_AB R19, R10, R11 ;  /* 0x0000000b0a13723e */ /* 0x000fe400000010ff */
[----:B------:R-:W5:Y:S01]  /*f10f0*/  LDL.LU R10, [R1+0x1470] ;  /* 0x00147000010a7983 */ /* 0x000f620000300800 */
[C---:B------:R-:W-:Y:S02]  /*f1100*/  IMAD R9, R28.reuse, 0x1ce, RZ ;  /* 0x000001ce1c097824 */ /* 0x040fe400078e02ff */
[----:B------:R-:W-:-:S03]  /*f1110*/  IMAD R20, R28, 0x39e, RZ ;  /* 0x0000039e1c147824 */ /* 0x000fc600078e02ff */
[----:B------:R-:W-:Y:S01]  /*f1120*/  LEA.HI.X.SX32 R5, R9, R3, 0x1, P5 ;  /* 0x0000000309057211 */ /* 0x000fe200028f0eff */
[----:B------:R-:W-:-:S04]  /*f1130*/  IMAD R22, R28, 0x1cf, RZ ;  /* 0x000001cf1c167824 */ /* 0x000fc800078e02ff */
[----:B------:R0:W-:Y:S01]  /*f1140*/  STL.64 [R1+0x478], R4 ;  /* 0x0004780401007387 */ /* 0x0001e20000100a00 */
[----:B------:R-:W-:Y:S01]  /*f1150*/  IMAD R21, R28, 0x3a0, RZ ;  /* 0x000003a01c157824 */ /* 0x000fe200078e02ff */
[----:B0-----:R-:W-:-:S04]  /*f1160*/  IADD3 R4, P5, R20, R2, RZ ;  /* 0x0000000214047210 */ /* 0x001fc80007fbe0ff */
[----:B------:R-:W-:Y:S01]  /*f1170*/  LEA.HI.X.SX32 R5, R22, R3, 0x1, P5 ;  /* 0x0000000316057211 */ /* 0x000fe200028f0eff */
[----:B------:R-:W-:Y:S04]  /*f1180*/  STS.128 [R0+0x100], R16 ;  /* 0x0001001000007388 */ /* 0x000fe80000000c00 */
[----:B------:R0:W-:Y:S02]  /*f1190*/  STL.64 [R1+0x470], R4 ;  /* 0x0004700401007387 */ /* 0x0001e40000100a00 */
[----:B0-----:R-:W-:Y:S02]  /*f11a0*/  IADD3 R4, P5, R21, R2, RZ ;  /* 0x0000000215047210 */ /* 0x001fe40007fbe0ff */
[----:B------:R-:W5:Y:S01]  /*f11b0*/  LDL.LU R16, [R1+0x14c8] ;  /* 0x0014c80001107983 */ /* 0x000f620000300800 */
[----:B------:R-:W5:Y:S02]  /*f11c0*/  LDL.LU R18, [R1+0x14c4] ;  /* 0x0014c40001127983 */ /* 0x000f640000300800 */
[----:B------:R-:W5:Y:S02]  /*f11d0*/  LDL.LU R19, [R1+0x1488] ;  /* 0x0014880001137983 */ /* 0x000f640000300800 */
[----:B------:R-:W5:Y:S01]  /*f11e0*/  LDL.LU R9, [R1+0x1484] ;  /* 0x0014840001097983 */ /* 0x000f620000300800 */
[----:B------:R0:W-:Y:S02]  /*f11f0*/  STS.128 [R0+0x80], R12 ;  /* 0x0000800c00007388 */ /* 0x0001e40000000c00 */
[----:B0-----:R-:W-:-:S02]  /*f1200*/  IMAD R12, R28, 0x3a2, RZ ;  /* 0x000003a21c0c7824 */ /* 0x001fc400078e02ff */
[C---:B------:R-:W-:Y:S02]  /*f1210*/  IMAD R14, R28.reuse, 0x1d1, RZ ;  /* 0x000001d11c0e7824 */ /* 0x040fe400078e02ff */
[C---:B------:R-:W-:Y:S01]  /*f1220*/  IMAD R13, R28.reuse, 0x3a4, RZ ;  /* 0x000003a41c0d7824 */ /* 0x040fe200078e02ff */
[----:B--2---:R-:W-:Y:S01]  /*f1230*/  F2FP.BF16.PACK_AB R20, R7, R25 ;  /* 0x000000190714723e */ /* 0x004fe200000010ff */
[----:B------:R-:W-:Y:S01]  /*f1240*/  IMAD R25, R28, 0x1d0, RZ ;  /* 0x000001d01c197824 */ /* 0x000fe200078e02ff */
[----:B------:R-:W2:Y:S04]  /*f1250*/  LDL.LU R7, [R1+0x14d8] ;  /* 0x0014d80001077983 */ /* 0x000ea80000300800 */
[----:B------:R-:W-:-:S05]  /*f1260*/  LEA.HI.X.SX32 R5, R25, R3, 0x1, P5 ;  /* 0x0000000319057211 */ /* 0x000fca00028f0eff */
[----:B------:R0:W-:Y:S01]  /*f1270*/  STL.64 [R1+0x468], R4 ;  /* 0x0004680401007387 */ /* 0x0001e20000100a00 */
[----:B------:R-:W2:Y:S02]  /*f1280*/  LDL.LU R25, [R1+0x14d4] ;  /* 0x0014d40001197983 */ /* 0x000ea40000300800 */
[----:B------:R-:W2:Y:S01]  /*f1290*/  LDL.LU R11, [R1+0x1498] ;  /* 0x00149800010b7983 */ /* 0x000ea20000300800 */
[----:B0-----:R-:W-:-:S04]  /*f12a0*/  IADD3 R4, P5, R12, R2, RZ ;  /* 0x000000020c047210 */ /* 0x001fc80007fbe0ff */
[----:B------:R-:W-:Y:S02]  /*f12b0*/  LEA.HI.X.SX32 R5, R14, R3, 0x1, P5 ;  /* 0x000000030e057211 */ /* 0x000fe400028f0eff */
[----:B---3--:R-:W-:Y:S02]  /*f12c0*/  F2FP.BF16.PACK_AB R21, R8, R26 ;  /* 0x0000001a0815723e */ /* 0x008fe400000010ff */
[----:B------:R-:W3:Y:S01]  /*f12d0*/  LDL.LU R8, [R1+0x1490] ;  /* 0x0014900001087983 */ /* 0x000ee20000300800 */
[----:B------:R0:W-:Y:S02]  /*f12e0*/  STL.64 [R1+0x460], R4 ;  /* 0x0004600401007387 */ /* 0x0001e40000100a00 */
[----:B------:R-:W3:Y:S01]  /*f12f0*/  LDL.LU R26, [R1+0x14e0] ;  /* 0x0014e000011a7983 */ /* 0x000ee20000300800 */
[----:B----4-:R-:W-:Y:S01]  /*f1300*/  F2FP.BF16.PACK_AB R23, R29, R23 ;  /* 0x000000171d17723e */ /* 0x010fe200000010ff */
[----:B------:R-:W-:Y:S01]  /*f1310*/  IMAD R29, R28, 0x1d2, RZ ;  /* 0x000001d21c1d7824 */ /* 0x000fe200078e02ff */
[----:B0-----:R-:W-:-:S02]  /*f1320*/  IADD3 R4, P5, R13, R2, RZ ;  /* 0x000000020d047210 */ /* 0x001fc40007fbe0ff */
[----:B------:R-:W-:Y:S02]  /*f1330*/  F2FP.BF16.PACK_AB R22, R27, R24 ;  /* 0x000000181b16723e */ /* 0x000fe400000010ff */
[----:B------:R-:W4:Y:S01]  /*f1340*/  LDL.LU R27, [R1+0x14dc] ;  /* 0x0014dc00011b7983 */ /* 0x000f220000300800 */
[----:B------:R-:W-:Y:S01]  /*f1350*/  LEA.HI.X.SX32 R5, R29, R3, 0x1, P5 ;  /* 0x000000031d057211 */ /* 0x000fe200028f0eff */
[----:B------:R-:W4:Y:S02]  /*f1360*/  LDL.LU R24, [R1+0x14a8] ;  /* 0x0014a80001187983 */ /* 0x000f240000300800 */
[----:B------:R-:W4:Y:S02]  /*f1370*/  LDL.LU R29, [R1+0x14a0] ;  /* 0x0014a000011d7983 */ /* 0x000f240000300800 */
[----:B------:R-:W-:Y:S01]  /*f1380*/  IMAD R12, R28, 0x3a6, RZ ;  /* 0x000003a61c0c7824 */ /* 0x000fe200078e02ff */
[----:B------:R0:W-:Y:S04]  /*f1390*/  STL.64 [R1+0x458], R4 ;  /* 0x0004580401007387 */ /* 0x0001e80000100a00 */
[----:B0-----:R-:W-:-:S02]  /*f13a0*/  IADD3 R4, P5, R12, R2, RZ ;  /* 0x000000020c047210 */ /* 0x001fc40007fbe0ff */
[----:B-----5:R-:W-:Y:S02]  /*f13b0*/  F2FP.BF16.PACK_AB R12, R6, R10 ;  /* 0x0000000a060c723e */ /* 0x020fe400000010ff */
[----:B------:R-:W5:Y:S01]  /*f13c0*/  LDL.LU R6, [R1+0x14e8] ;  /* 0x0014e80001067983 */ /* 0x000f620000300800 */
[----:B------:R-:W5:Y:S02]  /*f13d0*/  LDL.LU R10, [R1+0x14e4] ;  /* 0x0014e400010a7983 */ /* 0x000f640000300800 */
[C---:B------:R-:W-:Y:S02]  /*f13e0*/  IMAD R15, R28.reuse, 0x1d3, RZ ;  /* 0x000001d31c0f7824 */ /* 0x040fe400078e02ff */
[----:B------:R-:W-:-:S03]  /*f13f0*/  IMAD R14, R28, 0x3a8, RZ ;  /* 0x000003a81c0e7824 */ /* 0x000fc600078e02ff */
[----:B------:R-:W-:Y:S01]  /*f1400*/  LEA.HI.X.SX32 R5, R15, R3, 0x1, P5 ;  /* 0x000000030f057211 */ /* 0x000fe200028f0eff */
[----:B------:R-:W-:-:S04]  /*f1410*/  IMAD R17, R28, 0x1d4, RZ ;  /* 0x000001d41c117824 */ /* 0x000fc800078e02ff */
[----:B------:R0:W-:Y:S01]  /*f1420*/  STL.64 [R1+0x450], R4 ;  /* 0x0004500401007387 */ /* 0x0001e20000100a00 */
[----:B------:R-:W-:Y:S01]  /*f1430*/  IMAD R13, R28, 0x3aa, RZ ;  /* 0x000003aa1c0d7824 */ /* 0x000fe200078e02ff */
[----:B0-----:R-:W-:-:S04]  /*f1440*/  IADD3 R4, P5, R14, R2, RZ ;  /* 0x000000020e047210 */ /* 0x001fc80007fbe0ff */
[----:B------:R-:W-:-:S05]  /*f1450*/  LEA.HI.X.SX32 R5, R17, R3, 0x1, P5 ;  /* 0x0000000311057211 */ /* 0x000fca00028f0eff */
[----:B------:R0:W-:Y:S02]  /*f1460*/  STL.64 [R1+0x448], R4 ;  /* 0x0004480401007387 */ /* 0x0001e40000100a00 */
[----:B0-----:R-:W-:Y:S01]  /*f1470*/  IADD3 R4, P5, R13, R2, RZ ;  /* 0x000000020d047210 */ /* 0x001fe20007fbe0ff */
[----:B------:R-:W-:Y:S02]  /*f1480*/  F2FP.BF16.PACK_AB R13, R19, R9 ;  /* 0x00000009130d723e */ /* 0x000fe400000010ff */
[----:B------:R-:W5:Y:S01]  /*f1490*/  LDL.LU R9, [R1+0x1510] ;  /* 0x0015100001097983 */ /* 0x000f620000300800 */
[----:B------:R-:W-:Y:S01]  /*f14a0*/  F2FP.BF16.PACK_AB R16, R16, R18 ;  /* 0x000000121010723e */ /* 0x000fe200000010ff */
[C---:B------:R-:W-:Y:S02]  /*f14b0*/  IMAD R18, R28.reuse, 0x1d5, RZ ;  /* 0x000001d51c127824 */ /* 0x040fe400078e02ff */
[----:B------:R-:W-:-:S03]  /*f14c0*/  IMAD R14, R28, 0x3ac, RZ ;  /* 0x000003ac1c0e7824 */ /* 0x000fc600078e02ff */
[----:B------:R-:W-:Y:S01]  /*f14d0*/  LEA.HI.X.SX32 R5, R18, R3, 0x1, P5 ;  /* 0x0000000312057211 */ /* 0x000fe200028f0eff */
[C---:B------:R-:W-:Y:S01]  /*f14e0*/  IMAD R15, R28.reuse, 0x3ae, RZ ;  /* 0x000003ae1c0f7824 */ /* 0x040fe200078e02ff */
[----:B------:R0:W-:Y:S01]  /*f14f0*/  STS.128 [R0+0x180], R20 ;  /* 0x0001801400007388 */ /* 0x0001e20000000c00 */
[C---:B------:R-:W-:Y:S02]  /*f1500*/  IMAD R19, R28.reuse, 0x3b0, RZ ;  /* 0x000003b01c137824 */ /* 0x040fe400078e02ff */
[C---:B0-----:R-:W-:Y:S01]  /*f1510*/  IMAD R21, R28.reuse, 0x1d7, RZ ;  /* 0x000001d71c157824 */ /* 0x041fe200078e02ff */
[----:B--2---:R-:W-:Y:S02]  /*f1520*/  F2FP.BF16.PACK_AB R17, R7, R25 ;  /* 0x000000190711723e */ /* 0x004fe400000010ff */
[----:B------:R-:W2:Y:S01]  /*f1530*/  LDL.LU R25, [R1+0x150c] ;  /* 0x00150c0001197983 */ /* 0x000ea20000300800 */
[----:B------:R0:W-:Y:S02]  /*f1540*/  STL.64 [R1+0x440], R4 ;  /* 0x0004400401007387 */ /* 0x0001e40000100a00 */
[----:B------:R-:W-:Y:S01]  /*f1550*/  IMAD R7, R28, 0x1d6, RZ ;  /* 0x000001d61c077824 */ /* 0x000fe200078e02ff */
[----:B0-----:R-:W-:-:S04]  /*f1560*/  IADD3 R4, P5, R14, R2, RZ ;  /* 0x000000020e047210 */ /* 0x001fc80007fbe0ff */
[----:B------:R-:W-:-:S05]  /*f1570*/  LEA.HI.X.SX32 R5, R7, R3, 0x1, P5 ;  /* 0x0000000307057211 */ /* 0x000fca00028f0eff */
[----:B------:R0:W-:Y:S01]  /*f1580*/  STL.64 [R1+0x438], R4 ;  /* 0x0004380401007387 */ /* 0x0001e20000100a00 */
[----:B---3--:R-:W-:Y:S02]  /*f1590*/  F2FP.BF16.PACK_AB R14, R11, R8 ;  /* 0x000000080b0e723e */ /* 0x008fe400000010ff */
[----:B------:R-:W3:Y:S02]  /*f15a0*/  LDL.LU R11, [R1+0x1518] ;  /* 0x00151800010b7983 */ /* 0x000ee40000300800 */
[----:B------:R-:W3:Y:S01]  /*f15b0*/  LDL.LU R8, [R1+0x1514] ;  /* 0x0015140001087983 */ /* 0x000ee20000300800 */
[----:B------:R-:W3:Y:S01]  /*f15c0*/  LDL.LU R7, [R1+0x1520] ;  /* 0x0015200001077983 */ /* 0x000ee20000300800 */
[----:B0-----:R-:W-:Y:S02]  /*f15d0*/  IADD3 R4, P5, R15, R2, RZ ;  /* 0x000000020f047210 */ /* 0x001fe40007fbe0ff */
[----:B----4-:R-:W-:Y:S02]  /*f15e0*/  F2FP.BF16.PACK_AB R18, R26, R27 ;  /* 0x0000001b1a12723e */ /* 0x010fe400000010ff */
[----:B------:R-:W4:Y:S01]  /*f15f0*/  LDL.LU R27, [R1+0x151c] ;  /* 0x00151c00011b7983 */ /* 0x000f220000300800 */
[----:B------:R-:W-:-:S02]  /*f1600*/  F2FP.BF16.PACK_AB R15, R24, R29 ;  /* 0x0000001d180f723e */ /* 0x000fc400000010ff */
[----:B------:R-:W4:Y:S02]  /*f1610*/  LDL.LU R24, [R1+0x1528] ;  /* 0x0015280001187983 */ /* 0x000f240000300800 */
[----:B------:R-:W4:Y:S01]  /*f1620*/  LDL.LU R29, [R1+0x1524] ;  /* 0x00152400011d7983 */ /* 0x000f220000300800 */
[----:B------:R-:W-:Y:S01]  /*f1630*/  LEA.HI.X.SX32 R5, R21, R3, 0x1, P5 ;  /* 0x0000000315057211 */ /* 0x000fe200028f0eff */
[----:B------:R-:W-:-:S04]  /*f1640*/  IMAD R26, R28, 0x1d8, RZ ;  /* 0x000001d81c1a7824 */ /* 0x000fc800078e02ff */
[----:B------:R0:W-:Y:S02]  /*f1650*/  STL.64 [R1+0x430], R4 ;  /* 0x0004300401007387 */ /* 0x0001e40000100a00 */
[----:B0-----:R-:W-:Y:S02]  /*f1660*/  IADD3 R4, P5, R19, R2, RZ ;  /* 0x0000000213047210 */ /* 0x001fe40007fbe0ff */
[----:B-----5:R-:W-:Y:S02]  /*f1670*/  F2FP.BF16.PACK_AB R19, R6, R10 ;  /* 0x0000000a0613723e */ /* 0x020fe400000010ff */
[----:B------:R-:W-:Y:S01]  /*f1680*/  LEA.HI.X.SX32 R5, R26, R3, 0x1, P5 ;  /* 0x000000031a057211 */ /* 0x000fe200028f0eff */
[----:B------:R-:W5:Y:S01]  /*f1690*/  LDL.LU R6, [R1+0x1550] ;  /* 0x0015500001067983 */ /* 0x000f620000300800 */
[----:B------:R-:W5:Y:S02]  /*f16a0*/  LDL.LU R26, [R1+0x154c] ;  /* 0x00154c00011a7983 */ /* 0x000f640000300800 */
[----:B------:R-:W-:-:S02]  /*f16b0*/  IMAD R20, R28, 0x3b2, RZ ;  /* 0x000003b21c147824 */ /* 0x000fc400078e02ff */
[C---:B------:R-:W-:Y:S01]  /*f16c0*/  IMAD R22, R28.reuse, 0x1d9, RZ ;  /* 0x000001d91c167824 */ /* 0x040fe200078e02ff */
        /* <DEDUP_REMOVED lines=20> */
[----:B------:R-:W2:Y:S01]  /*f1810*/  LDL.LU R25, [R1+0x1564] ;  /* 0x0015640001197983 */ /* 0x000ea20000300800 */
[----:B0-----:R-:W-:Y:S02]  /*f1820*/  IADD3 R4, P5, R12, R2, RZ ;  /* 0x000000020c047210 */ /* 0x001fe40007fbe0ff */
[----:B---3--:R-:W-:Y:S02]  /*f1830*/  F2FP.BF16.PACK_AB R21, R11, R8 ;  /* 0x000000080b15723e */ /* 0x008fe400000010ff */
[----:B------:R-:W-:Y:S01]  /*f1840*/  LEA.HI.X.SX32 R5, R14, R3, 0x1, P5 ;  /* 0x000000030e057211 */ /* 0x000fe200028f0eff */
[----:B------:R-:W3:Y:S01]  /*f1850*/  LDL.LU R11, [R1+0x1590] ;  /* 0x00159000010b7983 */ /* 0x000ee20000300800 */
[----:B------:R-:W3:Y:S03]  /*f1860*/  LDL.LU R8, [R1+0x158c] ;  /* 0x00158c0001087983 */ /* 0x000ee60000300800 */
[----:B------:R0:W-:Y:S01]  /*f1870*/  STL.64 [R1+0x400], R4 ;  /* 0x0004000401007387 */ /* 0x0001e20000100a00 */
[----:B------:R-:W-:Y:S01]  /*f1880*/  IMAD R12, R28, 0x3ba, RZ ;  /* 0x000003ba1c0c7824 */ /* 0x000fe200078e02ff */
[----:B----4-:R-:W-:-:S02]  /*f1890*/  F2FP.BF16.PACK_AB R22, R7, R27 ;  /* 0x0000001b0716723e */ /* 0x010fc400000010ff */
[-C--:B0-----:R-:W-:Y:S01]  /*f18a0*/  IADD3 R4, P5, R13, R2.reuse, RZ ;  /* 0x000000020d047210 */ /* 0x081fe20007fbe0ff */
[----:B------:R-:W4:Y:S01]  /*f18b0*/  LDL.LU R7, [R1+0x1598] ;  /* 0x0015980001077983 */ /* 0x000f220000300800 */
[----:B------:R-:W-:Y:S01]  /*f18c0*/  F2FP.BF16.PACK_AB R23, R24, R29 ;  /* 0x0000001d1817723e */ /* 0x000fe200000010ff */
[----:B------:R-:W-:Y:S02]  /*f18d0*/  IMAD R29, R28, 0x1dc, RZ ;  /* 0x000001dc1c1d7824 */ /* 0x000fe400078e02ff */
[----:B------:R-:W4:Y:S01]  /*f18e0*/  LDL.LU R27, [R1+0x1594] ;  /* 0x00159400011b7983 */ /* 0x000f220000300800 */
[----:B------:R-:W4:Y:S02]  /*f18f0*/  LDL.LU R24, [R1+0x15a0] ;  /* 0x0015a00001187983 */ /* 0x000f240000300800 */
[----:B------:R-:W-:Y:S02]  /*f1900*/  LEA.HI.X.SX32 R5, R29, R3, 0x1, P5 ;  /* 0x000000031d057211 */ /* 0x000fe400028f0eff */
[----:B------:R-:W4:Y:S03]  /*f1910*/  LDL.LU R29, [R1+0x159c] ;  /* 0x00159c00011d7983 */ /* 0x000f260000300800 */
[----:B------:R0:W-:Y:S02]  /*f1920*/  STL.64 [R1+0x3f8], R4 ;  /* 0x0003f80401007387 */ /* 0x0001e40000100a00 */
        /* <DEDUP_REMOVED lines=13> */
[----:B------:R-:W-:Y:S01]  /*f1a00*/  F2FP.BF16.PACK_AB R13, R16, R18 ;  /* 0x00000012100d723e */ /* 0x000fe200000010ff */
[----:B------:R-:W-:Y:S01]  /*f1a10*/  IMAD R18, R28, 0x1df, RZ ;  /* 0x000001df1c127824 */ /* 0x000fe200078e02ff */
[----:B0-----:R-:W-:Y:S01]  /*f1a20*/  IADD3 R4, P5, R14, R2, RZ ;  /* 0x000000020e047210 */ /* 0x001fe20007fbe0ff */
[----:B------:R-:W-:Y:S02]  /*f1a30*/  F2FP.BF16.PACK_AB R14, R19, R10 ;  /* 0x0000000a130e723e */ /* 0x000fe400000010ff */
[----:B------:R-:W5:Y:S01]  /*f1a40*/  LDL.LU R10, [R1+0x15cc] ;  /* 0x0015cc00010a7983 */ /* 0x000f620000300800 */
[----:B------:R-:W-:Y:S01]  /*f1a50*/  LEA.HI.X.SX32 R5, R18, R3, 0x1, P5 ;  /* 0x0000000312057211 */ /* 0x000fe200028f0eff */
[C---:B------:R-:W-:Y:S02]  /*f1a60*/  IMAD R16, R28.reuse, 0x3c0, RZ ;  /* 0x000003c01c107824 */ /* 0x040fe400078e02ff */
[C---:B------:R-:W-:Y:S01]  /*f1a70*/  IMAD R17, R28.reuse, 0x3c2, RZ ;  /* 0x000003c21c117824 */ /* 0x040fe200078e02ff */
[----:B------:R0:W-:Y:S01]  /*f1a80*/  STS.128 [R0+0x300], R20 ;  /* 0x0003001400007388 */ /* 0x0001e20000000c00 */
[----:B------:R-:W-:-:S02]  /*f1a90*/  IMAD R19, R28, 0x3c4, RZ ;  /* 0x000003c41c137824 */ /* 0x000fc400078e02ff */
[C---:B0-----:R-:W-:Y:S01]  /*f1aa0*/  IMAD R21, R28.reuse, 0x1e1, RZ ;  /* 0x000001e11c157824 */ /* 0x041fe200078e02ff */
[----:B--2---:R-:W-:Y:S02]  /*f1ab0*/  F2FP.BF16.PACK_AB R15, R9, R25 ;  /* 0x00000019090f723e */ /* 0x004fe400000010ff */
[----:B------:R-:W2:Y:S01]  /*f1ac0*/  LDL.LU R25, [R1+0x15c4] ;  /* 0x0015c40001197983 */ /* 0x000ea20000300800 */
[----:B------:R0:W-:Y:S02]  /*f1ad0*/  STL.64 [R1+0x3e8], R4 ;  /* 0x0003e80401007387 */ /* 0x0001e40000100a00 */
[----:B------:R-:W-:Y:S01]  /*f1ae0*/  IMAD R9, R28, 0x1e0, RZ ;  /* 0x000001e01c097824 */ /* 0x000fe200078e02ff */
[----:B0-----:R-:W-:-:S04]  /*f1af0*/  IADD3 R4, P5, R16, R2, RZ ;  /* 0x0000000210047210 */ /* 0x001fc80007fbe0ff */
[----:B------:R-:W-:Y:S02]  /*f1b00*/  LEA.HI.X.SX32 R5, R9, R3, 0x1, P5 ;  /* 0x0000000309057211 */ /* 0x000fe400028f0eff */
[----:B---3--:R-:W-:-:S03]  /*f1b10*/  F2FP.BF16.PACK_AB R16, R11, R8 ;  /* 0x000000080b10723e */ /* 0x008fc600000010ff */
[----:B------:R0:W-:Y:S01]  /*f1b20*/  STL.64 [R1+0x3e0], R4 ;  /* 0x0003e00401007387 */ /* 0x0001e20000100a00 */
[----:B------:R-:W3:Y:S02]  /*f1b30*/  LDL.LU R11, [R1+0x15d8] ;  /* 0x0015d800010b7983 */ /* 0x000ee40000300800 */
[----:B------:R-:W3:Y:S02]  /*f1b40*/  LDL.LU R8, [R1+0x15d4] ;  /* 0x0015d40001087983 */ /* 0x000ee40000300800 */
[----:B------:R-:W3:Y:S01]  /*f1b50*/  LDL.LU R9, [R1+0x15e0] ;  /* 0x0015e00001097983 */ /* 0x000ee20000300800 */
[----:B0-----:R-:W-:Y:S01]  /*f1b60*/  IADD3 R4, P5, R17, R2, RZ ;  /* 0x0000000211047210 */ /* 0x001fe20007fbe0ff */
[----:B----4-:R-:W-:Y:S02]  /*f1b70*/  F2FP.BF16.PACK_AB R17, R7, R27 ;  /* 0x0000001b0711723e */ /* 0x010fe400000010ff */
[----:B------:R-:W4:Y:S01]  /*f1b80*/  LDL.LU R7, [R1+0x15dc] ;  /* 0x0015dc0001077983 */ /* 0x000f220000300800 */
[----:B------:R-:W-:-:S03]  /*f1b90*/  F2FP.BF16.PACK_AB R18, R24, R29 ;  /* 0x0000001d1812723e */ /* 0x000fc600000010ff */
[----:B------:R-:W4:Y:S01]  /*f1ba0*/  LDL.LU R24, [R1+0x15e8] ;  /* 0x0015e80001187983 */ /* 0x000f220000300800 */
[----:B------:R-:W4:Y:S01]  /*f1bb0*/  LDL.LU R29, [R1+0x15e4] ;  /* 0x0015e400011d7983 */ /* 0x000f220000300800 */
[----:B------:R-:W-:Y:S01]  /*f1bc0*/  LEA.HI.X.SX32 R5, R21, R3, 0x1, P5 ;  /* 0x0000000315057211 */ /* 0x000fe200028f0eff */
[----:B------:R-:W-:-:S04]  /*f1bd0*/  IMAD R27, R28, 0x1e2, RZ ;  /* 0x000001e21c1b7824 */ /* 0x000fc800078e02ff */
[----:B------:R0:W-:Y:S02]  /*f1be0*/  STL.64 [R1+0x3d8], R4 ;  /* 0x0003d80401007387 */ /* 0x0001e40000100a00 */
[----:B0-----:R-:W-:Y:S02]  /*f1bf0*/  IADD3 R4, P5, R19, R2, RZ ;  /* 0x0000000213047210 */ /* 0x001fe40007fbe0ff */
[----:B-----5:R-:W-:Y:S02]  /*f1c00*/  F2FP.BF16.PACK_AB R19, R6, R26 ;  /* 0x0000001a0613723e */ /* 0x020fe400000010ff */
[----:B------:R-:W5:Y:S01]  /*f1c10*/  LDL.LU R26, [R1+0x1610] ;  /* 0x00161000011a7983 */ /* 0x000f620000300800 */
[----:B------:R-:W-:Y:S02]  /*f1c20*/  LEA.HI.X.SX32 R5, R27, R3, 0x1, P5 ;  /* 0x000000031b057211 */ /* 0x000fe400028f0eff */
[----:B------:R-:W5:Y:S02]  /*f1c30*/  LDL.LU R27, [R1+0x160c] ;  /* 0x00160c00011b7983 */ /* 0x000f640000300800 */
[----:B------:R-:W-:-:S02]  /*f1c40*/  IMAD R20, R28, 0x3c6, RZ ;  /* 0x000003c61c147824 */ /* 0x000fc400078e02ff */
[C---:B------:R-:W-:Y:S01]  /*f1c50*/  IMAD R22, R28.reuse, 0x1e3, RZ ;  /* 0x000001e31c167824 */ /* 0x040fe200078e02ff */
[----:B------:R0:W-:Y:S01]  /*f1c60*/  STL.64 [R1+0x410], R4 ;  /* 0x0004100401007387 */ /* 0x0001e20000100a00 */
[----:B------:R-:W-:-:S03]  /*f1c70*/  IMAD R21, R28, 0x3c8, RZ ;  /* 0x000003c81c157824 */ /* 0x000fc600078e02ff */
[----:B------:R1:W-:Y:S01]  /*f1c80*/  STS.128 [R0+0x400], R16 ;  /* 0x0004001000007388 */ /* 0x0003e20000000c00 */
[----:B0-----:R-:W-:-:S04]  /*f1c90*/  IADD3 R4, P5, R20, R2, RZ ;  /* 0x0000000214047210 */ /* 0x001fc80007fbe0ff */
[----:B------:R-:W-:-:S05]  /*f1ca0*/  LEA.HI.X.SX32 R5, R22, R3, 0x1, P5 ;  /* 0x0000000316057211 */ /* 0x000fca00028f0eff */
[----:B------:R0:W-:Y:S01]  /*f1cb0*/  STL.64 [R1+0x418], R4 ;  /* 0x0004180401007387 */ /* 0x0001e20000100a00 */
[----:B-1----:R-:W5:Y:S02]  /*f1cc0*/  LDL.LU R16, [R1+0x1630] ;  /* 0x0016300001107983 */ /* 0x002f640000300800 */
[----:B------:R-:W5:Y:S02]  /*f1cd0*/  LDL.LU R18, [R1+0x162c] ;  /* 0x00162c0001127983 */ /* 0x000f640000300800 */
[----:B------:R-:W5:Y:S01]  /*f1ce0*/  LDL.LU R19, [R1+0x1618] ;  /* 0x0016180001137983 */ /* 0x000f620000300800 */
[----:B------:R-:W5:Y:S01]  /*f1cf0*/  LDL.LU R6, [R1+0x1614] ;  /* 0x0016140001067983 */ /* 0x000f620000300800 */
[----:B0-----:R-:W-:-:S03]  /*f1d00*/  IADD3 R4, P5, R21, R2, RZ ;  /* 0x0000000215047210 */ /* 0x001fc60007fbe0ff */
[----:B------:R0:W-:Y:S02]  /*f1d10*/  STS.128 [R0+0x380], R12 ;  /* 0x0003800c00007388 */ /* 0x0001e40000000c00 */
[C---:B0-----:R-:W-:Y:S02]  /*f1d20*/  IMAD R12, R28.reuse, 0x3ca, RZ ;  /* 0x000003ca1c0c7824 */ /* 0x041fe400078e02ff */
[C---:B------:R-:W-:Y:S02]  /*f1d30*/  IMAD R14, R28.reuse, 0x1e5, RZ ;  /* 0x000001e51c0e7824 */ /* 0x040fe400078e02ff */
[C---:B------:R-:W-:Y:S02]  /*f1d40*/  IMAD R13, R28.reuse, 0x3cc, RZ ;  /* 0x000003cc1c0d7824 */ /* 0x040fe400078e02ff */
[----:B------:R-:W-:Y:S01]  /*f1d50*/  IMAD R17, R28, 0x1e6, RZ ;  /* 0x000001e61c117824 */ /* 0x000fe200078e02ff */
        /* <DEDUP_REMOVED lines=8> */
[----:B------:R-:W3:Y:S01]  /*f1de0*/  LDL.LU R11, [R1+0x1620] ;  /* 0x00162000010b7983 */ /* 0x000ee20000300800 */
[----:B------:R-:W-:Y:S01]  /*f1df0*/  LEA.HI.X.SX32 R5, R14, R3, 0x1, P5 ;  /* 0x000000030e057211 */ /* 0x000fe200028f0eff */
[----:B------:R-:W3:Y:S04]  /*f1e00*/  LDL.LU R8, [R1+0x161c] ;  /* 0x00161c0001087983 */ /* 0x000ee80000300800 */
[----:B------:R0:W-:Y:S01]  /*f1e10*/  STL.64 [R1+0x390], R4 ;  /* 0x0003900401007387 */ /* 0x0001e20000100a00 */
[----:B----4-:R-:W-:-:S03]  /*f1e20*/  F2FP.BF16.PACK_AB R22, R9, R7 ;  /* 0x000000070916723e */ /* 0x010fc600000010ff */
[----:B------:R-:W4:Y:S01]  /*f1e30*/  LDL.LU R9, [R1+0x1640] ;  /* 0x0016400001097983 */ /* 0x000f220000300800 */
[----:B------:R-:W4:Y:S01]  /*f1e40*/  LDL.LU R7, [R1+0x163c] ;  /* 0x00163c0001077983 */ /* 0x000f220000300800 */
[----:B------:R-:W-:Y:S02]  /*f1e50*/  F2FP.BF16.PACK_AB R23, R24, R29 ;  /* 0x0000001d1817723e */ /* 0x000fe400000010ff */
[----:B0-----:R-:W-:Y:S01]  /*f1e60*/  IADD3 R4, P5, R13, R2, RZ ;  /* 0x000000020d047210 */ /* 0x001fe20007fbe0ff */
[----:B------:R-:W4:Y:S01]  /*f1e70*/  LDL.LU R24, [R1+0x1628] ;  /* 0x0016280001187983 */ /* 0x000f220000300800 */
[----:B------:R-:W4:Y:S02]  /*f1e80*/  LDL.LU R29, [R1+0x1624] ;  /* 0x00162400011d7983 */ /* 0x000f240000300800 */
[----:B------:R-:W-:Y:S01]  /*f1e90*/  IMAD R12, R28, 0x3ce, RZ ;  /* 0x000003ce1c0c7824 */ /* 0x000fe200078e02ff */
[----:B------:R-:W-:-:S05]  /*f1ea0*/  LEA.HI.X.SX32 R5, R17, R3, 0x1, P5 ;  /* 0x0000000311057211 */ /* 0x000fca00028f0eff */
[----:B------:R0:W-:Y:S02]  /*f1eb0*/  STL.64 [R1+0x3a8], R4 ;  /* 0x0003a80401007387 */ /* 0x0001e40000100a00 */
[----:B0-----:R-:W-:Y:S02]  /*f1ec0*/  IADD3 R4, P5, R12, R2, RZ ;  /* 0x000000020c047210 */ /* 0x001fe40007fbe0ff */
        /* <DEDUP_REMOVED lines=11> */
[----:B------:R-:W-:Y:S01]  /*f1f80*/  F2FP.BF16.PACK_AB R16, R16, R18 ;  /* 0x000000121010723e */ /* 0x000fe200000010ff */
[C---:B------:R-:W-:Y:S02]  /*f1f90*/  IMAD R18, R28.reuse, 0x1e9, RZ ;  /* 0x000001e91c127824 */ /* 0x040fe400078e02ff */
[----:B------:R0:W-:Y:S01]  /*f1fa0*/  STL.64 [R1+0x388], R4 ;  /* 0x0003880401007387 */ /* 0x0001e20000100a00 */
[----:B------:R-:W-:Y:S01]  /*f1fb0*/  IMAD R14, R28, 0x3d4, RZ ;  /* 0x000003d41c0e7824 */ /* 0x000fe200078e02ff */
[----:B0-----:R-:W-:-:S04]  /*f1fc0*/  IADD3 R4, P5, R13, R2, RZ ;  /* 0x000000020d047210 */ /* 0x001fc80007fbe0ff */
[----:B------:R-:W-:-:S05]  /*f1fd0*/  LEA.HI.X.SX32 R5, R18, R3, 0x1, P5 ;  /* 0x0000000312057211 */ /* 0x000fca00028f0eff */
[----:B------:R0:W-:Y:S04]  /*f1fe0*/  STL.64 [R1+0x380], R4 ;  /* 0x0003800401007387 */ /* 0x0001e80000100a00 */
[----:B------:R1:W-:Y:S01]  /*f1ff0*/  STS.128 [R0+0x480], R20 ;  /* 0x0004801400007388 */ /* 0x0003e20000000c00 */
[----:B------:R-:W-:Y:S01]  /*f2000*/  IMAD R15, R28, 0x3d6, RZ ;  /* 0x000003d61c0f7824 */ /* 0x000fe200078e02ff */
[----:B------:R-:W-:Y:S02]  /*f2010*/  F2FP.BF16.PACK_AB R13, R19, R6 ;  /* 0x00000006130d723e */ /* 0x000fe400000010ff */
[----:B0-----:R-:W-:Y:S01]  /*f2020*/  IADD3 R4, P5, R14, R2, RZ ;  /* 0x000000020e047210 */ /* 0x001fe20007fbe0ff */
[----:B-1----:R-:W5:Y:S01]  /*f2030*/  LDL.LU R23, [R1+0x1650] ;  /* 0x0016500001177983 */ /* 0x002f620000300800 */
[----:B------:R-:W5:Y:S02]  /*f2040*/  LDL.LU R6, [R1+0x164c] ;  /* 0x00164c0001067983 */ /* 0x000f640000300800 */
[----:B------:R-:W-:-:S02]  /*f2050*/  IMAD R21, R28, 0x1eb, RZ ;  /* 0x000001eb1c157824 */ /* 0x000fc400078e02ff */
[----:B------:R-:W-:Y:S01]  /*f2060*/  IMAD R19, R28, 0x3d8, RZ ;  /* 0x000003d81c137824 */ /* 0x000fe200078e02ff */
[----:B--2---:R-:W-:Y:S01]  /*f2070*/  F2FP.BF16.PACK_AB R17, R10, R25 ;  /* 0x000000190a11723e */ /* 0x004fe200000010ff */
[----:B------:R-:W-:Y:S01]  /*f2080*/  IMAD R25, R28, 0x1ea, RZ ;  /* 0x000001ea1c197824 */ /* 0x000fe200078e02ff */
[----:B------:R-:W2:Y:S04]  /*f2090*/  LDL.LU R10, [R1+0x1658] ;  /* 0x00165800010a7983 */ /* 0x000ea80000300800 */
[----:B------:R-:W-:-:S05]  /*f20a0*/  LEA.HI.X.SX32 R5, R25, R3, 0x1, P5 ;  /* 0x0000000319057211 */ /* 0x000fca00028f0eff */
[----:B------:R0:W-:Y:S01]  /*f20b0*/  STL.64 [R1+0x3a0], R4 ;  /* 0x0003a00401007387 */ /* 0x0001e20000100a00 */
[----:B------:R-:W2:Y:S01]  /*f20c0*/  LDL.LU R25, [R1+0x1654] ;  /* 0x0016540001197983 */ /* 0x000ea20000300800 */
[----:B---3--:R-:W-:Y:S02]  /*f20d0*/  F2FP.BF16.PACK_AB R14, R11, R8 ;  /* 0x000000080b0e723e */ /* 0x008fe400000010ff */
[----:B------:R-:W3:Y:S01]  /*f20e0*/  LDL.LU R11, [R1+0xe54] ;  /* 0x000e5400010b7983 */ /* 0x000ee20000300800 */
[----:B0-----:R-:W-:-:S04]  /*f20f0*/  IADD3 R4, P5, R15, R2, RZ ;  /* 0x000000020f047210 */ /* 0x001fc80007fbe0ff */
[----:B------:R-:W-:Y:S02]  /*f2100*/  LEA.HI.X.SX32 R5, R21, R3, 0x1, P5 ;  /* 0x0000000315057211 */ /* 0x000fe400028f0eff */
[----:B----4-:R-:W-:Y:S01]  /*f2110*/  F2FP.BF16.PACK_AB R15, R24, R29 ;  /* 0x0000001d180f723e */ /* 0x010fe200000010ff */
[----:B------:R-:W-:Y:S01]  /*f2120*/  IMAD R29, R28, 0x1ec, RZ ;  /* 0x000001ec1c1d7824 */ /* 0x000fe200078e02ff */
[----:B------:R-:W3:Y:S01]  /*f2130*/  LDL.LU R24, [R1+0x16cc] ;  /* 0x0016cc0001187983 */ /* 0x000ee20000300800 */
[----:B------:R0:W-:Y:S01]  /*f2140*/  STL.64 [R1+0x3c8], R4 ;  /* 0x0003c80401007387 */ /* 0x0001e20000100a00 */
[----:B------:R-:W-:Y:S01]  /*f2150*/  F2FP.BF16.PACK_AB R18, R9, R7 ;  /* 0x000000070912723e */ /* 0x000fe200000010ff */
[----:B------:R-:W4:Y:S01]  /*f2160*/  LDL.LU R8, [R1+0x1660] ;  /* 0x0016600001087983 */ /* 0x000f220000300800 */
[----:B------:R-:W4:Y:S01]  /*f2170*/  LDL.LU R9, [R1+0x165c] ;  /* 0x00165c0001097983 */ /* 0x000f220000300800 */
[----:B------:R-:W3:Y:S01]  /*f2180*/  LDL.LU R7, [R1+0x1668] ;  /* 0x0016680001077983 */ /* 0x000ee20000300800 */
[----:B0-----:R-:W-:-:S04]  /*f2190*/  IADD3 R4, P5, R19, R2, RZ ;  /* 0x0000000213047210 */ /* 0x001fc80007fbe0ff */
[----:B------:R-:W-:Y:S01]  /*f21a0*/  LEA.HI.X.SX32 R5, R29, R3, 0x1, P5 ;  /* 0x000000031d057211 */ /* 0x000fe200028f0eff */
[----:B------:R0:W-:Y:S01]  /*f21b0*/  STS.128 [R0+0x500], R12 ;  /* 0x0005000c00007388 */ /* 0x0001e20000000c00 */
[----:B-----5:R-:W-:-:S03]  /*f21c0*/  F2FP.BF16.PACK_AB R19, R26, R27 ;  /* 0x0000001b1a13723e */ /* 0x020fc600000010ff */
[----:B------:R1:W-:Y:S01]  /*f21d0*/  STL.64 [R1+0x3c0], R4 ;  /* 0x0003c00401007387 */ /* 0x0003e20000100a00 */
[----:B------:R-:W5:Y:S03]  /*f21e0*/  LDL.LU R26, [R1+0x1664] ;  /* 0x00166400011a7983 */ /* 0x000f660000300800 */
[----:B0-----:R-:W3:Y:S01]  /*f21f0*/  LDL.LU R14, [R1+0xe58] ;  /* 0x000e5800010e7983 */ /* 0x001ee20000300800 */
[----:B------:R-:W3:Y:S02]  /*f2200*/  LDL.LU R15, [R1+0x16d4] ;  /* 0x0016d400010f7983 */ /* 0x000ee40000300800 */
[C---:B------:R-:W-:Y:S02]  /*f2210*/  IMAD R20, R28.reuse, 0x3da, RZ ;  /* 0x000003da1c147824 */ /* 0x040fe400078e02ff */
[C---:B------:R-:W-:Y:S02]  /*f2220*/  IMAD R22, R28.reuse, 0x1ed, RZ ;  /* 0x000001ed1c167824 */ /* 0x040fe400078e02ff */
[----:B------:R-:W-:Y:S01]  /*f2230*/  IMAD R21, R28, 0x3dc, RZ ;  /* 0x000003dc1c157824 */ /* 0x000fe200078e02ff */
[----:B------:R-:W4:Y:S01]  /*f2240*/  LDL.LU R27, [R1+0xe50] ;  /* 0x000e5000011b7983 */ /* 0x000f220000300800 */
[----:B------:R-:W4:Y:S01]  /*f2250*/  LDL.LU R29, [R1+0x16dc] ;  /* 0x0016dc00011d7983 */ /* 0x000f220000300800 */
[----:B-1----:R-:W-:-:S04]  /*f2260*/  IADD3 R4, P5, R20, R2, RZ ;  /* 0x0000000214047210 */ /* 0x002fc80007fbe0ff */
[----:B------:R-:W-:Y:S01]  /*f2270*/  LEA.HI.X.SX32 R5, R22, R3, 0x1, P5 ;  /* 0x0000000316057211 */ /* 0x000fe200028f0eff */
[----:B------:R-:W-:-:S04]  /*f2280*/  IMAD R20, R28, 0x1ee, RZ ;  /* 0x000001ee1c147824 */ /* 0x000fc800078e02ff */
[----:B------:R0:W-:Y:S01]  /*f2290*/  STL.64 [R1+0x3b8], R4 ;  /* 0x0003b80401007387 */ /* 0x0001e20000100a00 */
[----:B------:R-:W-:-:S03]  /*f22a0*/  IMAD R12, R28, 0x3de, RZ ;  /* 0x000003de1c0c7824 */ /* 0x000fc600078e02ff */
[----:B------:R1:W-:Y:S01]  /*f22b0*/  STS.128 [R0+0x580], R16 ;  /* 0x0005801000007388 */ /* 0x0003e20000000c00 */
[----:B0-----:R-:W-:Y:S01]  /*f22c0*/  IADD3 R4, P5, R21, R2, RZ ;  /* 0x0000000215047210 */ /* 0x001fe20007fbe0ff */
[----:B-1----:R-:W-:Y:S01]  /*f22d0*/  IMAD R16, R28, 0x1ef, RZ ;  /* 0x000001ef1c107824 */ /* 0x002fe200078e02ff */
[----:B--2---:R-:W-:Y:S01]  /*f22e0*/  F2FP.BF16.PACK_AB R13, R10, R25 ;  /* 0x000000190a0d723e */ /* 0x004fe200000010ff */
[----:B---3--:R-:W-:-:S05]  /*f22f0*/  FFMA R5, R15, 0.69314718246459960938, R14 ;  /* 0x3f3172180f057823 */ /* 0x008fca000000000e */
[----:B------:R0:W-:Y:S02]  /*f2300*/  STL [R1+0x2f0], R5 ;  /* 0x0002f00501007387 */ /* 0x0001e40000100800 */
[----:B0-----:R-:W-:-:S05]  /*f2310*/  LEA.HI.X.SX32 R5, R20, R3, 0x1, P5 ;  /* 0x0000000314057211 */ /* 0x001fca00028f0eff */
[----:B------:R0:W-:Y:S01]  /*f2320*/  STL.64 [R1+0x378], R4 ;  /* 0x0003780401007387 */ /* 0x0001e20000100a00 */
[----:B------:R-:W2:Y:S02]  /*f2330*/  LDL.LU R19, [R1+0x1670] ;  /* 0x0016700001137983 */ /* 0x000ea40000300800 */
[----:B------:R-:W2:Y:S01]  /*f2340*/  LDL.LU R25, [R1+0x166c] ;  /* 0x00166c0001197983 */ /* 0x000ea20000300800 */
[----:B0-----:R-:W-:-:S04]  /*f2350*/  IADD3 R4, P5, R12, R2, RZ ;  /* 0x000000020c047210 */ /* 0x001fc80007fbe0ff */
[----:B------:R-:W-:-:S05]  /*f2360*/  LEA.HI.X.SX32 R5, R16, R3, 0x1, P5 ;  /* 0x0000000310057211 */ /* 0x000fca00028f0eff */
[----:B------:R0:W-:Y:S01]  /*f2370*/  STL.64 [R1+0x370], R4 ;  /* 0x0003700401007387 */ /* 0x0001e20000100a00 */
[----:B------:R-:W3:Y:S02]  /*f2380*/  LDL.LU R20, [R1+0xe4c] ;  /* 0x000e4c0001147983 */ /* 0x000ee40000300800 */
[----:B0-----:R-:W-:-:S05]  /*f2390*/  FFMA R5, R24, 0.69314718246459960938, R11 ;  /* 0x3f31721818057823 */ /* 0x001fca000000000b */
[----:B------:R0:W-:Y:S01]  /*f23a0*/  STL [R1+0x2f4], R5 ;  /* 0x0002f40501007387 */ /* 0x0001e20000100800 */
[----:B------:R-:W3:Y:S02]  /*f23b0*/  LDL.LU R24, [R1+0x16e0] ;  /* 0x0016e00001187983 */ /* 0x000ee40000300800 */
[C---:B------:R-:W-:Y:S02]  /*f23c0*/  IMAD R15, R28.reuse, 0x3e0, RZ ;  /* 0x000003e01c0f7824 */ /* 0x040fe400078e02ff */
[----:B------:R-:W-:-:S03]  /*f23d0*/  IMAD R11, R28, 0x1f0, RZ ;  /* 0x000001f01c0b7824 */ /* 0x000fc600078e02ff */
[----:B------:R-:W-:Y:S02]  /*f23e0*/  IADD3 R4, P5, R15, R2, RZ ;  /* 0x000000020f047210 */ /* 0x000fe40007fbe0ff */
[----:B------:R-:W-:Y:S01]  /*f23f0*/  F2FP.BF16.PACK_AB R12, R23, R6 ;  /* 0x00000006170c723e */ /* 0x000fe200000010ff */
[C---:B------:R-:W-:Y:S01]  /*f2400*/  IMAD R14, R28.reuse, 0x3e2, RZ ;  /* 0x000003e21c0e7824 */ /* 0x040fe200078e02ff */
[----:B------:R-:W3:Y:S01]  /*f2410*/  LDL.LU R23, [R1+0x1678] ;  /* 0x0016780001177983 */ /* 0x000ee20000300800 */
[----:B0-----:R-:W-:Y:S01]  /*f2420*/  LEA.HI.X.SX32 R5, R11, R3, 0x1, P5 ;  /* 0x000000030b057211 */ /* 0x001fe200028f0eff */
[----:B------:R-:W3:Y:S02]  /*f2430*/  LDL.LU R6, [R1+0x1674] ;  /* 0x0016740001067983 */ /* 0x000ee40000300800 */
[----:B------:R-:W3:Y:S02]  /*f2440*/  LDL.LU R10, [R1+0x1680] ;  /* 0x00168000010a7983 */ /* 0x000ee40000300800 */
[C---:B------:R-:W-:Y:S01]  /*f2450*/  IMAD R18, R28.reuse, 0x1f1, RZ ;  /* 0x000001f11c127824 */ /* 0x040fe200078e02ff */
[----:B------:R0:W-:Y:S01]  /*f2460*/  STL.64 [R1+0x368], R4 ;  /* 0x0003680401007387 */ /* 0x0001e20000100a00 */
[----:B------:R-:W3:Y:S02]  /*f2470*/  LDL.LU R11, [R1+0x167c] ;  /* 0x00167c00010b7983 */ /* 0x000ee40000300800 */
[----:B------:R-:W-:Y:S01]  /*f2480*/  IMAD R17, R28, 0x3e4, RZ ;  /* 0x000003e41c117824 */ /* 0x000fe200078e02ff */
[----:B0-----:R-:W-:Y:S01]  /*f2490*/  IADD3 R4, P5, R14, R2, RZ ;  /* 0x000000020e047210 */ /* 0x001fe20007fbe0ff */
[----:B----4-:R-:W-:-:S02]  /*f24a0*/  F2FP.BF16.PACK_AB R14, R8, R9 ;  /* 0x00000009080e723e */ /* 0x010fc400000010ff */
[----:B------:R-:W4:Y:S01]  /*f24b0*/  LDL.LU R8, [R1+0xe48] ;  /* 0x000e480001087983 */ /* 0x000f220000300800 */
[----:B------:R-:W-:Y:S01]  /*f24c0*/  LEA.HI.X.SX32 R5, R18, R3, 0x1, P5 ;  /* 0x0000000312057211 */ /* 0x000fe200028f0eff */
[----:B------:R-:W4:Y:S04]  /*f24d0*/  LDL.LU R9, [R1+0x16e8] ;  /* 0x0016e80001097983 */ /* 0x000f280000300800 */
[----:B------:R0:W-:Y:S01]  /*f24e0*/  STL.64 [R1+0x350], R4 ;  /* 0x0003500401007387 */ /* 0x0001e20000100a00 */
[----:B-----5:R-:W-:Y:S02]  /*f24f0*/  F2FP.BF16.PACK_AB R15, R7, R26 ;  /* 0x0000001a070f723e */ /* 0x020fe400000010ff */
[----:B------:R-:W5:Y:S02]  /*f2500*/  LDL.LU R7, [R1+0x1688] ;  /* 0x0016880001077983 */ /* 0x000f640000300800 */
[----:B------:R-:W-:-:S02]  /*f2510*/  IMAD R16, R28, 0x3e6, RZ ;  /* 0x000003e61c107824 */ /* 0x000fc400078e02ff */
[----:B0-----:R-:W-:Y:S02]  /*f2520*/  FFMA R5, R29, 0.69314718246459960938, R27 ;  /* 0x3f3172181d057823 */ /* 0x001fe4000000001b */
[C---:B------:R-:W-:Y:S01]  /*f2530*/  IMAD R29, R28.reuse, 0x1f2, RZ ;  /* 0x000001f21c1d7824 */ /* 0x040fe200078e02ff */
[----:B------:R-:W-:Y:S02]  /*f2540*/  IADD3 R4, P5, R17, R2, RZ ;  /* 0x0000000211047210 */ /* 0x000fe40007fbe0ff */
[----:B------:R0:W-:Y:S01]  /*f2550*/  STL [R1+0x2f8], R5 ;  /* 0x0002f80501007387 */ /* 0x0001e20000100800 */
[----:B------:R-:W5:Y:S02]  /*f2560*/  LDL.LU R26, [R1+0x1684] ;  /* 0x00168400011a7983 */ /* 0x000f640000300800 */
[----:B------:R-:W5:Y:S02]  /*f2570*/  LDL.LU R27, [R1+0x1690] ;  /* 0x00169000011b7983 */ /* 0x000f640000300800 */
[----:B------:R-:W-:Y:S01]  /*f2580*/  IMAD R18, R28, 0x1f3, RZ ;  /* 0x000001f31c127824 */ /* 0x000fe200078e02ff */
[----:B0-----:R-:W-:-:S02]  /*f2590*/  LEA.HI.X.SX32 R5, R29, R3, 0x1, P5 ;  /* 0x000000031d057211 */ /* 0x001fc400028f0eff */
[----:B------:R-:W5:Y:S03]  /*f25a0*/  LDL.LU R29, [R1+0x168c] ;  /* 0x00168c00011d7983 */ /* 0x000f660000300800 */
[----:B------:R0:W-:Y:S02]  /*f25b0*/  STL.64 [R1+0x360], R4 ;  /* 0x0003600401007387 */ /* 0x0001e40000100a00 */
[----:B------:R-:W-:Y:S01]  /*f25c0*/  IMAD R17, R28, 0x3e8, RZ ;  /* 0x000003e81c117824 */ /* 0x000fe200078e02ff */
[----:B------:R-:W-:Y:S01]  /*f25d0*/  STS.128 [R0+0x600], R12 ;  /* 0x0006000c00007388 */ /* 0x000fe20000000c00 */
[----:B0-----:R-:W-:-:S04]  /*f25e0*/  IADD3 R4, P5, R16, R2, RZ ;  /* 0x0000000210047210 */ /* 0x001fc80007fbe0ff */
[----:B------:R-:W-:-:S05]  /*f25f0*/  LEA.HI.X.SX32 R5, R18, R3, 0x1, P5 ;  /* 0x0000000312057211 */ /* 0x000fca00028f0eff */
[----:B------:R0:W-:Y:S02]  /*f2600*/  STL.64 [R1+0x358], R4 ;  /* 0x0003580401007387 */ /* 0x0001e40000100a00 */
[----:B0-----:R-:W-:Y:S02]  /*f2610*/  IADD3 R4, P5, R17, R2, RZ ;  /* 0x0000000211047210 */ /* 0x001fe40007fbe0ff */
[----:B--2---:R-:W-:Y:S01]  /*f2620*/  F2FP.BF16.PACK_AB R12, R19, R25 ;  /* 0x00000019130c723e */ /* 0x004fe200000010ff */
[----:B------:R-:W-:Y:S02]  /*f2630*/  IMAD R25, R28, 0x1f4, RZ ;  /* 0x000001f41c197824 */ /* 0x000fe400078e02ff */
[----:B---3--:R-:W-:-:S05]  /*f2640*/  FFMA R5, R24, 0.69314718246459960938, R20 ;  /* 0x3f31721818057823 */ /* 0x008fca0000000014 */
[----:B------:R0:W-:Y:S01]  /*f2650*/  STL [R1+0x2fc], R5 ;  /* 0x0002fc0501007387 */ /* 0x0001e20000100800 */
[----:B------:R-:W2:Y:S01]  /*f2660*/  LDL.LU R24, [R1+0xe44] ;  /* 0x000e440001187983 */ /* 0x000ea20000300800 */
[----:B0-----:R-:W-:Y:S02]  /*f2670*/  LEA.HI.X.SX32 R5, R25, R3, 0x1, P5 ;  /* 0x0000000319057211 */ /* 0x001fe400028f0eff */
[----:B------:R-:W2:Y:S01]  /*f2680*/  LDL.LU R25, [R1+0x16d0] ;  /* 0x0016d00001197983 */ /* 0x000ea20000300800 */
[C---:B------:R-:W-:Y:S02]  /*f2690*/  IMAD R13, R28.reuse, 0x3ea, RZ ;  /* 0x000003ea1c0d7824 */ /* 0x040fe400078e02ff */
[C---:B------:R-:W-:Y:S02]  /*f26a0*/  IMAD R17, R28.reuse, 0x1f5, RZ ;  /* 0x000001f51c117824 */ /* 0x040fe400078e02ff */
[----:B------:R0:W-:Y:S02]  /*f26b0*/  STL.64 [R1+0x348], R4 ;  /* 0x0003480401007387 */ /* 0x0001e40000100a00 */
[----:B------:R-:W-:Y:S01]  /*f26c0*/  IMAD R16, R28, 0x3ec, RZ ;  /* 0x000003ec1c107824 */ /* 0x000fe200078e02ff */
[----:B0-----:R-:W-:Y:S01]  /*f26d0*/  IADD3 R4, P5, R13, R2, RZ ;  /* 0x000000020d047210 */ /* 0x001fe20007fbe0ff */
[----:B------:R-:W-:-:S03]  /*f26e0*/  F2FP.BF16.PACK_AB R13, R23, R6 ;  /* 0x00000006170d723e */ /* 0x000fc600000010ff */
[----:B------:R-:W-:Y:S02]  /*f26f0*/  LEA.HI.X.SX32 R5, R17, R3, 0x1, P5 ;  /* 0x0000000311057211 */ /* 0x000fe400028f0eff */
[----:B------:R-:W-:Y:S03]  /*f2700*/  STL.64 [R1+0x4010], R12 ;  /* 0x0040100c01007387 */ /* 0x000fe60000100a00 */
[----:B------:R4:W-:Y:S02]  /*f2710*/  STL.64 [R1+0x318], R4 ;  /* 0x0003180401007387 */ /* 0x0009e40000100a00 */
[----:B------:R-:W3:Y:S02]  /*f2720*/  LDL.LU R20, [R1+0x16ac] ;  /* 0x0016ac0001147983 */ /* 0x000ee40000300800 */
[----:B------:R-:W-:Y:S02]  /*f2730*/  IMAD R15, R28, 0x3ee, RZ ;  /* 0x000003ee1c0f7824 */ /* 0x000fe400078e02ff */
[----:B----4-:R-:W-:-:S02]  /*f2740*/  FFMA R5, R9, 0.69314718246459960938, R8 ;  /* 0x3f31721809057823 */ /* 0x010fc40000000008 */
[----:B------:R-:W-:Y:S01]  /*f2750*/  IMAD R9, R28, 0x1f6, RZ ;  /* 0x000001f61c097824 */ /* 0x000fe200078e02ff */
[----:B------:R-:W-:Y:S02]  /*f2760*/  IADD3 R4, P5, R16, R2, RZ ;  /* 0x0000000210047210 */ /* 0x000fe40007fbe0ff */
[----:B------:R0:W-:Y:S01]  /*f2770*/  STL [R1+0x2e0], R5 ;  /* 0x0002e00501007387 */ /* 0x0001e20000100800 */
[----:B------:R-:W4:Y:S02]  /*f2780*/  LDL.LU R22, [R1+0xe3c] ;  /* 0x000e3c0001167983 */ /* 0x000f240000300800 */
[----:B------:R-:W4:Y:S02]  /*f2790*/  LDL.LU R23, [R1+0x16d8] ;  /* 0x0016d80001177983 */ /* 0x000f240000300800 */
[----:B------:R-:W-:Y:S01]  /*f27a0*/  IMAD R19, R28, 0x1f7, RZ ;  /* 0x000001f71c137824 */ /* 0x000fe200078e02ff */
[----:B0-----:R-:W-:-:S05]  /*f27b0*/  LEA.HI.X.SX32 R5, R9, R3, 0x1, P5 ;  /* 0x0000000309057211 */ /* 0x001fca00028f0eff */
[----:B------:R0:W-:Y:S01]  /*f27c0*/  STL.64 [R1+0x340], R4 ;  /* 0x0003400401007387 */ /* 0x0001e20000100a00 */
[----:B------:R-:W3:Y:S01]  /*f27d0*/  LDL.LU R12, [R1+0x16b4] ;  /* 0x0016b400010c7983 */ /* 0x000ee20000300800 */
[----:B------:R-:W-:Y:S01]  /*f27e0*/  F2FP.BF16.PACK_AB R14, R10, R11 ;  /* 0x0000000b0a0e723e */ /* 0x000fe200000010ff */
[----:B------:R-:W3:Y:S01]  /*f27f0*/  LDL.LU R13, [R1+0x16a0] ;  /* 0x0016a000010d7983 */ /* 0x000ee20000300800 */
[----:B------:R-:W3:Y:S01]  /*f2800*/  LDL.LU R10, [R1+0x169c] ;  /* 0x00169c00010a7983 */ /* 0x000ee20000300800 */
[----:B-----5:R-:W-:Y:S01]  /*f2810*/  F2FP.BF16.PACK_AB R16, R27, R29 ;  /* 0x0000001d1b10723e */ /* 0x020fe200000010ff */
[----:B------:R-:W5:Y:S02]  /*f2820*/  LDL.LU R6, [R1+0xe38] ;  /* 0x000e380001067983 */ /* 0x000f640000300800 */
[----:B------:R-:W-:Y:S01]  /*f2830*/  IMAD R18, R28, 0x3f0, RZ ;  /* 0x000003f01c127824 */ /* 0x000fe200078e02ff */
[----:B------:R-:W5:Y:S01]  /*f2840*/  LDL.LU R29, [R1+0x16e4] ;  /* 0x0016e400011d7983 */ /* 0x000f620000300800 */
[----:B------:R-:W3:Y:S01]  /*f2850*/  LDL.LU R11, [R1+0x16c0] ;  /* 0x0016c000010b7983 */ /* 0x000ee20000300800 */
[----:B0-----:R-:W-:-:S04]  /*f2860*/  IADD3 R4, P5, R15, R2, RZ ;  /* 0x000000020f047210 */ /* 0x001fc80007fbe0ff */
[----:B------:R-:W-:Y:S01]  /*f2870*/  LEA.HI.X.SX32 R5, R19, R3, 0x1, P5 ;  /* 0x0000000313057211 */ /* 0x000fe200028f0eff */
[----:B------:R-:W-:-:S04]  /*f2880*/  F2FP.BF16.PACK_AB R15, R7, R26 ;  /* 0x0000001a070f723e */ /* 0x000fc800000010ff */
[----:B------:R0:W-:Y:S01]  /*f2890*/  STL.64 [R1+0x338], R4 ;  /* 0x0003380401007387 */ /* 0x0001e20000100a00 */
[----:B------:R-:W3:Y:S02]  /*f28a0*/  LDL.LU R8, [R1+0x16bc] ;  /* 0x0016bc0001087983 */ /* 0x000ee40000300800 */
[----:B------:R-:W3:Y:S02]  /*f28b0*/  LDL.LU R9, [R1+0x16a8] ;  /* 0x0016a80001097983 */ /* 0x000ee40000300800 */
[----:B------:R-:W3:Y:S01]  /*f28c0*/  LDL.LU R7, [R1+0x16a4] ;  /* 0x0016a40001077983 */ /* 0x000ee20000300800 */
[----:B0-----:R-:W-:Y:S02]  /*f28d0*/  IADD3 R4, P5, R18, R2, RZ ;  /* 0x0000000212047210 */ /* 0x001fe40007fbe0ff */
[----:B------:R-:W3:Y:S01]  /*f28e0*/  LDL.LU R18, [R1+0x1694] ;  /* 0x0016940001127983 */ /* 0x000ee20000300800 */
[----:B------:R-:W3:Y:S02]  /*f28f0*/  LDL.LU R26, [R1+0x16c8] ;  /* 0x0016c800011a7983 */ /* 0x000ee40000300800 */
[----:B------:R-:W3:Y:S02]  /*f2900*/  LDL.LU R27, [R1+0x16c4] ;  /* 0x0016c400011b7983 */ /* 0x000ee40000300800 */
[----:B------:R-:W-:-:S02]  /*f2910*/  IMAD R17, R28, 0x3f2, RZ ;  /* 0x000003f21c117824 */ /* 0x000fc400078e02ff */
[----:B--2---:R-:W-:-:S05]  /*f2920*/  FFMA R5, R25, 0.69314718246459960938, R24 ;  /* 0x3f31721819057823 */ /* 0x004fca0000000018 */
[----:B------:R0:W-:Y:S01]  /*f2930*/  STL [R1+0x2e4], R5 ;  /* 0x0002e40501007387 */ /* 0x0001e20000100800 */
[----:B------:R-:W2:Y:S02]  /*f2940*/  LDL.LU R24, [R1+0xe30] ;  /* 0x000e300001187983 */ /* 0x000ea40000300800 */
[----:B------:R-:W2:Y:S02]  /*f2950*/  LDL.LU R25, [R1+0x16ec] ;  /* 0x0016ec0001197983 */ /* 0x000ea40000300800 */
[----:B0-----:R-:W-:-:S05]  /*f2960*/  IMAD R5, R28, 0x1f8, RZ ;  /* 0x000001f81c057824 */ /* 0x001fca00078e02ff */
[----:B------:R-:W-:-:S05]  /*f2970*/  LEA.HI.X.SX32 R5, R5, R3, 0x1, P5 ;  /* 0x0000000305057211 */ /* 0x000fca00028f0eff */
[----:B------:R0:W-:Y:S04]  /*f2980*/  STL.64 [R1+0x330], R4 ;  /* 0x0003300401007387 */ /* 0x0001e80000100a00 */
[----:B0-----:R-:W3:Y:S01]  /*f2990*/  LDL.LU R5, [R1+0x16b0] ;  /* 0x0016b00001057983 */ /* 0x001ee20000300800 */
[----:B------:R-:W-:Y:S02]  /*f29a0*/  IADD3 R4, P5, R17, R2, RZ ;  /* 0x0000000211047210 */ /* 0x000fe40007fbe0ff */
[----:B------:R-:W2:Y:S02]  /*f29b0*/  LDL.LU R17, [R1+0x1698] ;  /* 0x0016980001117983 */ /* 0x000ea40000300800 */
[C---:B------:R-:W-:Y:S02]  /*f29c0*/  IMAD R21, R28.reuse, 0x1f9, RZ ;  /* 0x000001f91c157824 */ /* 0x040fe400078e02ff */
[----:B------:R-:W-:Y:S01]  /*f29d0*/  IMAD R19, R28, 0x3f4, RZ ;  /* 0x000003f41c137824 */ /* 0x000fe200078e02ff */
[----:B---3--:R-:W-:-:S02]  /*f29e0*/  F2FP.BF16.PACK_AB R20, R5, R20 ;  /* 0x000000140514723e */ /* 0x008fc400000010ff */
[----:B------:R-:W-:Y:S02]  /*f29f0*/  LEA.HI.X.SX32 R5, R21, R3, 0x1, P5 ;  /* 0x0000000315057211 */ /* 0x000fe400028f0eff */
[----:B------:R-:W3:Y:S03]  /*f2a00*/  LDL.LU R21, [R1+0x16b8] ;  /* 0x0016b80001157983 */ /* 0x000ee60000300800 */
[----:B------:R0:W-:Y:S01]  /*f2a10*/  STL.64 [R1+0x310], R4 ;  /* 0x0003100401007387 */ /* 0x0001e20000100a00 */
[----:B--2---:R-:W-:Y:S01]  /*f2a20*/  F2FP.BF16.PACK_AB R17, R17, R18 ;  /* 0x000000121111723e */ /* 0x004fe200000010ff */
[C---:B------:R-:W-:Y:S01]  /*f2a30*/  IMAD R18, R28.reuse, 0x3f6, RZ ;  /* 0x000003f61c127824 */ /* 0x040fe200078e02ff */
[----:B0-----:R-:W-:Y:S01]  /*f2a40*/  IADD3 R4, P5, R19, R2, RZ ;  /* 0x0000000213047210 */ /* 0x001fe20007fbe0ff */
[----:B----4-:R-:W-:Y:S02]  /*f2a50*/  FFMA R5, R23, 0.69314718246459960938, R22 ;  /* 0x3f31721817057823 */ /* 0x010fe40000000016 */
[----:B------:R-:W-:-:S03]  /*f2a60*/  IMAD R19, R28, 0x1fa, RZ ;  /* 0x000001fa1c137824 */ /* 0x000fc600078e02ff */
[----:B------:R0:W-:Y:S01]  /*f2a70*/  STL [R1+0x2e8], R5 ;  /* 0x0002e80501007387 */ /* 0x0001e20000100800 */
[----:B------:R-:W-:Y:S01]  /*f2a80*/  IMAD R23, R28, 0x1fb, RZ ;  /* 0x000001fb1c177824 */ /* 0x000fe200078e02ff */
[----:B0-----:R-:W-:-:S05]  /*f2a90*/  LEA.HI.X.SX32 R5, R19, R3, 0x1, P5 ;  /* 0x0000000313057211 */ /* 0x001fca00028f0eff */
[----:B------:R0:W-:Y:S01]  /*f2aa0*/  STL.64 [R1+0x328], R4 ;  /* 0x0003280401007387 */ /* 0x0001e20000100a00 */
[----:B------:R-:W-:Y:S01]  /*f2ab0*/  IMAD R22, R28, 0x3f8, RZ ;  /* 0x000003f81c167824 */ /* 0x000fe200078e02ff */
[----:B0-----:R-:W-:-:S04]  /*f2ac0*/  IADD3 R4, P5, R18, R2, RZ ;  /* 0x0000000212047210 */ /* 0x001fc80007fbe0ff */
[----:B------:R-:W-:Y:S01]  /*f2ad0*/  LEA.HI.X.SX32 R5, R23, R3, 0x1, P5 ;  /* 0x0000000317057211 */ /* 0x000fe200028f0eff */
[----:B------:R-:W-:Y:S02]  /*f2ae0*/  F2FP.BF16.PACK_AB R18, R13, R10 ;  /* 0x0000000a0d12723e */ /* 0x000fe400000010ff */
[C---:B------:R-:W-:Y:S02]  /*f2af0*/  IMAD R10, R28.reuse, 0x1fc, RZ ;  /* 0x000001fc1c0a7824 */ /* 0x040fe400078e02ff */
[----:B------:R5:W-:Y:S01]  /*f2b00*/  STL.64 [R1+0x320], R4 ;  /* 0x0003200401007387 */ /* 0x000be20000100a00 */
[----:B------:R-:W-:Y:S02]  /*f2b10*/  IMAD R19, R28, 0x3fa, RZ ;  /* 0x000003fa1c137824 */ /* 0x000fe400078e02ff */
[----:B-----5:R-:W-:Y:S01]  /*f2b20*/  FFMA R5, R29, 0.69314718246459960938, R6 ;  /* 0x3f3172181d057823 */ /* 0x020fe20000000006 */
[----:B------:R-:W-:-:S04]  /*f2b30*/  IADD3 R4, P5, R22, R2, RZ ;  /* 0x0000000216047210 */ /* 0x000fc80007fbe0ff */
[----:B------:R0:W-:Y:S01]  /*f2b40*/  STL [R1+0x2ec], R5 ;  /* 0x0002ec0501007387 */ /* 0x0001e20000100800 */
[----:B------:R-:W-:Y:S01]  /*f2b50*/  IMAD R29, R28, 0x1fd, RZ ;  /* 0x000001fd1c1d7824 */ /* 0x000fe200078e02ff */
[----:B0-----:R-:W-:-:S05]  /*f2b60*/  LEA.HI.X.SX32 R5, R10, R3, 0x1, P5 ;  /* 0x000000030a057211 */ /* 0x001fca00028f0eff */
[----:B------:R0:W-:Y:S01]  /*f2b70*/  STL.64 [R1+0x308], R4 ;  /* 0x0003080401007387 */ /* 0x0001e20000100a00 */
[----:B------:R-:W-:Y:S02]  /*f2b80*/  F2FP.BF16.PACK_AB R22, R11, R8 ;  /* 0x000000080b16723e */ /* 0x000fe400000010ff */
[----:B0-----:R-:W-:-:S04]  /*f2b90*/  IADD3 R4, P5, R19, R2, RZ ;  /* 0x0000000213047210 */ /* 0x001fc80007fbe0ff */
[----:B------:R-:W-:-:S05]  /*f2ba0*/  LEA.HI.X.SX32 R5, R29, R3, 0x1, P5 ;  /* 0x000000031d057211 */ /* 0x000fca00028f0eff */
[----:B------:R-:W-:Y:S01]  /*f2bb0*/  STL.64 [R1+0x300], R4 ;  /* 0x0003000401007387 */ /* 0x000fe20000100a00 */
[----:B------:R-:W2:Y:S01]  /*f2bc0*/  LDL.LU R11, [R1+0x270] ;  /* 0x00027000010b7983 */ /* 0x000ea20000300800 */
[----:B------:R-:W-:Y:S02]  /*f2bd0*/  F2FP.BF16.PACK_AB R19, R9, R7 ;  /* 0x000000070913723e */ /* 0x000fe400000010ff */
[----:B--2---:R0:W-:Y:S04]  /*f2be0*/  STL [R1+0x4008], R11 ;  /* 0x0040080b01007387 */ /* 0x0041e80000100800 */
[----:B0-----:R-:W2:Y:S01]  /*f2bf0*/  LDL.LU R11, [R1+0x2c0] ;  /* 0x0002c000010b7983 */ /* 0x001ea20000300800 */
[----:B------:R-:W4:Y:S03]  /*f2c00*/  LDL.LU.64 R6, [R1+0xdf8] ;  /* 0x000df80001067983 */ /* 0x000f260000300a00 */
[----:B----4-:R0:W-:Y:S04]  /*f2c10*/  STL.64 [R1+0x3fe8], R6 ;  /* 0x003fe80601007387 */ /* 0x0101e80000100a00 */
[----:B0-----:R-:W4:Y:S04]  /*f2c20*/  LDL.LU.64 R6, [R1+0x988] ;  /* 0x0009880001067983 */ /* 0x001f280000300a00 */
[----:B----4-:R0:W-:Y:S04]  /*f2c30*/  STL.64 [R1+0x3ff0], R6 ;  /* 0x003ff00601007387 */ /* 0x0101e80000100a00 */
[----:B0-----:R-:W4:Y:S01]  /*f2c40*/  LDL.LU.64 R6, [R1+0xe68] ;  /* 0x000e680001067983 */ /* 0x001f220000300a00 */
[----:B------:R-:W-:-:S03]  /*f2c50*/  IMAD R23, R28, 0x3fc, RZ ;  /* 0x000003fc1c177824 */ /* 0x000fc600078e02ff */
[----:B----4-:R0:W-:Y:S04]  /*f2c60*/  STL.64 [R1+0x3ff8], R6 ;  /* 0x003ff80601007387 */ /* 0x0101e80000100a00 */
[----:B0-----:R-:W4:Y:S01]  /*f2c70*/  LDL.LU.64 R6, [R1+0x990] ;  /* 0x0009900001067983 */ /* 0x001f220000300a00 */
[----:B---3--:R-:W-:Y:S01]  /*f2c80*/  F2FP.BF16.PACK_AB R21, R21, R12 ;  /* 0x0000000c1515723e */ /* 0x008fe200000010ff */
[----:B------:R-:W-:Y:S01]  /*f2c90*/  IMAD R13, R28, 0x1fe, RZ ;  /* 0x000001fe1c0d7824 */ /* 0x000fe200078e02ff */
[----:B------:R-:W-:Y:S01]  /*f2ca0*/  IADD3 R12, P5, R23, R2, RZ ;  /* 0x00000002170c7210 */ /* 0x000fe20007fbe0ff */
[----:B------:R-:W-:Y:S01]  /*f2cb0*/  FFMA R10, R25, 0.69314718246459960938, R24 ;  /* 0x3f317218190a7823 */ /* 0x000fe20000000018 */
[----:B------:R-:W-:Y:S02]  /*f2cc0*/  F2FP.BF16.PACK_AB R23, R26, R27 ;  /* 0x0000001b1a17723e */ /* 0x000fe400000010ff */
[----:B------:R-:W-:Y:S01]  /*f2cd0*/  LEA.HI.X.SX32 R13, R13, R3, 0x1, P5 ;  /* 0x000000030d0d7211 */ /* 0x000fe200028f0eff */
[----:B----4-:R0:W-:Y:S04]  /*f2ce0*/  STL.64 [R1+0x4000], R6 ;  /* 0x0040000601007387 */ /* 0x0101e80000100a00 */
[----:B0-----:R-:W3:Y:S01]  /*f2cf0*/  LDL.LU.64 R6, [R1+0x998] ;  /* 0x0009980001067983 */ /* 0x001ee20000300a00 */
[----:B------:R-:W4:Y:S02]  /*f2d00*/  LDL.LU.64 R8, [R1+0xdf0] ;  /* 0x000df00001087983 */ /* 0x000f240000300a00 */
[----:B------:R-:W5:Y:S02]  /*f2d10*/  LDL.LU R24, [R1+0x230] ;  /* 0x0002300001187983 */ /* 0x000f640000300800 */
[----:B------:R-:W2:Y:S01]  /*f2d20*/  LDL.LU.64 R4, [R1+0x970] ;  /* 0x0009700001047983 */ /* 0x000ea20000300a00 */
[----:B------:R-:W2:Y:S01]  /*f2d30*/  LDL.LU.64 R26, [R1+0x968] ;  /* 0x00096800011a7983 */ /* 0x000ea20000300a00 */
[----:B------:R-:W2:Y:S02]  /*f2d40*/  LDL.LU R25, [R1+0x1f0] ;  /* 0x0001f00001197983 */ /* 0x000ea40000300800 */
[----:B------:R0:W-:Y:S02]  /*f2d50*/  STL [R1+0x3b00], R10 ;  /* 0x003b000a01007387 */ /* 0x0001e40000100800 */
[----:B0-----:R-:W2:Y:S01]  /*f2d60*/  LDL.LU R10, [R1+0x2b0] ;  /* 0x0002b000010a7983 */ /* 0x001ea20000300800 */
[----:B------:R0:W-:Y:S03]  /*f2d70*/  STL.64 [R1+0x2d8], R12 ;  /* 0x0002d80c01007387 */ /* 0x0001e60000100a00 */
[----:B0-----:R-:W2:Y:S04]  /*f2d80*/  LDL.LU.64 R12, [R1+0x4010] ;  /* 0x00401000010c7983 */ /* 0x001ea80000300a00 */
[----:B------:R-:W-:Y:S04]  /*f2d90*/  STS.128 [R0+0x700], R16 ;  /* 0x0007001000007388 */ /* 0x000fe80000000c00 */
[----:B------:R-:W-:Y:S01]  /*f2da0*/  STS.128 [R0+0x780], R20 ;  /* 0x0007801400007388 */ /* 0x000fe20000000c00 */
[----:B------:R-:W-:-:S02]  /*f2db0*/  IMAD R29, R28, 0x1ff, RZ ;  /* 0x000001ff1c1d7824 */ /* 0x000fc400078e02ff */
[----:B------:R-:W-:-:S05]  /*f2dc0*/  IMAD R28, R28, 0x3fe, RZ ;  /* 0x000003fe1c1c7824 */ /* 0x000fca00078e02ff */
[----:B------:R-:W-:-:S04]  /*f2dd0*/  IADD3 R28, P5, R28, R2, RZ ;  /* 0x000000021c1c7210 */ /* 0x000fc80007fbe0ff */
[----:B------:R-:W-:Y:S01]  /*f2de0*/  LEA.HI.X.SX32 R29, R29, R3, 0x1, P5 ;  /* 0x000000031d1d7211 */ /* 0x000fe200028f0eff */
[----:B--2---:R0:W-:Y:S01]  /*f2df0*/  STS.128 [R0+0x680], R12 ;  /* 0x0006800c00007388 */ /* 0x0041e20000000c00 */
[----:B------:R-:W-:Y:S06]  /*f2e00*/  BAR.SYNC.DEFER_BLOCKING 0x0 ;  /* 0x0000000000007b1d */ /* 0x000fec0000010000 */
[----:B0-----:R-:W2:Y:S01]  /*f2e10*/  LDL.LU.64 R12, [R1+0xe08] ;  /* 0x000e0800010c7983 */ /* 0x001ea20000300a00 */
[----:B------:R-:W2:Y:S02]  /*f2e20*/  LDL.LU.64 R14, [R1+0xe00] ;  /* 0x000e0000010e7983 */ /* 0x000ea40000300a00 */
[----:B------:R-:W2:Y:S02]  /*f2e30*/  LDL.LU.64 R16, [R1+0x980] ;  /* 0x0009800001107983 */ /* 0x000ea40000300a00 */
[----:B------:R-:W2:Y:S01]  /*f2e40*/  LDL.LU.64 R18, [R1+0x978] ;  /* 0x0009780001127983 */ /* 0x000ea20000300a00 */
[----:B------:R-:W2:Y:S01]  /*f2e50*/  LDL.LU R22, [R1+0x240] ;  /* 0x0002400001167983 */ /* 0x000ea20000300800 */
[----:B------:R-:W2:Y:S01]  /*f2e60*/  LDL.LU.64 R20, [R1+0xe10] ;  /* 0x000e100001147983 */ /* 0x000ea20000300a00 */
[----:B------:R-:W-:Y:S01]  /*f2e70*/  PRMT R0, R11, 0x7632, R0 ;  /* 0x000076320b007816 */ /* 0x000fe20000000000 */
[----:B------:R-:W2:Y:S01]  /*f2e80*/  LDL.LU R23, [R1+0x200] ;  /* 0x0002000001177983 */ /* 0x000ea20000300800 */
[----:B------:R0:W-:Y:S04]  /*f2e90*/  STL.64 [R1+0x37f8], R28 ;  /* 0x0037f81c01007387 */ /* 0x0001e80000100a00 */
[----:B------:R1:W-:Y:S01]  /*f2ea0*/  STG.E.U16 [R2.64], R11 ;  /* 0x0000000b02007986 */ /* 0x0003e2000c101506 */
[----:B---3--:R3:W-:Y:S03]  /*f2eb0*/  STG.E.U16 [R6.64], R0 ;  /* 0x0000000006007986 */ /* 0x0087e6000c101506 */
[----:B0-----:R-:W2:Y:S01]  /*f2ec0*/  LDL.LU.64 R28, [R1+0xe60] ;  /* 0x000e6000011c7983 */ /* 0x001ea20000300a00 */
[----:B-1----:R-:W2:Y:S02]  /*f2ed0*/  LDL.LU R11, [R1+0x4008] ;  /* 0x00400800010b7983 */ /* 0x002ea40000300800 */
[----:B------:R-:W2:Y:S02]  /*f2ee0*/  LDL.LU R3, [R1+0x280] ;  /* 0x0002800001037983 */ /* 0x000ea40000300800 */
[----:B---3--:R-:W2:Y:S02]  /*f2ef0*/  LDL.LU.64 R6, [R1+0x4000] ;  /* 0x0040000001067983 */ /* 0x008ea40000300a00 */
[----:B--2---:R0:W-:Y:S04]  /*f2f00*/  STG.E.U16 [R6.64], R3 ;  /* 0x0000000306007986 */ /* 0x0041e8000c101506 */
[----:B0-----:R-:W2:Y:S01]  /*f2f10*/  LDL.LU.64 R6, [R1+0x3ff8] ;  /* 0x003ff80001067983 */ /* 0x001ea20000300a00 */
[----:B------:R-:W-:-:S05]  /*f2f20*/  PRMT R2, R3, 0x7632, R2 ;  /* 0x0000763203027816 */ /* 0x000fca0000000002 */
[----:B--2---:R0:W-:Y:S04]  /*f2f30*/  STG.E.U16 [R6.64], R2 ;  /* 0x0000000206007986 */ /* 0x0041e8000c101506 */
[----:B0-----:R-:W2:Y:S01]  /*f2f40*/  LDL.LU.64 R6, [R1+0x3ff0] ;  /* 0x003ff00001067983 */ /* 0x001ea20000300a00 */
[----:B------:R-:W-:Y:S02]  /*f2f50*/  PRMT R0, R22, 0x7632, R0 ;  /* 0x0000763216007816 */ /* 0x000fe40000000000 */
[----:B------:R-:W-:Y:S01]  /*f2f60*/  PRMT R2, R23, 0x7632, R2 ;  /* 0x0000763217027816 */ /* 0x000fe20000000002 */
[----:B--2---:R0:W-:Y:S04]  /*f2f70*/  STG.E.U16 [R6.64], R22 ;  /* 0x0000001606007986 */ /* 0x0041e8000c101506 */
[----:B0-----:R-:W2:Y:S01]  /*f2f80*/  LDL.LU.64 R6, [R1+0x3fe8] ;  /* 0x003fe80001067983 */ /* 0x001ea20000300a00 */
[----:B------:R0:W-:Y:S02]  /*f2f90*/  STG.E.U16 [R28.64], R0 ;  /* 0x000000001c007986 */ /* 0x0001e4000c101506 */
[----:B------:R-:W-:Y:S02]  /*f2fa0*/  STG.E.U16 [R20.64], R23 ;  /* 0x0000001714007986 */ /* 0x000fe4000c101506 */
[----:B------:R1:W-:Y:S01]  /*f2fb0*/  STG.E.U16 [R16.64], R2 ;  /* 0x0000000210007986 */ /* 0x0003e2000c101506 */
[----:B------:R-:W-:Y:S01]  /*f2fc0*/  STG.E.U16 [R18.64], R10 ;  /* 0x0000000a12007986 */ /* 0x000fe2000c101506 */
[----:B0-----:R-:W-:-:S02]  /*f2fd0*/  PRMT R0, R10, 0x7632, R0 ;  /* 0x000076320a007816 */ /* 0x001fc40000000000 */
[----:B-1----:R-:W-:-:S03]  /*f2fe0*/  PRMT R2, R11, 0x7632, R2 ;  /* 0x000076320b027816 */ /* 0x002fc60000000002 */
[----:B------:R5:W-:Y:S01]  /*f2ff0*/  STG.E.U16 [R12.64], R0 ;  /* 0x000000000c007986 */ /* 0x000be2000c101506 */
[----:B------:R-:W-:Y:S01]  /*f3000*/  STG.E.U16 [R14.64], R11 ;  /* 0x0000000b0e007986 */ /* 0x000fe2000c101506 */
[----:B-----5:R-:W-:Y:S02]  /*f3010*/  PRMT R0, R24, 0x7632, R0 ;  /* 0x0000763218007816 */ /* 0x020fe40000000000 */
[----:B--2---:R-:W-:Y:S01]  /*f3020*/  STG.E.U16 [R6.64], R2 ;  /* 0x0000000206007986 */ /* 0x004fe2000c101506 */
[----:B----4-:R-:W-:Y:S02]  /*f3030*/  STG.E.U16 [R8.64], R24 ;  /* 0x0000001808007986 */ /* 0x010fe4000c101506 */
[----:B------:R-:W-:Y:S02]  /*f3040*/  STG.E.U16 [R4.64], R0 ;  /* 0x0000000004007986 */ /* 0x000fe4000c101506 */
[----:B------:R0:W-:Y:S02]  /*f3050*/  STG.E.U16 [R26.64], R25 ;  /* 0x000000191a007986 */ /* 0x0001e4000c101506 */
[----:B0-----:R-:W2:Y:S01]  /*f3060*/  LDL.LU.64 R26, [R1+0x960] ;  /* 0x00096000011a7983 */ /* 0x001ea20000300a00 */
[----:B------:R-:W3:Y:S03]  /*f3070*/  LDL.LU R3, [R1+0x290] ;  /* 0x0002900001037983 */ /* 0x000ee60000300800 */
[----:B---3--:R0:W-:Y:S04]  /*f3080*/  STL [R1+0x3f90], R3 ;  /* 0x003f900301007387 */ /* 0x0081e80000100800 */
[----:B0-----:R-:W3:Y:S04]  /*f3090*/  LDL.LU R3, [R1+0x1e0] ;  /* 0x0001e00001037983 */ /* 0x001ee80000300800 */
[----:B---3--:R0:W-:Y:S04]  /*f30a0*/  STL [R1+0x3fa8], R3 ;  /* 0x003fa80301007387 */ /* 0x0081e80000100800 */
[----:B0-----:R-:W3:Y:S04]  /*f30b0*/  LDL.LU R3, [R1+0x220] ;  /* 0x0002200001037983 */ /* 0x001ee80000300800 */
[----:B---3--:R0:W-:Y:S04]  /*f30c0*/  STL [R1+0x3fc0], R3 ;  /* 0x003fc00301007387 */ /* 0x0081e80000100800 */
[----:B0-----:R-:W3:Y:S04]  /*f30d0*/  LDL.LU R3, [R1+0x260] ;  /* 0x0002600001037983 */ /* 0x001ee80000300800 */
[----:B---3--:R0:W-:Y:S04]  /*f30e0*/  STL [R1+0x3fd8], R3 ;  /* 0x003fd80301007387 */ /* 0x0081e80000100800 */
[----:B0-----:R-:W3:Y:S01]  /*f30f0*/  LDL.LU R3, [R1+0x2a0] ;  /* 0x0002a00001037983 */ /* 0x001ee20000300800 */
[----:B------:R-:W4:Y:S02]  /*f3100*/  LDL.LU R22, [R1+0x250] ;  /* 0x0002500001167983 */ /* 0x000f240000300800 */
[----:B------:R-:W5:Y:S02]  /*f3110*/  LDL.LU.64 R28, [R1+0x948] ;  /* 0x00094800011c7983 */ /* 0x000f640000300a00 */
[----:B-----5:R0:W-:Y:S04]  /*f3120*/  STL.64 [R1+0x3f70], R28 ;  /* 0x003f701c01007387 */ /* 0x0201e80000100a00 */
[----:B0-----:R-:W5:Y:S04]  /*f3130*/  LDL.LU.64 R28, [R1+0x950] ;  /* 0x00095000011c7983 */ /* 0x001f680000300a00 */
        /* <DEDUP_REMOVED lines=17> */
[----:B0-----:R-:W5:Y:S01]  /*f3250*/  LDL.LU.64 R28, [R1+0xde8] ;  /* 0x000de800011c7983 */ /* 0x001f620000300a00 */
[----:B------:R-:W-:-:S03]  /*f3260*/  PRMT R2, R25, 0x7632, R2 ;  /* 0x0000763219027816 */ /* 0x000fc60000000002 */
[----:B-----5:R0:W-:Y:S04]  /*f3270*/  STL.64 [R1+0x3fe0], R28 ;  /* 0x003fe01c01007387 */ /* 0x0201e80000100a00 */
[----:B0-----:R-:W3:Y:S01]  /*f3280*/  LDL.LU.64 R28, [R1+0x958] ;  /* 0x00095800011c7983 */ /* 0x001ee20000300a00 */
[----:B------:R-:W5:Y:S02]  /*f3290*/  LDL.LU.64 R20, [R1+0x940] ;  /* 0x0009400001147983 */ /* 0x000f640000300a00 */
[----:B------:R-:W4:Y:S02]  /*f32a0*/  LDL.LU R23, [R1+0x210] ;  /* 0x0002100001177983 */ /* 0x000f240000300800 */
[----:B------:R-:W4:Y:S01]  /*f32b0*/  LDL.LU.64 R16, [R1+0x938] ;  /* 0x0009380001107983 */ /* 0x000f220000300a00 */
[----:B------:R-:W4:Y:S01]  /*f32c0*/  LDL.LU.64 R18, [R1+0x930] ;  /* 0x0009300001127983 */ /* 0x000f220000300a00 */
[----:B------:R-:W4:Y:S02]  /*f32d0*/  LDL.LU R10, [R1+0x1d0] ;  /* 0x0001d000010a7983 */ /* 0x000f240000300800 */
[----:B------:R-:W4:Y:S02]  /*f32e0*/  LDL.LU.64 R12, [R1+0x928] ;  /* 0x00092800010c7983 */ /* 0x000f240000300a00 */
[----:B------:R-:W4:Y:S01]  /*f32f0*/  LDL.LU.64 R14, [R1+0x920] ;  /* 0x00092000010e7983 */ /* 0x000f220000300a00 */
[----:B------:R-:W4:Y:S01]  /*f3300*/  LDL.LU R11, [R1+0x2c4] ;  /* 0x0002c400010b7983 */ /* 0x000f220000300800 */
[----:B------:R-:W4:Y:S02]  /*f3310*/  LDL.LU.64 R6, [R1+0xda8] ;  /* 0x000da80001067983 */ /* 0x000f240000300a00 */
[----:B------:R-:W4:Y:S02]  /*f3320*/  LDL.LU.64 R8, [R1+0xda0] ;  /* 0x000da00001087983 */ /* 0x000f240000300a00 */
[----:B------:R-:W4:Y:S01]  /*f3330*/  LDL.LU R24, [R1+0x284] ;  /* 0x0002840001187983 */ /* 0x000f220000300800 */
[----:B------:R-:W4:Y:S04]  /*f3340*/  LDL.LU R25, [R1+0x244] ;  /* 0x0002440001197983 */ /* 0x000f280000300800 */
[----:B--2---:R0:W-:Y:S01]  /*f3350*/  STG.E.U16 [R26.64], R2 ;  /* 0x000000021a007986 */ /* 0x0041e2000c101506 */
[----:B------:R-:W2:Y:S03]  /*f3360*/  LDL.LU.64 R4, [R1+0xd98] ;  /* 0x000d980001047983 */ /* 0x000ea60000300a00 */
[----:B0-----:R-:W2:Y:S04]  /*f3370*/  LDL.LU.64 R26, [R1+0xd90] ;  /* 0x000d9000011a7983 */ /* 0x001ea80000300a00 */
[----:B---3--:R0:W-:Y:S04]  /*f3380*/  STG.E.U16 [R28.64], R3 ;  /* 0x000000031c007986 */ /* 0x0081e8000c101506 */
[----:B0-----:R-:W3:Y:S01]  /*f3390*/  LDL.LU.64 R28, [R1+0x3fe0] ;  /* 0x003fe000011c7983 */ /* 0x001ee20000300a00 */
[----:B------:R-:W-:-:S02]  /*f33a0*/  PRMT R0, R3, 0x7632, R0 ;  /* 0x0000763203007816 */ /* 0x000fc40000000000 */
[----:B------:R-:W2:Y:S03]  /*f33b0*/  LDL.LU R3, [R1+0x3fd8] ;  /* 0x003fd80001037983 */ /* 0x000ea60000300800 */
[----:B---3--:R0:W-:Y:S04]  /*f33c0*/  STG.E.U16 [R28.64], R0 ;  /* 0x000000001c007986 */ /* 0x0081e8000c101506 */
[----:B0-----:R-:W3:Y:S01]  /*f33d0*/  LDL.LU.64 R28, [R1+0x3fd0] ;  /* 0x003fd000011c7983 */ /* 0x001ee20000300a00 */
[----:B--2---:R-:W-:-:S03]  /*f33e0*/  PRMT R2, R3, 0x7632, R2 ;  /* 0x0000763203027816 */ /* 0x004fc60000000002 */
[----:B---3--:R0:W-:Y:S04]  /*f33f0*/  STG.E.U16 [R28.64], R3 ;  /* 0x000000031c007986 */ /* 0x0081e8000c101506 */
[----:B0-----:R-:W2:Y:S01]  /*f3400*/  LDL.LU.64 R28, [R1+0x3fc8] ;  /* 0x003fc800011c7983 */ /* 0x001ea20000300a00 */
[----:B------:R-:W3:Y:S03]  /*f3410*/  LDL.LU R3, [R1+0x3fc0] ;  /* 0x003fc00001037983 */ /* 0x000ee60000300800 */
[----:B--2---:R0:W-:Y:S04]  /*f3420*/  STG.E.U16 [R28.64], R2 ;  /* 0x000000021c007986 */ /* 0x0041e8000c101506 */
[----:B0-----:R-:W2:Y:S01]  /*f3430*/  LDL.LU.64 R28, [R1+0x3fb8] ;  /* 0x003fb800011c7983 */ /* 0x001ea20000300a00 */
[----:B---3--:R-:W-:-:S03]  /*f3440*/  PRMT R0, R3, 0x7632, R0 ;  /* 0x0000763203007816 */ /* 0x008fc60000000000 */
[----:B--2---:R0:W-:Y:S04]  /*f3450*/  STG.E.U16 [R28.64], R3 ;  /* 0x000000031c007986 */ /* 0x0041e8000c101506 */
        /* <DEDUP_REMOVED lines=12> */
[----:B0-----:R-:W2:Y:S04]  /*f3520*/  LDL.LU.64 R28, [R1+0x3f80] ;  /* 0x003f8000011c7983 */ /* 0x001ea80000300a00 */
[----:B--2---:R0:W-:Y:S04]  /*f3530*/  STG.E.U16 [R28.64], R0 ;  /* 0x000000001c007986 */ /* 0x0041e8000c101506 */
[----:B0-----:R-:W2:Y:S01]  /*f3540*/  LDL.LU.64 R28, [R1+0x3f78] ;  /* 0x003f7800011c7983 */ /* 0x001ea20000300a00 */
[----:B----4-:R-:W-:-:S03]  /*f3550*/  PRMT R2, R22, 0x7632, R2 ;  /* 0x0000763216027816 */ /* 0x010fc60000000002 */
[----:B--2---:R0:W-:Y:S04]  /*f3560*/  STG.E.U16 [R28.64], R22 ;  /* 0x000000161c007986 */ /* 0x0041e8000c101506 */
[----:B0-----:R-:W2:Y:S01]  /*f3570*/  LDL.LU.64 R28, [R1+0x3f70] ;  /* 0x003f7000011c7983 */ /* 0x001ea20000300a00 */
[----:B------:R-:W-:-:S03]  /*f3580*/  PRMT R0, R23, 0x7632, R0 ;  /* 0x0000763217007816 */ /* 0x000fc60000000000 */
[----:B--2---:R0:W-:Y:S01]  /*f3590*/  STG.E.U16 [R28.64], R2 ;  /* 0x000000021c007986 */ /* 0x0041e2000c101506 */
[----:B-----5:R-:W-:Y:S02]  /*f35a0*/  STG.E.U16 [R20.64], R23 ;  /* 0x0000001714007986 */ /* 0x020fe4000c101506 */
[----:B------:R1:W-:Y:S02]  /*f35b0*/  STG.E.U16 [R16.64], R0 ;  /* 0x0000000010007986 */ /* 0x0003e4000c101506 */
[----:B------:R-:W-:Y:S01]  /*f35c0*/  STG.E.U16 [R18.64], R10 ;  /* 0x0000000a12007986 */ /* 0x000fe2000c101506 */
[----:B0-----:R-:W-:Y:S02]  /*f35d0*/  PRMT R2, R10, 0x7632, R2 ;  /* 0x000076320a027816 */ /* 0x001fe40000000002 */
[----:B-1----:R-:W-:-:S03]  /*f35e0*/  PRMT R0, R11, 0x7632, R0 ;  /* 0x000076320b007816 */ /* 0x002fc60000000000 */
[----:B------:R0:W-:Y:S01]  /*f35f0*/  STG.E.U16 [R12.64], R2 ;  /* 0x000000020c007986 */ /* 0x0001e2000c101506 */
[----:B------:R-:W-:Y:S02]  /*f3600*/  STG.E.U16 [R14.64], R11 ;  /* 0x0000000b0e007986 */ /* 0x000fe4000c101506 */
[----:B------:R-:W-:Y:S02]  /*f3610*/  STG.E.U16 [R6.64], R0 ;  /* 0x0000000006007986 */ /* 0x000fe4000c101506 */
[----:B------:R-:W-:Y:S01]  /*f3620*/  STG.E.U16 [R8.64], R24 ;  /* 0x0000001808007986 */ /* 0x000fe2000c101506 */
[----:B0-----:R-:W-:-:S05]  /*f3630*/  PRMT R2, R24, 0x7632, R2 ;  /* 0x0000763218027816 */ /* 0x001fca0000000002 */
[----:B------:R-:W-:Y:S01]  /*f3640*/  STG.E.U16 [R4.64], R2 ;  /* 0x0000000204007986 */ /* 0x000fe2000c101506 */
[----:B------:R0:W-:Y:S03]  /*f3650*/  STG.E.U16 [R26.64], R25 ;  /* 0x000000191a007986 */ /* 0x0001e6000c101506 */
        /* <DEDUP_REMOVED lines=41> */
[----:B------:R-:W4:Y:S01]  /*f38f0*/  LDL.LU R11, [R1+0x1e4] ;  /* 0x0001e400010b7983 */ /* 0x000f220000300800 */
[----:B------:R-:W4:Y:S01]  /*f3900*/  LDL.LU R24, [R1+0x294] ;  /* 0x0002940001187983 */ /* 0x000f220000300800 */
[----:B------:R-:W4:Y:S02]  /*f3910*/  LDL.LU.64 R14, [R1+0x900] ;  /* 0x00090000010e7983 */ /* 0x000f240000300a00 */
[----:B------:R-:W4:Y:S02]  /*f3920*/  LDL.LU.64 R6, [R1+0x8f8] ;  /* 0x0008f80001067983 */ /* 0x000f240000300a00 */
[----:B------:R-:W4:Y:S01]  /*f3930*/  LDL.LU.64 R8, [R1+0x8f0] ;  /* 0x0008f00001087983 */ /* 0x000f220000300a00 */
[----:B--2---:R0:W-:Y:S04]  /*f3940*/  STG.E.U16 [R26.64], R0 ;  /* 0x000000001a007986 */ /* 0x0041e8000c101506 */
[----:B------:R-:W2:Y:S04]  /*f3950*/  LDL.LU.64 R4, [R1+0x8e8] ;  /* 0x0008e80001047983 */ /* 0x000ea80000300a00 */
[----:B0-----:R-:W2:Y:S01]  /*f3960*/  LDL.LU.64 R26, [R1+0x8e0] ;  /* 0x0008e000011a7983 */ /* 0x001ea20000300a00 */
[----:B------:R-:W2:Y:S03]  /*f3970*/  LDL.LU R25, [R1+0x254] ;  /* 0x0002540001197983 */ /* 0x000ea60000300800 */
        /* <DEDUP_REMOVED lines=617> */
[----:B------:R1:W-:Y:S02]  /*f6010*/  STG.E.U16 [R6.64], R2 ;  /* 0x0000000206007986 */ /* 0x0003e4000c101506 */
[----:B------:R-:W-:Y:S01]  /*f6020*/  STG.E.U16 [R8.64], R24 ;  /* 0x0000001808007986 */ /* 0x000fe2000c101506 */
[----:B0-----:R-:W-:Y:S02]  /*f6030*/  PRMT R0, R24, 0x7632, R0 ;  /* 0x0000763218007816 */ /* 0x001fe40000000000 */
[----:B-1----:R-:W-:-:S03]  /*f6040*/  PRMT R2, R25, 0x7632, R2 ;  /* 0x0000763219027816 */ /* 0x002fc60000000002 */
[----:B------:R0:W-:Y:S01]  /*f6050*/  STG.E.U16 [R4.64], R0 ;  /* 0x0000000004007986 */ /* 0x0001e2000c101506 */
[----:B------:R1:W-:Y:S03]  /*f6060*/  STG.E.U16 [R26.64], R25 ;  /* 0x000000191a007986 */ /* 0x0003e6000c101506 */
[----:B0-----:R-:W2:Y:S01]  /*f6070*/  LDL.LU.64 R4, [R1+0xe80] ;  /* 0x000e800001047983 */ /* 0x001ea20000300a00 */
[----:B------:R-:W3:Y:S02]  /*f6080*/  LDL.LU.64 R8, [R1+0xe78] ;  /* 0x000e780001087983 */ /* 0x000ee40000300a00 */
[----:B-1----:R-:W4:Y:S02]  /*f6090*/  LDL.LU R25, [R1+0x1c8] ;  /* 0x0001c80001197983 */ /* 0x002f240000300800 */
[----:B------:R-:W5:Y:S01]  /*f60a0*/  LDL.LU.64 R26, [R1+0xe70] ;  /* 0x000e7000011a7983 */ /* 0x000f620000300a00 */
[----:B------:R-:W2:Y:S04]  /*f60b0*/  LDL.LU R3, [R1+0x1b8] ;  /* 0x0001b80001037983 */ /* 0x000ea80000300800 */
[----:B--2---:R0:W-:Y:S04]  /*f60c0*/  STL [R1+0x3be8], R3 ;  /* 0x003be80301007387 */ /* 0x0041e80000100800 */
[----:B0-----:R-:W2:Y:S04]  /*f60d0*/  LDL.LU R3, [R1+0x108] ;  /* 0x0001080001037983 */ /* 0x001ea80000300800 */
[----:B--2---:R0:W-:Y:S04]  /*f60e0*/  STL [R1+0x3c00], R3 ;  /* 0x003c000301007387 */ /* 0x0041e80000100800 */
[----:B0-----:R-:W2:Y:S04]  /*f60f0*/  LDL.LU R3, [R1+0x148] ;  /* 0x0001480001037983 */ /* 0x001ea80000300800 */
[----:B--2---:R0:W-:Y:S04]  /*f6100*/  STL [R1+0x3c18], R3 ;  /* 0x003c180301007387 */ /* 0x0041e80000100800 */
[----:B0-----:R-:W2:Y:S01]  /*f6110*/  LDL.LU R3, [R1+0x188] ;  /* 0x0001880001037983 */ /* 0x001ea20000300800 */
[----:B------:R-:W2:Y:S02]  /*f6120*/  LDL.LU R22, [R1+0x178] ;  /* 0x0001780001167983 */ /* 0x000ea40000300800 */
[----:B------:R-:W2:Y:S02]  /*f6130*/  LDL.LU.64 R28, [R1+0x9a0] ;  /* 0x0009a000011c7983 */ /* 0x000ea40000300a00 */
        /* <DEDUP_REMOVED lines=15> */
[----:B0-----:R-:W2:Y:S01]  /*f6230*/  LDL.LU.64 R28, [R1+0xea0] ;  /* 0x000ea000011c7983 */ /* 0x001ea20000300a00 */
[----:B----4-:R-:W-:-:S03]  /*f6240*/  PRMT R0, R25, 0x7632, R0 ;  /* 0x0000763219007816 */ /* 0x010fc60000000000 */
[----:B------:R-:W-:Y:S04]  /*f6250*/  STG.E.U16 [R4.64], R2 ;  /* 0x0000000204007986 */ /* 0x000fe8000c101506 */
[----:B--2---:R0:W-:Y:S04]  /*f6260*/  STL.64 [R1+0x3c20], R28 ;  /* 0x003c201c01007387 */ /* 0x0041e80000100a00 */
[----:B0-----:R-:W2:Y:S01]  /*f6270*/  LDL.LU.64 R28, [R1+0xe88] ;  /* 0x000e8800011c7983 */ /* 0x001ea20000300a00 */
[----:B------:R-:W4:Y:S02]  /*f6280*/  LDL.LU.64 R20, [R1+0x7d0] ;  /* 0x0007d00001147983 */ /* 0x000f240000300a00 */
        /* <DEDUP_REMOVED lines=8> */
[----:B------:R-:W4:Y:S02]  /*f6310*/  LDL.LU R24, [R1+0x168] ;  /* 0x0001680001187983 */ /* 0x000f240000300800 */
[----:B------:R-:W4:Y:S01]  /*f6320*/  LDL.LU.64 R4, [R1+0x770] ;  /* 0x0007700001047983 */ /* 0x000f220000300a00 */
[----:B---3--:R0:W-:Y:S01]  /*f6330*/  STG.E.U16 [R8.64], R25 ;  /* 0x0000001908007986 */ /* 0x0081e2000c101506 */
[----:B-----5:R1:W-:Y:S03]  /*f6340*/  STG.E.U16 [R26.64], R0 ;  /* 0x000000001a007986 */ /* 0x0203e6000c101506 */
[----:B0-----:R-:W3:Y:S01]  /*f6350*/  LDL.LU R25, [R1+0x128] ;  /* 0x0001280001197983 */ /* 0x001ee20000300800 */
[----:B------:R-:W5:Y:S02]  /*f6360*/  LDL.LU.64 R8, [R1+0x768] ;  /* 0x0007680001087983 */ /* 0x000f640000300a00 */
[----:B-1----:R-:W3:Y:S01]  /*f6370*/  LDL.LU.64 R26, [R1+0x760] ;  /* 0x00076000011a7983 */ /* 0x002ee20000300a00 */
[----:B--2---:R0:W-:Y:S04]  /*f6380*/  STG.E.U16 [R28.64], R3 ;  /* 0x000000031c007986 */ /* 0x0041e8000c101506 */
[----:B0-----:R-:W2:Y:S01]  /*f6390*/  LDL.LU.64 R28, [R1+0x3c20] ;  /* 0x003c2000011c7983 */ /* 0x001ea20000300a00 */
[----:B------:R-:W-:-:S02]  /*f63a0*/  PRMT R2, R3, 0x7632, R2 ;  /* 0x0000763203027816 */ /* 0x000fc40000000002 */
        /* <DEDUP_REMOVED lines=20> */
[----:B------:R-:W-:-:S02]  /*f64f0*/  PRMT R2, R22, 0x7632, R2 ;  /* 0x0000763216027816 */ /* 0x000fc40000000002 */
[----:B----4-:R-:W-:Y:S01]  /*f6500*/  PRMT R0, R23, 0x7632, R0 ;  /* 0x0000763217007816 */ /* 0x010fe20000000000 */
[----:B--2---:R0:W-:Y:S04]  /*f6510*/  STG.E.U16 [R28.64], R22 ;  /* 0x000000161c007986 */ /* 0x0041e8000c101506 */
[----:B0-----:R-:W2:Y:S04]  /*f6520*/  LDL.LU.64 R28, [R1+0x3bc8] ;  /* 0x003bc800011c7983 */ /* 0x001ea80000300a00 */
[----:B--2---:R0:W-:Y:S01]  /*f6530*/  STG.E.U16 [R28.64], R2 ;  /* 0x000000021c007986 */ /* 0x0041e2000c101506 */
[----:B------:R-:W-:Y:S02]  /*f6540*/  STG.E.U16 [R20.64], R23 ;  /* 0x0000001714007986 */ /* 0x000fe4000c101506 */
[----:B------:R1:W-:Y:S02]  /*f6550*/  STG.E.U16 [R16.64], R0 ;  /* 0x0000000010007986 */ /* 0x0003e4000c101506 */
[----:B------:R-:W-:Y:S01]  /*f6560*/  STG.E.U16 [R18.64], R10 ;  /* 0x0000000a12007986 */ /* 0x000fe2000c101506 */
[----:B0-----:R-:W-:-:S02]  /*f6570*/  PRMT R2, R10, 0x7632, R2 ;  /* 0x000076320a027816 */ /* 0x001fc40000000002 */
[----:B-1----:R-:W-:-:S03]  /*f6580*/  PRMT R0, R11, 0x7632, R0 ;  /* 0x000076320b007816 */ /* 0x002fc60000000000 */
[----:B------:R-:W-:Y:S01]  /*f6590*/  STG.E.U16 [R12.64], R2 ;  /* 0x000000020c007986 */ /* 0x000fe2000c101506 */
[----:B------:R-:W-:Y:S02]  /*f65a0*/  STG.E.U16 [R14.64], R11 ;  /* 0x0000000b0e007986 */ /* 0x000fe4000c101506 */
[----:B------:R0:W-:Y:S02]  /*f65b0*/  STG.E.U16 [R6.64], R0 ;  /* 0x0000000006007986 */ /* 0x0001e4000c101506 */
[----:B------:R1:W-:Y:S01]  /*f65c0*/  STG.E.U16 [R4.64], R24 ;  /* 0x0000001804007986 */ /* 0x0003e2000c101506 */
[----:B0-----:R-:W2:Y:S01]  /*f65d0*/  LDL.LU.64 R6, [R1+0x758] ;  /* 0x0007580001067983 */ /* 0x001ea20000300a00 */
[----:B-1----:R-:W3:Y:S01]  /*f65e0*/  LDL.LU R5, [R1+0x1cc] ;  /* 0x0001cc0001057983 */ /* 0x002ee20000300800 */
[----:B------:R-:W-:Y:S02]  /*f65f0*/  PRMT R2, R24, 0x7632, R2 ;  /* 0x0000763218027816 */ /* 0x000fe40000000002 */
[----:B------:R-:W-:-:S03]  /*f6600*/  PRMT R0, R25, 0x7632, R0 ;  /* 0x0000763219007816 */ /* 0x000fc60000000000 */
[----:B-----5:R0:W-:Y:S01]  /*f6610*/  STG.E.U16 [R8.64], R2 ;  /* 0x0000000208007986 */ /* 0x0201e2000c101506 */
[----:B------:R1:W-:Y:S03]  /*f6620*/  STG.E.U16 [R26.64], R25 ;  /* 0x000000191a007986 */ /* 0x0003e6000c101506 */
[----:B---3--:R3:W-:Y:S01]  /*f6630*/  STL [R1+0x3b88], R5 ;  /* 0x003b880501007387 */ /* 0x0087e20000100800 */
[----:B0-----:R-:W4:Y:S02]  /*f6640*/  LDL.LU.64 R8, [R1+0x730] ;  /* 0x0007300001087983 */ /* 0x001f240000300a00 */
[----:B------:R-:W5:Y:S02]  /*f6650*/  LDL.LU R24, [R1+0x78] ;  /* 0x0000780001187983 */ /* 0x000f640000300800 */
[----:B-1----:R-:W2:Y:S01]  /*f6660*/  LDL.LU R25, [R1+0x198] ;  /* 0x0001980001197983 */ /* 0x002ea20000300800 */
[----:B------:R-:W2:Y:S01]  /*f6670*/  LDL.LU R3, [R1+0x158] ;  /* 0x0001580001037983 */ /* 0x000ea20000300800 */
[----:B------:R-:W2:Y:S03]  /*f6680*/  LDL.LU R22, [R1+0x118] ;  /* 0x0001180001167983 */ /* 0x000ea60000300800 */
[----:B---3--:R-:W3:Y:S04]  /*f6690*/  LDL.LU.64 R4, [R1+0x6c0] ;  /* 0x0006c00001047983 */ /* 0x008ee80000300a00 */
        /* <DEDUP_REMOVED lines=13> */
[----:B0-----:R-:W3:Y:S01]  /*f6770*/  LDL.LU.64 R4, [R1+0x728] ;  /* 0x0007280001047983 */ /* 0x001ee20000300a00 */
[----:B------:R-:W2:Y:S02]  /*f6780*/  LDL.LU R27, [R1+0x68] ;  /* 0x00006800011b7983 */ /* 0x000ea40000300800 */
[----:B------:R-:W2:Y:S02]  /*f6790*/  LDL.LU.64 R28, [R1+0x688] ;  /* 0x00068800011c7983 */ /* 0x000ea40000300a00 */
[----:B--2---:R0:W-:Y:S04]  /*f67a0*/  STL.64 [R1+0x3b78], R28 ;  /* 0x003b781c01007387 */ /* 0x0041e80000100a00 */
[----:B0-----:R-:W2:Y:S01]  /*f67b0*/  LDL.LU.64 R28, [R1+0x690] ;  /* 0x00069000011c7983 */ /* 0x001ea20000300a00 */
[----:B-----5:R-:W-:-:S03]  /*f67c0*/  PRMT R2, R24, 0x7632, R2 ;  /* 0x0000763218027816 */ /* 0x020fc60000000002 */
[----:B------:R-:W-:Y:S01]  /*f67d0*/  STG.E.U16 [R6.64], R0 ;  /* 0x0000000006007986 */ /* 0x000fe2000c101506 */
[----:B----4-:R-:W-:Y:S03]  /*f67e0*/  STG.E.U16 [R8.64], R24 ;  /* 0x0000001808007986 */ /* 0x010fe6000c101506 */
[----:B---3--:R-:W-:Y:S04]  /*f67f0*/  STG.E.U16 [R4.64], R2 ;  /* 0x0000000204007986 */ /* 0x008fe8000c101506 */
[----:B--2---:R0:W-:Y:S04]  /*f6800*/  STL.64 [R1+0x3b80], R28 ;  /* 0x003b801c01007387 */ /* 0x0041e80000100a00 */
[----:B0-----:R-:W2:Y:S01]  /*f6810*/  LDL.LU.64 R28, [R1+0x6b8] ;  /* 0x0006b800011c7983 */ /* 0x001ea20000300a00 */
[----:B------:R-:W3:Y:S02]  /*f6820*/  LDL.LU R23, [R1+0x18c] ;  /* 0x00018c0001177983 */ /* 0x000ee40000300800 */
[----:B------:R-:W4:Y:S02]  /*f6830*/  LDL.LU R10, [R1+0x14c] ;  /* 0x00014c00010a7983 */ /* 0x000f240000300800 */
[----:B------:R-:W5:Y:S01]  /*f6840*/  LDL.LU.64 R20, [R1+0x680] ;  /* 0x0006800001147983 */ /* 0x000f620000300a00 */
[----:B------:R-:W2:Y:S01]  /*f6850*/  LDL.LU.64 R16, [R1+0x678] ;  /* 0x0006780001107983 */ /* 0x000ea20000300a00 */
[----:B------:R-:W4:Y:S02]  /*f6860*/  LDL.LU.64 R18, [R1+0x670] ;  /* 0x0006700001127983 */ /* 0x000f240000300a00 */
[----:B------:R-:W2:Y:S02]  /*f6870*/  LDL.LU.64 R12, [R1+0x668] ;  /* 0x00066800010c7983 */ /* 0x000ea40000300a00 */
[----:B------:R-:W2:Y:S01]  /*f6880*/  LDL.LU.64 R14, [R1+0x630] ;  /* 0x00063000010e7983 */ /* 0x000ea20000300a00 */
[----:B------:R-:W2:Y:S01]  /*f6890*/  LDL.LU R11, [R1+0x10c] ;  /* 0x00010c00010b7983 */ /* 0x000ea20000300800 */
[----:B------:R-:W2:Y:S02]  /*f68a0*/  LDL.LU R26, [R1+0x1bc] ;  /* 0x0001bc00011a7983 */ /* 0x000ea40000300800 */
[----:B------:R-:W2:Y:S02]  /*f68b0*/  LDL.LU.64 R6, [R1+0x628] ;  /* 0x0006280001067983 */ /* 0x000ea40000300a00 */
[----:B------:R-:W2:Y:S01]  /*f68c0*/  LDL.LU.64 R8, [R1+0x620] ;  /* 0x0006200001087983 */ /* 0x000ea20000300a00 */
[----:B------:R-:W2:Y:S01]  /*f68d0*/  LDL.LU.64 R4, [R1+0x3bc0] ;  /* 0x003bc00001047983 */ /* 0x000ea20000300a00 */
[----:B------:R-:W-:-:S03]  /*f68e0*/  PRMT R0, R25, 0x7632, R0 ;  /* 0x0000763219007816 */ /* 0x000fc60000000000 */
[----:B--2---:R0:W-:Y:S04]  /*f68f0*/  STG.E.U16 [R4.64], R25 ;  /* 0x0000001904007986 */ /* 0x0041e8000c101506 */
[----:B0-----:R-:W2:Y:S01]  /*f6900*/  LDL.LU.64 R4, [R1+0x3bb8] ;  /* 0x003bb80001047983 */ /* 0x001ea20000300a00 */
[----:B------:R-:W3:Y:S03]  /*f6910*/  LDL.LU.64 R24, [R1+0x618] ;  /* 0x0006180001187983 */ /* 0x000ee60000300a00 */
[----:B--2---:R0:W-:Y:S04]  /*f6920*/  STG.E.U16 [R4.64], R0 ;  /* 0x0000000004007986 */ /* 0x0041e8000c101506 */
[----:B0-----:R-:W2:Y:S01]  /*f6930*/  LDL.LU.64 R4, [R1+0x3bb0] ;  /* 0x003bb00001047983 */ /* 0x001ea20000300a00 */
[----:B------:R-:W-:-:S03]  /*f6940*/  PRMT R2, R3, 0x7632, R2 ;  /* 0x0000763203027816 */ /* 0x000fc60000000002 */
[----:B--2---:R0:W-:Y:S04]  /*f6950*/  STG.E.U16 [R4.64], R3 ;  /* 0x0000000304007986 */ /* 0x0041e8000c101506 */
[----:B0-----:R-:W2:Y:S04]  /*f6960*/  LDL.LU.64 R4, [R1+0x3ba8] ;  /* 0x003ba80001047983 */ /* 0x001ea80000300a00 */
[----:B--2---:R0:W-:Y:S04]  /*f6970*/  STG.E.U16 [R4.64], R2 ;  /* 0x0000000204007986 */ /* 0x0041e8000c101506 */
[----:B0-----:R-:W2:Y:S01]  /*f6980*/  LDL.LU.64 R4, [R1+0x3ba0] ;  /* 0x003ba00001047983 */ /* 0x001ea20000300a00 */
[----:B------:R-:W-:-:S03]  /*f6990*/  PRMT R0, R22, 0x7632, R0 ;  /* 0x0000763216007816 */ /* 0x000fc60000000000 */
[----:B--2---:R0:W-:Y:S04]  /*f69a0*/  STG.E.U16 [R4.64], R22 ;  /* 0x0000001604007986 */ /* 0x0041e8000c101506 */
[----:B0-----:R-:W2:Y:S01]  /*f69b0*/  LDL.LU.64 R4, [R1+0x3b98] ;  /* 0x003b980001047983 */ /* 0x001ea20000300a00 */
[----:B------:R-:W-:-:S03]  /*f69c0*/  PRMT R2, R27, 0x7632, R2 ;  /* 0x000076321b027816 */ /* 0x000fc60000000002 */
[----:B--2---:R0:W-:Y:S04]  /*f69d0*/  STG.E.U16 [R4.64], R0 ;  /* 0x0000000004007986 */ /* 0x0041e8000c101506 */
[----:B0-----:R-:W2:Y:S04]  /*f69e0*/  LDL.LU.64 R4, [R1+0x3b90] ;  /* 0x003b900001047983 */ /* 0x001ea80000300a00 */
[----:B--2---:R0:W-:Y:S01]  /*f69f0*/  STG.E.U16 [R4.64], R27 ;  /* 0x0000001b04007986 */ /* 0x0041e2000c101506 */
[----:B------:R1:W-:Y:S03]  /*f6a00*/  STG.E.U16 [R28.64], R2 ;  /* 0x000000021c007986 */ /* 0x0003e6000c101506 */
[----:B0-----:R-:W2:Y:S01]  /*f6a10*/  LDL.LU R5, [R1+0x3b88] ;  /* 0x003b880001057983 */ /* 0x001ea20000300800 */
[----:B-1----:R-:W2:Y:S02]  /*f6a20*/  LDL.LU.64 R28, [R1+0x3b80] ;  /* 0x003b8000011c7983 */ /* 0x002ea40000300a00 */
[----:B------:R-:W4:Y:S01]  /*f6a30*/  LDL.LU R27, [R1+0x17c] ;  /* 0x00017c00011b7983 */ /* 0x000f220000300800 */
[----:B---3--:R-:W-:Y:S01]  /*f6a40*/  PRMT R2, R23, 0x7632, R2 ;  /* 0x0000763217027816 */ /* 0x008fe20000000002 */
[----:B--2---:R0:W-:Y:S04]  /*f6a50*/  STG.E.U16 [R28.64], R5 ;  /* 0x000000051c007986 */ /* 0x0041e8000c101506 */
[----:B0-----:R-:W2:Y:S01]  /*f6a60*/  LDL.LU.64 R28, [R1+0x3b78] ;  /* 0x003b7800011c7983 */ /* 0x001ea20000300a00 */
[----:B------:R-:W-:-:S02]  /*f6a70*/  PRMT R0, R5, 0x7632, R0 ;  /* 0x0000763205007816 */ /* 0x000fc40000000000 */
[----:B------:R-:W3:Y:S03]  /*f6a80*/  LDL.LU.64 R4, [R1+0x5f0] ;  /* 0x0005f00001047983 */ /* 0x000ee60000300a00 */
[----:B--2---:R-:W-:Y:S01]  /*f6a90*/  STG.E.U16 [R28.64], R0 ;  /* 0x000000001c007986 */ /* 0x004fe2000c101506 */
[----:B-----5:R-:W-:Y:S02]  /*f6aa0*/  STG.E.U16 [R20.64], R23 ;  /* 0x0000001714007986 */ /* 0x020fe4000c101506 */
[----:B------:R-:W-:Y:S02]  /*f6ab0*/  STG.E.U16 [R16.64], R2 ;  /* 0x0000000210007986 */ /* 0x000fe4000c101506 */
[----:B----4-:R0:W-:Y:S02]  /*f6ac0*/  STG.E.U16 [R18.64], R10 ;  /* 0x0000000a12007986 */ /* 0x0101e4000c101506 */
[----:B0-----:R-:W2:Y:S01]  /*f6ad0*/  LDL.LU R19, [R1+0x13c] ;  /* 0x00013c0001137983 */ /* 0x001ea20000300800 */
[----:B------:R-:W4:Y:S01]  /*f6ae0*/  LDL.LU.64 R16, [R1+0x5e0] ;  /* 0x0005e00001107983 */ /* 0x000f220000300a00 */
[----:B------:R-:W-:-:S02]  /*f6af0*/  PRMT R0, R10, 0x7632, R0 ;  /* 0x000076320a007816 */ /* 0x000fc40000000000 */
[----:B------:R-:W-:-:S03]  /*f6b00*/  PRMT R2, R11, 0x7632, R2 ;  /* 0x000076320b027816 */ /* 0x000fc60000000002 */
[----:B------:R0:W-:Y:S01]  /*f6b10*/  STG.E.U16 [R12.64], R0 ;  /* 0x000000000c007986 */ /* 0x0001e2000c101506 */
[----:B------:R-:W-:Y:S02]  /*f6b20*/  STG.E.U16 [R14.64], R11 ;  /* 0x0000000b0e007986 */ /* 0x000fe4000c101506 */
[----:B------:R-:W-:Y:S02]  /*f6b30*/  STG.E.U16 [R6.64], R2 ;  /* 0x0000000206007986 */ /* 0x000fe4000c101506 */
[----:B------:R-:W-:Y:S01]  /*f6b40*/  STG.E.U16 [R8.64], R26 ;  /* 0x0000001a08007986 */ /* 0x000fe2000c101506 */
[----:B0-----:R-:W-:-:S05]  /*f6b50*/  PRMT R0, R26, 0x7632, R0 ;  /* 0x000076321a007816 */ /* 0x001fca0000000000 */
[----:B------:R-:W-:Y:S04]  /*f6b60*/  STG.E.U16 [R24.64], R0 ;  /* 0x0000000018007986 */ /* 0x000fe8000c101506 */
[----:B----4-:R0:W-:Y:S04]  /*f6b70*/  STL.64 [R1+0x3b70], R16 ;  /* 0x003b701001007387 */ /* 0x0101e80000100a00 */
[----:B0-----:R-:W4:Y:S01]  /*f6b80*/  LDL.LU.64 R16, [R1+0x5e8] ;  /* 0x0005e80001107983 */ /* 0x001f220000300a00 */
[----:B------:R-:W5:Y:S02]  /*f6b90*/  LDL.LU.64 R28, [R1+0x5d8] ;  /* 0x0005d800011c7983 */ /* 0x000f640000300a00 */
[----:B------:R-:W2:Y:S02]  /*f6ba0*/  LDL.LU.64 R20, [R1+0x5d0] ;  /* 0x0005d00001147983 */ /* 0x000ea40000300a00 */
[----:B------:R-:W2:Y:S01]  /*f6bb0*/  LDL.LU R26, [R1+0x9c] ;  /* 0x00009c00011a7983 */ /* 0x000ea20000300800 */
[----:B------:R-:W2:Y:S01]  /*f6bc0*/  LDL.LU.64 R12, [R1+0x5c8] ;  /* 0x0005c800010c7983 */ /* 0x000ea20000300a00 */
[----:B------:R-:W2:Y:S02]  /*f6bd0*/  LDL.LU.64 R10, [R1+0x590] ;  /* 0x00059000010a7983 */ /* 0x000ea40000300a00 */
[----:B------:R-:W2:Y:S02]  /*f6be0*/  LDL.LU R24, [R1+0x1ac] ;  /* 0x0001ac0001187983 */ /* 0x000ea40000300800 */
[----:B------:R-:W2:Y:S01]  /*f6bf0*/  LDL.LU.64 R6, [R1+0x588] ;  /* 0x0005880001067983 */ /* 0x000ea20000300a00 */
[----:B------:R-:W2:Y:S01]  /*f6c00*/  LDL.LU R25, [R1+0x16c] ;  /* 0x00016c0001197983 */ /* 0x000ea20000300800 */
[----:B------:R-:W2:Y:S02]  /*f6c10*/  LDL.LU R18, [R1+0x12c] ;  /* 0x00012c0001127983 */ /* 0x000ea40000300800 */
[----:B------:R-:W2:Y:S02]  /*f6c20*/  LDL.LU R14, [R1+0x7c] ;  /* 0x00007c00010e7983 */ /* 0x000ea40000300800 */
[----:B------:R-:W2:Y:S02]  /*f6c30*/  LDL.LU R15, [R1+0x19c] ;  /* 0x00019c00010f7983 */ /* 0x000ea40000300800 */
[----:B--2---:R0:W-:Y:S04]  /*f6c40*/  STL.64 [R1+0x3b48], R14 ;  /* 0x003b480e01007387 */ /* 0x0041e80000100a00 */
[----:B0-----:R-:W2:Y:S04]  /*f6c50*/  LDL.LU.64 R14, [R1+0x548] ;  /* 0x00054800010e7983 */ /* 0x001ea80000300a00 */
[----:B--2---:R0:W-:Y:S04]  /*f6c60*/  STL.64 [R1+0x3b50], R14 ;  /* 0x003b500e01007387 */ /* 0x0041e80000100a00 */
[----:B0-----:R-:W2:Y:S04]  /*f6c70*/  LDL.LU.64 R14, [R1+0x550] ;  /* 0x00055000010e7983 */ /* 0x001ea80000300a00 */
[----:B--2---:R0:W-:Y:S04]  /*f6c80*/  STL.64 [R1+0x3b58], R14 ;  /* 0x003b580e01007387 */ /* 0x0041e80000100a00 */
[----:B0-----:R-:W2:Y:S04]  /*f6c90*/  LDL.LU.64 R14, [R1+0x578] ;  /* 0x00057800010e7983 */ /* 0x001ea80000300a00 */
[----:B---3--:R-:W-:Y:S04]  /*f6ca0*/  STG.E.U16 [R4.64], R27 ;  /* 0x0000001b04007986 */ /* 0x008fe8000c101506 */
[----:B--2---:R0:W-:Y:S04]  /*f6cb0*/  STL.64 [R1+0x3b60], R14 ;  /* 0x003b600e01007387 */ /* 0x0041e80000100a00 */
[----:B0-----:R-:W2:Y:S01]  /*f6cc0*/  LDL.LU.64 R14, [R1+0x580] ;  /* 0x00058000010e7983 */ /* 0x001ea20000300a00 */
[----:B------:R-:W3:Y:S01]  /*f6cd0*/  LDL.LU.64 R4, [R1+0x538] ;  /* 0x0005380001047983 */ /* 0x000ee20000300a00 */
[----:B------:R-:W-:-:S05]  /*f6ce0*/  PRMT R2, R27, 0x7632, R2 ;  /* 0x000076321b027816 */ /* 0x000fca0000000002 */
[----:B----4-:R-:W-:Y:S04]  /*f6cf0*/  STG.E.U16 [R16.64], R2 ;  /* 0x0000000210007986 */ /* 0x010fe8000c101506 */
[----:B---3--:R0:W-:Y:S04]  /*f6d00*/  STL.64 [R1+0x3b40], R4 ;  /* 0x003b400401007387 */ /* 0x0081e80000100a00 */
[----:B0-----:R-:W3:Y:S01]  /*f6d10*/  LDL.LU.64 R4, [R1+0x540] ;  /* 0x0005400001047983 */ /* 0x001ee20000300a00 */
[----:B------:R-:W4:Y:S02]  /*f6d20*/  LDL.LU.64 R22, [R1+0x530] ;  /* 0x0005300001167983 */ /* 0x000f240000300a00 */
[----:B------:R-:W2:Y:S02]  /*f6d30*/  LDL.LU.64 R8, [R1+0x528] ;  /* 0x0005280001087983 */ /* 0x000ea40000300a00 */
[----:B------:R-:W2:Y:S01]  /*f6d40*/  LDL.LU.64 R16, [R1+0x3b70] ;  /* 0x003b700001107983 */ /* 0x000ea20000300a00 */
[----:B------:R-:W-:-:S02]  /*f6d50*/  PRMT R0, R19, 0x7632, R0 ;  /* 0x0000763213007816 */ /* 0x000fc40000000000 */
[----:B------:R-:W-:Y:S01]  /*f6d60*/  PRMT R2, R26, 0x7632, R2 ;  /* 0x000076321a027816 */ /* 0x000fe20000000002 */
[----:B------:R-:W3:Y:S04]  /*f6d70*/  LDL.LU R27, [R1+0x15c] ;  /* 0x00015c00011b7983 */ /* 0x000ee80000300800 */
[----:B--2---:R0:W-:Y:S01]  /*f6d80*/  STG.E.U16 [R16.64], R19 ;  /* 0x0000001310007986 */ /* 0x0041e2000c101506 */
[----:B-----5:R1:W-:Y:S02]  /*f6d90*/  STG.E.U16 [R28.64], R0 ;  /* 0x000000001c007986 */ /* 0x0203e4000c101506 */
[----:B------:R2:W-:Y:S02]  /*f6da0*/  STG.E.U16 [R20.64], R26 ;  /* 0x0000001a14007986 */ /* 0x0005e4000c101506 */
[----:B------:R5:W-:Y:S01]  /*f6db0*/  STG.E.U16 [R12.64], R2 ;  /* 0x000000020c007986 */ /* 0x000be2000c101506 */
[----:B------:R2:W-:Y:S04]  /*f6dc0*/  STG.E.U16 [R10.64], R24 ;  /* 0x000000180a007986 */ /* 0x0005e8000c101506 */
[----:B0-----:R-:W3:Y:S01]  /*f6dd0*/  LDL.LU.64 R16, [R1+0x4f0] ;  /* 0x0004f00001107983 */ /* 0x001ee20000300a00 */
[----:B------:R-:W3:Y:S01]  /*f6de0*/  LDL.LU R19, [R1+0x11c] ;  /* 0x00011c0001137983 */ /* 0x000ee20000300800 */
[----:B-1----:R-:W-:Y:S01]  /*f6df0*/  PRMT R0, R24, 0x7632, R0 ;  /* 0x0000763218007816 */ /* 0x002fe20000000000 */
[----:B------:R-:W3:Y:S01]  /*f6e00*/  LDL.LU.64 R28, [R1+0x4e8] ;  /* 0x0004e800011c7983 */ /* 0x000ee20000300a00 */
[----:B--2---:R-:W2:Y:S01]  /*f6e10*/  LDL.LU.64 R20, [R1+0x4e0] ;  /* 0x0004e00001147983 */ /* 0x004ea20000300a00 */
[----:B-----5:R-:W5:Y:S02]  /*f6e20*/  LDL.LU.64 R12, [R1+0x4d8] ;  /* 0x0004d800010c7983 */ /* 0x020f640000300a00 */
[----:B------:R-:W2:Y:S02]  /*f6e30*/  LDL.LU R26, [R1+0x6c] ;  /* 0x00006c00011a7983 */ /* 0x000ea40000300800 */
[----:B------:R-:W2:Y:S01]  /*f6e40*/  LDL.LU.64 R10, [R1+0x4b0] ;  /* 0x0004b000010a7983 */ /* 0x000ea20000300a00 */
[----:B------:R0:W-:Y:S01]  /*f6e50*/  STG.E.U16 [R6.64], R0 ;  /* 0x0000000006007986 */ /* 0x0001e2000c101506 */
[----:B------:R1:W-:Y:S03]  /*f6e60*/  STG.E.U16 [R14.64], R25 ;  /* 0x000000190e007986 */ /* 0x0003e6000c101506 */
[----:B0-----:R-:W2:Y:S01]  /*f6e70*/  LDL.LU R6, [R1+0x3b68] ;  /* 0x003b680001067983 */ /* 0x001ea20000300800 */
[----:B------:R-:W2:Y:S02]  /*f6e80*/  LDL.LU R7, [R1+0x50] ;  /* 0x0000500001077983 */ /* 0x000ea40000300800 */
[----:B-1----:R-:W2:Y:S01]  /*f6e90*/  LDL.LU.64 R14, [R1+0x3b60] ;  /* 0x003b6000010e7983 */ /* 0x002ea20000300a00 */
[----:B------:R-:W-:-:S02]  /*f6ea0*/  PRMT R2, R25, 0x7632, R2 ;  /* 0x0000763219027816 */ /* 0x000fc40000000002 */
[----:B------:R-:W3:Y:S04]  /*f6eb0*/  LDL.LU.64 R24, [R1+0x4a8] ;  /* 0x0004a80001187983 */ /* 0x000ee80000300a00 */
[----:B--2---:R0:W-:Y:S04]  /*f6ec0*/  STG.E.U16 [R14.64], R2 ;  /* 0x000000020e007986 */ /* 0x0041e8000c101506 */
[----:B0-----:R-:W2:Y:S01]  /*f6ed0*/  LDL.LU.64 R14, [R1+0x3b58] ;  /* 0x003b5800010e7983 */ /* 0x001ea20000300a00 */
[----:B------:R-:W-:-:S03]  /*f6ee0*/  PRMT R0, R18, 0x7632, R0 ;  /* 0x0000763212007816 */ /* 0x000fc60000000000 */
[----:B--2---:R0:W-:Y:S04]  /*f6ef0*/  STG.E.U16 [R14.64], R18 ;  /* 0x000000120e007986 */ /* 0x0041e8000c101506 */
[----:B0-----:R-:W2:Y:S04]  /*f6f00*/  LDL.LU.64 R14, [R1+0x3b50] ;  /* 0x003b5000010e7983 */ /* 0x001ea80000300a00 */
[----:B--2---:R0:W-:Y:S04]  /*f6f10*/  STG.E.U16 [R14.64], R0 ;  /* 0x000000000e007986 */ /* 0x0041e8000c101506 */
[----:B0-----:R-:W3:Y:S04]  /*f6f20*/  LDL.LU.64 R14, [R1+0x3b48] ;  /* 0x003b4800010e7983 */ /* 0x001ee80000300a00 */
[----:B---3--:R0:W-:Y:S04]  /*f6f30*/  STG.E.U16 [R4.64], R14 ;  /* 0x0000000e04007986 */ /* 0x0081e8000c101506 */
[----:B0-----:R-:W2:Y:S01]  /*f6f40*/  LDL.LU.64 R4, [R1+0x3b40] ;  /* 0x003b400001047983 */ /* 0x001ea20000300a00 */
[----:B------:R-:W-:-:S02]  /*f6f50*/  PRMT R2, R14, 0x7632, R2 ;  /* 0x000076320e027816 */ /* 0x000fc40000000002 */
[----:B------:R-:W-:-:S03]  /*f6f60*/  PRMT R0, R15, 0x7632, R0 ;  /* 0x000076320f007816 */ /* 0x000fc60000000000 */
[----:B--2---:R0:W-:Y:S01]  /*f6f70*/  STG.E.U16 [R4.64], R2 ;  /* 0x0000000204007986 */ /* 0x0041e2000c101506 */
[----:B----4-:R1:W-:Y:S02]  /*f6f80*/  STG.E.U16 [R22.64], R15 ;  /* 0x0000000f16007986 */ /* 0x0103e4000c101506 */
[----:B------:R2:W-:Y:S02]  /*f6f90*/  STG.E.U16 [R8.64], R0 ;  /* 0x0000000008007986 */ /* 0x0005e4000c101506 */
[----:B------:R3:W-:Y:S01]  /*f6fa0*/  STG.E.U16 [R16.64], R27 ;  /* 0x0000001b10007986 */ /* 0x0007e2000c101506 */
[----:B0-----:R-:W4:Y:S01]  /*f6fb0*/  LDL.LU.64 R4, [R1+0x3b38] ;  /* 0x003b380001047983 */ /* 0x001f220000300a00 */
[----:B------:R-:W-:Y:S01]  /*f6fc0*/  PRMT R2, R27, 0x7632, R2 ;  /* 0x000076321b027816 */ /* 0x000fe20000000002 */
[----:B-1----:R-:W4:Y:S02]  /*f6fd0*/  LDL.LU.64 R14, [R1+0x4a0] ;  /* 0x0004a000010e7983 */ /* 0x002f240000300a00 */
[----:B--2---:R-:W2:Y:S01]  /*f6fe0*/  LDL.LU.64 R8, [R1+0xeb8] ;  /* 0x000eb80001087983 */ /* 0x004ea20000300a00 */
[----:B------:R-:W2:Y:S01]  /*f6ff0*/  LDL.LU.64 R22, [R1+0xec0] ;  /* 0x000ec00001167983 */ /* 0x000ea20000300a00 */
[----:B------:R-:W-:Y:S01]  /*f7000*/  PRMT R0, R19, 0x7632, R0 ;  /* 0x0000763213007816 */ /* 0x000fe20000000000 */
[----:B---3--:R-:W3:Y:S02]  /*f7010*/  LDL.LU R27, [R1+0x20] ;  /* 0x00002000011b7983 */ /* 0x008ee40000300800 */
[----:B------:R-:W2:Y:S01]  /*f7020*/  LDL.LU R17, [R1] ;  /* 0x0000000001117983 */ /* 0x000ea20000300800 */
[----:B------:R0:W-:Y:S01]  /*f7030*/  STG.E.U16 [R28.64], R2 ;  /* 0x000000021c007986 */ /* 0x0001e2000c101506 */
[----:B------:R1:W-:Y:S02]  /*f7040*/  STG.E.U16 [R20.64], R19 ;  /* 0x0000001314007986 */ /* 0x0003e4000c101506 */
[----:B-----5:R5:W-:Y:S02]  /*f7050*/  STG.E.U16 [R12.64], R0 ;  /* 0x000000000c007986 */ /* 0x020be4000c101506 */
[----:B------:R5:W-:Y:S01]  /*f7060*/  STG.E.U16 [R10.64], R26 ;  /* 0x0000001a0a007986 */ /* 0x000be2000c101506 */
[----:B0-----:R-:W2:Y:S01]  /*f7070*/  LDL.LU.64 R28, [R1+0xed8] ;  /* 0x000ed800011c7983 */ /* 0x001ea20000300a00 */
[----:B------:R-:W-:Y:S01]  /*f7080*/  PRMT R2, R26, 0x7632, R2 ;  /* 0x000076321a027816 */ /* 0x000fe20000000002 */
[----:B-1----:R-:W2:Y:S02]  /*f7090*/  LDL.LU.64 R20, [R1+0xed0] ;  /* 0x000ed00001147983 */ /* 0x002ea40000300a00 */
[----:B------:R-:W2:Y:S01]  /*f70a0*/  LDL.LU.64 R18, [R1+0xec8] ;  /* 0x000ec80001127983 */ /* 0x000ea20000300a00 */
[----:B-----5:R-:W5:Y:S01]  /*f70b0*/  LDL.LU.64 R12, [R1+0xee0] ;  /* 0x000ee000010c7983 */ /* 0x020f620000300a00 */
[----:B------:R-:W2:Y:S02]  /*f70c0*/  LDL.LU R26, [R1+0x40] ;  /* 0x00004000011a7983 */ /* 0x000ea40000300800 */
[----:B------:R-:W2:Y:S01]  /*f70d0*/  LDL.LU R3, [R1+0x10] ;  /* 0x0000100001037983 */ /* 0x000ea20000300800 */
[----:B------:R0:W-:Y:S04]  /*f70e0*/  STG.E.U16 [R24.64], R2 ;  /* 0x0000000218007986 */ /* 0x0001e8000c101506 */
[----:B0-----:R-:W2:Y:S04]  /*f70f0*/  LDL.LU.64 R24, [R1+0xf00] ;  /* 0x000f000001187983 */ /* 0x001ea80000300a00 */
[----:B--2---:R0:W-:Y:S04]  /*f7100*/  STL.64 [R1+0x3b18], R24 ;  /* 0x003b181801007387 */ /* 0x0041e80000100a00 */
[----:B0-----:R-:W2:Y:S04]  /*f7110*/  LDL.LU.64 R24, [R1+0xee8] ;  /* 0x000ee80001187983 */ /* 0x001ea80000300a00 */
[----:B--2---:R0:W-:Y:S04]  /*f7120*/  STL.64 [R1+0x3b28], R24 ;  /* 0x003b281801007387 */ /* 0x0041e80000100a00 */
[----:B0-----:R-:W2:Y:S01]  /*f7130*/  LDL.LU.64 R24, [R1+0xef0] ;  /* 0x000ef00001187983 */ /* 0x001ea20000300a00 */
[----:B------:R-:W-:-:S03]  /*f7140*/  PRMT R0, R7, 0x7632, R0 ;  /* 0x0000763207007816 */ /* 0x000fc60000000000 */
[----:B--2---:R0:W-:Y:S04]  /*f7150*/  STL.64 [R1+0x3b30], R24 ;  /* 0x003b301801007387 */ /* 0x0041e80000100a00 */
[----:B0-----:R-:W2:Y:S01]  /*f7160*/  LDL.LU.64 R24, [R1+0xef8] ;  /* 0x000ef80001187983 */ /* 0x001ea20000300a00 */
[----:B------:R-:W2:Y:S03]  /*f7170*/  LDL.LU.64 R10, [R1+0xf10] ;  /* 0x000f1000010a7983 */ /* 0x000ea60000300a00 */
[----:B----4-:R-:W-:Y:S01]  /*f7180*/  STG.E.U16 [R14.64], R7 ;  /* 0x000000070e007986 */ /* 0x010fe2000c101506 */
[----:B------:R0:W-:Y:S01]  /*f7190*/  STG.E.U16 [R8.64], R0 ;  /* 0x0000000008007986 */ /* 0x0001e2000c101506 */
[----:B---3--:R-:W-:Y:S01]  /*f71a0*/  PRMT R2, R27, 0x7632, R2 ;  /* 0x000076321b027816 */ /* 0x008fe20000000002 */
[----:B------:R-:W-:Y:S04]  /*f71b0*/  STG.E.U16 [R22.64], R27 ;  /* 0x0000001b16007986 */ /* 0x000fe8000c101506 */
[----:B------:R1:W-:Y:S01]  /*f71c0*/  STG.E.U16 [R28.64], R2 ;  /* 0x000000021c007986 */ /* 0x0003e2000c101506 */
[----:B------:R-:W-:Y:S01]  /*f71d0*/  STG.E.U16 [R20.64], R17 ;  /* 0x0000001114007986 */ /* 0x000fe2000c101506 */
[----:B0-----:R-:W-:-:S05]  /*f71e0*/  PRMT R0, R17, 0x7632, R0 ;  /* 0x0000763211007816 */ /* 0x001fca0000000000 */
[----:B------:R-:W-:Y:S01]  /*f71f0*/  STG.E.U16 [R18.64], R0 ;  /* 0x0000000012007986 */ /* 0x000fe2000c101506 */
[----:B-1----:R-:W-:Y:S01]  /*f7200*/  PRMT R2, R4, 0x7632, R2 ;  /* 0x0000763204027816 */ /* 0x002fe20000000002 */
[----:B-----5:R-:W-:Y:S02]  /*f7210*/  STG.E.U16 [R12.64], R4 ;  /* 0x000000040c007986 */ /* 0x020fe4000c101506 */
[----:B--2---:R0:W-:Y:S04]  /*f7220*/  STL.64 [R1+0x3b08], R10 ;  /* 0x003b080a01007387 */ /* 0x0041e80000100a00 */
[----:B0-----:R-:W2:Y:S01]  /*f7230*/  LDL.LU.64 R10, [R1+0xf18] ;  /* 0x000f1800010a7983 */ /* 0x001ea20000300a00 */
[----:B------:R-:W3:Y:S02]  /*f7240*/  LDL.LU.64 R8, [R1+0xf08] ;  /* 0x000f080001087983 */ /* 0x000ee40000300a00 */
[----:B------:R-:W4:Y:S02]  /*f7250*/  LDL.LU.64 R14, [R1+0xf20] ;  /* 0x000f2000010e7983 */ /* 0x000f240000300a00 */
[----:B------:R-:W5:Y:S01]  /*f7260*/  LDL.LU R7, [R1+0x30] ;  /* 0x0000300001077983 */ /* 0x000f620000300800 */
[----:B------:R-:W2:Y:S01]  /*f7270*/  LDL.LU.64 R22, [R1+0xf30] ;  /* 0x000f300001167983 */ /* 0x000ea20000300a00 */
[----:B------:R-:W2:Y:S02]  /*f7280*/  LDL.LU R27, [R1+0x80] ;  /* 0x00008000011b7983 */ /* 0x000ea40000300800 */
[----:B------:R-:W2:Y:S02]  /*f7290*/  LDL.LU.64 R28, [R1+0xf40] ;  /* 0x000f4000011c7983 */ /* 0x000ea40000300a00 */
[----:B------:R-:W2:Y:S01]  /*f72a0*/  LDL.LU.64 R20, [R1+0xf58] ;  /* 0x000f580001147983 */ /* 0x000ea20000300a00 */
[----:B------:R-:W2:Y:S01]  /*f72b0*/  LDL.LU.64 R16, [R1+0xf50] ;  /* 0x000f500001107983 */ /* 0x000ea20000300a00 */
[----:B------:R-:W2:Y:S02]  /*f72c0*/  LDL.LU.64 R18, [R1+0xf48] ;  /* 0x000f480001127983 */ /* 0x000ea40000300a00 */
[----:B------:R-:W2:Y:S02]  /*f72d0*/  LDL.LU.64 R12, [R1+0xf60] ;  /* 0x000f6000010c7983 */ /* 0x000ea40000300a00 */
[----:B------:R0:W-:Y:S01]  /*f72e0*/  STL [R1+0x3ac0], R5 ;  /* 0x003ac00501007387 */ /* 0x0001e20000100800 */
[----:B------:R1:W-:Y:S04]  /*f72f0*/  STG.E.U16 [R24.64], R2 ;  /* 0x0000000218007986 */ /* 0x0003e8000c101506 */
[----:B0-----:R-:W2:Y:S01]  /*f7300*/  LDL.LU.64 R4, [R1+0xf38] ;  /* 0x000f380001047983 */ /* 0x001ea20000300a00 */
[----:B-1----:R-:W2:Y:S01]  /*f7310*/  LDL.LU.64 R24, [R1+0x3b30] ;  /* 0x003b300001187983 */ /* 0x002ea20000300a00 */
[----:B------:R-:W-:-:S02]  /*f7320*/  PRMT R0, R26, 0x7632, R0 ;  /* 0x000076321a007816 */ /* 0x000fc40000000000 */
[----:B--2---:R0:W-:Y:S04]  /*f7330*/  STG.E.U16 [R24.64], R26 ;  /* 0x0000001a18007986 */ /* 0x0041e8000c101506 */
[----:B0-----:R-:W2:Y:S01]  /*f7340*/  LDL.LU.64 R24, [R1+0x3b28] ;  /* 0x003b280001187983 */ /* 0x001ea20000300a00 */
[----:B------:R-:W3:Y:S01]  /*f7350*/  LDL.LU R26, [R1+0x3b20] ;  /* 0x003b2000011a7983 */ /* 0x000ee20000300800 */
[----:B------:R-:W-:Y:S02]  /*f7360*/  PRMT R2, R3, 0x7632, R2 ;  /* 0x0000763203027816 */ /* 0x000fe40000000002 */
[----:B--2---:R0:W-:Y:S04]  /*f7370*/  STG.E.U16 [R24.64], R0 ;  /* 0x0000000018007986 */ /* 0x0041e8000c101506 */
[----:B0-----:R-:W2:Y:S04]  /*f7380*/  LDL.LU.64 R24, [R1+0x3b18] ;  /* 0x003b180001187983 */ /* 0x001ea80000300a00 */
[----:B--2---:R0:W-:Y:S01]  /*f7390*/  STG.E.U16 [R24.64], R3 ;  /* 0x0000000318007986 */ /* 0x0041e2000c101506 */
[----:B------:R1:W-:Y:S03]  /*f73a0*/  STG.E.U16 [R10.64], R2 ;  /* 0x000000020a007986 */ /* 0x0003e6000c101506 */
[----:B0-----:R-:W2:Y:S01]  /*f73b0*/  LDL.LU.64 R24, [R1+0x3b10] ;  /* 0x003b100001187983 */ /* 0x001ea20000300a00 */
[----:B-1----:R-:W3:Y:S01]  /*f73c0*/  LDL.LU.64 R10, [R1+0x3b08] ;  /* 0x003b0800010a7983 */ /* 0x002ee20000300a00 */
[----:B--2---:R-:W-:-:S02]  /*f73d0*/  PRMT R0, R24, 0x7632, R0 ;  /* 0x0000763218007816 */ /* 0x004fc40000000000 */
[----:B---3--:R0:W-:Y:S04]  /*f73e0*/  STG.E.U16 [R10.64], R24 ;  /* 0x000000180a007986 */ /* 0x0081e8000c101506 */
[----:B------:R-:W-:Y:S04]  /*f73f0*/  STG.E.U16 [R8.64], R0 ;  /* 0x0000000008007986 */ /* 0x000fe8000c101506 */
[----:B0-----:R-:W2:Y:S01]  /*f7400*/  LDL.LU R10, [R1+0x3b00] ;  /* 0x003b0000010a7983 */ /* 0x001ea20000300800 */
[----:B------:R0:W-:Y:S03]  /*f7410*/  STL [R1+0x3ab8], R25 ;  /* 0x003ab81901007387 */ /* 0x0001e60000100800 */
[----:B0-----:R-:W3:Y:S01]  /*f7420*/  LDL.LU.64 R24, [R1+0xf28] ;  /* 0x000f280001187983 */ /* 0x001ee20000300a00 */
[----:B------:R-:W2:Y:S01]  /*f7430*/  LDL.LU.64 R8, [R1+0x3af8] ;  /* 0x003af80001087983 */ /* 0x000ea20000300a00 */
[----:B-----5:R-:W-:-:S02]  /*f7440*/  PRMT R0, R7, 0x7632, R0 ;  /* 0x0000763207007816 */ /* 0x020fc40000000000 */
[----:B--2---:R-:W-:Y:S01]  /*f7450*/  PRMT R2, R8, 0x7632, R2 ;  /* 0x0000763208027816 */ /* 0x004fe20000000002 */
[----:B----4-:R0:W-:Y:S04]  /*f7460*/  STG.E.U16 [R14.64], R8 ;  /* 0x000000080e007986 */ /* 0x0101e8000c101506 */
[----:B------:R1:W-:Y:S01]  /*f7470*/  STG.E.U16 [R4.64], R2 ;  /* 0x0000000204007986 */ /* 0x0003e2000c101506 */
[----:B------:R-:W-:Y:S02]  /*f7480*/  STG.E.U16 [R22.64], R7 ;  /* 0x0000000716007986 */ /* 0x000fe4000c101506 */
[----:B---3--:R2:W-:Y:S02]  /*f7490*/  STG.E.U16 [R24.64], R0 ;  /* 0x0000000018007986 */ /* 0x0085e4000c101506 */
[----:B------:R-:W-:Y:S01]  /*f74a0*/  STG.E.U16 [R28.64], R27 ;  /* 0x0000001b1c007986 */ /* 0x000fe2000c101506 */
[----:B0-----:R-:W3:Y:S01]  /*f74b0*/  LDL.LU R15, [R1+0xd0] ;  /* 0x0000d000010f7983 */ /* 0x001ee20000300800 */
[----:B-1----:R-:W-:-:S03]  /*f74c0*/  PRMT R2, R27, 0x7632, R2 ;  /* 0x000076321b027816 */ /* 0x002fc60000000002 */
[----:B------:R-:W-:Y:S01]  /*f74d0*/  STL [R1+0x3abc], R9 ;  /* 0x003abc0901007387 */ /* 0x000fe20000100800 */
[----:B------:R-:W4:Y:S01]  /*f74e0*/  LDL.LU.64 R4, [R1+0xf78] ;  /* 0x000f780001047983 */ /* 0x000f220000300a00 */
[----:B--2---:R-:W-:Y:S01]  /*f74f0*/  PRMT R0, R26, 0x7632, R0 ;  /* 0x000076321a007816 */ /* 0x004fe20000000000 */
[----:B------:R-:W2:Y:S01]  /*f7500*/  LDL.LU.64 R22, [R1+0xf70] ;  /* 0x000f700001167983 */ /* 0x000ea20000300a00 */
[----:B------:R-:W-:Y:S01]  /*f7510*/  STG.E.U16 [R20.64], R2 ;  /* 0x0000000214007986 */ /* 0x000fe2000c101506 */
[----:B------:R0:W-:Y:S02]  /*f7520*/  STG.E.U16 [R16.64], R26 ;  /* 0x0000001a10007986 */ /* 0x0001e4000c101506 */
[----:B------:R1:W-:Y:S02]  /*f7530*/  STG.E.U16 [R18.64], R0 ;  /* 0x0000000012007986 */ /* 0x0003e4000c101506 */
[----:B------:R5:W-:Y:S01]  /*f7540*/  STG.E.U16 [R12.64], R6 ;  /* 0x000000060c007986 */ /* 0x000be2000c101506 */
[----:B0-----:R-:W2:Y:S01]  /*f7550*/  LDL.LU.64 R26, [R1+0xf68] ;  /* 0x000f6800011a7983 */ /* 0x001ea20000300a00 */
[----:B------:R-:W2:Y:S02]  /*f7560*/  LDL.LU.64 R20, [R1+0xf80] ;  /* 0x000f800001147983 */ /* 0x000ea40000300a00 */
[----:B------:R-:W2:Y:S02]  /*f7570*/  LDL.LU R11, [R1+0xc0] ;  /* 0x0000c000010b7983 */ /* 0x000ea40000300800 */
[----:B------:R-:W2:Y:S01]  /*f7580*/  LDL.LU.64 R28, [R1+0xf98] ;  /* 0x000f9800011c7983 */ /* 0x000ea20000300a00 */
[----:B-1----:R-:W2:Y:S01]  /*f7590*/  LDL.LU.64 R18, [R1+0xf90] ;  /* 0x000f900001127983 */ /* 0x002ea20000300a00 */
[----:B------:R-:W-:Y:S01]  /*f75a0*/  PRMT R2, R6, 0x7632, R2 ;  /* 0x0000763206027816 */ /* 0x000fe20000000002 */
[----:B-----5:R-:W5:Y:S02]  /*f75b0*/  LDL.LU R12, [R1+0xe0] ;  /* 0x0000e000010c7983 */ /* 0x020f640000300800 */
[----:B------:R-:W2:Y:S01]  /*f75c0*/  LDL.LU.64 R6, [R1+0xf88] ;  /* 0x000f880001067983 */ /* 0x000ea20000300a00 */
[----:B------:R-:W2:Y:S01]  /*f75d0*/  LDL.LU R13, [R1+0xf0] ;  /* 0x0000f000010d7983 */ /* 0x000ea20000300800 */
[----:B------:R-:W2:Y:S02]  /*f75e0*/  LDL.LU R14, [R1+0x54] ;  /* 0x00005400010e7983 */ /* 0x000ea40000300800 */
[----:B------:R-:W2:Y:S02]  /*f75f0*/  LDL.LU R17, [R1+0x24] ;  /* 0x0000240001117983 */ /* 0x000ea40000300800 */
[----:B--2---:R0:W-:Y:S04]  /*f7600*/  STL [R1+0x3ad8], R17 ;  /* 0x003ad81101007387 */ /* 0x0041e80000100800 */
[----:B0-----:R-:W2:Y:S04]  /*f7610*/  LDL.LU.64 R16, [R1+0xfa8] ;  /* 0x000fa80001107983 */ /* 0x001ea80000300a00 */
[----:B--2---:R0:W-:Y:S04]  /*f7620*/  STL.64 [R1+0x3ae0], R16 ;  /* 0x003ae01001007387 */ /* 0x0041e80000100a00 */
[----:B0-----:R-:W2:Y:S04]  /*f7630*/  LDL.LU.64 R16, [R1+0xfb0] ;  /* 0x000fb00001107983 */ /* 0x001ea80000300a00 */
[----:B--2---:R0:W-:Y:S04]  /*f7640*/  STL.64 [R1+0x3ae8], R16 ;  /* 0x003ae81001007387 */ /* 0x0041e80000100a00 */
[----:B0-----:R-:W2:Y:S04]  /*f7650*/  LDL.LU.64 R16, [R1+0xfb8] ;  /* 0x000fb80001107983 */ /* 0x001ea80000300a00 */
[----:B----4-:R-:W-:Y:S04]  /*f7660*/  STG.E.U16 [R4.64], R2 ;  /* 0x0000000204007986 */ /* 0x010fe8000c101506 */
[----:B--2---:R0:W-:Y:S04]  /*f7670*/  STL.64 [R1+0x3af0], R16 ;  /* 0x003af01001007387 */ /* 0x0041e80000100a00 */
[----:B0-----:R-:W2:Y:S01]  /*f7680*/  LDL.LU.64 R16, [R1+0xfa0] ;  /* 0x000fa00001107983 */ /* 0x001ea20000300a00 */
[----:B------:R-:W4:Y:S02]  /*f7690*/  LDL.LU R3, [R1+0x4] ;  /* 0x0000040001037983 */ /* 0x000f240000300800 */
[----:B------:R-:W2:Y:S01]  /*f76a0*/  LDL.LU.64 R4, [R1+0xfd0] ;  /* 0x000fd00001047983 */ /* 0x000ea20000300a00 */
[----:B---3--:R-:W-:Y:S01]  /*f76b0*/  PRMT R0, R15, 0x7632, R0 ;  /* 0x000076320f007816 */ /* 0x008fe20000000000 */
[----:B--2---:R0:W-:Y:S04]  /*f76c0*/  STL.64 [R1+0x3ac8], R4 ;  /* 0x003ac80401007387 */ /* 0x0041e80000100a00 */
[----:B0-----:R-:W2:Y:S04]  /*f76d0*/  LDL.LU.64 R4, [R1+0xfd8] ;  /* 0x000fd80001047983 */ /* 0x001ea80000300a00 */
[----:B------:R-:W-:Y:S01]  /*f76e0*/  STG.E.U16 [R22.64], R15 ;  /* 0x0000000f16007986 */ /* 0x000fe2000c101506 */
[----:B------:R0:W-:Y:S01]  /*f76f0*/  STG.E.U16 [R26.64], R0 ;  /* 0x000000001a007986 */ /* 0x0001e2000c101506 */
[----:B------:R-:W-:Y:S01]  /*f7700*/  PRMT R2, R11, 0x7632, R2 ;  /* 0x000076320b027816 */ /* 0x000fe20000000002 */
[----:B------:R-:W-:Y:S04]  /*f7710*/  STG.E.U16 [R20.64], R11 ;  /* 0x0000000b14007986 */ /* 0x000fe8000c101506 */
[----:B------:R-:W-:Y:S01]  /*f7720*/  STG.E.U16 [R28.64], R2 ;  /* 0x000000021c007986 */ /* 0x000fe2000c101506 */
[----:B-----5:R-:W-:Y:S01]  /*f7730*/  STG.E.U16 [R18.64], R12 ;  /* 0x0000000c12007986 */ /* 0x020fe2000c101506 */
[----:B0-----:R-:W-:-:S05]  /*f7740*/  PRMT R0, R12, 0x7632, R0 ;  /* 0x000076320c007816 */ /* 0x001fca0000000000 */
[----:B------:R-:W-:Y:S01]  /*f7750*/  STG.E.U16 [R6.64], R0 ;  /* 0x0000000006007986 */ /* 0x000fe2000c101506 */
[----:B------:R-:W-:Y:S03]  /*f7760*/  STG.E.U16 [R16.64], R13 ;  /* 0x0000000d10007986 */ /* 0x000fe6000c101506 */
[----:B--2---:R0:W-:Y:S04]  /*f7770*/  STL.64 [R1+0x3ad0], R4 ;  /* 0x003ad00401007387 */ /* 0x0041e80000100a00 */
[----:B0-----:R-:W2:Y:S01]  /*f7780*/  LDL.LU.64 R4, [R1+0xfc0] ;  /* 0x000fc00001047983 */ /* 0x001ea20000300a00 */
[----:B------:R-:W3:Y:S02]  /*f7790*/  LDL.LU.64 R22, [R1+0xfc8] ;  /* 0x000fc80001167983 */ /* 0x000ee40000300a00 */
[----:B------:R-:W5:Y:S02]  /*f77a0*/  LDL.LU.64 R26, [R1+0xfe0] ;  /* 0x000fe000011a7983 */ /* 0x000f640000300a00 */
[----:B------:R-:W2:Y:S01]  /*f77b0*/  LDL.LU R15, [R1+0x44] ;  /* 0x00004400010f7983 */ /* 0x000ea20000300800 */
[----:B------:R-:W2:Y:S01]  /*f77c0*/  LDL.LU.64 R8, [R1+0xff8] ;  /* 0x000ff80001087983 */ /* 0x000ea20000300a00 */
[----:B------:R-:W2:Y:S02]  /*f77d0*/  LDL.LU.64 R24, [R1+0xff0] ;  /* 0x000ff00001187983 */ /* 0x000ea40000300a00 */
[----:B------:R-:W2:Y:S02]  /*f77e0*/  LDL.LU.64 R20, [R1+0x1000] ;  /* 0x0010000001147983 */ /* 0x000ea40000300a00 */
[----:B------:R-:W2:Y:S01]  /*f77f0*/  LDL.LU R11, [R1+0x14] ;  /* 0x00001400010b7983 */ /* 0x000ea20000300800 */
[----:B------:R-:W2:Y:S01]  /*f7800*/  LDL.LU.64 R28, [R1+0x1018] ;  /* 0x00101800011c7983 */ /* 0x000ea20000300a00 */
[----:B------:R-:W2:Y:S02]  /*f7810*/  LDL.LU.64 R18, [R1+0x1010] ;  /* 0x0010100001127983 */ /* 0x000ea40000300a00 */
[----:B------:R-:W2:Y:S02]  /*f7820*/  LDL.LU.64 R6, [R1+0x1008] ;  /* 0x0010080001067983 */ /* 0x000ea40000300a00 */
[----:B------:R-:W2:Y:S01]  /*f7830*/  LDL.LU.64 R16, [R1+0x3af0] ;  /* 0x003af00001107983 */ /* 0x000ea20000300a00 */
        /* <DEDUP_REMOVED lines=8> */
[----:B0-----:R-:W2:Y:S01]  /*f78c0*/  LDL.LU R17, [R1+0x3ad8] ;  /* 0x003ad80001117983 */ /* 0x001ea20000300800 */
[----:B------:R-:W3:Y:S03]  /*f78d0*/  LDL.LU R14, [R1+0x34] ;  /* 0x00003400010e7983 */ /* 0x000ee60000300800 */
[----:B--2---:R0:W-:Y:S04]  /*f78e0*/  STG.E.U16 [R4.64], R17 ;  /* 0x0000001104007986 */ /* 0x0041e8000c101506 */
[----:B0-----:R-:W2:Y:S01]  /*f78f0*/  LDL.LU.64 R4, [R1+0x3ad0] ;  /* 0x003ad00001047983 */ /* 0x001ea20000300a00 */
[----:B------:R-:W-:-:S02]  /*f7900*/  PRMT R2, R17, 0x7632, R2 ;  /* 0x0000763211027816 */ /* 0x000fc40000000002 */
[----:B------:R-:W3:Y:S03]  /*f7910*/  LDL.LU.64 R16, [R1+0x1038] ;  /* 0x0010380001107983 */ /* 0x000ee60000300a00 */
[----:B--2---:R0:W-:Y:S04]  /*f7920*/  STG.E.U16 [R4.64], R2 ;  /* 0x0000000204007986 */ /* 0x0041e8000c101506 */
[----:B0-----:R-:W2:Y:S01]  /*f7930*/  LDL.LU.64 R4, [R1+0x3ac8] ;  /* 0x003ac80001047983 */ /* 0x001ea20000300a00 */
[----:B----4-:R-:W-:-:S03]  /*f7940*/  PRMT R0, R3, 0x7632, R0 ;  /* 0x0000763203007816 */ /* 0x010fc60000000000 */
[----:B--2---:R0:W-:Y:S04]  /*f7950*/  STG.E.U16 [R4.64], R3 ;  /* 0x0000000304007986 */ /* 0x0041e8000c101506 */
[----:B0-----:R-:W2:Y:S01]  /*f7960*/  LDL.LU R5, [R1+0x3ac0] ;  /* 0x003ac00001057983 */ /* 0x001ea20000300800 */
[----:B---3--:R-:W-:Y:S01]  /*f7970*/  STG.E.U16 [R22.64], R0 ;  /* 0x0000000016007986 */ /* 0x008fe2000c101506 */
[----:B--2---:R-:W-:Y:S02]  /*f7980*/  PRMT R2, R5, 0x7632, R2 ;  /* 0x0000763205027816 */ /* 0x004fe40000000002 */
[----:B-----5:R0:W-:Y:S04]  /*f7990*/  STG.E.U16 [R26.64], R5 ;  /* 0x000000051a007986 */ /* 0x0201e8000c101506 */
[----:B------:R1:W-:Y:S01]  /*f79a0*/  STG.E.U16 [R8.64], R2 ;  /* 0x0000000208007986 */ /* 0x0003e2000c101506 */
[----:B------:R2:W-:Y:S03]  /*f79b0*/  STG.E.U16 [R24.64], R15 ;  /* 0x0000000f18007986 */ /* 0x0005e6000c101506 */
[----:B0-----:R-:W3:Y:S01]  /*f79c0*/  LDL.LU.64 R4, [R1+0xfe8] ;  /* 0x000fe80001047983 */ /* 0x001ee20000300a00 */
[----:B------:R-:W4:Y:S02]  /*f79d0*/  LDL.LU.64 R22, [R1+0x1030] ;  /* 0x0010300001167983 */ /* 0x000f240000300a00 */
[----:B------:R-:W5:Y:S01]  /*f79e0*/  LDL.LU.64 R26, [R1+0x1028] ;  /* 0x00102800011a7983 */ /* 0x000f620000300a00 */
[----:B-1----:R-:W4:Y:S01]  /*f79f0*/  LDL.LU R9, [R1+0x3abc] ;  /* 0x003abc0001097983 */ /* 0x002f220000300800 */
[----:B--2---:R-:W2:Y:S01]  /*f7a00*/  LDL.LU R25, [R1+0x3ab8] ;  /* 0x003ab80001197983 */ /* 0x004ea20000300800 */
[----:B------:R-:W-:-:S02]  /*f7a10*/  PRMT R0, R15, 0x7632, R0 ;  /* 0x000076320f007816 */ /* 0x000fc40000000000 */
[----:B------:R-:W-:-:S03]  /*f7a20*/  PRMT R2, R11, 0x7632, R2 ;  /* 0x000076320b027816 */ /* 0x000fc60000000002 */
[----:B---3--:R0:W-:Y:S01]  /*f7a30*/  STG.E.U16 [R4.64], R0 ;  /* 0x0000000004007986 */ /* 0x0081e2000c101506 */
[----:B------:R1:W-:Y:S02]  /*f7a40*/  STG.E.U16 [R20.64], R11 ;  /* 0x0000000b14007986 */ /* 0x0003e4000c101506 */
[----:B------:R-:W-:Y:S01]  /*f7a50*/  STG.E.U16 [R28.64], R2 ;  /* 0x000000021c007986 */ /* 0x000fe2000c101506 */
[----:B--2---:R-:W-:Y:S01]  /*f7a60*/  STG.E.U16 [R18.64], R25 ;  /* 0x0000001912007986 */ /* 0x004fe2000c101506 */
[----:B0-----:R-:W-:-:S03]  /*f7a70*/  PRMT R0, R25, 0x7632, R0 ;  /* 0x0000763219007816 */ /* 0x001fc60000000000 */
[----:B-1----:R-:W2:Y:S01]  /*f7a80*/  LDL.LU.64 R20, [R1+0x1040] ;  /* 0x0010400001147983 */ /* 0x002ea20000300a00 */
[----:B------:R-:W3:Y:S02]  /*f7a90*/  LDL.LU R15, [R1+0x84] ;  /* 0x00008400010f7983 */ /* 0x000ee40000300800 */
[----:B------:R-:W2:Y:S01]  /*f7aa0*/  LDL.LU R11, [R1+0xb4] ;  /* 0x0000b400010b7983 */ /* 0x000ea20000300800 */
[----:B------:R0:W-:Y:S04]  /*f7ab0*/  STG.E.U16 [R6.64], R0 ;  /* 0x0000000006007986 */ /* 0x0001e8000c101506 */
[----:B0-----:R-:W2:Y:S01]  /*f7ac0*/  LDL.LU.64 R6, [R1+0x1058] ;  /* 0x0010580001067983 */ /* 0x001ea20000300a00 */
[----:B------:R-:W2:Y:S02]  /*f7ad0*/  LDL.LU.64 R18, [R1+0x1048] ;  /* 0x0010480001127983 */ /* 0x000ea40000300a00 */
[----:B----4-:R-:W-:Y:S01]  /*f7ae0*/  STG.E.U16 [R12.64], R9 ;  /* 0x000000090c007986 */ /* 0x010fe2000c101506 */
[----:B------:R-:W-:Y:S01]  /*f7af0*/  PRMT R2, R9, 0x7632, R2 ;  /* 0x0000763209027816 */ /* 0x000fe20000000002 */
[----:B--2---:R0:W-:Y:S04]  /*f7b00*/  STL.64 [R1+0x3ab0], R18 ;  /* 0x003ab01201007387 */ /* 0x0041e80000100a00 */
[----:B0-----:R-:W2:Y:S01]  /*f7b10*/  LDL.LU.64 R18, [R1+0x1050] ;  /* 0x0010500001127983 */ /* 0x001ea20000300a00 */
[----:B------:R-:W4:Y:S02]  /*f7b20*/  LDL.LU R28, [R1+0xa4] ;  /* 0x0000a400011c7983 */ /* 0x000f240000300800 */
[----:B------:R-:W2:Y:S02]  /*f7b30*/  LDL.LU R12, [R1+0xd4] ;  /* 0x0000d400010c7983 */ /* 0x000ea40000300800 */
[----:B------:R-:W2:Y:S01]  /*f7b40*/  LDL.LU.64 R8, [R1+0x1078] ;  /* 0x0010780001087983 */ /* 0x000ea20000300a00 */
[----:B------:R-:W-:Y:S01]  /*f7b50*/  STG.E.U16 [R16.64], R2 ;  /* 0x0000000210007986 */ /* 0x000fe2000c101506 */
[----:B------:R-:W-:Y:S03]  /*f7b60*/  STG.E.U16 [R22.64], R14 ;  /* 0x0000000e16007986 */ /* 0x000fe6000c101506 */
[----:B--2---:R0:W-:Y:S04]  /*f7b70*/  STL.64 [R1+0x3aa8], R8 ;  /* 0x003aa80801007387 */ /* 0x0041e80000100a00 */
[----:B0-----:R-:W2:Y:S01]  /*f7b80*/  LDL.LU.64 R8, [R1+0x1060] ;  /* 0x0010600001087983 */ /* 0x001ea20000300a00 */
[----:B------:R-:W2:Y:S02]  /*f7b90*/  LDL.LU.64 R24, [R1+0x1070] ;  /* 0x0010700001187983 */ /* 0x000ea40000300a00 */
[----:B------:R-:W2:Y:S02]  /*f7ba0*/  LDL.LU.64 R16, [R1+0x1068] ;  /* 0x0010680001107983 */ /* 0x000ea40000300a00 */
[----:B------:R-:W2:Y:S01]  /*f7bb0*/  LDL.LU R13, [R1+0xe4] ;  /* 0x0000e400010d7983 */ /* 0x000ea20000300800 */
[----:B------:R-:W2:Y:S01]  /*f7bc0*/  LDL.LU R22, [R1+0xc4] ;  /* 0x0000c40001167983 */ /* 0x000ea20000300800 */
[----:B------:R-:W2:Y:S01]  /*f7bd0*/  LDL.LU.64 R4, [R1+0x1090] ;  /* 0x0010900001047983 */ /* 0x000ea20000300a00 */
[----:B------:R-:W-:-:S02]  /*f7be0*/  PRMT R0, R14, 0x7632, R0 ;  /* 0x000076320e007816 */ /* 0x000fc40000000000 */
[----:B--2---:R0:W-:Y:S04]  /*f7bf0*/  STL.64 [R1+0x3a98], R4 ;  /* 0x003a980401007387 */ /* 0x0041e80000100a00 */
[----:B0-----:R-:W2:Y:S01]  /*f7c00*/  LDL.LU.64 R4, [R1+0x1098] ;  /* 0x0010980001047983 */ /* 0x001ea20000300a00 */
[----:B---3--:R-:W-:-:S03]  /*f7c10*/  PRMT R2, R15, 0x7632, R2 ;  /* 0x000076320f027816 */ /* 0x008fc60000000002 */
[----:B-----5:R-:W-:Y:S01]  /*f7c20*/  STG.E.U16 [R26.64], R0 ;  /* 0x000000001a007986 */ /* 0x020fe2000c101506 */
[----:B------:R-:W-:Y:S03]  /*f7c30*/  STG.E.U16 [R20.64], R15 ;  /* 0x0000000f14007986 */ /* 0x000fe6000c101506 */
[----:B------:R-:W-:Y:S04]  /*f7c40*/  STG.E.U16 [R6.64], R2 ;  /* 0x0000000206007986 */ /* 0x000fe8000c101506 */
[----:B--2---:R0:W-:Y:S04]  /*f7c50*/  STL.64 [R1+0x3aa0], R4 ;  /* 0x003aa00401007387 */ /* 0x0041e80000100a00 */
[----:B0-----:R-:W2:Y:S01]  /*f7c60*/  LDL.LU.64 R4, [R1+0x1080] ;  /* 0x0010800001047983 */ /* 0x001ea20000300a00 */
[----:B------:R-:W3:Y:S02]  /*f7c70*/  LDL.LU.64 R26, [R1+0x1088] ;  /* 0x00108800011a7983 */ /* 0x000ee40000300a00 */
[----:B------:R-:W5:Y:S02]  /*f7c80*/  LDL.LU R23, [R1+0xf4] ;  /* 0x0000f40001177983 */ /* 0x000f640000300800 */
[----:B------:R-:W2:Y:S01]  /*f7c90*/  LDL.LU.64 R20, [R1+0x10a0] ;  /* 0x0010a00001147983 */ /* 0x000ea20000300a00 */
[----:B------:R-:W2:Y:S01]  /*f7ca0*/  LDL.LU R29, [R1+0x58] ;  /* 0x00005800011d7983 */ /* 0x000ea20000300800 */
[----:B------:R-:W2:Y:S03]  /*f7cb0*/  LDL.LU.64 R6, [R1+0x10b0] ;  /* 0x0010b00001067983 */ /* 0x000ea60000300a00 */
[----:B------:R-:W-:Y:S01]  /*f7cc0*/  STG.E.U16 [R18.64], R11 ;  /* 0x0000000b12007986 */ /* 0x000fe2000c101506 */
[----:B------:R-:W-:-:S03]  /*f7cd0*/  PRMT R0, R11, 0x7632, R0 ;  /* 0x000076320b007816 */ /* 0x000fc60000000000 */
[----:B--2---:R0:W-:Y:S04]  /*f7ce0*/  STL.64 [R1+0x3a90], R6 ;  /* 0x003a900601007387 */ /* 0x0041e80000100a00 */
[----:B0-----:R-:W2:Y:S01]  /*f7cf0*/  LDL.LU.64 R6, [R1+0x10b8] ;  /* 0x0010b80001067983 */ /* 0x001ea20000300a00 */
[----:B------:R-:W2:Y:S02]  /*f7d00*/  LDL.LU.64 R14, [R1+0x10a8] ;  /* 0x0010a800010e7983 */ /* 0x000ea40000300a00 */
[----:B------:R-:W2:Y:S02]  /*f7d10*/  LDL.LU.64 R18, [R1+0x3ab0] ;  /* 0x003ab00001127983 */ /* 0x000ea40000300a00 */
[----:B------:R-:W3:Y:S01]  /*f7d20*/  LDL.LU R11, [R1+0x28] ;  /* 0x00002800010b7983 */ /* 0x000ee20000300800 */
[----:B----4-:R-:W-:Y:S01]  /*f7d30*/  PRMT R2, R28, 0x7632, R2 ;  /* 0x000076321c027816 */ /* 0x010fe20000000002 */
[----:B--2---:R0:W-:Y:S01]  /*f7d40*/  STG.E.U16 [R18.64], R0 ;  /* 0x0000000012007986 */ /* 0x0041e2000c101506 */
[----:B------:R1:W-:Y:S03]  /*f7d50*/  STG.E.U16 [R8.64], R28 ;  /* 0x0000001c08007986 */ /* 0x0003e6000c101506 */
[----:B0-----:R-:W2:Y:S01]  /*f7d60*/  LDL.LU.64 R18, [R1+0x10c0] ;  /* 0x0010c00001127983 */ /* 0x001ea20000300a00 */
[----:B-1----:R-:W4:Y:S01]  /*f7d70*/  LDL.LU.64 R8, [R1+0x3aa8] ;  /* 0x003aa80001087983 */ /* 0x002f220000300a00 */
[----:B------:R-:W-:-:S02]  /*f7d80*/  PRMT R0, R12, 0x7632, R0 ;  /* 0x000076320c007816 */ /* 0x000fc40000000000 */
[----:B----4-:R-:W-:Y:S01]  /*f7d90*/  STG.E.U16 [R8.64], R2 ;  /* 0x0000000208007986 */ /* 0x010fe2000c101506 */
[----:B------:R0:W-:Y:S02]  /*f7da0*/  STG.E.U16 [R24.64], R12 ;  /* 0x0000000c18007986 */ /* 0x0001e4000c101506 */
[----:B------:R1:W-:Y:S02]  /*f7db0*/  STG.E.U16 [R16.64], R0 ;  /* 0x0000000010007986 */ /* 0x0003e4000c101506 */
[----:B------:R4:W-:Y:S01]  /*f7dc0*/  STG.E.U16 [R4.64], R22 ;  /* 0x0000001604007986 */ /* 0x0009e2000c101506 */
[----:B0-----:R-:W2:Y:S01]  /*f7dd0*/  LDL.LU R12, [R1+0x8] ;  /* 0x00000800010c7983 */ /* 0x001ea20000300800 */
[----:B------:R-:W2:Y:S02]  /*f7de0*/  LDL.LU.64 R8, [R1+0x10d8] ;  /* 0x0010d80001087983 */ /* 0x000ea40000300a00 */
[----:B------:R-:W2:Y:S02]  /*f7df0*/  LDL.LU.64 R24, [R1+0x10d0] ;  /* 0x0010d00001187983 */ /* 0x000ea40000300a00 */
[----:B-1----:R-:W2:Y:S01]  /*f7e00*/  LDL.LU.64 R16, [R1+0x10c8] ;  /* 0x0010c80001107983 */ /* 0x002ea20000300a00 */
[----:B----4-:R-:W4:Y:S01]  /*f7e10*/  LDL.LU.64 R4, [R1+0x3aa0] ;  /* 0x003aa00001047983 */ /* 0x010f220000300a00 */
[----:B------:R-:W-:-:S02]  /*f7e20*/  PRMT R2, R22, 0x7632, R2 ;  /* 0x0000763216027816 */ /* 0x000fc40000000002 */
[----:B------:R-:W-:-:S03]  /*f7e30*/  PRMT R0, R13, 0x7632, R0 ;  /* 0x000076320d007816 */ /* 0x000fc60000000000 */
[----:B----4-:R0:W-:Y:S04]  /*f7e40*/  STG.E.U16 [R4.64], R2 ;  /* 0x0000000204007986 */ /* 0x0101e8000c101506 */
[----:B0-----:R-:W4:Y:S01]  /*f7e50*/  LDL.LU.64 R4, [R1+0x3a98] ;  /* 0x003a980001047983 */ /* 0x001f220000300a00 */
[----:B-----5:R-:W-:-:S03]  /*f7e60*/  PRMT R2, R23, 0x7632, R2 ;  /* 0x0000763217027816 */ /* 0x020fc60000000002 */
[----:B----4-:R-:W-:Y:S01]  /*f7e70*/  STG.E.U16 [R4.64], R13 ;  /* 0x0000000d04007986 */ /* 0x010fe2000c101506 */
[----:B---3--:R0:W-:Y:S02]  /*f7e80*/  STG.E.U16 [R26.64], R0 ;  /* 0x000000001a007986 */ /* 0x0081e4000c101506 */
[----:B------:R1:W-:Y:S02]  /*f7e90*/  STG.E.U16 [R20.64], R23 ;  /* 0x0000001714007986 */ /* 0x0003e4000c101506 */
[----:B------:R3:W-:Y:S01]  /*f7ea0*/  STG.E.U16 [R6.64], R2 ;  /* 0x0000000206007986 */ /* 0x0007e2000c101506 */
[----:B0-----:R-:W4:Y:S01]  /*f7eb0*/  LDL.LU.64 R26, [R1+0x10e0] ;  /* 0x0010e000011a7983 */ /* 0x001f220000300a00 */
[----:B------:R-:W5:Y:S02]  /*f7ec0*/  LDL.LU R13, [R1+0x48] ;  /* 0x00004800010d7983 */ /* 0x000f640000300800 */
[----:B------:R-:W2:Y:S02]  /*f7ed0*/  LDL.LU.64 R4, [R1+0x10f8] ;  /* 0x0010f80001047983 */ /* 0x000ea40000300a00 */
[----:B-1----:R-:W2:Y:S01]  /*f7ee0*/  LDL.LU.64 R20, [R1+0x10f0] ;  /* 0x0010f00001147983 */ /* 0x002ea20000300a00 */
[----:B------:R-:W2:Y:S01]  /*f7ef0*/  LDL.LU.64 R22, [R1+0x10e8] ;  /* 0x0010e80001167983 */ /* 0x000ea20000300a00 */
[----:B---3--:R-:W3:Y:S01]  /*f7f00*/  LDL.LU.64 R6, [R1+0x3a90] ;  /* 0x003a900001067983 */ /* 0x008ee20000300a00 */
[----:B------:R-:W-:-:S02]  /*f7f10*/  PRMT R0, R29, 0x7632, R0 ;  /* 0x000076321d007816 */ /* 0x000fc40000000000 */
[----:B------:R-:W-:Y:S01]  /*f7f20*/  PRMT R2, R11, 0x7632, R2 ;  /* 0x000076320b027816 */ /* 0x000fe20000000002 */
[----:B---3--:R0:W-:Y:S02]  /*f7f30*/  STG.E.U16 [R6.64], R29 ;  /* 0x0000001d06007986 */ /* 0x0081e4000c101506 */
[----:B------:R1:W-:Y:S02]  /*f7f40*/  STG.E.U16 [R14.64], R0 ;  /* 0x000000000e007986 */ /* 0x0003e4000c101506 */
[----:B--2---:R2:W-:Y:S01]  /*f7f50*/  STG.E.U16 [R18.64], R11 ;  /* 0x0000000b12007986 */ /* 0x0045e2000c101506 */
[----:B0-----:R-:W4:Y:S01]  /*f7f60*/  LDL.LU.64 R6, [R1+0x3a88] ;  /* 0x003a880001067983 */ /* 0x001f220000300a00 */
[----:B------:R-:W3:Y:S02]  /*f7f70*/  LDL.LU.64 R28, [R1+0x1100] ;  /* 0x00110000011c7983 */ /* 0x000ee40000300a00 */
[----:B-1----:R-:W3:Y:S01]  /*f7f80*/  LDL.LU R14, [R1+0x18] ;  /* 0x00001800010e7983 */ /* 0x002ee20000300800 */
[----:B------:R-:W-:-:S02]  /*f7f90*/  MOV R15, R10 ;  /* 0x0000000a000f7202 */ /* 0x000fc40000000f00 */
[----:B--2---:R-:W2:Y:S04]  /*f7fa0*/  LDL.LU.64 R10, [R1+0x1108] ;  /* 0x00110800010a7983 */ /* 0x004ea80000300a00 */
[----:B--2---:R0:W-:Y:S04]  /*f7fb0*/  STL.64 [R1+0x3a70], R10 ;  /* 0x003a700a01007387 */ /* 0x0041e80000100a00 */
[----:B0-----:R-:W2:Y:S01]  /*f7fc0*/  LDL.LU.64 R10, [R1+0x1110] ;  /* 0x00111000010a7983 */ /* 0x001ea20000300a00 */
[----:B------:R-:W-:-:S03]  /*f7fd0*/  PRMT R0, R12, 0x7632, R0 ;  /* 0x000076320c007816 */ /* 0x000fc60000000000 */
[----:B------:R-:W-:Y:S01]  /*f7fe0*/  STG.E.U16 [R8.64], R2 ;  /* 0x0000000208007986 */ /* 0x000fe2000c101506 */
[----:B------:R-:W-:Y:S03]  /*f7ff0*/  STG.E.U16 [R24.64], R12 ;  /* 0x0000000c18007986 */ /* 0x000fe6000c101506 */
[----:B------:R-:W-:Y:S01]  /*f8000*/  STG.E.U16 [R16.64], R0 ;  /* 0x0000000010007986 */ /* 0x000fe2000c101506 */
[----:B----4-:R-:W-:Y:S03]  /*f8010*/  STG.E.U16 [R26.64], R6 ;  /* 0x000000061a007986 */ /* 0x010fe6000c101506 */
[----:B--2---:R0:W-:Y:S04]  /*f8020*/  STL.64 [R1+0x3a78], R10 ;  /* 0x003a780a01007387 */ /* 0x0041e80000100a00 */
[----:B0-----:R-:W2:Y:S01]  /*f8030*/  LDL.LU.64 R10, [R1+0x1118] ;  /* 0x00111800010a7983 */ /* 0x001ea20000300a00 */
[----:B------:R-:W4:Y:S02]  /*f8040*/  LDL.LU R18, [R1+0x38] ;  /* 0x0000380001127983 */ /* 0x000f240000300800 */
[----:B------:R-:W4:Y:S02]  /*f8050*/  LDL.LU.64 R8, [R1+0x1130] ;  /* 0x0011300001087983 */ /* 0x000f240000300a00 */
[----:B------:R-:W4:Y:S01]  /*f8060*/  LDL.LU.64 R16, [R1+0x1128] ;  /* 0x0011280001107983 */ /* 0x000f220000300a00 */
[----:B------:R-:W-:Y:S01]  /*f8070*/  PRMT R2, R6, 0x7632, R2 ;  /* 0x0000763206027816 */ /* 0x000fe20000000002 */
[----:B------:R-:W4:Y:S01]  /*f8080*/  LDL.LU.64 R24, [R1+0x1140] ;  /* 0x0011400001187983 */ /* 0x000f220000300a00 */
[----:B------:R-:W4:Y:S02]  /*f8090*/  LDL.LU R19, [R1+0x88] ;  /* 0x0000880001137983 */ /* 0x000f240000300800 */
[----:B------:R-:W4:Y:S01]  /*f80a0*/  LDL.LU.64 R26, [R1+0x3a80] ;  /* 0x003a8000011a7983 */ /* 0x000f220000300a00 */
[----:B-----5:R-:W-:Y:S01]  /*f80b0*/  PRMT R0, R13, 0x7632, R0 ;  /* 0x000076320d007816 */ /* 0x020fe20000000000 */
[----:B------:R0:W-:Y:S04]  /*f80c0*/  STL [R1+0x3a40], R7 ;  /* 0x003a400701007387 */ /* 0x0001e80000100800 */
[----:B------:R1:W-:Y:S01]  /*f80d0*/  STG.E.U16 [R4.64], R2 ;  /* 0x0000000204007986 */ /* 0x0003e2000c101506 */
[----:B------:R5:W-:Y:S02]  /*f80e0*/  STG.E.U16 [R20.64], R13 ;  /* 0x0000000d14007986 */ /* 0x000be4000c101506 */
[----:B------:R5:W-:Y:S02]  /*f80f0*/  STG.E.U16 [R22.64], R0 ;  /* 0x0000000016007986 */ /* 0x000be4000c101506 */
[----:B---3--:R3:W-:Y:S01]  /*f8100*/  STG.E.U16 [R28.64], R14 ;  /* 0x0000000e1c007986 */ /* 0x0087e2000c101506 */
[----:B0-----:R-:W4:Y:S01]  /*f8110*/  LDL.LU.64 R6, [R1+0x1138] ;  /* 0x0011380001067983 */ /* 0x001f220000300a00 */
[----:B------:R-:W4:Y:S01]  /*f8120*/  LDL.LU R12, [R1+0xb8] ;  /* 0x0000b800010c7983 */ /* 0x000f220000300800 */
[----:B-1----:R-:W-:-:S02]  /*f8130*/  PRMT R2, R14, 0x7632, R2 ;  /* 0x000076320e027816 */ /* 0x002fc40000000002 */
[----:B-----5:R-:W5:Y:S01]  /*f8140*/  LDL.LU.64 R20, [R1+0x1158] ;  /* 0x0011580001147983 */ /* 0x020f620000300a00 */
[----:B------:R-:W5:Y:S02]  /*f8150*/  LDL.LU.64 R4, [R1+0x1150] ;  /* 0x0011500001047983 */ /* 0x000f640000300a00 */
[----:B------:R-:W5:Y:S02]  /*f8160*/  LDL.LU.64 R22, [R1+0x1148] ;  /* 0x0011480001167983 */ /* 0x000f640000300a00 */
[----:B------:R-:W5:Y:S01]  /*f8170*/  LDL.LU R13, [R1+0xa8] ;  /* 0x0000a800010d7983 */ /* 0x000f620000300800 */
[----:B---3--:R-:W3:Y:S04]  /*f8180*/  LDL.LU.64 R28, [R1+0x1160] ;  /* 0x00116000011c7983 */ /* 0x008ee80000300a00 */
[----:B--2---:R0:W-:Y:S04]  /*f8190*/  STG.E.U16 [R10.64], R2 ;  /* 0x000000020a007986 */ /* 0x0041e8000c101506 */
[----:B0-----:R-:W2:Y:S01]  /*f81a0*/  LDL.LU.64 R10, [R1+0x3a78] ;  /* 0x003a7800010a7983 */ /* 0x001ea20000300a00 */
[----:B----4-:R-:W-:-:S03]  /*f81b0*/  PRMT R0, R26, 0x7632, R0 ;  /* 0x000076321a007816 */ /* 0x010fc60000000000 */
[----:B--2---:R0:W-:Y:S04]  /*f81c0*/  STG.E.U16 [R10.64], R26 ;  /* 0x0000001a0a007986 */ /* 0x0041e8000c101506 */
[----:B0-----:R-:W2:Y:S01]  /*f81d0*/  LDL.LU.64 R10, [R1+0x3a70] ;  /* 0x003a7000010a7983 */ /* 0x001ea20000300a00 */
[----:B------:R0:W-:Y:S03]  /*f81e0*/  STL [R1+0x3a30], R27 ;  /* 0x003a301b01007387 */ /* 0x0001e60000100800 */
[----:B0-----:R-:W4:Y:S04]  /*f81f0*/  LDL.LU.64 R26, [R1+0x1120] ;  /* 0x00112000011a7983 */ /* 0x001f280000300a00 */
[----:B--2---:R0:W-:Y:S04]  /*f8200*/  STG.E.U16 [R10.64], R0 ;  /* 0x000000000a007986 */ /* 0x0041e8000c101506 */
[----:B0-----:R-:W2:Y:S01]  /*f8210*/  LDL.LU.64 R10, [R1+0x3a68] ;  /* 0x003a6800010a7983 */ /* 0x001ea20000300a00 */
[----:B------:R-:W-:Y:S01]  /*f8220*/  PRMT R0, R18, 0x7632, R0 ;  /* 0x0000763212007816 */ /* 0x000fe20000000000 */
[----:B------:R-:W-:Y:S01]  /*f8230*/  IMAD.MOV.U32 R14, RZ, RZ, R15 ;  /* 0x000000ffff0e7224 */ /* 0x000fe200078e000f */
[----:B--2---:R-:W-:Y:S01]  /*f8240*/  PRMT R2, R10, 0x7632, R2 ;  /* 0x000076320a027816 */ /* 0x004fe20000000002 */
[----:B----4-:R-:W-:Y:S04]  /*f8250*/  STG.E.U16 [R26.64], R10 ;  /* 0x0000000a1a007986 */ /* 0x010fe8000c101506 */
[----:B------:R-:W-:Y:S04]  /*f8260*/  STL [R1+0x3a34], R11 ;  /* 0x003a340b01007387 */ /* 0x000fe80000100800 */
[----:B------:R-:W-:Y:S01]  /*f8270*/  STG.E.U16 [R6.64], R2 ;  /* 0x0000000206007986 */ /* 0x000fe2000c101506 */
[----:B------:R-:W-:Y:S02]  /*f8280*/  STG.E.U16 [R8.64], R18 ;  /* 0x0000001208007986 */ /* 0x000fe4000c101506 */
[----:B------:R-:W2:Y:S02]  /*f8290*/  LDL.LU R15, [R1+0xd8] ;  /* 0x0000d800010f7983 */ /* 0x000ea40000300800 */
[----:B------:R0:W-:Y:S02]  /*f82a0*/  STG.E.U16 [R16.64], R0 ;  /* 0x0000000010007986 */ /* 0x0001e4000c101506 */
[----:B0-----:R-:W4:Y:S01]  /*f82b0*/  LDL.LU.64 R16, [R1+0x1178] ;  /* 0x0011780001107983 */ /* 0x001f220000300a00 */
[----:B------:R-:W2:Y:S01]  /*f82c0*/  LDL.LU.64 R10, [R1+0x1168] ;  /* 0x00116800010a7983 */ /* 0x000ea20000300a00 */
[----:B------:R-:W-:-:S02]  /*f82d0*/  PRMT R2, R19, 0x7632, R2 ;  /* 0x0000763213027816 */ /* 0x000fc40000000002 */
[----:B------:R-:W-:Y:S01]  /*f82e0*/  PRMT R0, R12, 0x7632, R0 ;  /* 0x000076320c007816 */ /* 0x000fe20000000000 */
[----:B------:R-:W-:Y:S02]  /*f82f0*/  STG.E.U16 [R24.64], R19 ;  /* 0x0000001318007986 */ /* 0x000fe4000c101506 */
[----:B-----5:R-:W-:Y:S02]  /*f8300*/  STG.E.U16 [R20.64], R2 ;  /* 0x0000000214007986 */ /* 0x020fe4000c101506 */
[----:B------:R-:W-:Y:S01]  /*f8310*/  STG.E.U16 [R4.64], R12 ;  /* 0x0000000c04007986 */ /* 0x000fe2000c101506 */
[----:B------:R-:W-:Y:S04]  /*f8320*/  STG.E.U16 [R22.64], R0 ;  /* 0x0000000016007986 */ /* 0x000fe8000c101506 */
[----:B--2---:R0:W-:Y:S04]  /*f8330*/  STL.64 [R1+0x3a60], R10 ;  /* 0x003a600a01007387 */ /* 0x0041e80000100a00 */
[----:B0-----:R-:W2:Y:S01]  /*f8340*/  LDL.LU.64 R10, [R1+0x1170] ;  /* 0x00117000010a7983 */ /* 0x001ea20000300a00 */
[----:B------:R-:W5:Y:S02]  /*f8350*/  LDL.LU.64 R26, [R1+0x1180] ;  /* 0x00118000011a7983 */ /* 0x000f640000300a00 */
[----:B------:R-:W2:Y:S02]  /*f8360*/  LDL.LU R18, [R1+0xc8] ;  /* 0x0000c80001127983 */ /* 0x000ea40000300800 */
[----:B------:R-:W2:Y:S01]  /*f8370*/  LDL.LU R19, [R1+0xe8] ;  /* 0x0000e80001137983 */ /* 0x000ea20000300800 */
[----:B------:R-:W2:Y:S01]  /*f8380*/  LDL.LU.64 R20, [R1+0x1198] ;  /* 0x0011980001147983 */ /* 0x000ea20000300a00 */
[----:B------:R-:W2:Y:S02]  /*f8390*/  LDL.LU R23, [R1+0x5c] ;  /* 0x00005c0001177983 */ /* 0x000ea40000300800 */
[----:B------:R-:W2:Y:S02]  /*f83a0*/  LDL.LU.64 R8, [R1+0x1190] ;  /* 0x0011900001087983 */ /* 0x000ea40000300a00 */
[----:B------:R-:W2:Y:S01]  /*f83b0*/  LDL.LU.64 R4, [R1+0x1188] ;  /* 0x0011880001047983 */ /* 0x000ea20000300a00 */
[----:B------:R-:W2:Y:S01]  /*f83c0*/  LDL.LU R22, [R1+0xf8] ;  /* 0x0000f80001167983 */ /* 0x000ea20000300800 */
[----:B------:R-:W2:Y:S03]  /*f83d0*/  LDL.LU.64 R6, [R1+0x11a8] ;  /* 0x0011a80001067983 */ /* 0x000ea60000300a00 */
[----:B--2---:R0:W-:Y:S04]  /*f83e0*/  STL.64 [R1+0x3a48], R6 ;  /* 0x003a480601007387 */ /* 0x0041e80000100a00 */
[----:B0-----:R-:W2:Y:S04]  /*f83f0*/  LDL.LU.64 R6, [R1+0x11b0] ;  /* 0x0011b00001067983 */ /* 0x001ea80000300a00 */
[----:B--2---:R0:W-:Y:S04]  /*f8400*/  STL.64 [R1+0x3a50], R6 ;  /* 0x003a500601007387 */ /* 0x0041e80000100a00 */
[----:B0-----:R-:W2:Y:S01]  /*f8410*/  LDL.LU.64 R6, [R1+0x11b8] ;  /* 0x0011b80001067983 */ /* 0x001ea20000300a00 */
[----:B------:R-:W-:-:S03]  /*f8420*/  PRMT R2, R13, 0x7632, R2 ;  /* 0x000076320d027816 */ /* 0x000fc60000000002 */
[----:B---3--:R-:W-:Y:S04]  /*f8430*/  STG.E.U16 [R28.64], R13 ;  /* 0x0000000d1c007986 */ /* 0x008fe8000c101506 */
[----:B----4-:R-:W-:Y:S01]  /*f8440*/  STG.E.U16 [R16.64], R2 ;  /* 0x0000000210007986 */ /* 0x010fe2000c101506 */
[----:B------:R-:W-:Y:S03]  /*f8450*/  STG.E.U16 [R10.64], R15 ;  /* 0x0000000f0a007986 */ /* 0x000fe6000c101506 */
[----:B--2---:R0:W-:Y:S04]  /*f8460*/  STL.64 [R1+0x3a58], R6 ;  /* 0x003a580601007387 */ /* 0x0041e80000100a00 */
[----:B0-----:R-:W2:Y:S01]  /*f8470*/  LDL.LU.64 R6, [R1+0x11a0] ;  /* 0x0011a00001067983 */ /* 0x001ea20000300a00 */
[----:B------:R-:W3:Y:S02]  /*f8480*/  LDL.LU.64 R24, [R1+0x11c0] ;  /* 0x0011c00001187983 */ /* 0x000ee40000300a00 */
[----:B------:R-:W4:Y:S02]  /*f8490*/  LDL.LU R3, [R1+0x2c] ;  /* 0x00002c0001037983 */ /* 0x000f240000300800 */
[----:B------:R-:W2:Y:S01]  /*f84a0*/  LDL.LU R12, [R1+0xc] ;  /* 0x00000c00010c7983 */ /* 0x000ea20000300800 */
[----:B------:R-:W2:Y:S01]  /*f84b0*/  LDL.LU.64 R28, [R1+0x11d8] ;  /* 0x0011d800011c7983 */ /* 0x000ea20000300a00 */
[----:B------:R-:W2:Y:S02]  /*f84c0*/  LDL.LU.64 R16, [R1+0x11d0] ;  /* 0x0011d00001107983 */ /* 0x000ea40000300a00 */
[----:B------:R-:W2:Y:S01]  /*f84d0*/  LDL.LU.64 R10, [R1+0x3a60] ;  /* 0x003a6000010a7983 */ /* 0x000ea20000300a00 */
[----:B------:R-:W-:-:S02]  /*f84e0*/  PRMT R0, R15, 0x7632, R0 ;  /* 0x000076320f007816 */ /* 0x000fc40000000000 */
[----:B------:R-:W-:Y:S02]  /*f84f0*/  MOV R13, R14 ;  /* 0x0000000e000d7202 */ /* 0x000fe40000000f00 */
[----:B------:R-:W-:Y:S01]  /*f8500*/  PRMT R2, R18, 0x7632, R2 ;  /* 0x0000763212027816 */ /* 0x000fe20000000002 */
[----:B------:R-:W3:Y:S04]  /*f8510*/  LDL.LU.64 R14, [R1+0x11c8] ;  /* 0x0011c800010e7983 */ /* 0x000ee80000300a00 */
[----:B--2---:R-:W-:Y:S01]  /*f8520*/  STG.E.U16 [R10.64], R0 ;  /* 0x000000000a007986 */ /* 0x004fe2000c101506 */
[----:B-----5:R0:W-:Y:S03]  /*f8530*/  STG.E.U16 [R26.64], R18 ;  /* 0x000000121a007986 */ /* 0x0201e6000c101506 */
[----:B0-----:R-:W2:Y:S01]  /*f8540*/  LDL.LU R18, [R1+0x4c] ;  /* 0x00004c0001127983 */ /* 0x001ea20000300800 */
[----:B------:R-:W5:Y:S01]  /*f8550*/  LDL.LU.64 R10, [R1+0x11f8] ;  /* 0x0011f800010a7983 */ /* 0x000f620000300a00 */
[----:B------:R-:W-:Y:S01]  /*f8560*/  PRMT R0, R19, 0x7632, R0 ;  /* 0x0000763213007816 */ /* 0x000fe20000000000 */
[----:B------:R-:W-:Y:S01]  /*f8570*/  STG.E.U16 [R20.64], R2 ;  /* 0x0000000214007986 */ /* 0x000fe2000c101506 */
[----:B------:R-:W-:Y:S03]  /*f8580*/  STG.E.U16 [R8.64], R19 ;  /* 0x0000001308007986 */ /* 0x000fe6000c101506 */
[----:B------:R-:W-:Y:S02]  /*f8590*/  STG.E.U16 [R4.64], R0 ;  /* 0x0000000004007986 */ /* 0x000fe4000c101506 */
[----:B------:R-:W-:Y:S01]  /*f85a0*/  STG.E.U16 [R6.64], R22 ;  /* 0x0000001606007986 */ /* 0x000fe2000c101506 */
[----:B-----5:R0:W-:Y:S04]  /*f85b0*/  STL.64 [R1+0x3a38], R10 ;  /* 0x003a380a01007387 */ /* 0x0201e80000100a00 */
[----:B0-----:R-:W5:Y:S01]  /*f85c0*/  LDL.LU.64 R10, [R1+0x11e0] ;  /* 0x0011e000010a7983 */ /* 0x001f620000300a00 */
[----:B------:R-:W2:Y:S02]  /*f85d0*/  LDL.LU.64 R26, [R1+0x11f0] ;  /* 0x0011f000011a7983 */ /* 0x000ea40000300a00 */
[----:B------:R-:W2:Y:S02]  /*f85e0*/  LDL.LU.64 R20, [R1+0x11e8] ;  /* 0x0011e80001147983 */ /* 0x000ea40000300a00 */
[----:B------:R-:W2:Y:S01]  /*f85f0*/  LDL.LU R19, [R1+0x1c] ;  /* 0x00001c0001137983 */ /* 0x000ea20000300800 */
[----:B------:R-:W2:Y:S01]  /*f8600*/  LDL.LU.64 R8, [R1+0x1218] ;  /* 0x0012180001087983 */ /* 0x000ea20000300a00 */
[----:B------:R-:W2:Y:S02]  /*f8610*/  LDL.LU.64 R4, [R1+0x1210] ;  /* 0x0012100001047983 */ /* 0x000ea40000300a00 */
[----:B------:R-:W2:Y:S01]  /*f8620*/  LDL.LU.64 R6, [R1+0x3a58] ;  /* 0x003a580001067983 */ /* 0x000ea20000300a00 */
[----:B------:R-:W-:-:S05]  /*f8630*/  PRMT R2, R22, 0x7632, R2 ;  /* 0x0000763216027816 */ /* 0x000fca0000000002 */
[----:B--2---:R0:W-:Y:S04]  /*f8640*/  STG.E.U16 [R6.64], R2 ;  /* 0x0000000206007986 */ /* 0x0041e8000c101506 */
[----:B0-----:R-:W2:Y:S01]  /*f8650*/  LDL.LU.64 R6, [R1+0x3a50] ;  /* 0x003a500001067983 */ /* 0x001ea20000300a00 */
[----:B------:R-:W-:-:S03]  /*f8660*/  PRMT R0, R23, 0x7632, R0 ;  /* 0x0000763217007816 */ /* 0x000fc60000000000 */
[----:B--2---:R0:W-:Y:S04]  /*f8670*/  STG.E.U16 [R6.64], R23 ;  /* 0x0000001706007986 */ /* 0x0041e8000c101506 */
[----:B0-----:R-:W2:Y:S01]  /*f8680*/  LDL.LU.64 R6, [R1+0x3a48] ;  /* 0x003a480001067983 */ /* 0x001ea20000300a00 */
[----:B------:R-:W3:Y:S01]  /*f8690*/  LDL.LU.64 R22, [R1+0x1208] ;  /* 0x0012080001167983 */ /* 0x000ee20000300a00 */
[----:B----4-:R-:W-:Y:S02]  /*f86a0*/  PRMT R2, R3, 0x7632, R2 ;  /* 0x0000763203027816 */ /* 0x010fe40000000002 */
[----:B--2---:R0:W-:Y:S04]  /*f86b0*/  STG.E.U16 [R6.64], R0 ;  /* 0x0000000006007986 */ /* 0x0041e8000c101506 */
[----:B0-----:R-:W5:Y:S01]  /*f86c0*/  LDL.LU R7, [R1+0x3a40] ;  /* 0x003a400001077983 */ /* 0x001f620000300800 */
[----:B---3--:R-:W-:Y:S01]  /*f86d0*/  STG.E.U16 [R24.64], R3 ;  /* 0x0000000318007986 */ /* 0x008fe2000c101506 */
[----:B------:R-:W-:Y:S01]  /*f86e0*/  PRMT R0, R12, 0x7632, R0 ;  /* 0x000076320c007816 */ /* 0x000fe20000000000 */
[----:B------:R-:W-:Y:S01]  /*f86f0*/  STG.E.U16 [R28.64], R2 ;  /* 0x000000021c007986 */ /* 0x000fe2000c101506 */
[----:B------:R0:W-:Y:S03]  /*f8700*/  STG.E.U16 [R16.64], R12 ;  /* 0x0000000c10007986 */ /* 0x0001e6000c101506 */
[----:B------:R1:W-:Y:S01]  /*f8710*/  STG.E.U16 [R14.64], R0 ;  /* 0x000000000e007986 */ /* 0x0003e2000c101506 */
[----:B0-----:R-:W2:Y:S01]  /*f8720*/  LDL.LU R12, [R1+0x3c] ;  /* 0x00003c00010c7983 */ /* 0x001ea20000300800 */
[----:B------:R-:W3:Y:S02]  /*f8730*/  LDL.LU.64 R28, [R1+0x1238] ;  /* 0x00123800011c7983 */ /* 0x000ee40000300a00 */
[----:B------:R-:W4:Y:S02]  /*f8740*/  LDL.LU.64 R24, [R1+0x1230] ;  /* 0x0012300001187983 */ /* 0x000f240000300a00 */
[----:B-1----:R-:W2:Y:S01]  /*f8750*/  LDL.LU.64 R14, [R1+0x1228] ;  /* 0x00122800010e7983 */ /* 0x002ea20000300a00 */
[----:B------:R-:W2:Y:S04]  /*f8760*/  LDL.LU R17, [R1+0x8c] ;  /* 0x00008c0001117983 */ /* 0x000ea80000300800 */
[----:B-----5:R0:W-:Y:S04]  /*f8770*/  STG.E.U16 [R10.64], R7 ;  /* 0x000000070a007986 */ /* 0x0201e8000c101506 */
[----:B0-----:R-:W5:Y:S01]  /*f8780*/  LDL.LU.64 R10, [R1+0x3a38] ;  /* 0x003a3800010a7983 */ /* 0x001f620000300a00 */
[----:B------:R-:W-:-:S02]  /*f8790*/  PRMT R2, R7, 0x7632, R2 ;  /* 0x0000763207027816 */ /* 0x000fc40000000002 */
[----:B------:R-:W2:Y:S01]  /*f87a0*/  LDL.LU.64 R6, [R1+0x1200] ;  /* 0x0012000001067983 */ /* 0x000ea20000300a00 */
[----:B------:R-:W-:Y:S02]  /*f87b0*/  PRMT R0, R18, 0x7632, R0 ;  /* 0x0000763212007816 */ /* 0x000fe40000000000 */
[----:B-----5:R0:W-:Y:S01]  /*f87c0*/  STG.E.U16 [R10.64], R2 ;  /* 0x000000020a007986 */ /* 0x0201e2000c101506 */
[----:B------:R1:W-:Y:S03]  /*f87d0*/  STG.E.U16 [R26.64], R18 ;  /* 0x000000121a007986 */ /* 0x0003e6000c101506 */
[----:B0-----:R-:W5:Y:S01]  /*f87e0*/  LDL.LU R11, [R1+0x3a34] ;  /* 0x003a3400010b7983 */ /* 0x001f620000300800 */
[----:B-1----:R-:W3:Y:S01]  /*f87f0*/  LDL.LU R27, [R1+0x3a30] ;  /* 0x003a3000011b7983 */ /* 0x002ee20000300800 */
[----:B------:R-:W-:Y:S01]  /*f8800*/  PRMT R2, R19, 0x7632, R2 ;  /* 0x0000763213027816 */ /* 0x000fe20000000002 */
[----:B------:R0:W-:Y:S01]  /*f8810*/  STG.E.U16 [R20.64], R0 ;  /* 0x0000000014007986 */ /* 0x0001e2000c101506 */
[----:B--2---:R-:W-:Y:S03]  /*f8820*/  STG.E.U16 [R6.64], R19 ;  /* 0x0000001306007986 */ /* 0x004fe6000c101506 */
[----:B------:R-:W-:Y:S01]  /*f8830*/  STG.E.U16 [R8.64], R2 ;  /* 0x0000000208007986 */ /* 0x000fe2000c101506 */
[----:B0-----:R-:W2:Y:S01]  /*f8840*/  LDL.LU.64 R20, [R1+0x1240] ;  /* 0x0012400001147983 */ /* 0x001ea20000300a00 */
[----:B------:R-:W2:Y:S01]  /*f8850*/  LDL.LU R18, [R1+0xbc] ;  /* 0x0000bc0001127983 */ /* 0x000ea20000300800 */
[----:B---3--:R-:W-:-:S02]  /*f8860*/  PRMT R0, R27, 0x7632, R0 ;  /* 0x000076321b007816 */ /* 0x008fc40000000000 */
[----:B------:R0:W-:Y:S04]  /*f8870*/  STG.E.U16 [R4.64], R27 ;  /* 0x0000001b04007986 */ /* 0x0001e8000c101506 */
[----:B0-----:R-:W3:Y:S04]  /*f8880*/  LDL.LU.64 R26, [R1+0x1248] ;  /* 0x00124800011a7983 */ /* 0x001ee80000300a00 */
[----:B------:R-:W-:Y:S04]  /*f8890*/  STG.E.U16 [R22.64], R0 ;  /* 0x0000000016007986 */ /* 0x000fe8000c101506 */
[----:B------:R-:W0:Y:S01]  /*f88a0*/  S2R R16, SR_TID.X ;  /* 0x0000000000107919 */ /* 0x000e220000002100 */
[----:B------:R-:W-:-:S03]  /*f88b0*/  MOV R19, R13 ;  /* 0x0000000d00137202 */ /* 0x000fc60000000f00 */
[----:B---3--:R1:W-:Y:S04]  /*f88c0*/  STL.64 [R1+0x3a28], R26 ;  /* 0x003a281a01007387 */ /* 0x0083e80000100a00 */
[----:B-1----:R-:W3:Y:S01]  /*f88d0*/  LDL.LU.64 R26, [R1+0x1220] ;  /* 0x00122000011a7983 */ /* 0x002ee20000300a00 */
[----:B------:R-:W2:Y:S02]  /*f88e0*/  LDL.LU.64 R6, [R1+0x1258] ;  /* 0x0012580001067983 */ /* 0x000ea40000300a00 */
[----:B------:R-:W2:Y:S02]  /*f88f0*/  LDL.LU.64 R8, [R1+0x1250] ;  /* 0x0012500001087983 */ /* 0x000ea40000300a00 */
[----:B------:R-:W2:Y:S01]  /*f8900*/  LDL.LU R23, [R1+0xac] ;  /* 0x0000ac0001177983 */ /* 0x000ea20000300800 */
[C---:B0-----:R-:W-:Y:S01]  /*f8910*/  LOP3.LUT R13, R16.reuse, 0x7f, RZ, 0xc0, !PT ;  /* 0x0000007f100d7812 */ /* 0x041fe200078ec0ff */
[----:B------:R-:W-:Y:S01]  /*f8920*/  SHF.L.U32 R16, R16, 0xc, RZ ;  /* 0x0000000c10107819 */ /* 0x000fe200000006ff */
[----:B-----5:R-:W-:-:S03]  /*f8930*/  PRMT R2, R11, 0x7632, R2 ;  /* 0x000076320b027816 */ /* 0x020fc60000000002 */
[----:B------:R-:W-:Y:S02]  /*f8940*/  LOP3.LUT R16, R16, 0x6000, RZ, 0xc0, !PT ;  /* 0x0000600010107812 */ /* 0x000fe400078ec0ff */
[----:B------:R-:W-:Y:S01]  /*f8950*/  PRMT R0, R12, 0x7632, R0 ;  /* 0x000076320c007816 */ /* 0x000fe20000000000 */
[----:B---3--:R-:W-:Y:S01]  /*f8960*/  STG.E.U16 [R26.64], R11 ;  /* 0x0000000b1a007986 */ /* 0x008fe2000c101506 */
[----:B------:R0:W-:Y:S02]  /*f8970*/  STG.E.U16 [R28.64], R2 ;  /* 0x000000021c007986 */ /* 0x0001e4000c101506 */
[----:B----4-:R-:W-:Y:S01]  /*f8980*/  STG.E.U16 [R24.64], R12 ;  /* 0x0000000c18007986 */ /* 0x010fe2000c101506 */
[----:B0-----:R-:W-:-:S05]  /*f8990*/  LEA R28, R13, R16, 0x4 ;  /* 0x000000100d1c7211 */ /* 0x001fca00078e20ff */
[----:B------:R-:W0:Y:S04]  /*f89a0*/  LDS.128 R24, [R28] ;  /* 0x000000001c187984 */ /* 0x000e280000000c00 */
[----:B--2---:R-:W-:Y:S01]  /*f89b0*/  STL [R1+0x3a20], R23 ;  /* 0x003a201701007387 */ /* 0x004fe20000100800 */
[----:B------:R-:W2:Y:S03]  /*f89c0*/  LDL.LU.64 R4, [R1+0x1260] ;  /* 0x0012600001047983 */ /* 0x000ea60000300a00 */
[----:B------:R1:W-:Y:S04]  /*f89d0*/  STG.E.U16 [R14.64], R0 ;  /* 0x000000000e007986 */ /* 0x0003e8000c101506 */
[----:B-1----:R-:W3:Y:S04]  /*f89e0*/  LDL.LU.64 R14, [R1+0x1268] ;  /* 0x00126800010e7983 */ /* 0x002ee80000300a00 */
[----:B0-----:R-:W-:Y:S01]  /*f89f0*/  STL [R1+0x94], R25 ;  /* 0x0000941901007387 */ /* 0x001fe20000100800 */
[----:B------:R0:W-:Y:S01]  /*f8a00*/  STL [R1+0x98], R26 ;  /* 0x0000981a01007387 */ /* 0x0001e20000100800 */
[----:B------:R-:W-:-:S02]  /*f8a10*/  MOV R3, R27 ;  /* 0x0000001b00037202 */ /* 0x000fc40000000f00 */
[----:B0-----:R-:W4:Y:S01]  /*f8a20*/  LDL.LU.64 R26, [R1+0x3a28] ;  /* 0x003a2800011a7983 */ /* 0x001f220000300a00 */
[----:B------:R-:W-:Y:S02]  /*f8a30*/  LEA R25, R13, R16, 0x4 ;  /* 0x000000100d197211 */ /* 0x000fe400078e20ff */
[----:B------:R-:W-:Y:S02]  /*f8a40*/  PRMT R0, R17, 0x7632, R0 ;  /* 0x0000763211007816 */ /* 0x000fe40000000000 */
[----:B------:R-:W-:Y:S01]  /*f8a50*/  LOP3.LUT R25, R25, 0x20, RZ, 0x3c, !PT ;  /* 0x0000002019197812 */ /* 0x000fe200078e3cff */
[----:B------:R-:W-:Y:S01]  /*f8a60*/  STL [R1+0x38c8], R3 ;  /* 0x0038c80301007387 */ /* 0x000fe20000100800 */
[----:B------:R-:W5:Y:S03]  /*f8a70*/  LDL.LU R29, [R1+0xdc] ;  /* 0x0000dc00011d7983 */ /* 0x000f660000300800 */
[----:B----4-:R0:W-:Y:S01]  /*f8a80*/  STG.E.U16 [R26.64], R17 ;  /* 0x000000111a007986 */ /* 0x0101e2000c101506 */
[----:B------:R1:W-:Y:S02]  /*f8a90*/  STG.E.U16 [R20.64], R0 ;  /* 0x0000000014007986 */ /* 0x0003e4000c101506 */
[----:B------:R-:W4:Y:S04]  /*f8aa0*/  LDS.128 R20, [R25] ;  /* 0x0000000019147984 */ /* 0x000f280000000c00 */
[----:B------:R-:W-:Y:S01]  /*f8ab0*/  STG.E.U16 [R6.64], R18 ;  /* 0x0000001206007986 */ /* 0x000fe2000c101506 */
[----:B0-----:R-:W-:-:S02]  /*f8ac0*/  MOV R17, R19 ;  /* 0x0000001300117202 */ /* 0x001fc40000000f00 */
[----:B-1----:R-:W-:Y:S01]  /*f8ad0*/  PRMT R0, R18, 0x7632, R0 ;  /* 0x0000763212007816 */ /* 0x002fe20000000000 */
[----:B----4-:R-:W-:Y:S01]  /*f8ae0*/  STL [R1+0x54], R21 ;  /* 0x0000541501007387 */ /* 0x010fe20000100800 */
[----:B------:R0:W-:Y:S01]  /*f8af0*/  STL.64 [R1+0x58], R22 ;  /* 0x0000581601007387 */ /* 0x0001e20000100a00 */
[----:B------:R-:W-:Y:S02]  /*f8b00*/  MOV R3, R20 ;  /* 0x0000001400037202 */ /* 0x000fe40000000f00 */
[----:B0-----:R-:W2:Y:S01]  /*f8b10*/  LDL.LU R23, [R1+0x3a20] ;  /* 0x003a200001177983 */ /* 0x001ea20000300800 */
[----:B------:R-:W4:Y:S02]  /*f8b20*/  LDL.LU R20, [R1+0xcc] ;  /* 0x0000cc0001147983 */ /* 0x000f240000300800 */
[----:B------:R-:W3:Y:S02]  /*f8b30*/  LDL.LU.64 R6, [R1+0x1288] ;  /* 0x0012880001067983 */ /* 0x000ee40000300a00 */
[----:B------:R-:W3:Y:S02]  /*f8b40*/  LDL.LU.64 R18, [R1+0x1290] ;  /* 0x0012900001127983 */ /* 0x000ee40000300a00 */
[----:B------:R-:W-:-:S02]  /*f8b50*/  IMAD.MOV.U32 R12, RZ, RZ, R24 ;  /* 0x000000ffff0c7224 */ /* 0x000fc400078e0018 */
[----:B------:R-:W-:Y:S01]  /*f8b60*/  IMAD R24, R13, 0x10, R16 ;  /* 0x000000100d187824 */ /* 0x000fe200078e0210 */
[----:B------:R-:W-:Y:S04]  /*f8b70*/  STG.E.U16 [R8.64], R0 ;  /* 0x0000000008007986 */ /* 0x000fe8000c101506 */
[----:B------:R-:W4:Y:S01]  /*f8b80*/  LDL.LU R21, [R1+0xec] ;  /* 0x0000ec0001157983 */ /* 0x000f220000300800 */
[----:B------:R-:W-:-:S05]  /*f8b90*/  LOP3.LUT R24, R24, 0x40, RZ, 0x3c, !PT ;  /* 0x0000004018187812 */ /* 0x000fca00078e3cff */
[----:B------:R-:W0:Y:S04]  /*f8ba0*/  LDS.128 R8, [R24] ;  /* 0x0000000018087984 */ /* 0x000e280000000c00 */
[----:B0-----:R-:W-:Y:S01]  /*f8bb0*/  STL [R1+0x14], R9 ;  /* 0x0000140901007387 */ /* 0x001fe20000100800 */
[----:B------:R-:W-:Y:S03]  /*f8bc0*/  STL.64 [R1+0x18], R10 ;  /* 0x0000180a01007387 */ /* 0x000fe60000100a00 */
[----:B--2---:R0:W-:Y:S04]  /*f8bd0*/  STG.E.U16 [R4.64], R23 ;  /* 0x0000001704007986 */ /* 0x0041e8000c101506 */
[----:B---3--:R1:W-:Y:S01]  /*f8be0*/  STL.64 [R1+0x3a18], R18 ;  /* 0x003a181201007387 */ /* 0x0083e20000100a00 */
[----:B------:R-:W-:-:S02]  /*f8bf0*/  PRMT R0, R23, 0x7632, R0 ;  /* 0x0000763217007816 */ /* 0x000fc40000000000 */
[----:B0-----:R-:W-:Y:S01]  /*f8c00*/  LEA R4, R13, R16, 0x4 ;  /* 0x000000100d047211 */ /* 0x001fe200078e20ff */
[----:B------:R-:W-:Y:S01]  /*f8c10*/  MOV R16, R8 ;  /* 0x0000000800107202 */ /* 0x000fe20000000f00 */
[----:B-1----:R-:W2:Y:S04]  /*f8c20*/  LDL.LU.64 R18, [R1+0x1278] ;  /* 0x0012780001127983 */ /* 0x002ea80000300a00 */
[----:B------:R-:W-:Y:S01]  /*f8c30*/  STL [R1+0x3a10], R16 ;  /* 0x003a101001007387 */ /* 0x000fe20000100800 */
[----:B------:R-:W3:Y:S02]  /*f8c40*/  LDL.LU.64 R26, [R1+0x1298] ;  /* 0x00129800011a7983 */ /* 0x000ee40000300a00 */
[----:B------:R-:W2:Y:S01]  /*f8c50*/  LDL.LU.64 R22, [R1+0x12a0] ;  /* 0x0012a00001167983 */ /* 0x000ea20000300a00 */
[----:B------:R-:W-:Y:S01]  /*f8c60*/  STG.E.U16 [R14.64], R0 ;  /* 0x000000000e007986 */ /* 0x000fe2000c101506 */
[----:B------:R-:W-:-:S05]  /*f8c70*/  LOP3.LUT R4, R4, 0x60, RZ, 0x3c, !PT ;  /* 0x0000006004047812 */ /* 0x000fca00078e3cff */
[----:B------:R-:W0:Y:S04]  /*f8c80*/  LDS.128 R8, [R4] ;  /* 0x0000000004087984 */ /* 0x000e280000000c00 */
[----:B--2---:R1:W-:Y:S04]  /*f8c90*/  STL.64 [R1+0x3a08], R22 ;  /* 0x003a081601007387 */ /* 0x0043e80000100a00 */
[----:B-1----:R-:W2:Y:S01]  /*f8ca0*/  LDL.LU.64 R22, [R1+0x1280] ;  /* 0x0012800001167983 */ /* 0x002ea20000300a00 */
[----:B------:R-:W3:Y:S02]  /*f8cb0*/  LDL.LU R13, [R1+0xfc] ;  /* 0x0000fc00010d7983 */ /* 0x000ee40000300800 */
[----:B------:R-:W3:Y:S01]  /*f8cc0*/  LDL.LU.64 R14, [R1+0x12b8] ;  /* 0x0012b800010e7983 */ /* 0x000ee20000300a00 */
[----:B-----5:R-:W-:Y:S01]  /*f8cd0*/  PRMT R0, R29, 0x7632, R0 ;  /* 0x000076321d007816 */ /* 0x020fe20000000000 */
[----:B--2---:R1:W-:Y:S04]  /*f8ce0*/  STG.E.U16 [R22.64], R29 ;  /* 0x0000001d16007986 */ /* 0x0043e8000c101506 */
[----:B------:R-:W-:Y:S01]  /*f8cf0*/  STG.E.U16 [R18.64], R0 ;  /* 0x0000000012007986 */ /* 0x000fe2000c101506 */
[----:B-1----:R-:W-:-:S02]  /*f8d00*/  MOV R29, R17 ;  /* 0x00000011001d7202 */ /* 0x002fc40000000f00 */
[----:B------:R-:W1:Y:S04]  /*f8d10*/  LDS.128 R16, [R28+0x800] ;  /* 0x000800001c107984 */ /* 0x000e680000000c00 */
[----:B---3--:R2:W-:Y:S04]  /*f8d20*/  STL.64 [R1+0x3a00], R14 ;  /* 0x003a000e01007387 */ /* 0x0085e80000100a00 */
[----:B--2---:R-:W2:Y:S01]  /*f8d30*/  LDL.LU.64 R14, [R1+0x12a8] ;  /* 0x0012a800010e7983 */ /* 0x004ea20000300a00 */
[----:B------:R-:W-:Y:S02]  /*f8d40*/  STL [R1+0x39f8], R12 ;  /* 0x0039f80c01007387 */ /* 0x000fe40000100800 */
[----:B0-----:R-:W-:Y:S02]  /*f8d50*/  STL [R1+0x3968], R9 ;  /* 0x0039680901007387 */ /* 0x001fe40000100800 */
[----:B------:R0:W-:Y:S02]  /*f8d60*/  STL.64 [R1+0x3918], R10 ;  /* 0x0039180a01007387 */ /* 0x0001e40000100a00 */
[----:B0-----:R-:W3:Y:S04]  /*f8d70*/  LDL.LU.64 R10, [R1+0x12c0] ;  /* 0x0012c000010a7983 */ /* 0x001ee80000300a00 */
[----:B-1----:R-:W-:Y:S01]  /*f8d80*/  STL [R1+0x84], R17 ;  /* 0x0000841101007387 */ /* 0x002fe20000100800 */
[----:B------:R0:W-:Y:S03]  /*f8d90*/  STL.64 [R1+0x88], R18 ;  /* 0x0000881201007387 */ /* 0x0001e60000100a00 */
[----:B0-----:R-:W5:Y:S01]  /*f8da0*/  LDL.LU.64 R18, [R1+0x3a18] ;  /* 0x003a180001127983 */ /* 0x001f620000300a00 */
[----:B----4-:R-:W-:-:S03]  /*f8db0*/  PRMT R0, R20, 0x7632, R0 ;  /* 0x0000763214007816 */ /* 0x010fc60000000000 */
[----:B------:R0:W-:Y:S02]  /*f8dc0*/  STG.E.U16 [R6.64], R20 ;  /* 0x0000001406007986 */ /* 0x0001e4000c101506 */
[----:B0-----:R-:W-:Y:S02]  /*f8dd0*/  MOV R7, R16 ;  /* 0x0000001000077202 */ /* 0x001fe40000000f00 */
[----:B------:R-:W4:Y:S04]  /*f8de0*/  LDL.LU R16, [R1+0x3a10] ;  /* 0x003a100001107983 */ /* 0x000f280000300800 */
[----:B-----5:R0:W-:Y:S04]  /*f8df0*/  STG.E.U16 [R18.64], R0 ;  /* 0x0000000012007986 */ /* 0x0201e8000c101506 */
[----:B0-----:R-:W5:Y:S01]  /*f8e00*/  LDL.LU.64 R18, [R1+0x12d8] ;  /* 0x0012d80001127983 */ /* 0x001f620000300a00 */
[----:B------:R-:W-:Y:S01]  /*f8e10*/  PRMT R0, R21, 0x7632, R0 ;  /* 0x0000763215007816 */ /* 0x000fe20000000000 */
[----:B------:R-:W-:Y:S02]  /*f8e20*/  STG.E.U16 [R26.64], R21 ;  /* 0x000000151a007986 */ /* 0x000fe4000c101506 */
[----:B------:R-:W0:Y:S04]  /*f8e30*/  LDS.128 R20, [R25+0x800] ;  /* 0x0008000019147984 */ /* 0x000e280000000c00 */
[----:B-----5:R1:W-:Y:S04]  /*f8e40*/  STL.64 [R1+0x39e0], R18 ;  /* 0x0039e01201007387 */ /* 0x0203e80000100a00 */
[----:B-1----:R-:W5:Y:S01]  /*f8e50*/  LDL.LU.64 R18, [R1+0x12c8] ;  /* 0x0012c80001127983 */ /* 0x002f620000300a00 */
[----:B----4-:R1:W-:Y:S03]  /*f8e60*/  STL [R1+0x39dc], R16 ;  /* 0x0039dc1001007387 */ /* 0x0103e60000100800 */
[----:B-1----:R-:W4:Y:S04]  /*f8e70*/  LDL.LU.64 R16, [R1+0x12d0] ;  /* 0x0012d00001107983 */ /* 0x002f280000300a00 */
[----:B-----5:R1:W-:Y:S04]  /*f8e80*/  STL.64 [R1+0x39f0], R18 ;  /* 0x0039f01201007387 */ /* 0x0203e80000100a00 */
[----:B-1----:R-:W5:Y:S01]  /*f8e90*/  LDL.LU.64 R18, [R1+0x12b0] ;  /* 0x0012b00001127983 */ /* 0x002f620000300a00 */
[----:B----4-:R-:W-:Y:S02]  /*f8ea0*/  STL.64 [R1+0x39e8], R16 ;  /* 0x0039e81001007387 */ /* 0x010fe40000100a00 */
[----:B0-----:R-:W-:Y:S02]  /*f8eb0*/  STL [R1+0x44], R21 ;  /* 0x0000441501007387 */ /* 0x001fe40000100800 */
[----:B------:R0:W-:Y:S02]  /*f8ec0*/  STL.64 [R1+0x48], R22 ;  /* 0x0000481601007387 */ /* 0x0001e40000100a00 */
[----:B0-----:R-:W4:Y:S01]  /*f8ed0*/  LDL.LU.64 R22, [R1+0x3a08] ;  /* 0x003a080001167983 */ /* 0x001f220000300a00 */
[----:B------:R-:W-:-:S02]  /*f8ee0*/  IMAD.MOV.U32 R6, RZ, RZ, R20 ;  /* 0x000000ffff067224 */ /* 0x000fc400078e0014 */
[----:B------:R-:W3:Y:S02]  /*f8ef0*/  LDL.LU.64 R26, [R1+0x12f0] ;  /* 0x0012f000011a7983 */ /* 0x000ee40000300a00 */
[----:B------:R-:W3:Y:S01]  /*f8f00*/  LDL.LU.64 R20, [R1+0x12e8] ;  /* 0x0012e80001147983 */ /* 0x000ee20000300a00 */
[----:B----4-:R0:W-:Y:S01]  /*f8f10*/  STG.E.U16 [R22.64], R0 ;  /* 0x0000000016007986 */ /* 0x0101e2000c101506 */
[----:B--2---:R-:W-:Y:S01]  /*f8f20*/  STG.E.U16 [R14.64], R13 ;  /* 0x0000000d0e007986 */ /* 0x004fe2000c101506 */
[----:B0-----:R-:W-:Y:S02]  /*f8f30*/  PRMT R0, R13, 0x7632, R0 ;  /* 0x000076320d007816 */ /* 0x001fe40000000000 */
[----:B------:R-:W2:Y:S04]  /*f8f40*/  LDL.LU.64 R22, [R1+0x12e0] ;  /* 0x0012e00001167983 */ /* 0x000ea80000300a00 */
[----:B------:R-:W0:Y:S04]  /*f8f50*/  LDS.128 R12, [R24+0x800] ;  /* 0x00080000180c7984 */ /* 0x000e280000000c00 */
[----:B0-----:R-:W-:Y:S01]  /*f8f60*/  STL [R1+0x4], R13 ;  /* 0x0000040d01007387 */ /* 0x001fe20000100800 */
[----:B------:R0:W-:Y:S01]  /*f8f70*/  STL.64 [R1+0x8], R14 ;  /* 0x0000080e01007387 */ /* 0x0001e20000100a00 */
[----:B------:R-:W-:-:S02]  /*f8f80*/  MOV R5, R12 ;  /* 0x0000000c00057202 */ /* 0x000fc40000000f00 */
[----:B0-----:R-:W4:Y:S01]  /*f8f90*/  LDL.LU.64 R14, [R1+0x3a00] ;  /* 0x003a0000010e7983 */ /* 0x001f220000300a00 */
[----:B------:R-:W2:Y:S03]  /*f8fa0*/  LDL.LU R12, [R1+0x39f8] ;  /* 0x0039f800010c7983 */ /* 0x000ea60000300800 */
[----:B-----5:R2:W-:Y:S02]  /*f8fb0*/  STG.E.U16 [R18.64], R0 ;  /* 0x0000000012007986 */ /* 0x0205e4000c101506 */
[----:B------:R-:W-:Y:S01]  /*f8fc0*/  LDS.128 R16, [R28+0x1000] ;  /* 0x001000001c107984 */ /* 0x000fe20000000c00 */
[----:B--2---:R-:W-:Y:S01]  /*f8fd0*/  PRMT R0, R12, 0x7632, R0 ;  /* 0x000076320c007816 */ /* 0x004fe20000000000 */
[----:B----4-:R-:W-:Y:S02]  /*f8fe0*/  STG.E.U16 [R14.64], R12 ;  /* 0x0000000c0e007986 */ /* 0x010fe4000c101506 */
[----:B------:R-:W0:Y:S02]  /*f8ff0*/  LDS.128 R12, [R4+0x800] ;  /* 0x00080000040c7984 */ /* 0x000e240000000c00 */
[----:B---3--:R-:W-:Y:S04]  /*f9000*/  STG.E.U16 [R10.64], R0 ;  /* 0x000000000a007986 */ /* 0x008fe8000c101506 */
[----:B0-----:R-:W-:Y:S01]  /*f9010*/  STL [R1+0x3980], R13 ;  /* 0x0039800d01007387 */ /* 0x001fe20000100800 */
[----:B------:R0:W-:Y:S03]  /*f9020*/  STL.64 [R1+0x3900], R14 ;  /* 0x0039000e01007387 */ /* 0x0001e60000100a00 */
[----:B0-----:R-:W2:Y:S01]  /*f9030*/  LDL.LU.64 R14, [R1+0x1300] ;  /* 0x00130000010e7983 */ /* 0x001ea20000300a00 */
[----:B------:R-:W3:Y:S02]  /*f9040*/  LDL.LU.64 R10, [R1+0x1308] ;  /* 0x00130800010a7983 */ /* 0x000ee40000300a00 */
[----:B------:R-:W-:Y:S02]  /*f9050*/  STL.64 [R1+0x70], R16 ;  /* 0x0000701001007387 */ /* 0x000fe40000100a00 */
[----:B------:R0:W-:Y:S02]  /*f9060*/  STL.64 [R1+0x78], R18 ;  /* 0x0000781201007387 */ /* 0x0001e40000100a00 */
[----:B0-----:R-:W4:Y:S01]  /*f9070*/  LDL.LU.64 R18, [R1+0x39f0] ;  /* 0x0039f00001127983 */ /* 0x001f220000300a00 */
[----:B------:R-:W5:Y:S01]  /*f9080*/  LDL.LU.64 R16, [R1+0x39e8] ;  /* 0x0039e80001107983 */ /* 0x000f620000300a00 */
[----:B------:R-:W-:-:S02]  /*f9090*/  PRMT R0, R3, 0x7632, R0 ;  /* 0x0000763203007816 */ /* 0x000fc40000000000 */
[----:B-----5:R-:W-:Y:S03]  /*f90a0*/  STG.E.U16 [R16.64], R3 ;  /* 0x0000000310007986 */ /* 0x020fe6000c101506 */
[----:B----4-:R-:W-:Y:S02]  /*f90b0*/  STG.E.U16 [R18.64], R0 ;  /* 0x0000000012007986 */ /* 0x010fe4000c101506 */
[----:B------:R-:W0:Y:S02]  /*f90c0*/  LDS.128 R16, [R25+0x1000] ;  /* 0x0010000019107984 */ /* 0x000e240000000c00 */
[----:B0-----:R-:W-:Y:S02]  /*f90d0*/  STL.64 [R1+0x30], R16 ;  /* 0x0000301001007387 */ /* 0x001fe40000100a00 */
[----:B------:R0:W-:Y:S01]  /*f90e0*/  STL [R1+0x3c], R19 ;  /* 0x00003c1301007387 */ /* 0x0001e20000100800 */
[----:B------:R-:W-:-:S02]  /*f90f0*/  MOV R3, R18 ;  /* 0x0000001200037202 */ /* 0x000fc40000000f00 */
[----:B0-----:R-:W4:Y:S01]  /*f9100*/  LDL.LU.64 R18, [R1+0x39e0] ;  /* 0x0039e00001127983 */ /* 0x001f220000300a00 */
[----:B------:R-:W5:Y:S02]  /*f9110*/  LDL.LU R16, [R1+0x39dc] ;  /* 0x0039dc0001107983 */ /* 0x000f640000300800 */
[----:B------:R-:W-:Y:S01]  /*f9120*/  STL [R1+0x38e0], R3 ;  /* 0x0038e00301007387 */ /* 0x000fe20000100800 */
[----:B-----5:R-:W-:Y:S01]  /*f9130*/  PRMT R2, R16, 0x7632, R2 ;  /* 0x0000763210027816 */ /* 0x020fe20000000002 */
[----:B----4-:R-:W-:Y:S02]  /*f9140*/  STG.E.U16 [R18.64], R16 ;  /* 0x0000001012007986 */ /* 0x010fe4000c101506 */
[----:B------:R-:W0:Y:S02]  /*f9150*/  LDS.128 R16, [R24+0x1000] ;  /* 0x0010000018107984 */ /* 0x000e240000000c00 */
[----:B0-----:R0:W-:Y:S04]  /*f9160*/  STL.64 [R1+0x39b0], R16 ;  /* 0x0039b01001007387 */ /* 0x0011e80000100a00 */
[----:B0-----:R-:W4:Y:S01]  /*f9170*/  LDL.LU.64 R16, [R1+0x12f8] ;  /* 0x0012f80001107983 */ /* 0x001f220000300a00 */
[----:B------:R-:W-:-:S03]  /*f9180*/  PRMT R0, R8, 0x7632, R0 ;  /* 0x0000763208007816 */ /* 0x000fc60000000000 */
[----:B------:R0:W-:Y:S01]  /*f9190*/  STG.E.U16 [R26.64], R2 ;  /* 0x000000021a007986 */ /* 0x0001e2000c101506 */
[----:B------:R-:W-:Y:S02]  /*f91a0*/  STG.E.U16 [R20.64], R8 ;  /* 0x0000000814007986 */ /* 0x000fe4000c101506 */
[----:B------:R-:W-:Y:S01]  /*f91b0*/  STL [R1+0x3884], R19 ;  /* 0x0038841301007387 */ /* 0x000fe20000100800 */
[----:B------:R-:W-:Y:S02]  /*f91c0*/  STG.E.U16 [R22.64], R0 ;  /* 0x0000000016007986 */ /* 0x000fe4000c101506 */
[----:B------:R-:W1:Y:S04]  /*f91d0*/  LDS.128 R20, [R4+0x1000] ;  /* 0x0010000004147984 */ /* 0x000e680000000c00 */
[----:B------:R-:W-:Y:S01]  /*f91e0*/  STL [R1+0x39d8], R18 ;  /* 0x0039d81201007387 */ /* 0x000fe20000100800 */
[----:B0-----:R-:W5:Y:S04]  /*f91f0*/  LDL.LU.64 R26, [R1+0x1310] ;  /* 0x00131000011a7983 */ /* 0x001f680000300a00 */
[----:B-1----:R-:W-:Y:S01]  /*f9200*/  STL.64 [R1+0x39a0], R20 ;  /* 0x0039a01401007387 */ /* 0x002fe20000100a00 */
[----:B------:R-:W-:Y:S01]  /*f9210*/  STL.64 [R1+0x38b0], R22 ;  /* 0x0038b01601007387 */ /* 0x000fe20000100a00 */
[----:B------:R-:W-:-:S02]  /*f9220*/  PRMT R0, R7, 0x7632, R0 ;  /* 0x0000763207007816 */ /* 0x000fc40000000000 */
[----:B----4-:R-:W-:Y:S02]  /*f9230*/  STG.E.U16 [R16.64], R7 ;  /* 0x0000000710007986 */ /* 0x010fe4000c101506 */
[----:B------:R-:W0:Y:S04]  /*f9240*/  LDS.128 R16, [R28+0x1800] ;  /* 0x001800001c107984 */ /* 0x000e280000000c00 */
[----:B--2---:R1:W-:Y:S02]  /*f9250*/  STG.E.U16 [R14.64], R0 ;  /* 0x000000000e007986 */ /* 0x0043e4000c101506 */
[----:B---3--:R2:W-:Y:S01]  /*f9260*/  STG.E.U16 [R10.64], R6 ;  /* 0x000000060a007986 */ /* 0x0085e2000c101506 */
[----:B0-----:R-:W-:Y:S01]  /*f9270*/  STL [R1+0x64], R17 ;  /* 0x0000641101007387 */ /* 0x001fe20000100800 */
[----:B------:R-:W-:Y:S01]  /*f9280*/  MOV R13, R16 ;  /* 0x00000010000d7202 */ /* 0x000fe20000000f00 */
[----:B------:R-:W-:Y:S01]  /*f9290*/  STL [R1+0x6c], R19 ;  /* 0x00006c1301007387 */ /* 0x000fe20000100800 */
[----:B------:R-:W-:-:S02]  /*f92a0*/  MOV R28, R18 ;  /* 0x00000012001c7202 */ /* 0x000fc40000000f00 */
[----:B------:R-:W0:Y:S04]  /*f92b0*/  LDS.128 R16, [R25+0x1800] ;  /* 0x0018000019107984 */ /* 0x000e280000000c00 */
[----:B------:R3:W-:Y:S01]  /*f92c0*/  STL [R1+0x3908], R28 ;  /* 0x0039081c01007387 */ /* 0x0007e20000100800 */
[----:B-1----:R-:W-:Y:S01]  /*f92d0*/  PRMT R0, R6, 0x7632, R0 ;  /* 0x0000763206007816 */ /* 0x002fe20000000000 */
[----:B--2---:R-:W2:Y:S02]  /*f92e0*/  LDL.LU.64 R10, [R1+0x1320] ;  /* 0x00132000010a7983 */ /* 0x004ea40000300a00 */
[----:B------:R-:W4:Y:S01]  /*f92f0*/  LDL.LU.64 R6, [R1+0x1318] ;  /* 0x0013180001067983 */ /* 0x000f220000300a00 */
[----:B---3--:R-:W3:Y:S04]  /*f9300*/  LDL.LU R28, [R1+0x30] ;  /* 0x00003000011c7983 */ /* 0x008ee80000300800 */
[----:B0-----:R0:W-:Y:S01]  /*f9310*/  STL [R1+0x2c], R19 ;  /* 0x00002c1301007387 */ /* 0x0011e20000100800 */
[----:B------:R-:W-:Y:S01]  /*f9320*/  IMAD.MOV.U32 R3, RZ, RZ, R16 ;  /* 0x000000ffff037224 */ /* 0x000fe200078e0010 */
[----:B------:R-:W-:-:S02]  /*f9330*/  MOV R22, R17 ;  /* 0x0000001100167202 */ /* 0x000fc40000000f00 */
[----:B0-----:R-:W-:Y:S02]  /*f9340*/  MOV R19, R18 ;  /* 0x0000001200137202 */ /* 0x001fe40000000f00 */
[----:B------:R-:W2:Y:S01]  /*f9350*/  LDL.LU R18, [R1+0x39d8] ;  /* 0x0039d80001127983 */ /* 0x000ea20000300800 */
[----:B------:R-:W2:Y:S03]  /*f9360*/  LDL.LU.64 R16, [R1+0x9e8] ;  /* 0x0009e80001107983 */ /* 0x000ea60000300a00 */
[----:B--2---:R0:W-:Y:S04]  /*f9370*/  STL.64 [R1+0x39b8], R16 ;  /* 0x0039b81001007387 */ /* 0x0041e80000100a00 */
[----:B0-----:R-:W2:Y:S04]  /*f9380*/  LDL.LU.64 R16, [R1+0xa08] ;  /* 0x000a080001107983 */ /* 0x001ea80000300a00 */
[----:B--2---:R0:W-:Y:S04]  /*f9390*/  STL.64 [R1+0x39c0], R16 ;  /* 0x0039c01001007387 */ /* 0x0041e80000100a00 */
[----:B0-----:R-:W2:Y:S04]  /*f93a0*/  LDL.LU.64 R16, [R1+0xa18] ;  /* 0x000a180001107983 */ /* 0x001ea80000300a00 */
[----:B--2---:R0:W-:Y:S04]  /*f93b0*/  STL.64 [R1+0x39c8], R16 ;  /* 0x0039c81001007387 */ /* 0x0041e80000100a00 */
[----:B0-----:R-:W2:Y:S04]  /*f93c0*/  LDL.LU.64 R16, [R1+0x1270] ;  /* 0x0012700001107983 */ /* 0x001ea80000300a00 */
[----:B-----5:R0:W-:Y:S02]  /*f93d0*/  STG.E.U16 [R26.64], R0 ;  /* 0x000000001a007986 */ /* 0x0201e4000c101506 */
[----:B------:R-:W1:Y:S04]  /*f93e0*/  LDS.128 R24, [R24+0x1800] ;  /* 0x0018000018187984 */ /* 0x000e680000000c00 */
[----:B------:R-:W-:Y:S01]  /*f93f0*/  STG.E.U16 [R10.64], R5 ;  /* 0x000000050a007986 */ /* 0x000fe2000c101506 */
[----:B0-----:R-:W-:-:S05]  /*f9400*/  PRMT R0, R5, 0x7632, R0 ;  /* 0x0000763205007816 */ /* 0x001fca0000000000 */
[----:B----4-:R-:W-:Y:S02]  /*f9410*/  STG.E.U16 [R6.64], R0 ;  /* 0x0000000006007986 */ /* 0x010fe4000c101506 */
[----:B------:R-:W0:Y:S02]  /*f9420*/  LDS.128 R4, [R4+0x1800] ;  /* 0x0018000004047984 */ /* 0x000e240000000c00 */
[----:B--2---:R2:W-:Y:S04]  /*f9430*/  STL.64 [R1+0x39d0], R16 ;  /* 0x0039d01001007387 */ /* 0x0045e80000100a00 */
[----:B--2---:R-:W2:Y:S01]  /*f9440*/  LDL.LU.64 R16, [R1+0x1328] ;  /* 0x0013280001107983 */ /* 0x004ea20000300a00 */
[----:B------:R-:W4:Y:S03]  /*f9450*/  LDL.LU.64 R20, [R1+0x9d0] ;  /* 0x0009d00001147983 */ /* 0x000f260000300a00 */
[----:B----4-:R4:W-:Y:S04]  /*f9460*/  STL.64 [R1+0x39a8], R20 ;  /* 0x0039a81401007387 */ /* 0x0109e80000100a00 */
[----:B----4-:R-:W4:Y:S01]  /*f9470*/  LDL.LU.64 R20, [R1+0x9e0] ;  /* 0x0009e00001147983 */ /* 0x010f220000300a00 */
[----:B------:R-:W-:Y:S02]  /*f9480*/  STL [R1+0x393c], R22 ;  /* 0x00393c1601007387 */ /* 0x000fe40000100800 */
[----:B------:R5:W-:Y:S01]  /*f9490*/  STL.64 [R1+0x38d0], R18 ;  /* 0x0038d01201007387 */ /* 0x000be20000100a00 */
[----:B--2---:R-:W-:Y:S04]  /*f94a0*/  STG.E.U16 [R16.64], R12 ;  /* 0x0000000c10007986 */ /* 0x004fe8000c101506 */
[----:B-----5:R-:W2:Y:S01]  /*f94b0*/  LDL.LU.64 R18, [R1+0x7a0] ;  /* 0x0007a00001127983 */ /* 0x020ea20000300a00 */
[----:B------:R-:W5:Y:S02]  /*f94c0*/  LDL.LU.64 R22, [R1+0x798] ;  /* 0x0007980001167983 */ /* 0x000f640000300a00 */
[----:B------:R-:W2:Y:S02]  /*f94d0*/  LDL.LU.64 R8, [R1+0x790] ;  /* 0x0007900001087983 */ /* 0x000ea40000300a00 */
[----:B-1----:R-:W-:Y:S01]  /*f94e0*/  STL [R1+0x3818], R27 ;  /* 0x0038181b01007387 */ /* 0x002fe20000100800 */
[----:B------:R1:W-:Y:S04]  /*f94f0*/  STL [R1+0x38a8], R26 ;  /* 0x0038a81a01007387 */ /* 0x0003e80000100800 */
[----:B-1----:R-:W2:Y:S01]  /*f9500*/  LDL.LU.64 R26, [R1+0x9a8] ;  /* 0x0009a800011a7983 */ /* 0x002ea20000300a00 */
[----:B------:R-:W2:Y:S02]  /*f9510*/  LDL.LU.64 R14, [R1+0x788] ;  /* 0x00078800010e7983 */ /* 0x000ea40000300a00 */
[----:B------:R-:W2:Y:S02]  /*f9520*/  LDL.LU.64 R10, [R1+0x780] ;  /* 0x00078000010a7983 */ /* 0x000ea40000300a00 */
[----:B0-----:R-:W-:Y:S01]  /*f9530*/  STL [R1+0x3830], R7 ;  /* 0x0038300701007387 */ /* 0x001fe20000100800 */
[----:B------:R0:W-:Y:S04]  /*f9540*/  STL [R1+0x38b8], R6 ;  /* 0x0038b80601007387 */ /* 0x0001e80000100800 */
[----:B0-----:R-:W2:Y:S01]  /*f9550*/  LDL.LU.64 R6, [R1+0x9b0] ;  /* 0x0009b00001067983 */ /* 0x001ea20000300a00 */
[----:B------:R-:W2:Y:S01]  /*f9560*/  LDL.LU.64 R16, [R1+0x39d0] ;  /* 0x0039d00001107983 */ /* 0x000ea20000300a00 */
[----:B------:R-:W-:-:S02]  /*f9570*/  PRMT R2, R12, 0x7632, R2 ;  /* 0x000076320c027816 */ /* 0x000fc40000000002 */
[----:B------:R-:W3:Y:S04]  /*f9580*/  LDL.LU R12, [R1+0x70] ;  /* 0x00007000010c7983 */ /* 0x000ee80000300800 */
[----:B--2---:R0:W-:Y:S04]  /*f9590*/  STG.E.U16 [R16.64], R2 ;  /* 0x0000000210007986 */ /* 0x0041e8000c101506 */
[----:B0-----:R-:W2:Y:S01]  /*f95a0*/  LDL.LU.64 R16, [R1+0x39c8] ;  /* 0x0039c80001107983 */ /* 0x001ea20000300a00 */
[----:B---3--:R-:W-:-:S03]  /*f95b0*/  PRMT R0, R12, 0x7632, R0 ;  /* 0x000076320c007816 */ /* 0x008fc60000000000 */
[----:B--2---:R0:W-:Y:S04]  /*f95c0*/  STG.E.U16 [R16.64], R12 ;  /* 0x0000000c10007986 */ /* 0x0041e8000c101506 */
[----:B0-----:R-:W2:Y:S01]  /*f95d0*/  LDL.LU.64 R16, [R1+0x39c0] ;  /* 0x0039c00001107983 */ /* 0x001ea20000300a00 */
[----:B------:R-:W-:-:S03]  /*f95e0*/  PRMT R2, R28, 0x7632, R2 ;  /* 0x000076321c027816 */ /* 0x000fc60000000002 */
[----:B--2---:R0:W-:Y:S04]  /*f95f0*/  STG.E.U16 [R16.64], R0 ;  /* 0x0000000010007986 */ /* 0x0041e8000c101506 */
[----:B0-----:R-:W2:Y:S04]  /*f9600*/  LDL.LU.64 R16, [R1+0x39b8] ;  /* 0x0039b80001107983 */ /* 0x001ea80000300a00 */
[----:B--2---:R0:W-:Y:S01]  /*f9610*/  STG.E.U16 [R16.64], R28 ;  /* 0x0000001c10007986 */ /* 0x0041e2000c101506 */
[----:B----4-:R1:W-:Y:S03]  /*f9620*/  STG.E.U16 [R20.64], R2 ;  /* 0x0000000214007986 */ /* 0x0103e6000c101506 */
[----:B0-----:R-:W2:Y:S01]  /*f9630*/  LDL.LU.64 R16, [R1+0x39b0] ;  /* 0x0039b00001107983 */ /* 0x001ea20000300a00 */
[----:B-1----:R-:W2:Y:S03]  /*f9640*/  LDL.LU.64 R20, [R1+0x39a8] ;  /* 0x0039a80001147983 */ /* 0x002ea60000300a00 */
[----:B--2---:R0:W-:Y:S01]  /*f9650*/  STG.E.U16 [R20.64], R16 ;  /* 0x0000001014007986 */ /* 0x0041e2000c101506 */
[----:B------:R-:W-:-:S03]  /*f9660*/  PRMT R0, R16, 0x7632, R0 ;  /* 0x0000763210007816 */ /* 0x000fc60000000000 */
[----:B0-----:R-:W2:Y:S01]  /*f9670*/  LDL.LU.64 R20, [R1+0x39a0] ;  /* 0x0039a00001147983 */ /* 0x001ea20000300a00 */
[----:B------:R0:W-:Y:S03]  /*f9680*/  STL [R1+0x3954], R17 ;  /* 0x0039541101007387 */ /* 0x0001e60000100800 */
[----:B0-----:R-:W3:Y:S01]  /*f9690*/  LDL.LU.64 R16, [R1+0x9c8] ;  /* 0x0009c80001107983 */ /* 0x001ee20000300a00 */
[----:B--2---:R-:W-:-:S03]  /*f96a0*/  PRMT R2, R20, 0x7632, R2 ;  /* 0x0000763214027816 */ /* 0x004fc60000000002 */
[----:B------:R-:W-:Y:S04]  /*f96b0*/  STL [R1+0x3950], R21 ;  /* 0x0039501501007387 */ /* 0x000fe80000100800 */
[----:B---3--:R0:W-:Y:S01]  /*f96c0*/  STG.E.U16 [R16.64], R0 ;  /* 0x0000000010007986 */ /* 0x0081e2000c101506 */
[----:B------:R-:W-:Y:S02]  /*f96d0*/  STG.E.U16 [R6.64], R20 ;  /* 0x0000001406007986 */ /* 0x000fe4000c101506 */
[----:B------:R1:W-:Y:S02]  /*f96e0*/  STG.E.U16 [R26.64], R2 ;  /* 0x000000021a007986 */ /* 0x0003e4000c101506 */
[----:B------:R2:W-:Y:S01]  /*f96f0*/  STG.E.U16 [R18.64], R13 ;  /* 0x0000000d12007986 */ /* 0x0005e2000c101506 */
[----:B0-----:R-:W-:-:S02]  /*f9700*/  PRMT R0, R13, 0x7632, R0 ;  /* 0x000076320d007816 */ /* 0x001fc40000000000 */
[----:B-1----:R-:W-:Y:S01]  /*f9710*/  PRMT R2, R3, 0x7632, R2 ;  /* 0x0000763203027816 */ /* 0x002fe20000000002 */
[----:B------:R-:W3:Y:S04]  /*f9720*/  LDL.LU.64 R26, [R1+0x778] ;  /* 0x00077800011a7983 */ /* 0x000ee80000300a00 */
[----:B-----5:R0:W-:Y:S01]  /*f9730*/  STG.E.U16 [R22.64], R0 ;  /* 0x0000000016007986 */ /* 0x0201e2000c101506 */
[----:B------:R-:W-:Y:S02]  /*f9740*/  STG.E.U16 [R8.64], R3 ;  /* 0x0000000308007986 */ /* 0x000fe4000c101506 */
[----:B--2---:R-:W2:Y:S02]  /*f9750*/  LDL.LU.64 R18, [R1+0x750] ;  /* 0x0007500001127983 */ /* 0x004ea40000300a00 */
[----:B------:R1:W-:Y:S01]  /*f9760*/  STG.E.U16 [R14.64], R2 ;  /* 0x000000020e007986 */ /* 0x0003e2000c101506 */
[----:B0-----:R-:W4:Y:S01]  /*f9770*/  LDL.LU R23, [R1+0x94] ;  /* 0x0000940001177983 */ /* 0x001f220000300800 */
[----:B-1----:R-:W5:Y:S03]  /*f9780*/  LDL.LU.64 R14, [R1+0x738] ;  /* 0x00073800010e7983 */ /* 0x002f660000300a00 */
[----:B-----5:R0:W-:Y:S04]  /*f9790*/  STL.64 [R1+0x3990], R14 ;  /* 0x0039900e01007387 */ /* 0x0201e80000100a00 */
[----:B0-----:R-:W5:Y:S04]  /*f97a0*/  LDL.LU.64 R14, [R1+0x740] ;  /* 0x00074000010e7983 */ /* 0x001f680000300a00 */
[----:B------:R-:W-:Y:S04]  /*f97b0*/  STG.E.U16 [R10.64], R24 ;  /* 0x000000180a007986 */ /* 0x000fe8000c101506 */
[----:B-----5:R0:W-:Y:S04]  /*f97c0*/  STL.64 [R1+0x3998], R14 ;  /* 0x0039980e01007387 */ /* 0x0201e80000100a00 */
[----:B0-----:R-:W5:Y:S01]  /*f97d0*/  LDL.LU.64 R14, [R1+0x748] ;  /* 0x00074800010e7983 */ /* 0x001f620000300a00 */
[----:B------:R-:W2:Y:S02]  /*f97e0*/  LDL.LU R13, [R1+0x54] ;  /* 0x00005400010d7983 */ /* 0x000ea40000300800 */
[----:B------:R-:W2:Y:S02]  /*f97f0*/  LDL.LU R9, [R1+0x14] ;  /* 0x0000140001097983 */ /* 0x000ea40000300800 */
[----:B------:R-:W2:Y:S02]  /*f9800*/  LDL.LU.64 R10, [R1+0x6e8] ;  /* 0x0006e800010a7983 */ /* 0x000ea40000300a00 */
[----:B--2---:R0:W-:Y:S04]  /*f9810*/  STL.64 [R1+0x3970], R10 ;  /* 0x0039700a01007387 */ /* 0x0041e80000100a00 */
[----:B0-----:R-:W2:Y:S04]  /*f9820*/  LDL.LU.64 R10, [R1+0x6f0] ;  /* 0x0006f000010a7983 */ /* 0x001ea80000300a00 */
[----:B--2---:R0:W-:Y:S04]  /*f9830*/  STL.64 [R1+0x3978], R10 ;  /* 0x0039780a01007387 */ /* 0x0041e80000100a00 */
[----:B0-----:R-:W2:Y:S04]  /*f9840*/  LDL.LU.64 R10, [R1+0x6f8] ;  /* 0x0006f800010a7983 */ /* 0x001ea80000300a00 */
[----:B--2---:R0:W-:Y:S04]  /*f9850*/  STL.64 [R1+0x3988], R10 ;  /* 0x0039880a01007387 */ /* 0x0041e80000100a00 */
[----:B0-----:R-:W2:Y:S01]  /*f9860*/  LDL.LU.64 R10, [R1+0x700] ;  /* 0x00070000010a7983 */ /* 0x001ea20000300a00 */
[----:B------:R-:W2:Y:S03]  /*f9870*/  LDL.LU.64 R16, [R1+0x6b0] ;  /* 0x0006b00001107983 */ /* 0x000ea60000300a00 */
[----:B--2---:R0:W-:Y:S04]  /*f9880*/  STL.64 [R1+0x3958], R16 ;  /* 0x0039581001007387 */ /* 0x0041e80000100a00 */
[----:B0-----:R-:W2:Y:S01]  /*f9890*/  LDL.LU.64 R16, [R1+0x6d8] ;  /* 0x0006d80001107983 */ /* 0x001ea20000300a00 */
[----:B------:R-:W-:-:S02]  /*f98a0*/  PRMT R0, R24, 0x7632, R0 ;  /* 0x0000763218007816 */ /* 0x000fc40000000000 */
[----:B------:R-:W-:-:S03]  /*f98b0*/  PRMT R2, R4, 0x7632, R2 ;  /* 0x0000763204027816 */ /* 0x000fc60000000002 */
[----:B---3--:R-:W-:Y:S01]  /*f98c0*/  STG.E.U16 [R26.64], R0 ;  /* 0x000000001a007986 */ /* 0x008fe2000c101506 */
[----:B------:R-:W-:Y:S02]  /*f98d0*/  STG.E.U16 [R18.64], R4 ;  /* 0x0000000412007986 */ /* 0x000fe4000c101506 */
[----:B-----5:R-:W-:Y:S01]  /*f98e0*/  STG.E.U16 [R14.64], R2 ;  /* 0x000000020e007986 */ /* 0x020fe2000c101506 */
[----:B--2---:R0:W-:Y:S04]  /*f98f0*/  STL.64 [R1+0x3960], R16 ;  /* 0x0039601001007387 */ /* 0x0041e80000100a00 */
[----:B0-----:R-:W2:Y:S01]  /*f9900*/  LDL.LU.64 R16, [R1+0x6e0] ;  /* 0x0006e00001107983 */ /* 0x001ea20000300a00 */
[----:B------:R-:W3:Y:S02]  /*f9910*/  LDL.LU R12, [R1+0x84] ;  /* 0x00008400010c7983 */ /* 0x000ee40000300800 */
[----:B------:R-:W5:Y:S02]  /*f9920*/  LDL.LU R8, [R1+0x44] ;  /* 0x0000440001087983 */ /* 0x000f640000300800 */
[----:B------:R-:W2:Y:S01]  /*f9930*/  LDL.LU R28, [R1+0x4] ;  /* 0x00000400011c7983 */ /* 0x000ea20000300800 */
[----:B------:R0:W-:Y:S04]  /*f9940*/  STL [R1+0x3938], R25 ;  /* 0x0039381901007387 */ /* 0x0001e80000100800 */
[----:B0-----:R-:W2:Y:S01]  /*f9950*/  LDL.LU.64 R24, [R1+0x6a0] ;  /* 0x0006a00001187983 */ /* 0x001ea20000300a00 */
[----:B------:R-:W2:Y:S02]  /*f9960*/  LDL.LU.64 R20, [R1+0x698] ;  /* 0x0006980001147983 */ /* 0x000ea40000300a00 */
[----:B------:R-:W2:Y:S02]  /*f9970*/  LDL.LU.64 R6, [R1+0x660] ;  /* 0x0006600001067983 */ /* 0x000ea40000300a00 */
[----:B------:R-:W2:Y:S01]  /*f9980*/  LDL.LU.64 R26, [R1+0x658] ;  /* 0x00065800011a7983 */ /* 0x000ea20000300a00 */
[----:B------:R-:W2:Y:S01]  /*f9990*/  LDL.LU.64 R18, [R1+0x650] ;  /* 0x0006500001127983 */ /* 0x000ea20000300a00 */
[----:B------:R0:W-:Y:S03]  /*f99a0*/  STL [R1+0x3920], R5 ;  /* 0x0039200501007387 */ /* 0x0001e60000100800 */
[----:B0-----:R-:W2:Y:S01]  /*f99b0*/  LDL.LU.64 R4, [R1+0x6a8] ;  /* 0x0006a80001047983 */ /* 0x001ea20000300a00 */
[----:B------:R-:W2:Y:S02]  /*f99c0*/  LDL.LU.64 R14, [R1+0x3998] ;  /* 0x00399800010e7983 */ /* 0x000ea40000300a00 */
[----:B------:R-:W3:Y:S01]  /*f99d0*/  LDL.LU R3, [R1+0x74] ;  /* 0x0000740001037983 */ /* 0x000ee20000300800 */
[----:B----4-:R-:W-:Y:S01]  /*f99e0*/  PRMT R0, R23, 0x7632, R0 ;  /* 0x0000763217007816 */ /* 0x010fe20000000000 */
[----:B--2---:R0:W-:Y:S04]  /*f99f0*/  STG.E.U16 [R14.64], R23 ;  /* 0x000000170e007986 */ /* 0x0041e8000c101506 */
[----:B0-----:R-:W2:Y:S01]  /*f9a00*/  LDL.LU.64 R14, [R1+0x3990] ;  /* 0x00399000010e7983 */ /* 0x001ea20000300a00 */
[----:B------:R-:W-:-:S03]  /*f9a10*/  PRMT R2, R13, 0x7632, R2 ;  /* 0x000076320d027816 */ /* 0x000fc60000000002 */
[----:B--2---:R0:W-:Y:S01]  /*f9a20*/  STG.E.U16 [R14.64], R0 ;  /* 0x000000000e007986 */ /* 0x0041e2000c101506 */
[----:B------:R1:W-:Y:S03]  /*f9a30*/  STG.E.U16 [R10.64], R13 ;  /* 0x0000000d0a007986 */ /* 0x0003e6000c101506 */
[----:B0-----:R-:W2:Y:S01]  /*f9a40*/  LDL.LU.64 R14, [R1+0x648] ;  /* 0x00064800010e7983 */ /* 0x001ea20000300a00 */
[----:B------:R-:W2:Y:S02]  /*f9a50*/  LDL.LU.64 R22, [R1+0x640] ;  /* 0x0006400001167983 */ /* 0x000ea40000300a00 */
[----:B-1----:R-:W2:Y:S02]  /*f9a60*/  LDL.LU.64 R10, [R1+0x3988] ;  /* 0x00398800010a7983 */ /* 0x002ea40000300a00 */
[----:B------:R-:W3:Y:S01]  /*f9a70*/  LDL.LU R13, [R1+0x3980] ;  /* 0x00398000010d7983 */ /* 0x000ee20000300800 */
[----:B--2---:R0:W-:Y:S04]  /*f9a80*/  STG.E.U16 [R10.64], R2 ;  /* 0x000000020a007986 */ /* 0x0041e8000c101506 */
[----:B0-----:R-:W2:Y:S01]  /*f9a90*/  LDL.LU.64 R10, [R1+0x3978] ;  /* 0x00397800010a7983 */ /* 0x001ea20000300a00 */
[----:B------:R-:W-:-:S03]  /*f9aa0*/  PRMT R0, R9, 0x7632, R0 ;  /* 0x0000763209007816 */ /* 0x000fc60000000000 */
[----:B--2---:R0:W-:Y:S04]  /*f9ab0*/  STG.E.U16 [R10.64], R9 ;  /* 0x000000090a007986 */ /* 0x0041e8000c101506 */
[----:B0-----:R-:W2:Y:S01]  /*f9ac0*/  LDL.LU.64 R10, [R1+0x3970] ;  /* 0x00397000010a7983 */ /* 0x001ea20000300a00 */
[----:B------:R-:W3:Y:S03]  /*f9ad0*/  LDL.LU R9, [R1+0x3968] ;  /* 0x0039680001097983 */ /* 0x000ee60000300800 */
[----:B--2---:R0:W-:Y:S01]  /*f9ae0*/  STG.E.U16 [R10.64], R0 ;  /* 0x000000000a007986 */ /* 0x0041e2000c101506 */
[----:B---3--:R1:W-:Y:S03]  /*f9af0*/  STG.E.U16 [R16.64], R9 ;  /* 0x0000000910007986 */ /* 0x0083e6000c101506 */
[----:B0-----:R-:W2:Y:S01]  /*f9b00*/  LDL.LU.64 R10, [R1+0x638] ;  /* 0x00063800010a7983 */ /* 0x001ea20000300a00 */
[----:B-1----:R-:W3:Y:S01]  /*f9b10*/  LDL.LU.64 R16, [R1+0x3960] ;  /* 0x0039600001107983 */ /* 0x002ee20000300a00 */
[----:B------:R-:W-:-:S02]  /*f9b20*/  PRMT R2, R9, 0x7632, R2 ;  /* 0x0000763209027816 */ /* 0x000fc40000000002 */
[----:B------:R-:W-:-:S03]  /*f9b30*/  PRMT R0, R12, 0x7632, R0 ;  /* 0x000076320c007816 */ /* 0x000fc60000000000 */
[----:B---3--:R0:W-:Y:S04]  /*f9b40*/  STG.E.U16 [R16.64], R2 ;  /* 0x0000000210007986 */ /* 0x0081e8000c101506 */
[----:B0-----:R-:W3:Y:S01]  /*f9b50*/  LDL.LU.64 R16, [R1+0x3958] ;  /* 0x0039580001107983 */ /* 0x001ee20000300a00 */
[----:B-----5:R-:W-:-:S03]  /*f9b60*/  PRMT R2, R8, 0x7632, R2 ;  /* 0x0000763208027816 */ /* 0x020fc60000000002 */
[----:B---3--:R0:W-:Y:S01]  /*f9b70*/  STG.E.U16 [R16.64], R12 ;  /* 0x0000000c10007986 */ /* 0x0081e2000c101506 */
[----:B------:R1:W-:Y:S02]  /*f9b80*/  STG.E.U16 [R4.64], R0 ;  /* 0x0000000004007986 */ /* 0x0003e4000c101506 */
[----:B------:R3:W-:Y:S02]  /*f9b90*/  STG.E.U16 [R24.64], R8 ;  /* 0x0000000818007986 */ /* 0x0007e4000c101506 */
[----:B------:R5:W-:Y:S01]  /*f9ba0*/  STG.E.U16 [R20.64], R2 ;  /* 0x0000000214007986 */ /* 0x000be2000c101506 */
[----:B------:R2:W-:Y:S04]  /*f9bb0*/  STG.E.U16 [R6.64], R28 ;  /* 0x0000001c06007986 */ /* 0x0005e8000c101506 */
[----:B0-----:R-:W4:Y:S01]  /*f9bc0*/  LDL.LU R17, [R1+0x3954] ;  /* 0x0039540001117983 */ /* 0x001f220000300800 */
[----:B-1----:R-:W-:Y:S01]  /*f9bd0*/  PRMT R0, R28, 0x7632, R0 ;  /* 0x000076321c007816 */ /* 0x002fe20000000000 */
[----:B---3--:R-:W3:Y:S01]  /*f9be0*/  LDL.LU R8, [R1+0x34] ;  /* 0x0000340001087983 */ /* 0x008ee20000300800 */
[----:B-----5:R-:W-:Y:S01]  /*f9bf0*/  PRMT R2, R13, 0x7632, R2 ;  /* 0x000076320d027816 */ /* 0x020fe20000000002 */
[----:B--2---:R-:W2:Y:S04]  /*f9c00*/  LDL.LU.64 R6, [R1+0x608] ;  /* 0x0006080001067983 */ /* 0x004ea80000300a00 */
[----:B------:R-:W-:Y:S01]  /*f9c10*/  STG.E.U16 [R26.64], R0 ;  /* 0x000000001a007986 */ /* 0x000fe2000c101506 */
[----:B------:R0:W-:Y:S02]  /*f9c20*/  STG.E.U16 [R18.64], R13 ;  /* 0x0000000d12007986 */ /* 0x0001e4000c101506 */
[----:B------:R1:W-:Y:S02]  /*f9c30*/  STG.E.U16 [R14.64], R2 ;  /* 0x000000020e007986 */ /* 0x0003e4000c101506 */
[----:B------:R5:W-:Y:S01]  /*f9c40*/  STG.E.U16 [R22.64], R3 ;  /* 0x0000000316007986 */ /* 0x000be2000c101506 */
[----:B0-----:R-:W2:Y:S01]  /*f9c50*/  LDL.LU.64 R12, [R1+0x610] ;  /* 0x00061000010c7983 */ /* 0x001ea20000300a00 */
[----:B------:R-:W4:Y:S02]  /*f9c60*/  LDL.LU.64 R18, [R1+0x600] ;  /* 0x0006000001127983 */ /* 0x000f240000300a00 */
[----:B------:R-:W2:Y:S02]  /*f9c70*/  LDL.LU.64 R20, [R1+0x5f8] ;  /* 0x0005f80001147983 */ /* 0x000ea40000300a00 */
[----:B------:R-:W2:Y:S01]  /*f9c80*/  LDL.LU R27, [R1+0x64] ;  /* 0x00006400011b7983 */ /* 0x000ea20000300800 */
[----:B-1----:R-:W2:Y:S01]  /*f9c90*/  LDL.LU.64 R14, [R1+0x5c0] ;  /* 0x0005c000010e7983 */ /* 0x002ea20000300a00 */
[----:B-----5:R-:W5:Y:S03]  /*f9ca0*/  LDL.LU.64 R22, [R1+0x5a8] ;  /* 0x0005a80001167983 */ /* 0x020f660000300a00 */
[----:B-----5:R0:W-:Y:S04]  /*f9cb0*/  STL.64 [R1+0x3940], R22 ;  /* 0x0039401601007387 */ /* 0x0201e80000100a00 */
[----:B0-----:R-:W5:Y:S04]  /*f9cc0*/  LDL.LU.64 R22, [R1+0x5b0] ;  /* 0x0005b00001167983 */ /* 0x001f680000300a00 */
[----:B-----5:R0:W-:Y:S04]  /*f9cd0*/  STL.64 [R1+0x3948], R22 ;  /* 0x0039481601007387 */ /* 0x0201e80000100a00 */
[----:B0-----:R-:W5:Y:S01]  /*f9ce0*/  LDL.LU.64 R22, [R1+0x5b8] ;  /* 0x0005b80001167983 */ /* 0x001f620000300a00 */
[----:B------:R-:W2:Y:S02]  /*f9cf0*/  LDL.LU.64 R24, [R1+0x5a0] ;  /* 0x0005a00001187983 */ /* 0x000ea40000300a00 */
[----:B------:R-:W2:Y:S01]  /*f9d00*/  LDL.LU.64 R4, [R1+0x568] ;  /* 0x0005680001047983 */ /* 0x000ea20000300a00 */
[----:B------:R-:W-:Y:S01]  /*f9d10*/  PRMT R0, R3, 0x7632, R0 ;  /* 0x0000763203007816 */ /* 0x000fe20000000000 */
[----:B--2---:R0:W-:Y:S04]  /*f9d20*/  STL.64 [R1+0x3928], R4 ;  /* 0x0039280401007387 */ /* 0x0041e80000100a00 */
[----:B0-----:R-:W2:Y:S04]  /*f9d30*/  LDL.LU.64 R4, [R1+0x570] ;  /* 0x0005700001047983 */ /* 0x001ea80000300a00 */
[----:B------:R0:W-:Y:S01]  /*f9d40*/  STG.E.U16 [R10.64], R0 ;  /* 0x000000000a007986 */ /* 0x0001e2000c101506 */
[----:B---3--:R-:W-:Y:S01]  /*f9d50*/  PRMT R2, R8, 0x7632, R2 ;  /* 0x0000763208027816 */ /* 0x008fe20000000002 */
[----:B------:R-:W-:Y:S04]  /*f9d60*/  STG.E.U16 [R12.64], R8 ;  /* 0x000000080c007986 */ /* 0x000fe8000c101506 */
[----:B------:R-:W-:Y:S01]  /*f9d70*/  STG.E.U16 [R6.64], R2 ;  /* 0x0000000206007986 */ /* 0x000fe2000c101506 */
[----:B----4-:R-:W-:Y:S01]  /*f9d80*/  STG.E.U16 [R18.64], R17 ;  /* 0x0000001112007986 */ /* 0x010fe2000c101506 */
[----:B0-----:R-:W-:-:S05]  /*f9d90*/  PRMT R0, R17, 0x7632, R0 ;  /* 0x0000763211007816 */ /* 0x001fca0000000000 */
[----:B------:R-:W-:Y:S04]  /*f9da0*/  STG.E.U16 [R20.64], R0 ;  /* 0x0000000014007986 */ /* 0x000fe8000c101506 */
[----:B--2---:R0:W-:Y:S04]  /*f9db0*/  STL.64 [R1+0x3930], R4 ;  /* 0x0039300401007387 */ /* 0x0041e80000100a00 */
[----:B0-----:R-:W2:Y:S01]  /*f9dc0*/  LDL.LU.64 R4, [R1+0x598] ;  /* 0x0005980001047983 */ /* 0x001ea20000300a00 */
[----:B------:R-:W3:Y:S02]  /*f9dd0*/  LDL.LU.64 R10, [R1+0x560] ;  /* 0x00056000010a7983 */ /* 0x000ee40000300a00 */
[----:B------:R-:W4:Y:S02]  /*f9de0*/  LDL.LU R26, [R1+0x98] ;  /* 0x00009800011a7983 */ /* 0x000f240000300800 */
[----:B------:R-:W2:Y:S01]  /*f9df0*/  LDL.LU R28, [R1+0x58] ;  /* 0x00005800011c7983 */ /* 0x000ea20000300800 */
[----:B------:R-:W2:Y:S01]  /*f9e00*/  LDL.LU R3, [R1+0x18] ;  /* 0x0000180001037983 */ /* 0x000ea20000300800 */
[----:B------:R-:W2:Y:S02]  /*f9e10*/  LDL.LU.64 R12, [R1+0x510] ;  /* 0x00051000010c7983 */ /* 0x000ea40000300a00 */
[----:B------:R-:W2:Y:S02]  /*f9e20*/  LDL.LU.64 R8, [R1+0x508] ;  /* 0x0005080001087983 */ /* 0x000ea40000300a00 */
[----:B------:R-:W2:Y:S01]  /*f9e30*/  LDL.LU.64 R6, [R1+0x500] ;  /* 0x0005000001067983 */ /* 0x000ea20000300a00 */
[----:B------:R-:W2:Y:S01]  /*f9e40*/  LDL.LU.64 R16, [R1+0x518] ;  /* 0x0005180001107983 */ /* 0x000ea20000300a00 */
[----:B------:R-:W2:Y:S02]  /*f9e50*/  LDL.LU.64 R18, [R1+0x4f8] ;  /* 0x0004f80001127983 */ /* 0x000ea40000300a00 */
[----:B------:R-:W2:Y:S02]  /*f9e60*/  LDL.LU R21, [R1+0x3950] ;  /* 0x0039500001157983 */ /* 0x000ea40000300800 */
[----:B--2---:R-:W-:Y:S01]  /*f9e70*/  PRMT R2, R21, 0x7632, R2 ;  /* 0x0000763215027816 */ /* 0x004fe20000000002 */
[----:B------:R0:W-:Y:S04]  /*f9e80*/  STG.E.U16 [R14.64], R21 ;  /* 0x000000150e007986 */ /* 0x0001e8000c101506 */
[----:B-----5:R1:W-:Y:S04]  /*f9e90*/  STG.E.U16 [R22.64], R2 ;  /* 0x0000000216007986 */ /* 0x0203e8000c101506 */
[----:B0-----:R-:W2:Y:S01]  /*f9ea0*/  LDL.LU.64 R20, [R1+0x520] ;  /* 0x0005200001147983 */ /* 0x001ea20000300a00 */
[----:B------:R-:W5:Y:S03]  /*f9eb0*/  LDL.LU.64 R14, [R1+0x4d0] ;  /* 0x0004d000010e7983 */ /* 0x000f660000300a00 */
[----:B-1----:R-:W2:Y:S01]  /*f9ec0*/  LDL.LU.64 R22, [R1+0x3948] ;  /* 0x0039480001167983 */ /* 0x002ea20000300a00 */
[----:B------:R-:W-:-:S03]  /*f9ed0*/  PRMT R0, R27, 0x7632, R0 ;  /* 0x000076321b007816 */ /* 0x000fc60000000000 */
[----:B--2---:R0:W-:Y:S04]  /*f9ee0*/  STG.E.U16 [R22.64], R27 ;  /* 0x0000001b16007986 */ /* 0x0041e8000c101506 */
[----:B0-----:R-:W2:Y:S04]  /*f9ef0*/  LDL.LU.64 R22, [R1+0x3940] ;  /* 0x0039400001167983 */ /* 0x001ea80000300a00 */
[----:B--2---:R0:W-:Y:S04]  /*f9f00*/  STG.E.U16 [R22.64], R0 ;  /* 0x0000000016007986 */ /* 0x0041e8000c101506 */
[----:B0-----:R-:W2:Y:S01]  /*f9f10*/  LDL.LU R22, [R1+0x393c] ;  /* 0x00393c0001167983 */ /* 0x001ea20000300800 */
[----:B------:R-:W3:Y:S01]  /*f9f20*/  LDL.LU R27, [R1+0x88] ;  /* 0x00008800011b7983 */ /* 0x000ee20000300800 */
[----:B--2---:R-:W-:-:S02]  /*f9f30*/  PRMT R2, R22, 0x7632, R2 ;  /* 0x0000763216027816 */ /* 0x004fc40000000002 */
[----:B------:R0:W-:Y:S04]  /*f9f40*/  STG.E.U16 [R24.64], R22 ;  /* 0x0000001618007986 */ /* 0x0001e8000c101506 */
[----:B------:R1:W-:Y:S04]  /*f9f50*/  STG.E.U16 [R4.64], R2 ;  /* 0x0000000204007986 */ /* 0x0003e8000c101506 */
[----:B0-----:R-:W2:Y:S01]  /*f9f60*/  LDL.LU R25, [R1+0x3938] ;  /* 0x0039380001197983 */ /* 0x001ea20000300800 */
[----:B------:R-:W2:Y:S03]  /*f9f70*/  LDL.LU.64 R22, [R1+0x4c8] ;  /* 0x0004c80001167983 */ /* 0x000ea60000300a00 */
[----:B-1----:R-:W2:Y:S04]  /*f9f80*/  LDL.LU.64 R4, [R1+0x3930] ;  /* 0x0039300001047983 */ /* 0x002ea80000300a00 */
[----:B--2---:R0:W-:Y:S04]  /*f9f90*/  STG.E.U16 [R4.64], R25 ;  /* 0x0000001904007986 */ /* 0x0041e8000c101506 */
[----:B0-----:R-:W2:Y:S01]  /*f9fa0*/  LDL.LU.64 R4, [R1+0x3928] ;  /* 0x0039280001047983 */ /* 0x001ea20000300a00 */
[----:B------:R-:W-:-:S02]  /*f9fb0*/  PRMT R0, R25, 0x7632, R0 ;  /* 0x0000763219007816 */ /* 0x000fc40000000000 */
[----:B------:R-:W3:Y:S03]  /*f9fc0*/  LDL.LU.64 R24, [R1+0x558] ;  /* 0x0005580001187983 */ /* 0x000ee60000300a00 */
[----:B--2---:R0:W-:Y:S04]  /*f9fd0*/  STG.E.U16 [R4.64], R0 ;  /* 0x0000000004007986 */ /* 0x0041e8000c101506 */
[----:B0-----:R-:W3:Y:S01]  /*f9fe0*/  LDL.LU R5, [R1+0x3920] ;  /* 0x0039200001057983 */ /* 0x001ee20000300800 */
[----:B----4-:R-:W-:-:S03]  /*f9ff0*/  PRMT R0, R26, 0x7632, R0 ;  /* 0x000076321a007816 */ /* 0x010fc60000000000 */
[----:B---3--:R0:W-:Y:S04]  /*fa000*/  STG.E.U16 [R10.64], R5 ;  /* 0x000000050a007986 */ /* 0x0081e8000c101506 */
[----:B0-----:R-:W5:Y:S01]  /*fa010*/  LDL.LU.64 R10, [R1+0x3918] ;  /* 0x00391800010a7983 */ /* 0x001f620000300a00 */
[----:B------:R-:W-:-:S05]  /*fa020*/  PRMT R2, R5, 0x7632, R2 ;  /* 0x0000763205027816 */ /* 0x000fca0000000002 */
[----:B------:R0:W-:Y:S01]  /*fa030*/  STG.E.U16 [R24.64], R2 ;  /* 0x0000000218007986 */ /* 0x0001e2000c101506 */
[----:B------:R-:W-:Y:S02]  /*fa040*/  STG.E.U16 [R20.64], R26 ;  /* 0x0000001a14007986 */ /* 0x000fe4000c101506 */
[----:B------:R1:W-:Y:S02]  /*fa050*/  STG.E.U16 [R16.64], R0 ;  /* 0x0000000010007986 */ /* 0x0003e4000c101506 */
[----:B------:R2:W-:Y:S01]  /*fa060*/  STG.E.U16 [R12.64], R28 ;  /* 0x0000001c0c007986 */ /* 0x0005e2000c101506 */
[----:B0-----:R-:W-:Y:S01]  /*fa070*/  PRMT R2, R28, 0x7632, R2 ;  /* 0x000076321c027816 */ /* 0x001fe20000000002 */
[----:B------:R-:W3:Y:S01]  /*fa080*/  LDL.LU.64 R24, [R1+0x4c0] ;  /* 0x0004c00001187983 */ /* 0x000ee20000300a00 */
[----:B-1----:R-:W-:Y:S01]  /*fa090*/  PRMT R0, R3, 0x7632, R0 ;  /* 0x0000763203007816 */ /* 0x002fe20000000000 */
[----:B------:R-:W4:Y:S02]  /*fa0a0*/  LDL.LU.64 R20, [R1+0x4b8] ;  /* 0x0004b80001147983 */ /* 0x000f240000300a00 */
[----:B------:R-:W3:Y:S01]  /*fa0b0*/  LDL.LU.64 R16, [R1+0x498] ;  /* 0x0004980001107983 */ /* 0x000ee20000300a00 */
[----:B------:R0:W-:Y:S01]  /*fa0c0*/  STG.E.U16 [R8.64], R2 ;  /* 0x0000000208007986 */ /* 0x0001e2000c101506 */
[----:B------:R-:W-:Y:S03]  /*fa0d0*/  STG.E.U16 [R6.64], R3 ;  /* 0x0000000306007986 */ /* 0x000fe6000c101506 */
[----:B--2---:R-:W2:Y:S01]  /*fa0e0*/  LDL.LU R12, [R1+0x48] ;  /* 0x00004800010c7983 */ /* 0x004ea20000300800 */
[----:B------:R-:W-:Y:S02]  /*fa0f0*/  STG.E.U16 [R18.64], R0 ;  /* 0x0000000012007986 */ /* 0x000fe4000c101506 */
[----:B------:R-:W2:Y:S01]  /*fa100*/  LDL.LU R28, [R1+0x8] ;  /* 0x00000800011c7983 */ /* 0x000ea20000300800 */
[----:B0-----:R-:W2:Y:S04]  /*fa110*/  LDL.LU.64 R8, [R1+0x490] ;  /* 0x0004900001087983 */ /* 0x001ea80000300a00 */
[----:B-----5:R0:W-:Y:S04]  /*fa120*/  STG.E.U16 [R14.64], R10 ;  /* 0x0000000a0e007986 */ /* 0x0201e8000c101506 */
[----:B0-----:R-:W5:Y:S04]  /*fa130*/  LDL.LU.64 R14, [R1+0x480] ;  /* 0x00048000010e7983 */ /* 0x001f680000300a00 */
[----:B-----5:R0:W-:Y:S04]  /*fa140*/  STL.64 [R1+0x3910], R14 ;  /* 0x0039100e01007387 */ /* 0x0201e80000100a00 */
[----:B0-----:R-:W5:Y:S01]  /*fa150*/  LDL.LU.64 R14, [R1+0x488] ;  /* 0x00048800010e7983 */ /* 0x001f620000300a00 */
[----:B------:R-:W2:Y:S02]  /*fa160*/  LDL.LU R3, [R1+0x78] ;  /* 0x0000780001037983 */ /* 0x000ea40000300800 */
[----:B------:R-:W-:Y:S02]  /*fa170*/  STL [R1+0x3880], R11 ;  /* 0x0038800b01007387 */ /* 0x000fe40000100800 */
[----:B------:R-:W2:Y:S02]  /*fa180*/  LDL.LU.64 R18, [R1+0x458] ;  /* 0x0004580001127983 */ /* 0x000ea40000300a00 */
[----:B--2---:R0:W-:Y:S04]  /*fa190*/  STL.64 [R1+0x38d8], R18 ;  /* 0x0038d81201007387 */ /* 0x0041e80000100a00 */
        /* <DEDUP_REMOVED lines=8> */
[----:B------:R-:W2:Y:S01]  /*fa220*/  LDL.LU.64 R6, [R1+0x448] ;  /* 0x0004480001067983 */ /* 0x000ea20000300a00 */
[----:B------:R-:W-:Y:S02]  /*fa230*/  PRMT R0, R27, 0x7632, R0 ;  /* 0x000076321b007816 */ /* 0x000fe40000000000 */
[----:B------:R0:W-:Y:S01]  /*fa240*/  STG.E.U16 [R22.64], R2 ;  /* 0x0000000216007986 */ /* 0x0001e2000c101506 */
[----:B---3--:R-:W-:Y:S03]  /*fa250*/  STG.E.U16 [R24.64], R27 ;  /* 0x0000001b18007986 */ /* 0x008fe6000c101506 */
[----:B----4-:R-:W-:Y:S01]  /*fa260*/  STG.E.U16 [R20.64], R0 ;  /* 0x0000000014007986 */ /* 0x010fe2000c101506 */
[----:B------:R-:W-:Y:S01]  /*fa270*/  STG.E.U16 [R16.64], R12 ;  /* 0x0000000c10007986 */ /* 0x000fe2000c101506 */
[----:B0-----:R-:W-:-:S05]  /*fa280*/  PRMT R2, R12, 0x7632, R2 ;  /* 0x000076320c027816 */ /* 0x001fca0000000002 */
[----:B------:R-:W-:Y:S01]  /*fa290*/  STG.E.U16 [R8.64], R2 ;  /* 0x0000000208007986 */ /* 0x000fe2000c101506 */
[----:B-----5:R-:W-:Y:S03]  /*fa2a0*/  STG.E.U16 [R14.64], R28 ;  /* 0x0000001c0e007986 */ /* 0x020fe6000c101506 */
[----:B--2---:R0:W-:Y:S04]  /*fa2b0*/  STL.64 [R1+0x38c0], R6 ;  /* 0x0038c00601007387 */ /* 0x0041e80000100a00 */
[----:B0-----:R-:W2:Y:S01]  /*fa2c0*/  LDL.LU.64 R6, [R1+0x450] ;  /* 0x0004500001067983 */ /* 0x001ea20000300a00 */
[----:B------:R-:W3:Y:S02]  /*fa2d0*/  LDL.LU.64 R22, [R1+0x440] ;  /* 0x0004400001167983 */ /* 0x000ee40000300a00 */
[----:B------:R-:W4:Y:S02]  /*fa2e0*/  LDL.LU.64 R26, [R1+0x438] ;  /* 0x00043800011a7983 */ /* 0x000f240000300a00 */
[----:B------:R-:W5:Y:S01]  /*fa2f0*/  LDL.LU.64 R10, [R1+0x428] ;  /* 0x00042800010a7983 */ /* 0x000f620000300a00 */
[----:B------:R-:W2:Y:S01]  /*fa300*/  LDL.LU.64 R4, [R1+0x420] ;  /* 0x0004200001047983 */ /* 0x000ea20000300a00 */
[----:B------:R-:W2:Y:S02]  /*fa310*/  LDL.LU.64 R24, [R1+0x408] ;  /* 0x0004080001187983 */ /* 0x000ea40000300a00 */
[----:B------:R-:W2:Y:S02]  /*fa320*/  LDL.LU.64 R20, [R1+0x400] ;  /* 0x0004000001147983 */ /* 0x000ea40000300a00 */
[----:B------:R-:W2:Y:S01]  /*fa330*/  LDL.LU.64 R16, [R1+0x3f8] ;  /* 0x0003f80001107983 */ /* 0x000ea20000300a00 */
[----:B------:R-:W2:Y:S01]  /*fa340*/  LDL.LU.64 R12, [R1+0x3f0] ;  /* 0x0003f000010c7983 */ /* 0x000ea20000300a00 */
[----:B------:R-:W2:Y:S02]  /*fa350*/  LDL.LU.64 R8, [R1+0x3b0] ;  /* 0x0003b00001087983 */ /* 0x000ea40000300a00 */
[----:B------:R-:W2:Y:S01]  /*fa360*/  LDL.LU.64 R14, [R1+0x3910] ;  /* 0x00391000010e7983 */ /* 0x000ea20000300a00 */
[----:B------:R-:W-:-:S02]  /*fa370*/  PRMT R0, R28, 0x7632, R0 ;  /* 0x000076321c007816 */ /* 0x000fc40000000000 */
[----:B------:R-:W3:Y:S04]  /*fa380*/  LDL.LU R28, [R1+0x3908] ;  /* 0x00390800011c7983 */ /* 0x000ee80000300800 */
[----:B--2---:R0:W-:Y:S04]  /*fa390*/  STG.E.U16 [R14.64], R0 ;  /* 0x000000000e007986 */ /* 0x0041e8000c101506 */
[----:B0-----:R-:W2:Y:S04]  /*fa3a0*/  LDL.LU.64 R14, [R1+0x3900] ;  /* 0x00390000010e7983 */ /* 0x001ea80000300a00 */
[----:B--2---:R0:W-:Y:S04]  /*fa3b0*/  STG.E.U16 [R18.64], R14 ;  /* 0x0000000e12007986 */ /* 0x0041e8000c101506 */
[----:B0-----:R-:W2:Y:S01]  /*fa3c0*/  LDL.LU.64 R18, [R1+0x38f8] ;  /* 0x0038f80001127983 */ /* 0x001ea20000300a00 */
[----:B------:R-:W-:Y:S01]  /*fa3d0*/  PRMT R2, R14, 0x7632, R2 ;  /* 0x000076320e027816 */ /* 0x000fe20000000002 */
[----:B------:R0:W-:Y:S02]  /*fa3e0*/  STL [R1+0x3848], R15 ;  /* 0x0038480f01007387 */ /* 0x0001e40000100800 */
[----:B0-----:R-:W3:Y:S04]  /*fa3f0*/  LDL.LU.64 R14, [R1+0x430] ;  /* 0x00043000010e7983 */ /* 0x001ee80000300a00 */
[----:B--2---:R0:W-:Y:S04]  /*fa400*/  STG.E.U16 [R18.64], R2 ;  /* 0x0000000212007986 */ /* 0x0041e8000c101506 */
[----:B0-----:R-:W2:Y:S01]  /*fa410*/  LDL.LU.64 R18, [R1+0x38f0] ;  /* 0x0038f00001127983 */ /* 0x001ea20000300a00 */
[----:B------:R-:W-:-:S03]  /*fa420*/  PRMT R0, R3, 0x7632, R0 ;  /* 0x0000763203007816 */ /* 0x000fc60000000000 */
[----:B--2---:R0:W-:Y:S04]  /*fa430*/  STG.E.U16 [R18.64], R3 ;  /* 0x0000000312007986 */ /* 0x0041e8000c101506 */
[----:B0-----:R-:W2:Y:S01]  /*fa440*/  LDL.LU.64 R18, [R1+0x38e8] ;  /* 0x0038e80001127983 */ /* 0x001ea20000300a00 */
[----:B------:R-:W3:Y:S03]  /*fa450*/  LDL.LU R3, [R1+0x38e0] ;  /* 0x0038e00001037983 */ /* 0x000ee60000300800 */
[----:B--2---:R0:W-:Y:S04]  /*fa460*/  STG.E.U16 [R18.64], R0 ;  /* 0x0000000012007986 */ /* 0x0041e8000c101506 */
[----:B0-----:R-:W2:Y:S01]  /*fa470*/  LDL.LU.64 R18, [R1+0x38d8] ;  /* 0x0038d80001127983 */ /* 0x001ea20000300a00 */
[----:B---3--:R-:W-:-:S03]  /*fa480*/  PRMT R2, R3, 0x7632, R2 ;  /* 0x0000763203027816 */ /* 0x008fc60000000002 */
[----:B--2---:R0:W-:Y:S02]  /*fa490*/  STG.E.U16 [R18.64], R3 ;  /* 0x0000000312007986 */ /* 0x0041e4000c101506 */
[----:B------:R1:W-:Y:S02]  /*fa4a0*/  STG.E.U16 [R6.64], R2 ;  /* 0x0000000206007986 */ /* 0x0003e4000c101506 */
[----:B0-----:R-:W2:Y:S01]  /*fa4b0*/  LDL.LU.64 R18, [R1+0x38d0] ;  /* 0x0038d00001127983 */ /* 0x001ea20000300a00 */
[----:B------:R-:W3:Y:S02]  /*fa4c0*/  LDL.LU R3, [R1+0x38c8] ;  /* 0x0038c80001037983 */ /* 0x000ee40000300800 */
[----:B-1----:R-:W3:Y:S01]  /*fa4d0*/  LDL.LU.64 R6, [R1+0x38c0] ;  /* 0x0038c00001067983 */ /* 0x002ee20000300a00 */
[----:B--2---:R-:W-:Y:S01]  /*fa4e0*/  PRMT R0, R18, 0x7632, R0 ;  /* 0x0000763212007816 */ /* 0x004fe20000000000 */
[----:B---3--:R0:W-:Y:S04]  /*fa4f0*/  STG.E.U16 [R6.64], R18 ;  /* 0x0000001206007986 */ /* 0x0081e8000c101506 */
[----:B------:R1:W-:Y:S01]  /*fa500*/  STG.E.U16 [R22.64], R0 ;  /* 0x0000000016007986 */ /* 0x0003e2000c101506 */
[----:B0-----:R-:W2:Y:S01]  /*fa510*/  LDL.LU R6, [R1+0x38b8] ;  /* 0x0038b80001067983 */ /* 0x001ea20000300800 */
[----:B-1----:R-:W4:Y:S01]  /*fa520*/  LDL.LU.64 R22, [R1+0x38b0] ;  /* 0x0038b00001167983 */ /* 0x002f220000300a00 */
[----:B------:R-:W-:-:S02]  /*fa530*/  PRMT R0, R28, 0x7632, R0 ;  /* 0x000076321c007816 */ /* 0x000fc40000000000 */
[----:B----4-:R0:W-:Y:S04]  /*fa540*/  STG.E.U16 [R26.64], R22 ;  /* 0x000000161a007986 */ /* 0x0101e8000c101506 */
[----:B0-----:R-:W3:Y:S01]  /*fa550*/  LDL.LU R26, [R1+0x38a8] ;  /* 0x0038a800011a7983 */ /* 0x001ee20000300800 */
[----:B------:R-:W-:-:S05]  /*fa560*/  PRMT R2, R22, 0x7632, R2 ;  /* 0x0000763216027816 */ /* 0x000fca0000000002 */
[----:B------:R0:W-:Y:S01]  /*fa570*/  STG.E.U16 [R14.64], R2 ;  /* 0x000000020e007986 */ /* 0x0001e2000c101506 */
[----:B-----5:R-:W-:Y:S02]  /*fa580*/  STG.E.U16 [R10.64], R28 ;  /* 0x0000001c0a007986 */ /* 0x020fe4000c101506 */
[----:B------:R3:W-:Y:S02]  /*fa590*/  STG.E.U16 [R4.64], R0 ;  /* 0x0000000004007986 */ /* 0x0007e4000c101506 */
[----:B------:R-:W-:Y:S01]  /*fa5a0*/  STG.E.U16 [R24.64], R19 ;  /* 0x0000001318007986 */ /* 0x000fe2000c101506 */
[----:B------:R-:W-:Y:S01]  /*fa5b0*/  STL [R1+0x384c], R23 ;  /* 0x00384c1701007387 */ /* 0x000fe20000100800 */
[----:B0-----:R-:W-:-:S05]  /*fa5c0*/  PRMT R2, R19, 0x7632, R2 ;  /* 0x0000763213027816 */ /* 0x001fca0000000002 */
[----:B------:R-:W-:Y:S01]  /*fa5d0*/  STG.E.U16 [R20.64], R2 ;  /* 0x0000000214007986 */ /* 0x000fe2000c101506 */
[----:B---3--:R-:W-:-:S03]  /*fa5e0*/  PRMT R0, R26, 0x7632, R0 ;  /* 0x000076321a007816 */ /* 0x008fc60000000000 */
[----:B------:R0:W-:Y:S04]  /*fa5f0*/  STG.E.U16 [R16.64], R26 ;  /* 0x0000001a10007986 */ /* 0x0001e8000c101506 */
[----:B------:R1:W-:Y:S01]  /*fa600*/  STG.E.U16 [R12.64], R0 ;  /* 0x000000000c007986 */ /* 0x0003e2000c101506 */
[----:B--2---:R2:W-:Y:S03]  /*fa610*/  STG.E.U16 [R8.64], R6 ;  /* 0x0000000608007986 */ /* 0x0045e6000c101506 */
[----:B0-----:R-:W3:Y:S04]  /*fa620*/  LDL.LU.64 R16, [R1+0x3e8] ;  /* 0x0003e80001107983 */ /* 0x001ee80000300a00 */
[----:B-1----:R-:W4:Y:S01]  /*fa630*/  LDL.LU.64 R12, [R1+0x3e0] ;  /* 0x0003e000010c7983 */ /* 0x002f220000300a00 */
[----:B--2---:R-:W2:Y:S02]  /*fa640*/  LDL.LU.64 R8, [R1+0x3d8] ;  /* 0x0003d80001087983 */ /* 0x004ea40000300a00 */
[----:B------:R-:W5:Y:S02]  /*fa650*/  LDL.LU R19, [R1+0x1c] ;  /* 0x00001c0001137983 */ /* 0x000f640000300800 */
[----:B-----5:R0:W-:Y:S04]  /*fa660*/  STL [R1+0x3898], R19 ;  /* 0x0038981301007387 */ /* 0x0201e80000100800 */
[----:B0-----:R-:W5:Y:S01]  /*fa670*/  LDL.LU R19, [R1+0x5c] ;  /* 0x00005c0001137983 */ /* 0x001f620000300800 */
[----:B------:R-:W2:Y:S03]  /*fa680*/  LDL.LU.64 R10, [R1+0x390] ;  /* 0x00039000010a7983 */ /* 0x000ea60000300a00 */
[----:B--2---:R0:W-:Y:S04]  /*fa690*/  STL.64 [R1+0x3888], R10 ;  /* 0x0038880a01007387 */ /* 0x0041e80000100a00 */
[----:B0-----:R-:W2:Y:S04]  /*fa6a0*/  LDL.LU.64 R10, [R1+0x398] ;  /* 0x00039800010a7983 */ /* 0x001ea80000300a00 */
[----:B--2---:R0:W-:Y:S04]  /*fa6b0*/  STL.64 [R1+0x3890], R10 ;  /* 0x0038900a01007387 */ /* 0x0041e80000100a00 */
[----:B0-----:R-:W2:Y:S01]  /*fa6c0*/  LDL.LU.64 R10, [R1+0x418] ;  /* 0x00041800010a7983 */ /* 0x001ea20000300a00 */
[----:B------:R-:W-:-:S03]  /*fa6d0*/  PRMT R0, R6, 0x7632, R0 ;  /* 0x0000763206007816 */ /* 0x000fc60000000000 */
[----:B--2---:R0:W-:Y:S04]  /*fa6e0*/  STL.64 [R1+0x38a0], R10 ;  /* 0x0038a00a01007387 */ /* 0x0041e80000100a00 */
        /* <DEDUP_REMOVED lines=14> */
[----:B------:R-:W-:-:S03]  /*fa7d0*/  PRMT R2, R3, 0x7632, R2 ;  /* 0x0000763203027816 */ /* 0x000fc60000000002 */
[----:B---3--:R-:W-:Y:S01]  /*fa7e0*/  STG.E.U16 [R16.64], R0 ;  /* 0x0000000010007986 */ /* 0x008fe2000c101506 */
[----:B----4-:R0:W-:Y:S03]  /*fa7f0*/  STG.E.U16 [R12.64], R3 ;  /* 0x000000030c007986 */ /* 0x0101e6000c101506 */
[----:B------:R-:W-:Y:S01]  /*fa800*/  STG.E.U16 [R8.64], R2 ;  /* 0x0000000208007986 */ /* 0x000fe2000c101506 */
[----:B-----5:R-:W-:Y:S01]  /*fa810*/  STG.E.U16 [R10.64], R19 ;  /* 0x000000130a007986 */ /* 0x020fe2000c101506 */
[----:B0-----:R-:W-:Y:S02]  /*fa820*/  MOV R3, R29 ;  /* 0x0000001d00037202 */ /* 0x001fe40000000f00 */
[----:B--2---:R0:W-:Y:S04]  /*fa830*/  STL.64 [R1+0x3878], R22 ;  /* 0x0038781601007387 */ /* 0x0041e80000100a00 */
[----:B0-----:R-:W2:Y:S01]  /*fa840*/  LDL.LU.64 R22, [R1+0x3a8] ;  /* 0x0003a80001167983 */ /* 0x001ea20000300a00 */
[----:B------:R-:W3:Y:S02]  /*fa850*/  LDL.LU R18, [R1+0xc] ;  /* 0x00000c0001127983 */ /* 0x000ee40000300800 */
[----:B------:R-:W4:Y:S02]  /*fa860*/  LDL.LU.64 R14, [R1+0x3b8] ;  /* 0x0003b800010e7983 */ /* 0x000f240000300a00 */
[----:B------:R-:W5:Y:S01]  /*fa870*/  LDL.LU R7, [R1+0x7c] ;  /* 0x00007c0001077983 */ /* 0x000f620000300800 */
        /* <DEDUP_REMOVED lines=8> */
[----:B------:R-:W2:Y:S01]  /*fa900*/  LDL.LU.64 R10, [R1+0x38a0] ;  /* 0x0038a000010a7983 */ /* 0x000ea20000300a00 */
        /* <DEDUP_REMOVED lines=9> */
[----:B0-----:R-:W2:Y:S04]  /*fa9a0*/  LDL.LU R11, [R1+0x3880] ;  /* 0x00388000010b7983 */ /* 0x001ea80000300800 */
[----:B--2---:R0:W-:Y:S04]  /*fa9b0*/  STG.E.U16 [R22.64], R11 ;  /* 0x0000000b16007986 */ /* 0x0041e8000c101506 */
[----:B0-----:R-:W2:Y:S01]  /*fa9c0*/  LDL.LU.64 R22, [R1+0x3878] ;  /* 0x0038780001167983 */ /* 0x001ea20000300a00 */
[----:B------:R-:W-:-:S02]  /*fa9d0*/  PRMT R0, R11, 0x7632, R0 ;  /* 0x000076320b007816 */ /* 0x000fc40000000000 */
        /* <DEDUP_REMOVED lines=15> */
[----:B----4-:R1:W-:Y:S03]  /*faad0*/  STG.E.U16 [R14.64], R2 ;  /* 0x000000020e007986 */ /* 0x0103e6000c101506 */
[----:B0-----:R-:W2:Y:S01]  /*faae0*/  LDL.LU R23, [R1+0x384c] ;  /* 0x00384c0001177983 */ /* 0x001ea20000300800 */
[----:B-1----:R-:W4:Y:S01]  /*faaf0*/  LDL.LU R15, [R1+0x3848] ;  /* 0x00384800010f7983 */ /* 0x002f220000300800 */
[----:B-----5:R-:W-:-:S02]  /*fab00*/  PRMT R2, R7, 0x7632, R2 ;  /* 0x0000763207027816 */ /* 0x020fc40000000002 */
[----:B----4-:R-:W-:Y:S01]  /*fab10*/  PRMT R0, R15, 0x7632, R0 ;  /* 0x000076320f007816 */ /* 0x010fe20000000000 */
[----:B---3--:R-:W-:Y:S04]  /*fab20*/  STG.E.U16 [R10.64], R15 ;  /* 0x0000000f0a007986 */ /* 0x008fe8000c101506 */
[----:B------:R0:W-:Y:S01]  /*fab30*/  STG.E.U16 [R4.64], R0 ;  /* 0x0000000004007986 */ /* 0x0001e2000c101506 */
[----:B------:R-:W-:Y:S02]  /*fab40*/  STG.E.U16 [R24.64], R7 ;  /* 0x0000000718007986 */ /* 0x000fe4000c101506 */
[----:B------:R1:W-:Y:S02]  /*fab50*/  STG.E.U16 [R20.64], R2 ;  /* 0x0000000214007986 */ /* 0x0003e4000c101506 */
[----:B------:R-:W-:Y:S01]  /*fab60*/  STG.E.U16 [R16.64], R27 ;  /* 0x0000001b10007986 */ /* 0x000fe2000c101506 */
[----:B0-----:R-:W-:Y:S01]  /*fab70*/  PRMT R0, R27, 0x7632, R0 ;  /* 0x000076321b007816 */ /* 0x001fe20000000000 */
[----:B-1----:R-:W3:Y:S04]  /*fab80*/  LDL.LU.64 R20, [R1+0x340] ;  /* 0x0003400001147983 */ /* 0x002ee80000300a00 */
[----:B------:R0:W-:Y:S04]  /*fab90*/  STG.E.U16 [R12.64], R0 ;  /* 0x000000000c007986 */ /* 0x0001e8000c101506 */
[----:B0-----:R-:W4:Y:S01]  /*faba0*/  LDL.LU R12, [R1+0x2e0] ;  /* 0x0002e000010c7983 */ /* 0x001f220000300800 */
[----:B------:R-:W4:Y:S03]  /*fabb0*/  LDL.LU R13, [R1+0x2e4] ;  /* 0x0002e400010d7983 */ /* 0x000f260000300800 */
[----:B----4-:R-:W-:Y:S01]  /*fabc0*/  STL.64 [R1+0x3800], R12 ;  /* 0x0038000c01007387 */ /* 0x010fe20000100a00 */
[----:B------:R-:W4:Y:S02]  /*fabd0*/  LDL.LU R14, [R1+0x2e8] ;  /* 0x0002e800010e7983 */ /* 0x000f240000300800 */
[----:B------:R-:W4:Y:S02]  /*fabe0*/  LDL.LU R15, [R1+0x2ec] ;  /* 0x0002ec00010f7983 */ /* 0x000f240000300800 */
[----:B------:R-:W5:Y:S01]  /*fabf0*/  LDL.LU R7, [R1+0x6c] ;  /* 0x00006c0001077983 */ /* 0x000f620000300800 */
[----:B------:R-:W2:Y:S04]  /*fac00*/  LDL.LU R27, [R1+0x2c] ;  /* 0x00002c00011b7983 */ /* 0x000ea80000300800 */
[----:B----4-:R0:W-:Y:S04]  /*fac10*/  STL.64 [R1+0x3808], R14 ;  /* 0x0038080e01007387 */ /* 0x0101e80000100a00 */
[----:B0-----:R-:W4:Y:S04]  /*fac20*/  LDL.LU.64 R14, [R1+0x308] ;  /* 0x00030800010e7983 */ /* 0x001f280000300a00 */
[----:B----4-:R0:W-:Y:S04]  /*fac30*/  STL.64 [R1+0x3810], R14 ;  /* 0x0038100e01007387 */ /* 0x0101e80000100a00 */
[----:B0-----:R-:W4:Y:S04]  /*fac40*/  LDL.LU.64 R14, [R1+0x320] ;  /* 0x00032000010e7983 */ /* 0x001f280000300a00 */
[----:B----4-:R0:W-:Y:S04]  /*fac50*/  STL.64 [R1+0x3820], R14 ;  /* 0x0038200e01007387 */ /* 0x0101e80000100a00 */
[----:B0-----:R-:W4:Y:S04]  /*fac60*/  LDL.LU.64 R14, [R1+0x328] ;  /* 0x00032800010e7983 */ /* 0x001f280000300a00 */
[----:B----4-:R0:W-:Y:S04]  /*fac70*/  STL.64 [R1+0x3828], R14 ;  /* 0x0038280e01007387 */ /* 0x0101e80000100a00 */
[----:B0-----:R-:W4:Y:S04]  /*fac80*/  LDL.LU.64 R14, [R1+0x310] ;  /* 0x00031000010e7983 */ /* 0x001f280000300a00 */
[----:B----4-:R0:W-:Y:S04]  /*fac90*/  STL.64 [R1+0x3838], R14 ;  /* 0x0038380e01007387 */ /* 0x0101e80000100a00 */
[----:B0-----:R-:W4:Y:S01]  /*faca0*/  LDL.LU.64 R14, [R1+0x330] ;  /* 0x00033000010e7983 */ /* 0x001f220000300a00 */
[----:B------:R-:W-:-:S03]  /*facb0*/  PRMT R2, R19, 0x7632, R2 ;  /* 0x0000763213027816 */ /* 0x000fc60000000002 */
[----:B------:R-:W-:Y:S04]  /*facc0*/  STG.E.U16 [R8.64], R19 ;  /* 0x0000001308007986 */ /* 0x000fe8000c101506 */
[----:B------:R-:W-:Y:S01]  /*facd0*/  STG.E.U16 [R28.64], R2 ;  /* 0x000000021c007986 */ /* 0x000fe2000c101506 */
[----:B------:R-:W-:-:S03]  /*face0*/  MOV R16, R3 ;  /* 0x0000000300107202 */ /* 0x000fc60000000f00 */
[----:B----4-:R0:W-:Y:S04]  /*facf0*/  STL.64 [R1+0x3840], R14 ;  /* 0x0038400e01007387 */ /* 0x0101e80000100a00 */
[----:B0-----:R-:W4:Y:S01]  /*fad00*/  LDL.LU.64 R14, [R1+0x338] ;  /* 0x00033800010e7983 */ /* 0x001f220000300a00 */
[----:B------:R-:W5:Y:S02]  /*fad10*/  LDL.LU.64 R12, [R1+0x300] ;  /* 0x00030000010c7983 */ /* 0x000f640000300a00 */
[----:B------:R-:W5:Y:S02]  /*fad20*/  LDL.LU R19, [R1+0x145c] ;  /* 0x00145c0001137983 */ /* 0x000f640000300800 */
[----:B------:R-:W5:Y:S01]  /*fad30*/  LDL.LU.64 R28, [R1+0x2d8] ;  /* 0x0002d800011c7983 */ /* 0x000f620000300a00 */
[----:B------:R-:W5:Y:S01]  /*fad40*/  LDL.LU R11, [R1+0xe40] ;  /* 0x000e4000010b7983 */ /* 0x000f620000300800 */
        /* <DEDUP_REMOVED lines=9> */
[----:B------:R-:W5:Y:S01]  /*fade0*/  LDL.LU R25, [R1+0xe24] ;  /* 0x000e240001197983 */ /* 0x000f620000300800 */
[----:B--2---:R-:W-:Y:S01]  /*fadf0*/  PRMT R0, R23, 0x7632, R0 ;  /* 0x0000763217007816 */ /* 0x004fe20000000000 */
[----:B------:R-:W2:Y:S04]  /*fae00*/  LDL.LU R9, [R1+0xe20] ;  /* 0x000e200001097983 */ /* 0x000ea80000300800 */
[----:B---3--:R0:W-:Y:S01]  /*fae10*/  STG.E.U16 [R20.64], R23 ;  /* 0x0000001714007986 */ /* 0x0081e2000c101506 */
[----:B------:R-:W3:Y:S03]  /*fae20*/  LDL.LU R24, [R1+0xe1c] ;  /* 0x000e1c0001187983 */ /* 0x000ee60000300800 */
[----:B0-----:R-:W2:Y:S01]  /*fae30*/  LDL.LU R20, [R1+0x2f0] ;  /* 0x0002f00001147983 */ /* 0x001ea20000300800 */
[----:B------:R-:W2:Y:S02]  /*fae40*/  LDL.LU R21, [R1+0x2f4] ;  /* 0x0002f40001157983 */ /* 0x000ea40000300800 */
[----:B------:R-:W2:Y:S02]  /*fae50*/  LDL.LU R22, [R1+0x2f8] ;  /* 0x0002f80001167983 */ /* 0x000ea40000300800 */
[----:B------:R-:W2:Y:S01]  /*fae60*/  LDL.LU R23, [R1+0x2fc] ;  /* 0x0002fc0001177983 */ /* 0x000ea20000300800 */
[----:B----4-:R0:W-:Y:S04]  /*fae70*/  STG.E.U16 [R14.64], R0 ;  /* 0x000000000e007986 */ /* 0x0101e8000c101506 */
[----:B0-----:R-:W4:Y:S01]  /*fae80*/  LDL.LU.64 R14, [R1+0x3840] ;  /* 0x00384000010e7983 */ /* 0x001f220000300a00 */
[----:B-----5:R-:W-:-:S03]  /*fae90*/  PRMT R2, R7, 0x7632, R2 ;  /* 0x0000763207027816 */ /* 0x020fc60000000002 */
[----:B----4-:R0:W-:Y:S04]  /*faea0*/  STG.E.U16 [R14.64], R7 ;  /* 0x000000070e007986 */ /* 0x0101e8000c101506 */
[----:B0-----:R-:W4:Y:S01]  /*faeb0*/  LDL.LU.64 R14, [R1+0x3838] ;  /* 0x00383800010e7983 */ /* 0x001f220000300a00 */
[----:B------:R-:W5:Y:S03]  /*faec0*/  LDL.LU R7, [R1+0x3830] ;  /* 0x0038300001077983 */ /* 0x000f660000300800 */
[----:B----4-:R0:W-:Y:S04]  /*faed0*/  STG.E.U16 [R14.64], R2 ;  /* 0x000000020e007986 */ /* 0x0101e8000c101506 */
[----:B0-----:R-:W4:Y:S01]  /*faee0*/  LDL.LU.64 R14, [R1+0x3828] ;  /* 0x00382800010e7983 */ /* 0x001f220000300a00 */
[----:B------:R-:W-:-:S03]  /*faef0*/  PRMT R0, R27, 0x7632, R0 ;  /* 0x000076321b007816 */ /* 0x000fc60000000000 */
[----:B----4-:R0:W-:Y:S04]  /*faf00*/  STG.E.U16 [R14.64], R27 ;  /* 0x0000001b0e007986 */ /* 0x0101e8000c101506 */
[----:B0-----:R-:W4:Y:S01]  /*faf10*/  LDL.LU.64 R14, [R1+0x3820] ;  /* 0x00382000010e7983 */ /* 0x001f220000300a00 */
[----:B------:R-:W2:Y:S03]  /*faf20*/  LDL.LU R27, [R1+0x3818] ;  /* 0x00381800011b7983 */ /* 0x000ea60000300800 */
[----:B----4-:R0:W-:Y:S04]  /*faf30*/  STG.E.U16 [R14.64], R0 ;  /* 0x000000000e007986 */ /* 0x0101e8000c101506 */
[----:B0-----:R-:W4:Y:S01]  /*faf40*/  LDL.LU.64 R14, [R1+0x3810] ;  /* 0x00381000010e7983 */ /* 0x001f220000300a00 */
[----:B--2---:R-:W-:-:S02]  /*faf50*/  PRMT R2, R27, 0x7632, R2 ;  /* 0x000076321b027816 */ /* 0x004fc40000000002 */
[----:B-----5:R-:W-:Y:S01]  /*faf60*/  PRMT R0, R7, 0x7632, R0 ;  /* 0x0000763207007816 */ /* 0x020fe20000000000 */
[----:B----4-:R0:W-:Y:S02]  /*faf70*/  STG.E.U16 [R14.64], R27 ;  /* 0x0000001b0e007986 */ /* 0x0101e4000c101506 */
[----:B------:R1:W-:Y:S02]  /*faf80*/  STG.E.U16 [R12.64], R2 ;  /* 0x000000020c007986 */ /* 0x0003e4000c101506 */
[----:B------:R2:W-:Y:S01]  /*faf90*/  STG.E.U16 [R28.64], R7 ;  /* 0x000000071c007986 */ /* 0x0005e2000c101506 */
[----:B0-----:R-:W4:Y:S01]  /*fafa0*/  LDL.LU.64 R14, [R1+0x3808] ;  /* 0x00380800010e7983 */ /* 0x001f220000300a00 */
[----:B-1----:R-:W4:Y:S02]  /*fafb0*/  LDL.LU.64 R12, [R1+0x3800] ;  /* 0x00380000010c7983 */ /* 0x002f240000300a00 */
[----:B--2---:R-:W2:Y:S01]  /*fafc0*/  LDL.LU.64 R28, [R1+0x37f8] ;  /* 0x0037f800011c7983 */ /* 0x004ea20000300a00 */
[----:B------:R-:W-:-:S05]  /*fafd0*/  FSEL R2, R19, -INF , P4 ;  /* 0xff80000013027808 */ /* 0x000fca0002000000 */
[----:B------:R-:W-:Y:S01]  /*fafe0*/  FFMA R18, R2, 0.69314718246459960938, R18 ;  /* 0x3f31721802127823 */ /* 0x000fe20000000012 */
[----:B------:R-:W-:Y:S02]  /*faff0*/  FSEL R2, R8, -INF , P6 ;  /* 0xff80000008027808 */ /* 0x000fe40003000000 */
[----:B------:R-:W0:Y:S01]  /*fb000*/  S2R R8, SR_TID.X ;  /* 0x0000000000087919 */ /* 0x000e220000002100 */
[----:B------:R-:W-:Y:S02]  /*fb010*/  FSEL R3, R3, -INF , P3 ;  /* 0xff80000003037808 */ /* 0x000fe40001800000 */
[----:B------:R-:W-:Y:S02]  /*fb020*/  FSEL R4, R4, -INF , P2 ;  /* 0xff80000004047808 */ /* 0x000fe40001000000 */
[----:B------:R-:W-:Y:S02]  /*fb030*/  FSEL R5, R5, -INF , P1 ;  /* 0xff80000005057808 */ /* 0x000fe40000800000 */
[----:B------:R-:W-:Y:S01]  /*fb040*/  FSEL R6, R6, -INF , P0 ;  /* 0xff80000006067808 */ /* 0x000fe20000000000 */
[----:B------:R-:W-:-:S02]  /*fb050*/  FFMA R17, R17, 0.69314718246459960938, R11 ;  /* 0x3f31721811117823 */ /* 0x000fc4000000000b */
[----:B------:R-:W-:Y:S01]  /*fb060*/  FFMA R19, R3, 0.69314718246459960938, R26 ;  /* 0x3f31721803137823 */ /* 0x000fe2000000001a */
[----:B0-----:R-:W-:Y:S01]  /*fb070*/  LOP3.LUT R8, R8, 0x1c, RZ, 0xc0, !PT ;  /* 0x0000001c08087812 */ /* 0x001fe200078ec0ff */
[----:B------:R-:W-:Y:S02]  /*fb080*/  FFMA R4, R4, 0.69314718246459960938, R10 ;  /* 0x3f31721804047823 */ /* 0x000fe4000000000a */
[----:B------:R-:W-:Y:S02]  /*fb090*/  FFMA R5, R5, 0.69314718246459960938, R25 ;  /* 0x3f31721805057823 */ /* 0x000fe40000000019 */
[----:B------:R-:W-:Y:S02]  /*fb0a0*/  FFMA R6, R6, 0.69314718246459960938, R9 ;  /* 0x3f31721806067823 */ /* 0x000fe40000000009 */
[----:B---3--:R-:W-:Y:S01]  /*fb0b0*/  FFMA R7, R2, 0.69314718246459960938, R24 ;  /* 0x3f31721802077823 */ /* 0x008fe20000000018 */
[----:B--2---:R-:W-:Y:S01]  /*fb0c0*/  STG.E.U16 [R28.64], R0 ;  /* 0x000000001c007986 */ /* 0x004fe2000c101506 */
[----:B------:R-:W-:Y:S06]  /*fb0d0*/  BAR.SYNC.DEFER_BLOCKING 0x0 ;  /* 0x0000000000007b1d */ /* 0x000fec0000010000 */
[----:B------:R-:W-:Y:S01]  /*fb0e0*/  STS.128 [R8.X4], R20 ;  /* 0x0000001408007388 */ /* 0x000fe20000004c00 */
[----:B----4-:R0:W-:Y:S03]  /*fb0f0*/  STS.128 [R8.X4+0x80], R12 ;  /* 0x0000800c08007388 */ /* 0x0101e60000004c00 */
[----:B0-----:R-:W0:Y:S01]  /*fb100*/  S2R R12, SR_TID.X ;  /* 0x00000000000c7919 */ /* 0x001e220000002100 */
[----:B------:R0:W-:Y:S02]  /*fb110*/  STS.128 [R8.X4+0x100], R16 ;  /* 0x0001001008007388 */ /* 0x0001e40000004c00 */
[----:B------:R1:W-:Y:S02]  /*fb120*/  STS.128 [R8.X4+0x180], R4 ;  /* 0x0001800408007388 */ /* 0x0003e40000004c00 */
[----:B------:R-:W-:Y:S02]  /*fb130*/  BAR.SYNC.DEFER_BLOCKING 0x0 ;  /* 0x0000000000007b1d */ /* 0x000fe40000010000 */
[C---:B0-----:R-:W-:Y:S01]  /*fb140*/  IMAD.SHL.U32 R16, R12.reuse, 0x10, RZ ;  /* 0x000000100c107824 */ /* 0x041fe200078e00ff */
[----:B------:R-:W-:-:S04]  /*fb150*/  LOP3.LUT R0, R12, 0x60, RZ, 0xc0, !PT ;  /* 0x000000600c007812 */ /* 0x000fc800078ec0ff */
[----:B------:R-:W-:Y:S01]  /*fb160*/  LOP3.LUT R16, R16, 0x70, RZ, 0xc0, !PT ;  /* 0x0000007010107812 */ /* 0x000fe200078ec0ff */
[----:B------:R-:W-:-:S03]  /*fb170*/  LOP3.LUT R12, R12, 0x18, RZ, 0xc0, !PT ;  /* 0x000000180c0c7812 */ /* 0x000fc600078ec0ff */
[----:B------:R-:W-:Y:S01]  /*fb180*/  LEA R16, R0, R16, 0x2 ;  /* 0x0000001000107211 */ /* 0x000fe200078e10ff */
[----:B-1----:R-:W0:Y:S03]  /*fb190*/  S2R R8, SR_CTAID.X ;  /* 0x0000000000087919 */ /* 0x002e260000002500 */
[----:B------:R-:W-:Y:S01]  /*fb1a0*/  LEA.HI R16, R12, R16, RZ, 0x1f ;  /* 0x000000100c107211 */ /* 0x000fe200078ff8ff */
[----:B------:R-:W1:Y:S04]  /*fb1b0*/  S2R R20, SR_TID.X ;  /* 0x0000000000147919 */ /* 0x000e680000002100 */
[----:B------:R-:W2:Y:S04]  /*fb1c0*/  S2R R12, SR_CTAID.Y ;  /* 0x00000000000c7919 */ /* 0x000ea80000002600 */
[----:B------:R-:W3:Y:S01]  /*fb1d0*/  LDS R11, [R16] ;  /* 0x00000000100b7984 */ /* 0x000ee20000000800 */
[----:B0-----:R-:W-:-:S04]  /*fb1e0*/  SHF.L.U32 R8, R8, 0x7, RZ ;  /* 0x0000000708087819 */ /* 0x001fc800000006ff */
[----:B-1----:R-:W-:Y:S01]  /*fb1f0*/  LOP3.LUT R8, R8, 0x7f, R20, 0xf8, !PT ;  /* 0x0000007f08087812 */ /* 0x002fe200078ef814 */
[----:B--2---:R-:W-:-:S03]  /*fb200*/  IMAD R0, R12, c[0x0][0x1cc], RZ ;  /* 0x000073000c007a24 */ /* 0x004fc600078e02ff */
[----:B------:R-:W-:Y:S02]  /*fb210*/  SHF.L.U32 R3, R8, 0x2, RZ ;  /* 0x0000000208037819 */ /* 0x000fe400000006ff */
[----:B------:R-:W-:Y:S01]  /*fb220*/  SHF.L.U32 R2, R0, 0x2, RZ ;  /* 0x0000000200027819 */ /* 0x000fe200000006ff */
[----:B------:R-:W-:-:S04]  /*fb230*/  IMAD.HI R9, R8, 0x4, RZ ;  /* 0x0000000408097827 */ /* 0x000fc800078e02ff */
[----:B------:R-:W-:Y:S01]  /*fb240*/  IMAD.HI R0, R0, 0x4, RZ ;  /* 0x0000000400007827 */ /* 0x000fe200078e02ff */
[----:B------:R-:W-:-:S04]  /*fb250*/  IADD3 R2, P0, P1, R3, c[0x0][0x180], R2 ;  /* 0x0000600003027a10 */ /* 0x000fc8000791e002 */
[----:B------:R-:W-:-:S05]  /*fb260*/  IADD3.X R3, R9, c[0x0][0x184], R0, P0, P1 ;  /* 0x0000610009037a10 */ /* 0x000fca00007e2400 */
[----:B---3--:R-:W-:Y:S01]  /*fb270*/  STG.E [R2.64], R11 ;  /* 0x0000000b02007986 */ /* 0x008fe2000c101906 */
[----:B------:R-:W-:Y:S05]  /*fb280*/  EXIT ;  /* 0x000000000000794d */ /* 0x000fea0003800000 */
.L_x_36:
[----:B------:R-:W-:-:S00]  /*fb290*/  BRA `(.L_x_36) ;  /* 0xfffffff000007947 */ /* 0x000fc0000383ffff */
[----:B------:R-:W-:-:S00]  /*fb2a0*/  NOP ;  /* 0x0000000000007918 */ /* 0x000fc00000000000 */
        /* <DEDUP_REMOVED lines=13> */
.L_x_37:


//--------------------- .nv.global.init           --------------------------
	.section	.nv.global.init,"aw",@progbits
.nv.global.init:
	.type		_$_str,@object
	.size		_$_str,(.L_0 - _$_str)
_$_str:
        /*0000*/ 	.byte	0x5f, 0x5f, 0x43, 0x55, 0x44, 0x41, 0x5f, 0x46, 0x54, 0x5a, 0x00
.L_0:


//--------------------- .nv.shared.attn_fwd       --------------------------
	.section	.nv.shared.attn_fwd,"aw",@nobits
	.sectionflags	@""
	.align	16
